	.target	sm_90a

	.elftype	@"ET_EXEC"


//--------------------- .note.nv.tkinfo           --------------------------
	.section	.note.nv.tkinfo,"",@"SHT_NOTE"
	.sectionflags	@"SHF_NOTE_NV_TKINFO"
	.tkinfo
        /*0018*/ 	.word	0x00000002
        /*0030*/ 	.string	""
        /*0030*/ 	.string	"ptxas"
        /*0030*/ 	.string	"Cuda compilation tools, release 13.0, V13.0.88"
        /*0030*/ 	.string	"Build cuda_13.0.r13.0/compiler.36424714_0"
        /*0030*/ 	.string	"-arch sm_90a -m 64 "



//--------------------- .note.nv.cuinfo           --------------------------
	.section	.note.nv.cuinfo,"",@"SHT_NOTE"
	.sectionflags	@"SHF_NOTE_NV_CUINFO"
        /*0018*/ 	.short	0x0002
        /*001a*/ 	.short	0x005a
        /*001c*/ 	.short	0x0082
	.zero		2


//--------------------- .nv.info                  --------------------------
	.section	.nv.info,"",@"SHT_CUDA_INFO"
	.align	4


	//----- nvinfo : EIATTR_REGCOUNT
	.align		4
        /*0000*/ 	.byte	0x04, 0x2f
        /*0002*/ 	.short	(.L_22 - .L_21)
	.align		4
.L_21:
        /*0004*/ 	.word	index@(_ZN7cutlass13device_kernelIN5flash11enable_sm90INS1_16FlashAttnFwdSm90INS1_25CollectiveMainloopFwdSm90ILi2EN4cute5tupleIJNS5_1CILi1EEES8_S8_EEENS6_IJNS7_ILi128EEESA_SA_EEELi128ENS_6half_tEfNS_4arch4Sm90ELb1ELb0ELb1ELb1ELb0ELb1ELb0ELb1ELb1ELb1ELb0ELb0EEENS1_21CollectiveEpilogueFwdISB_S9_SC_SE_Li256ELb1ELb1ELb0ELb0EEENS1_36VarlenDynamicPersistentTileSchedulerILi128ELi128ELi256ELi128ELb0ELb1ELb1ELb1ELb1ELb1EEEEEEEEEvNT_6ParamsE)
        /*0008*/ 	.word	0x000000a8


	//----- nvinfo : EIATTR_FRAME_SIZE
	.align		4
.L_22:
        /*000c*/ 	.byte	0x04, 0x11
        /*000e*/ 	.short	(.L_24 - .L_23)
	.align		4
.L_23:
        /*0010*/ 	.word	index@(_ZN7cutlass13device_kernelIN5flash11enable_sm90INS1_16FlashAttnFwdSm90INS1_25CollectiveMainloopFwdSm90ILi2EN4cute5tupleIJNS5_1CILi1EEES8_S8_EEENS6_IJNS7_ILi128EEESA_SA_EEELi128ENS_6half_tEfNS_4arch4Sm90ELb1ELb0ELb1ELb1ELb0ELb1ELb0ELb1ELb1ELb1ELb0ELb0EEENS1_21CollectiveEpilogueFwdISB_S9_SC_SE_Li256ELb1ELb1ELb0ELb0EEENS1_36VarlenDynamicPersistentTileSchedulerILi128ELi128ELi256ELi128ELb0ELb1ELb1ELb1ELb1ELb1EEEEEEEEEvNT_6ParamsE)
        /*0014*/ 	.word	0x00000060


	//----- nvinfo : EIATTR_REGCOUNT
	.align		4
.L_24:
        /*0018*/ 	.byte	0x04, 0x2f
        /*001a*/ 	.short	(.L_26 - .L_25)
	.align		4
.L_25:
        /*001c*/ 	.word	index@(_ZN7cutlass13device_kernelIN5flash11enable_sm90INS1_16FlashAttnFwdSm90INS1_25CollectiveMainloopFwdSm90ILi2EN4cute5tupleIJNS5_1CILi1EEES8_S8_EEENS6_IJNS7_ILi128EEESA_SA_EEELi128ENS_6half_tEfNS_4arch4Sm90ELb1ELb0ELb1ELb1ELb0ELb0ELb0ELb1ELb1ELb1ELb0ELb0EEENS1_21CollectiveEpilogueFwdISB_S9_SC_SE_Li256ELb1ELb1ELb0ELb0EEENS1_36VarlenDynamicPersistentTileSchedulerILi128ELi128ELi256ELi128ELb0ELb1ELb1ELb1ELb1ELb1EEEEEEEEEvNT_6ParamsE)
        /*0020*/ 	.word	0x000000a8


	//----- nvinfo : EIATTR_FRAME_SIZE
	.align		4
.L_26:
        /*0024*/ 	.byte	0x04, 0x11
        /*0026*/ 	.short	(.L_28 - .L_27)
	.align		4
.L_27:
        /*0028*/ 	.word	index@(_ZN7cutlass13device_kernelIN5flash11enable_sm90INS1_16FlashAttnFwdSm90INS1_25CollectiveMainloopFwdSm90ILi2EN4cute5tupleIJNS5_1CILi1EEES8_S8_EEENS6_IJNS7_ILi128EEESA_SA_EEELi128ENS_6half_tEfNS_4arch4Sm90ELb1ELb0ELb1ELb1ELb0ELb0ELb0ELb1ELb1ELb1ELb0ELb0EEENS1_21CollectiveEpilogueFwdISB_S9_SC_SE_Li256ELb1ELb1ELb0ELb0EEENS1_36VarlenDynamicPersistentTileSchedulerILi128ELi128ELi256ELi128ELb0ELb1ELb1ELb1ELb1ELb1EEEEEEEEEvNT_6ParamsE)
        /*002c*/ 	.word	0x00000058


	//----- nvinfo : EIATTR_REGCOUNT
	.align		4
.L_28:
        /*0030*/ 	.byte	0x04, 0x2f
        /*0032*/ 	.short	(.L_30 - .L_29)
	.align		4
.L_29:
        /*0034*/ 	.word	index@(_ZN7cutlass13device_kernelIN5flash11enable_sm90INS1_16FlashAttnFwdSm90INS1_25CollectiveMainloopFwdSm90ILi2EN4cute5tupleIJNS5_1CILi1EEES8_S8_EEENS6_IJNS7_ILi128EEESA_SA_EEELi128ENS_6half_tEfNS_4arch4Sm90ELb1ELb0ELb1ELb0ELb0ELb0ELb0ELb1ELb1ELb1ELb0ELb0EEENS1_21CollectiveEpilogueFwdISB_S9_SC_SE_Li256ELb0ELb1ELb0ELb0EEENS1_30DynamicPersistentTileSchedulerILi256ELi128ELb0ELb1ELb1EEEEEEEEEvNT_6ParamsE)
        /*0038*/ 	.word	0x000000a8


	//----- nvinfo : EIATTR_FRAME_SIZE
	.align		4
.L_30:
        /*003c*/ 	.byte	0x04, 0x11
        /*003e*/ 	.short	(.L_32 - .L_31)
	.align		4
.L_31:
        /*0040*/ 	.word	index@(_ZN7cutlass13device_kernelIN5flash11enable_sm90INS1_16FlashAttnFwdSm90INS1_25CollectiveMainloopFwdSm90ILi2EN4cute5tupleIJNS5_1CILi1EEES8_S8_EEENS6_IJNS7_ILi128EEESA_SA_EEELi128ENS_6half_tEfNS_4arch4Sm90ELb1ELb0ELb1ELb0ELb0ELb0ELb0ELb1ELb1ELb1ELb0ELb0EEENS1_21CollectiveEpilogueFwdISB_S9_SC_SE_Li256ELb0ELb1ELb0ELb0EEENS1_30DynamicPersistentTileSchedulerILi256ELi128ELb0ELb1ELb1EEEEEEEEEvNT_6ParamsE)
        /*0044*/ 	.word	0x00000028


	//----- nvinfo : EIATTR_REGCOUNT
	.align		4
.L_32:
        /*0048*/ 	.byte	0x04, 0x2f
        /*004a*/ 	.short	(.L_34 - .L_33)
	.align		4
.L_33:
        /*004c*/ 	.word	index@(_ZN7cutlass13device_kernelIN5flash11enable_sm90INS1_16FlashAttnFwdSm90INS1_25CollectiveMainloopFwdSm90ILi2EN4cute5tupleIJNS5_1CILi1EEES8_S8_EEENS6_IJNS7_ILi128EEESA_SA_EEELi128ENS_6half_tEfNS_4arch4Sm90ELb0ELb1ELb1ELb1ELb0ELb1ELb0ELb1ELb1ELb1ELb0ELb0EEENS1_21CollectiveEpilogueFwdISB_S9_SC_SE_Li256ELb1ELb1ELb0ELb0EEENS1_36VarlenDynamicPersistentTileSchedulerILi128ELi128ELi256ELi128ELb0ELb1ELb1ELb1ELb0ELb1EEEEEEEEEvNT_6ParamsE)
        /*0050*/ 	.word	0x000000a8


	//----- nvinfo : EIATTR_FRAME_SIZE
	.align		4
.L_34:
        /*0054*/ 	.byte	0x04, 0x11
        /*0056*/ 	.short	(.L_36 - .L_35)
	.align		4
.L_35:
        /*0058*/ 	.word	index@(_ZN7cutlass13device_kernelIN5flash11enable_sm90INS1_16FlashAttnFwdSm90INS1_25CollectiveMainloopFwdSm90ILi2EN4cute5tupleIJNS5_1CILi1EEES8_S8_EEENS6_IJNS7_ILi128EEESA_SA_EEELi128ENS_6half_tEfNS_4arch4Sm90ELb0ELb1ELb1ELb1ELb0ELb1ELb0ELb1ELb1ELb1ELb0ELb0EEENS1_21CollectiveEpilogueFwdISB_S9_SC_SE_Li256ELb1ELb1ELb0ELb0EEENS1_36VarlenDynamicPersistentTileSchedulerILi128ELi128ELi256ELi128ELb0ELb1ELb1ELb1ELb0ELb1EEEEEEEEEvNT_6ParamsE)
        /*005c*/ 	.word	0x00000058


	//----- nvinfo : EIATTR_REGCOUNT
	.align		4
.L_36:
        /*0060*/ 	.byte	0x04, 0x2f
        /*0062*/ 	.short	(.L_38 - .L_37)
	.align		4
.L_37:
        /*0064*/ 	.word	index@(_ZN7cutlass13device_kernelIN5flash11enable_sm90INS1_16FlashAttnFwdSm90INS1_25CollectiveMainloopFwdSm90ILi2EN4cute5tupleIJNS5_1CILi1EEES8_S8_EEENS6_IJNS7_ILi128EEESA_SA_EEELi128ENS_6half_tEfNS_4arch4Sm90ELb0ELb1ELb1ELb1ELb0ELb0ELb0ELb1ELb1ELb1ELb0ELb0EEENS1_21CollectiveEpilogueFwdISB_S9_SC_SE_Li256ELb1ELb1ELb0ELb0EEENS1_36VarlenDynamicPersistentTileSchedulerILi128ELi128ELi256ELi128ELb0ELb1ELb1ELb1ELb0ELb1EEEEEEEEEvNT_6ParamsE)
        /*0068*/ 	.word	0x000000a8


	//----- nvinfo : EIATTR_FRAME_SIZE
	.align		4
.L_38:
        /*006c*/ 	.byte	0x04, 0x11
        /*006e*/ 	.short	(.L_40 - .L_39)
	.align		4
.L_39:
        /*0070*/ 	.word	index@(_ZN7cutlass13device_kernelIN5flash11enable_sm90INS1_16FlashAttnFwdSm90INS1_25CollectiveMainloopFwdSm90ILi2EN4cute5tupleIJNS5_1CILi1EEES8_S8_EEENS6_IJNS7_ILi128EEESA_SA_EEELi128ENS_6half_tEfNS_4arch4Sm90ELb0ELb1ELb1ELb1ELb0ELb0ELb0ELb1ELb1ELb1ELb0ELb0EEENS1_21CollectiveEpilogueFwdISB_S9_SC_SE_Li256ELb1ELb1ELb0ELb0EEENS1_36VarlenDynamicPersistentTileSchedulerILi128ELi128ELi256ELi128ELb0ELb1ELb1ELb1ELb0ELb1EEEEEEEEEvNT_6ParamsE)
        /*0074*/ 	.word	0x00000048


	//----- nvinfo : EIATTR_REGCOUNT
	.align		4
.L_40:
        /*0078*/ 	.byte	0x04, 0x2f
        /*007a*/ 	.short	(.L_42 - .L_41)
	.align		4
.L_41:
        /*007c*/ 	.word	index@(_ZN7cutlass13device_kernelIN5flash11enable_sm90INS1_16FlashAttnFwdSm90INS1_25CollectiveMainloopFwdSm90ILi2EN4cute5tupleIJNS5_1CILi1EEES8_S8_EEENS6_IJNS7_ILi128EEESA_SA_EEELi128ENS_6half_tEfNS_4arch4Sm90ELb0ELb1ELb1ELb0ELb0ELb0ELb0ELb1ELb1ELb1ELb0ELb0EEENS1_21CollectiveEpilogueFwdISB_S9_SC_SE_Li256ELb0ELb1ELb0ELb0EEENS1_30DynamicPersistentTileSchedulerILi256ELi128ELb0ELb1ELb1EEEEEEEEEvNT_6ParamsE)
        /*0080*/ 	.word	0x000000a8


	//----- nvinfo : EIATTR_FRAME_SIZE
	.align		4
.L_42:
        /*0084*/ 	.byte	0x04, 0x11
        /*0086*/ 	.short	(.L_44 - .L_43)
	.align		4
.L_43:
        /*0088*/ 	.word	index@(_ZN7cutlass13device_kernelIN5flash11enable_sm90INS1_16FlashAttnFwdSm90INS1_25CollectiveMainloopFwdSm90ILi2EN4cute5tupleIJNS5_1CILi1EEES8_S8_EEENS6_IJNS7_ILi128EEESA_SA_EEELi128ENS_6half_tEfNS_4arch4Sm90ELb0ELb1ELb1ELb0ELb0ELb0ELb0ELb1ELb1ELb1ELb0ELb0EEENS1_21CollectiveEpilogueFwdISB_S9_SC_SE_Li256ELb0ELb1ELb0ELb0EEENS1_30DynamicPersistentTileSchedulerILi256ELi128ELb0ELb1ELb1EEEEEEEEEvNT_6ParamsE)
        /*008c*/ 	.word	0x00000020


	//----- nvinfo : EIATTR_REGCOUNT
	.align		4
.L_44:
        /*0090*/ 	.byte	0x04, 0x2f
        /*0092*/ 	.short	(.L_46 - .L_45)
	.align		4
.L_45:
        /*0094*/ 	.word	index@(_ZN7cutlass13device_kernelIN5flash11enable_sm90INS1_16FlashAttnFwdSm90INS1_25CollectiveMainloopFwdSm90ILi2EN4cute5tupleIJNS5_1CILi1EEES8_S8_EEENS6_IJNS7_ILi128EEENS7_ILi176EEESA_EEELi128ENS_6half_tEfNS_4arch4Sm90ELb0ELb0ELb1ELb1ELb0ELb1ELb0ELb1ELb1ELb1ELb0ELb0EEENS1_21CollectiveEpilogueFwdINS6_IJSA_SA_SB_EEES9_SD_SF_Li256ELb1ELb1ELb0ELb0EEENS1_36VarlenDynamicPersistentTileSchedulerILi128ELi176ELi256ELi128ELb0ELb1ELb1ELb0ELb1ELb1EEEEEEEEEvNT_6ParamsE)
        /*0098*/ 	.word	0x000000a8


	//----- nvinfo : EIATTR_FRAME_SIZE
	.align		4
.L_46:
        /*009c*/ 	.byte	0x04, 0x11
        /*009e*/ 	.short	(.L_48 - .L_47)
	.align		4
.L_47:
        /*00a0*/ 	.word	index@(_ZN7cutlass13device_kernelIN5flash11enable_sm90INS1_16FlashAttnFwdSm90INS1_25CollectiveMainloopFwdSm90ILi2EN4cute5tupleIJNS5_1CILi1EEES8_S8_EEENS6_IJNS7_ILi128EEENS7_ILi176EEESA_EEELi128ENS_6half_tEfNS_4arch4Sm90ELb0ELb0ELb1ELb1ELb0ELb1ELb0ELb1ELb1ELb1ELb0ELb0EEENS1_21CollectiveEpilogueFwdINS6_IJSA_SA_SB_EEES9_SD_SF_Li256ELb1ELb1ELb0ELb0EEENS1_36VarlenDynamicPersistentTileSchedulerILi128ELi176ELi256ELi128ELb0ELb1ELb1ELb0ELb1ELb1EEEEEEEEEvNT_6ParamsE)
        /*00a4*/ 	.word	0x00000090


	//----- nvinfo : EIATTR_REGCOUNT
	.align		4
.L_48:
        /*00a8*/ 	.byte	0x04, 0x2f
        /*00aa*/ 	.short	(.L_50 - .L_49)
	.align		4
.L_49:
        /*00ac*/ 	.word	index@(_ZN7cutlass13device_kernelIN5flash11enable_sm90INS1_16FlashAttnFwdSm90INS1_25CollectiveMainloopFwdSm90ILi2EN4cute5tupleIJNS5_1CILi1EEES8_S8_EEENS6_IJNS7_ILi128EEENS7_ILi176EEESA_EEELi128ENS_6half_tEfNS_4arch4Sm90ELb0ELb0ELb1ELb1ELb0ELb0ELb0ELb1ELb1ELb1ELb0ELb0EEENS1_21CollectiveEpilogueFwdINS6_IJSA_SA_SB_EEES9_SD_SF_Li256ELb1ELb1ELb0ELb0EEENS1_36VarlenDynamicPersistentTileSchedulerILi128ELi176ELi256ELi128ELb0ELb1ELb1ELb0ELb1ELb1EEEEEEEEEvNT_6ParamsE)
        /*00b0*/ 	.word	0x000000a8


	//----- nvinfo : EIATTR_FRAME_SIZE
	.align		4
.L_50:
        /*00b4*/ 	.byte	0x04, 0x11
        /*00b6*/ 	.short	(.L_52 - .L_51)
	.align		4
.L_51:
        /*00b8*/ 	.word	index@(_ZN7cutlass13device_kernelIN5flash11enable_sm90INS1_16FlashAttnFwdSm90INS1_25CollectiveMainloopFwdSm90ILi2EN4cute5tupleIJNS5_1CILi1EEES8_S8_EEENS6_IJNS7_ILi128EEENS7_ILi176EEESA_EEELi128ENS_6half_tEfNS_4arch4Sm90ELb0ELb0ELb1ELb1ELb0ELb0ELb0ELb1ELb1ELb1ELb0ELb0EEENS1_21CollectiveEpilogueFwdINS6_IJSA_SA_SB_EEES9_SD_SF_Li256ELb1ELb1ELb0ELb0EEENS1_36VarlenDynamicPersistentTileSchedulerILi128ELi176ELi256ELi128ELb0ELb1ELb1ELb0ELb1ELb1EEEEEEEEEvNT_6ParamsE)
        /*00bc*/ 	.word	0x00000060


	//----- nvinfo : EIATTR_REGCOUNT
	.align		4
.L_52:
        /*00c0*/ 	.byte	0x04, 0x2f
        /*00c2*/ 	.short	(.L_54 - .L_53)
	.align		4
.L_53:
        /*00c4*/ 	.word	index@(_ZN7cutlass13device_kernelIN5flash11enable_sm90INS1_16FlashAttnFwdSm90INS1_25CollectiveMainloopFwdSm90ILi2EN4cute5tupleIJNS5_1CILi2EEENS7_ILi1EEES9_EEENS6_IJNS7_ILi128EEENS7_ILi176EEESB_EEELi128ENS_6half_tEfNS_4arch4Sm90ELb0ELb0ELb1ELb0ELb0ELb0ELb0ELb1ELb1ELb1ELb0ELb0EEENS1_21CollectiveEpilogueFwdINS6_IJSB_SB_SC_EEESA_SE_SG_Li256ELb0ELb1ELb0ELb0EEENS1_29StaticPersistentTileSchedulerILb0EEEEEEEEEvNT_6ParamsE)
        /*00c8*/ 	.word	0x000000a8


	//----- nvinfo : EIATTR_FRAME_SIZE
	.align		4
.L_54:
        /*00cc*/ 	.byte	0x04, 0x11
        /*00ce*/ 	.short	(.L_56 - .L_55)
	.align		4
.L_55:
        /*00d0*/ 	.word	index@(_ZN7cutlass13device_kernelIN5flash11enable_sm90INS1_16FlashAttnFwdSm90INS1_25CollectiveMainloopFwdSm90ILi2EN4cute5tupleIJNS5_1CILi2EEENS7_ILi1EEES9_EEENS6_IJNS7_ILi128EEENS7_ILi176EEESB_EEELi128ENS_6half_tEfNS_4arch4Sm90ELb0ELb0ELb1ELb0ELb0ELb0ELb0ELb1ELb1ELb1ELb0ELb0EEENS1_21CollectiveEpilogueFwdINS6_IJSB_SB_SC_EEESA_SE_SG_Li256ELb0ELb1ELb0ELb0EEENS1_29StaticPersistentTileSchedulerILb0EEEEEEEEEvNT_6ParamsE)
        /*00d4*/ 	.word	0x00000038


	//----- nvinfo : EIATTR_REGCOUNT
	.align		4
.L_56:
        /*00d8*/ 	.byte	0x04, 0x2f
        /*00da*/ 	.short	(.L_58 - .L_57)
	.align		4
.L_57:
        /*00dc*/ 	.word	index@(_ZN7cutlass13device_kernelIN5flash11enable_sm90INS1_16FlashAttnFwdSm90INS1_25CollectiveMainloopFwdSm90ILi2EN4cute5tupleIJNS5_1CILi1EEES8_S8_EEENS6_IJNS7_ILi128EEENS7_ILi176EEESA_EEELi128ENS_6half_tEfNS_4arch4Sm90ELb0ELb0ELb1ELb0ELb0ELb0ELb0ELb1ELb1ELb1ELb0ELb0EEENS1_21CollectiveEpilogueFwdINS6_IJSA_SA_SB_EEES9_SD_SF_Li256ELb0ELb1ELb0ELb0EEENS1_29StaticPersistentTileSchedulerILb0EEEEEEEEEvNT_6ParamsE)
        /*00e0*/ 	.word	0x000000a8


	//----- nvinfo : EIATTR_FRAME_SIZE
	.align		4
.L_58:
        /*00e4*/ 	.byte	0x04, 0x11
        /*00e6*/ 	.short	(.L_60 - .L_59)
	.align		4
.L_59:
        /*00e8*/ 	.word	index@(_ZN7cutlass13device_kernelIN5flash11enable_sm90INS1_16FlashAttnFwdSm90INS1_25CollectiveMainloopFwdSm90ILi2EN4cute5tupleIJNS5_1CILi1EEES8_S8_EEENS6_IJNS7_ILi128EEENS7_ILi176EEESA_EEELi128ENS_6half_tEfNS_4arch4Sm90ELb0ELb0ELb1ELb0ELb0ELb0ELb0ELb1ELb1ELb1ELb0ELb0EEENS1_21CollectiveEpilogueFwdINS6_IJSA_SA_SB_EEES9_SD_SF_Li256ELb0ELb1ELb0ELb0EEENS1_29StaticPersistentTileSchedulerILb0EEEEEEEEEvNT_6ParamsE)
        /*00ec*/ 	.word	0x00000038


	//----- nvinfo : EIATTR_MIN_STACK_SIZE
	.align		4
.L_60:
        /*00f0*/ 	.byte	0x04, 0x12
        /*00f2*/ 	.short	(.L_62 - .L_61)
	.align		4
.L_61:
        /*00f4*/ 	.word	index@(_ZN7cutlass13device_kernelIN5flash11enable_sm90INS1_16FlashAttnFwdSm90INS1_25CollectiveMainloopFwdSm90ILi2EN4cute5tupleIJNS5_1CILi1EEES8_S8_EEENS6_IJNS7_ILi128EEENS7_ILi176EEESA_EEELi128ENS_6half_tEfNS_4arch4Sm90ELb0ELb0ELb1ELb0ELb0ELb0ELb0ELb1ELb1ELb1ELb0ELb0EEENS1_21CollectiveEpilogueFwdINS6_IJSA_SA_SB_EEES9_SD_SF_Li256ELb0ELb1ELb0ELb0EEENS1_29StaticPersistentTileSchedulerILb0EEEEEEEEEvNT_6ParamsE)
        /*00f8*/ 	.word	0x00000038


	//----- nvinfo : EIATTR_MIN_STACK_SIZE
	.align		4
.L_62:
        /*00fc*/ 	.byte	0x04, 0x12
        /*00fe*/ 	.short	(.L_64 - .L_63)
	.align		4
.L_63:
        /*0100*/ 	.word	index@(_ZN7cutlass13device_kernelIN5flash11enable_sm90INS1_16FlashAttnFwdSm90INS1_25CollectiveMainloopFwdSm90ILi2EN4cute5tupleIJNS5_1CILi2EEENS7_ILi1EEES9_EEENS6_IJNS7_ILi128EEENS7_ILi176EEESB_EEELi128ENS_6half_tEfNS_4arch4Sm90ELb0ELb0ELb1ELb0ELb0ELb0ELb0ELb1ELb1ELb1ELb0ELb0EEENS1_21CollectiveEpilogueFwdINS6_IJSB_SB_SC_EEESA_SE_SG_Li256ELb0ELb1ELb0ELb0EEENS1_29StaticPersistentTileSchedulerILb0EEEEEEEEEvNT_6ParamsE)
        /*0104*/ 	.word	0x00000038


	//----- nvinfo : EIATTR_MIN_STACK_SIZE
	.align		4
.L_64:
        /*0108*/ 	.byte	0x04, 0x12
        /*010a*/ 	.short	(.L_66 - .L_65)
	.align		4
.L_65:
        /*010c*/ 	.word	index@(_ZN7cutlass13device_kernelIN5flash11enable_sm90INS1_16FlashAttnFwdSm90INS1_25CollectiveMainloopFwdSm90ILi2EN4cute5tupleIJNS5_1CILi1EEES8_S8_EEENS6_IJNS7_ILi128EEENS7_ILi176EEESA_EEELi128ENS_6half_tEfNS_4arch4Sm90ELb0ELb0ELb1ELb1ELb0ELb0ELb0ELb1ELb1ELb1ELb0ELb0EEENS1_21CollectiveEpilogueFwdINS6_IJSA_SA_SB_EEES9_SD_SF_Li256ELb1ELb1ELb0ELb0EEENS1_36VarlenDynamicPersistentTileSchedulerILi128ELi176ELi256ELi128ELb0ELb1ELb1ELb0ELb1ELb1EEEEEEEEEvNT_6ParamsE)
        /*0110*/ 	.word	0x00000060


	//----- nvinfo : EIATTR_MIN_STACK_SIZE
	.align		4
.L_66:
        /*0114*/ 	.byte	0x04, 0x12
        /*0116*/ 	.short	(.L_68 - .L_67)
	.align		4
.L_67:
        /*0118*/ 	.word	index@(_ZN7cutlass13device_kernelIN5flash11enable_sm90INS1_16FlashAttnFwdSm90INS1_25CollectiveMainloopFwdSm90ILi2EN4cute5tupleIJNS5_1CILi1EEES8_S8_EEENS6_IJNS7_ILi128EEENS7_ILi176EEESA_EEELi128ENS_6half_tEfNS_4arch4Sm90ELb0ELb0ELb1ELb1ELb0ELb1ELb0ELb1ELb1ELb1ELb0ELb0EEENS1_21CollectiveEpilogueFwdINS6_IJSA_SA_SB_EEES9_SD_SF_Li256ELb1ELb1ELb0ELb0EEENS1_36VarlenDynamicPersistentTileSchedulerILi128ELi176ELi256ELi128ELb0ELb1ELb1ELb0ELb1ELb1EEEEEEEEEvNT_6ParamsE)
        /*011c*/ 	.word	0x00000090


	//----- nvinfo : EIATTR_MIN_STACK_SIZE
	.align		4
.L_68:
        /*0120*/ 	.byte	0x04, 0x12
        /*0122*/ 	.short	(.L_70 - .L_69)
	.align		4
.L_69:
        /*0124*/ 	.word	index@(_ZN7cutlass13device_kernelIN5flash11enable_sm90INS1_16FlashAttnFwdSm90INS1_25CollectiveMainloopFwdSm90ILi2EN4cute5tupleIJNS5_1CILi1EEES8_S8_EEENS6_IJNS7_ILi128EEESA_SA_EEELi128ENS_6half_tEfNS_4arch4Sm90ELb0ELb1ELb1ELb0ELb0ELb0ELb0ELb1ELb1ELb1ELb0ELb0EEENS1_21CollectiveEpilogueFwdISB_S9_SC_SE_Li256ELb0ELb1ELb0ELb0EEENS1_30DynamicPersistentTileSchedulerILi256ELi128ELb0ELb1ELb1EEEEEEEEEvNT_6ParamsE)
        /*0128*/ 	.word	0x00000020


	//----- nvinfo : EIATTR_MIN_STACK_SIZE
	.align		4
.L_70:
        /*012c*/ 	.byte	0x04, 0x12
        /*012e*/ 	.short	(.L_72 - .L_71)
	.align		4
.L_71:
        /*0130*/ 	.word	index@(_ZN7cutlass13device_kernelIN5flash11enable_sm90INS1_16FlashAttnFwdSm90INS1_25CollectiveMainloopFwdSm90ILi2EN4cute5tupleIJNS5_1CILi1EEES8_S8_EEENS6_IJNS7_ILi128EEESA_SA_EEELi128ENS_6half_tEfNS_4arch4Sm90ELb0ELb1ELb1ELb1ELb0ELb0ELb0ELb1ELb1ELb1ELb0ELb0EEENS1_21CollectiveEpilogueFwdISB_S9_SC_SE_Li256ELb1ELb1ELb0ELb0EEENS1_36VarlenDynamicPersistentTileSchedulerILi128ELi128ELi256ELi128ELb0ELb1ELb1ELb1ELb0ELb1EEEEEEEEEvNT_6ParamsE)
        /*0134*/ 	.word	0x00000048


	//----- nvinfo : EIATTR_MIN_STACK_SIZE
	.align		4
.L_72:
        /*0138*/ 	.byte	0x04, 0x12
        /*013a*/ 	.short	(.L_74 - .L_73)
	.align		4
.L_73:
        /*013c*/ 	.word	index@(_ZN7cutlass13device_kernelIN5flash11enable_sm90INS1_16FlashAttnFwdSm90INS1_25CollectiveMainloopFwdSm90ILi2EN4cute5tupleIJNS5_1CILi1EEES8_S8_EEENS6_IJNS7_ILi128EEESA_SA_EEELi128ENS_6half_tEfNS_4arch4Sm90ELb0ELb1ELb1ELb1ELb0ELb1ELb0ELb1ELb1ELb1ELb0ELb0EEENS1_21CollectiveEpilogueFwdISB_S9_SC_SE_Li256ELb1ELb1ELb0ELb0EEENS1_36VarlenDynamicPersistentTileSchedulerILi128ELi128ELi256ELi128ELb0ELb1ELb1ELb1ELb0ELb1EEEEEEEEEvNT_6ParamsE)
        /*0140*/ 	.word	0x00000058


	//----- nvinfo : EIATTR_MIN_STACK_SIZE
	.align		4
.L_74:
        /*0144*/ 	.byte	0x04, 0x12
        /*0146*/ 	.short	(.L_76 - .L_75)
	.align		4
.L_75:
        /*0148*/ 	.word	index@(_ZN7cutlass13device_kernelIN5flash11enable_sm90INS1_16FlashAttnFwdSm90INS1_25CollectiveMainloopFwdSm90ILi2EN4cute5tupleIJNS5_1CILi1EEES8_S8_EEENS6_IJNS7_ILi128EEESA_SA_EEELi128ENS_6half_tEfNS_4arch4Sm90ELb1ELb0ELb1ELb0ELb0ELb0ELb0ELb1ELb1ELb1ELb0ELb0EEENS1_21CollectiveEpilogueFwdISB_S9_SC_SE_Li256ELb0ELb1ELb0ELb0EEENS1_30DynamicPersistentTileSchedulerILi256ELi128ELb0ELb1ELb1EEEEEEEEEvNT_6ParamsE)
        /*014c*/ 	.word	0x00000028


	//----- nvinfo : EIATTR_MIN_STACK_SIZE
	.align		4
.L_76:
        /*0150*/ 	.byte	0x04, 0x12
        /*0152*/ 	.short	(.L_78 - .L_77)
	.align		4
.L_77:
        /*0154*/ 	.word	index@(_ZN7cutlass13device_kernelIN5flash11enable_sm90INS1_16FlashAttnFwdSm90INS1_25CollectiveMainloopFwdSm90ILi2EN4cute5tupleIJNS5_1CILi1EEES8_S8_EEENS6_IJNS7_ILi128EEESA_SA_EEELi128ENS_6half_tEfNS_4arch4Sm90ELb1ELb0ELb1ELb1ELb0ELb0ELb0ELb1ELb1ELb1ELb0ELb0EEENS1_21CollectiveEpilogueFwdISB_S9_SC_SE_Li256ELb1ELb1ELb0ELb0EEENS1_36VarlenDynamicPersistentTileSchedulerILi128ELi128ELi256ELi128ELb0ELb1ELb1ELb1ELb1ELb1EEEEEEEEEvNT_6ParamsE)
        /*0158*/ 	.word	0x00000058


	//----- nvinfo : EIATTR_MIN_STACK_SIZE
	.align		4
.L_78:
        /*015c*/ 	.byte	0x04, 0x12
        /*015e*/ 	.short	(.L_80 - .L_79)
	.align		4
.L_79:
        /*0160*/ 	.word	index@(_ZN7cutlass13device_kernelIN5flash11enable_sm90INS1_16FlashAttnFwdSm90INS1_25CollectiveMainloopFwdSm90ILi2EN4cute5tupleIJNS5_1CILi1EEES8_S8_EEENS6_IJNS7_ILi128EEESA_SA_EEELi128ENS_6half_tEfNS_4arch4Sm90ELb1ELb0ELb1ELb1ELb0ELb1ELb0ELb1ELb1ELb1ELb0ELb0EEENS1_21CollectiveEpilogueFwdISB_S9_SC_SE_Li256ELb1ELb1ELb0ELb0EEENS1_36VarlenDynamicPersistentTileSchedulerILi128ELi128ELi256ELi128ELb0ELb1ELb1ELb1ELb1ELb1EEEEEEEEEvNT_6ParamsE)
        /*0164*/ 	.word	0x00000060
.L_80:


//--------------------- .nv.compat                --------------------------
	.section	.nv.compat,"",@"SHT_CUDA_COMPAT_INFO"
	.align	4
        /*0000*/ 	.byte	0x02, 0x09, 0x01, 0x00, 0x02, 0x02, 0x04, 0x00, 0x02, 0x05, 0x05, 0x00, 0x03, 0x07, 0x01, 0x01
        /*0010*/ 	.byte	0x02, 0x03, 0x01, 0x00, 0x02, 0x06, 0x01, 0x00, 0x04, 0x0b, 0x08, 0x00, 0x00, 0x00, 0x00, 0x00
        /*0020*/ 	.byte	0x00, 0x00, 0x00, 0x00


//--------------------- .nv.info._ZN7cutlass13device_kernelIN5flash11enable_sm90INS1_16FlashAttnFwdSm90INS1_25CollectiveMainloopFwdSm90ILi2EN4cute5tupleIJNS5_1CILi1EEES8_S8_EEENS6_IJNS7_ILi128EEENS7_ILi176EEESA_EEELi128ENS_6half_tEfNS_4arch4Sm90ELb0ELb0ELb1ELb0ELb0ELb0ELb0ELb1ELb1ELb1ELb0ELb0EEENS1_21CollectiveEpilogueFwdINS6_IJSA_SA_SB_EEES9_SD_SF_Li256ELb0ELb1ELb0ELb0EEENS1_29StaticPersistentTileSchedulerILb0EEEEEEEEEvNT_6ParamsE --------------------------
	.section	.nv.info._ZN7cutlass13device_kernelIN5flash11enable_sm90INS1_16FlashAttnFwdSm90INS1_25CollectiveMainloopFwdSm90ILi2EN4cute5tupleIJNS5_1CILi1EEES8_S8_EEENS6_IJNS7_ILi128EEENS7_ILi176EEESA_EEELi128ENS_6half_tEfNS_4arch4Sm90ELb0ELb0ELb1ELb0ELb0ELb0ELb0ELb1ELb1ELb1ELb0ELb0EEENS1_21CollectiveEpilogueFwdINS6_IJSA_SA_SB_EEES9_SD_SF_Li256ELb0ELb1ELb0ELb0EEENS1_29StaticPersistentTileSchedulerILb0EEEEEEEEEvNT_6ParamsE,"",@"SHT_CUDA_INFO"
	.sectionflags	@""
	.align	4


	//----- nvinfo : EIATTR_CUDA_API_VERSION
	.align		4
        /*0000*/ 	.byte	0x04, 0x37
        /*0002*/ 	.short	(.L_82 - .L_81)
.L_81:
        /*0004*/ 	.word	0x00000082


	//----- nvinfo : EIATTR_KPARAM_INFO
	.align		4
.L_82:
        /*0008*/ 	.byte	0x04, 0x17
        /*000a*/ 	.short	(.L_84 - .L_83)
.L_83:
        /*000c*/ 	.word	0x00000000
        /*0010*/ 	.short	0x0000
        /*0012*/ 	.short	0x0070
        /*0014*/ 	.byte	0x00, 0xf0, 0x01, 0x28


	//----- nvinfo : EIATTR_SPARSE_MMA_MASK
	.align		4
.L_84:
        /*0018*/ 	.byte	0x03, 0x50
        /*001a*/ 	.short	0x0000


	//----- nvinfo : EIATTR_MAXREG_COUNT
	.align		4
        /*001c*/ 	.byte	0x03, 0x1b
        /*001e*/ 	.short	0x00a8


	//----- nvinfo : EIATTR_NUM_BARRIERS
	.align		4
        /*0020*/ 	.byte	0x02, 0x4c
        /*0022*/ 	.byte	0x10
	.zero		1


	//----- nvinfo : EIATTR_EXTERNS
	.align		4
        /*0024*/ 	.byte	0x04, 0x0f
        /*0026*/ 	.short	(.L_86 - .L_85)


	//   ....[0]....
	.align		4
.L_85:
        /*0028*/ 	.word	index@(__assertfail)


	//----- nvinfo : EIATTR_ANNOTATIONS
	.align		4
.L_86:
        /*002c*/ 	.byte	0x04, 0x55
        /*002e*/ 	.short	(.L_88 - .L_87)


	//   ....[0]....
.L_87:
        /*0030*/ 	.word	0x00000001
        /*0034*/ 	.byte	0x20, 0x09, 0x00, 0x00, 0x01, 0x00, 0x00, 0x00, 0x10, 0x0a, 0x00, 0x00, 0x01, 0x00, 0x00, 0x00
        /* <DEDUP_REMOVED lines=30> */
        /*0224*/ 	.byte	0x20, 0x20, 0x01, 0x00


	//----- nvinfo : EIATTR_MERCURY_ISA_VERSION
	.align		4
.L_88:
        /*0228*/ 	.byte	0x03, 0x5f
        /*022a*/ 	.short	0x0101


	//----- nvinfo : EIATTR_INT_WARP_WIDE_INSTR_OFFSETS
	.align		4
        /*022c*/ 	.byte	0x04, 0x31
        /*022e*/ 	.short	(.L_90 - .L_89)


	//   ....[0]....
.L_89:
        /*0230*/ 	.word	0x00000120


	//   ....[1]....
        /*0234*/ 	.word	0x000001c0


	//   ....[2]....
        /*0238*/ 	.word	0x00000230


	//----- nvinfo : EIATTR_COOP_GROUP_MASK_REGIDS
	.align		4
.L_90:
        /*023c*/ 	.byte	0x04, 0x29
        /*023e*/ 	.short	(.L_92 - .L_91)


	//   ....[0]....
.L_91:
        /*0240*/ 	.word	0xffffffff


	//   ....[1]....
        /*0244*/ 	.word	0xffffffff


	//   ....[2]....
        /*0248*/ 	.word	0xffffffff


	//   ....[3]....
        /*024c*/ 	.word	0xffffffff


	//   ....[4]....
        /*0250*/ 	.word	0xffffffff


	//   ....[5]....
        /*0254*/ 	.word	0xffffffff


	//   ....[6]....
        /*0258*/ 	.word	0xffffffff


	//   ....[7]....
        /*025c*/ 	.word	0xffffffff


	//   ....[8]....
        /*0260*/ 	.word	0xffffffff


	//   ....[9]....
        /*0264*/ 	.word	0xffffffff


	//   ....[10]....
        /*0268*/ 	.word	0xffffffff


	//   ....[11]....
        /*026c*/ 	.word	0xffffffff


	//   ....[12]....
        /*0270*/ 	.word	0xffffffff


	//   ....[13]....
        /*0274*/ 	.word	0xffffffff


	//   ....[14]....
        /*0278*/ 	.word	0xffffffff


	//   ....[15]....
        /*027c*/ 	.word	0xffffffff


	//   ....[16]....
        /*0280*/ 	.word	0xffffffff


	//   ....[17]....
        /*0284*/ 	.word	0xffffffff


	//   ....[18]....
        /*0288*/ 	.word	0xffffffff


	//   ....[19]....
        /*028c*/ 	.word	0xffffffff


	//   ....[20]....
        /*0290*/ 	.word	0xffffffff


	//   ....[21]....
        /*0294*/ 	.word	0xffffffff


	//   ....[22]....
        /*0298*/ 	.word	0xffffffff


	//   ....[23]....
        /*029c*/ 	.word	0xffffffff


	//   ....[24]....
        /*02a0*/ 	.word	0xffffffff


	//   ....[25]....
        /*02a4*/ 	.word	0xffffffff


	//   ....[26]....
        /*02a8*/ 	.word	0xffffffff


	//   ....[27]....
        /*02ac*/ 	.word	0xffffffff


	//   ....[28]....
        /*02b0*/ 	.word	0xffffffff


	//   ....[29]....
        /*02b4*/ 	.word	0xffffffff


	//   ....[30]....
        /*02b8*/ 	.word	0xffffffff


	//   ....[31]....
        /*02bc*/ 	.word	0xffffffff


	//   ....[32]....
        /*02c0*/ 	.word	0xffffffff


	//   ....[33]....
        /*02c4*/ 	.word	0xffffffff


	//   ....[34]....
        /*02c8*/ 	.word	0xffffffff


	//   ....[35]....
        /*02cc*/ 	.word	0xffffffff


	//   ....[36]....
        /*02d0*/ 	.word	0xffffffff


	//   ....[37]....
        /*02d4*/ 	.word	0xffffffff


	//   ....[38]....
        /*02d8*/ 	.word	0xffffffff


	//   ....[39]....
        /*02dc*/ 	.word	0xffffffff


	//   ....[40]....
        /*02e0*/ 	.word	0xffffffff


	//   ....[41]....
        /*02e4*/ 	.word	0xffffffff


	//   ....[42]....
        /*02e8*/ 	.word	0xffffffff


	//   ....[43]....
        /*02ec*/ 	.word	0xffffffff


	//   ....[44]....
        /*02f0*/ 	.word	0xffffffff


	//   ....[45]....
        /*02f4*/ 	.word	0xffffffff


	//   ....[46]....
        /*02f8*/ 	.word	0xffffffff


	//   ....[47]....
        /*02fc*/ 	.word	0xffffffff


	//   ....[48]....
        /*0300*/ 	.word	0xffffffff


	//   ....[49]....
        /*0304*/ 	.word	0xffffffff


	//   ....[50]....
        /*0308*/ 	.word	0x0500000f


	//   ....[51]....
        /*030c*/ 	.word	0x0500000f


	//   ....[52]....
        /*0310*/ 	.word	0x0500000f


	//   ....[53]....
        /*0314*/ 	.word	0x0500000f


	//   ....[54]....
        /*0318*/ 	.word	0x0500000f


	//   ....[55]....
        /*031c*/ 	.word	0x0500000f


	//   ....[56]....
        /*0320*/ 	.word	0x0500000f


	//   ....[57]....
        /*0324*/ 	.word	0x0500000f


	//   ....[58]....
        /*0328*/ 	.word	0x0500000f


	//   ....[59]....
        /*032c*/ 	.word	0x0500000f


	//   ....[60]....
        /*0330*/ 	.word	0x0500000f


	//   ....[61]....
        /*0334*/ 	.word	0x0500000f


	//   ....[62]....
        /*0338*/ 	.word	0x0500000f


	//   ....[63]....
        /*033c*/ 	.word	0x0500000f


	//   ....[64]....
        /*0340*/ 	.word	0x0500000f


	//   ....[65]....
        /*0344*/ 	.word	0x0500000f


	//   ....[66]....
        /*0348*/ 	.word	0x0500000f


	//   ....[67]....
        /*034c*/ 	.word	0x0500000f


	//----- nvinfo : EIATTR_COOP_GROUP_INSTR_OFFSETS
	.align		4
.L_92:
        /*0350*/ 	.byte	0x04, 0x28
        /*0352*/ 	.short	(.L_94 - .L_93)


	//   ....[0]....
.L_93:
        /*0354*/ 	.word	0x00000060


	//   ....[1]....
        /*0358*/ 	.word	0x00000130


	//   ....[2]....
        /*035c*/ 	.word	0x000001e0


	//   ....[3]....
        /*0360*/ 	.word	0x000003a0


	//   ....[4]....
        /*0364*/ 	.word	0x00000500


	//   ....[5]....
        /*0368*/ 	.word	0x00000620


	//   ....[6]....
        /*036c*/ 	.word	0x00000780


	//   ....[7]....
        /*0370*/ 	.word	0x00000da0


	//   ....[8]....
        /*0374*/ 	.word	0x00004fe0


	//   ....[9]....
        /*0378*/ 	.word	0x00005020


	//   ....[10]....
        /*037c*/ 	.word	0x000057a0


	//   ....[11]....
        /*0380*/ 	.word	0x000057f0


	//   ....[12]....
        /*0384*/ 	.word	0x0000a3a0


	//   ....[13]....
        /*0388*/ 	.word	0x0000a3f0


	//   ....[14]....
        /*038c*/ 	.word	0x0000afc0


	//   ....[15]....
        /*0390*/ 	.word	0x0000b000


	//   ....[16]....
        /*0394*/ 	.word	0x0000c4b0


	//   ....[17]....
        /*0398*/ 	.word	0x0000c4f0


	//   ....[18]....
        /*039c*/ 	.word	0x0000c5d0


	//   ....[19]....
        /*03a0*/ 	.word	0x0000c620


	//   ....[20]....
        /*03a4*/ 	.word	0x0000d900


	//   ....[21]....
        /*03a8*/ 	.word	0x0000d930


	//   ....[22]....
        /*03ac*/ 	.word	0x0000d960


	//   ....[23]....
        /*03b0*/ 	.word	0x0000d9d0


	//   ....[24]....
        /*03b4*/ 	.word	0x0000dea0


	//   ....[25]....
        /*03b8*/ 	.word	0x0000dee0


	//   ....[26]....
        /*03bc*/ 	.word	0x0000dfc0


	//   ....[27]....
        /*03c0*/ 	.word	0x0000dfe0


	//   ....[28]....
        /*03c4*/ 	.word	0x0000e0a0


	//   ....[29]....
        /*03c8*/ 	.word	0x0000e0c0


	//   ....[30]....
        /*03cc*/ 	.word	0x0000e190


	//   ....[31]....
        /*03d0*/ 	.word	0x0000e1d0


	//   ....[32]....
        /*03d4*/ 	.word	0x0000ebe0


	//   ....[33]....
        /*03d8*/ 	.word	0x0000f610


	//   ....[34]....
        /*03dc*/ 	.word	0x0000f620


	//   ....[35]....
        /*03e0*/ 	.word	0x0000f660


	//   ....[36]....
        /*03e4*/ 	.word	0x0000f6a0


	//   ....[37]....
        /*03e8*/ 	.word	0x0000f7a0


	//   ....[38]....
        /*03ec*/ 	.word	0x0000f7b0


	//   ....[39]....
        /*03f0*/ 	.word	0x0000f830


	//   ....[40]....
        /*03f4*/ 	.word	0x0000f840


	//   ....[41]....
        /*03f8*/ 	.word	0x0000f8c0


	//   ....[42]....
        /*03fc*/ 	.word	0x0000f8d0


	//   ....[43]....
        /*0400*/ 	.word	0x0000f950


	//   ....[44]....
        /*0404*/ 	.word	0x0000f960


	//   ....[45]....
        /*0408*/ 	.word	0x0000f9e0


	//   ....[46]....
        /*040c*/ 	.word	0x0000f9f0


	//   ....[47]....
        /*0410*/ 	.word	0x0000fa00


	//   ....[48]....
        /*0414*/ 	.word	0x0000fa40


	//   ....[49]....
        /*0418*/ 	.word	0x00011f50


	//   ....[50]....
        /*041c*/ 	.word	0x00012450


	//   ....[51]....
        /*0420*/ 	.word	0x000125c0


	//   ....[52]....
        /*0424*/ 	.word	0x00012610


	//   ....[53]....
        /*0428*/ 	.word	0x000127a0


	//   ....[54]....
        /*042c*/ 	.word	0x000127f0


	//   ....[55]....
        /*0430*/ 	.word	0x00012920


	//   ....[56]....
        /*0434*/ 	.word	0x00012970


	//   ....[57]....
        /*0438*/ 	.word	0x00012a80


	//   ....[58]....
        /*043c*/ 	.word	0x00012ad0


	//   ....[59]....
        /*0440*/ 	.word	0x00012be0


	//   ....[60]....
        /*0444*/ 	.word	0x00012c30


	//   ....[61]....
        /*0448*/ 	.word	0x00012d40


	//   ....[62]....
        /*044c*/ 	.word	0x00012d90


	//   ....[63]....
        /*0450*/ 	.word	0x00012e90


	//   ....[64]....
        /*0454*/ 	.word	0x00012ee0


	//   ....[65]....
        /*0458*/ 	.word	0x00012fd0


	//   ....[66]....
        /*045c*/ 	.word	0x00013020


	//   ....[67]....
        /*0460*/ 	.word	0x000133c0


	//----- nvinfo : EIATTR_REG_RECONFIG
	.align		4
.L_94:
        /*0464*/ 	.byte	0x01, 0x54
	.zero		2


	//----- nvinfo : EIATTR_SYSCALL_OFFSETS
	.align		4
        /*0468*/ 	.byte	0x04, 0x46
        /*046a*/ 	.short	(.L_96 - .L_95)


	//   ....[0]....
.L_95:
        /*046c*/ 	.word	0x00001170


	//   ....[1]....
        /*0470*/ 	.word	0x0000e830


	//   ....[2]....
        /*0474*/ 	.word	0x0000e970


	//   ....[3]....
        /*0478*/ 	.word	0x0000ea60


	//   ....[4]....
        /*047c*/ 	.word	0x0000f1d0


	//----- nvinfo : EIATTR_MBARRIER_INSTR_OFFSETS
	.align		4
.L_96:
        /*0480*/ 	.byte	0x04, 0x39
        /*0482*/ 	.short	(.L_98 - .L_97)


	//   ....[0]....
.L_97:
        /*0484*/ 	.word	0x00000250
        /*0488*/ 	.word	0x000000ff
        /*048c*/ 	.word	0x00034800
        /*0490*/ 	.short	0x0100
        /*0492*/ 	.byte	0x08
	.zero		1


	//   ....[1]....
        /*0494*/ 	.word	0x00000260
        /*0498*/ 	.word	0x000000ff
        /*049c*/ 	.word	0x00034820
        /*04a0*/ 	.short	0x0100
        /*04a2*/ 	.byte	0x08
	.zero		1


	//   ....[2]....
        /*04a4*/ 	.word	0x00000350
        /*04a8*/ 	.word	0x000000ff
        /*04ac*/ 	.word	0x00034830
        /*04b0*/ 	.short	0x0100
        /*04b2*/ 	.byte	0x08
	.zero		1


	//   ....[3]....
        /*04b4*/ 	.word	0x00000360
        /*04b8*/ 	.word	0x000000ff
        /*04bc*/ 	.word	0x00034840
        /*04c0*/ 	.short	0x0100
        /*04c2*/ 	.byte	0x08
	.zero		1


	//   ....[4]....
        /*04c4*/ 	.word	0x00000370
        /*04c8*/ 	.word	0x000000ff
        /*04cc*/ 	.word	0x00034838
        /*04d0*/ 	.short	0x0100
        /*04d2*/ 	.byte	0x08
	.zero		1


	//   ....[5]....
        /*04d4*/ 	.word	0x00000380
        /*04d8*/ 	.word	0x000000ff
        /*04dc*/ 	.word	0x00034848
        /*04e0*/ 	.short	0x0100
        /*04e2*/ 	.byte	0x08
	.zero		1


	//   ....[6]....
        /*04e4*/ 	.word	0x000004b0
        /*04e8*/ 	.word	0x000000ff
        /*04ec*/ 	.word	0x00034850
        /*04f0*/ 	.short	0x0100
        /*04f2*/ 	.byte	0x08
	.zero		1


	//   ....[7]....
        /*04f4*/ 	.word	0x000004c0
        /*04f8*/ 	.word	0x000000ff
        /*04fc*/ 	.word	0x00034860
        /*0500*/ 	.short	0x0100
        /*0502*/ 	.byte	0x08
	.zero		1


	//   ....[8]....
        /*0504*/ 	.word	0x000004d0
        /*0508*/ 	.word	0x000000ff
        /*050c*/ 	.word	0x00034858
        /*0510*/ 	.short	0x0100
        /*0512*/ 	.byte	0x08
	.zero		1


	//   ....[9]....
        /*0514*/ 	.word	0x000004e0
        /*0518*/ 	.word	0x000000ff
        /*051c*/ 	.word	0x00034868
        /*0520*/ 	.short	0x0100
        /*0522*/ 	.byte	0x08
	.zero		1


	//   ....[10]....
        /*0524*/ 	.word	0x000005d0
        /*0528*/ 	.word	0x000000ff
        /*052c*/ 	.word	0x00034870
        /*0530*/ 	.short	0x0100
        /*0532*/ 	.byte	0x06
	.zero		1


	//   ....[11]....
        /*0534*/ 	.word	0x000005e0
        /*0538*/ 	.word	0x000000ff
        /*053c*/ 	.word	0x00034880
        /*0540*/ 	.short	0x0100
        /*0542*/ 	.byte	0x06
	.zero		1


	//   ....[12]....
        /*0544*/ 	.word	0x000005f0
        /*0548*/ 	.word	0x000000ff
        /*054c*/ 	.word	0x00034878
        /*0550*/ 	.short	0x0100
        /*0552*/ 	.byte	0x06
	.zero		1


	//   ....[13]....
        /*0554*/ 	.word	0x00000600
        /*0558*/ 	.word	0x000000ff
        /*055c*/ 	.word	0x00034888
        /*0560*/ 	.short	0x0100
        /*0562*/ 	.byte	0x06
	.zero		1


	//   ....[14]....
        /*0564*/ 	.word	0x00000730
        /*0568*/ 	.word	0x000000ff
        /*056c*/ 	.word	0x00034890
        /*0570*/ 	.short	0x0100
        /*0572*/ 	.byte	0x08
	.zero		1


	//   ....[15]....
        /*0574*/ 	.word	0x00000740
        /*0578*/ 	.word	0x000000ff
        /*057c*/ 	.word	0x000348a0
        /*0580*/ 	.short	0x0100
        /*0582*/ 	.byte	0x08
	.zero		1


	//   ....[16]....
        /*0584*/ 	.word	0x00000750
        /*0588*/ 	.word	0x000000ff
        /*058c*/ 	.word	0x00034898
        /*0590*/ 	.short	0x0100
        /*0592*/ 	.byte	0x08
	.zero		1


	//   ....[17]....
        /*0594*/ 	.word	0x00000760
        /*0598*/ 	.word	0x000000ff
        /*059c*/ 	.word	0x000348a8
        /*05a0*/ 	.short	0x0100
        /*05a2*/ 	.byte	0x08
	.zero		1


	//   ....[18]....
        /*05a4*/ 	.word	0x00000890
        /*05a8*/ 	.word	0x000000ff
        /*05ac*/ 	.word	0x000348b0
        /*05b0*/ 	.short	0x0100
        /*05b2*/ 	.byte	0x08
	.zero		1


	//   ....[19]....
        /*05b4*/ 	.word	0x000008a0
        /*05b8*/ 	.word	0x000000ff
        /*05bc*/ 	.word	0x000348c0
        /*05c0*/ 	.short	0x0100
        /*05c2*/ 	.byte	0x08
	.zero		1


	//   ....[20]....
        /*05c4*/ 	.word	0x000008b0
        /*05c8*/ 	.word	0x000000ff
        /*05cc*/ 	.word	0x000348b8
        /*05d0*/ 	.short	0x0100
        /*05d2*/ 	.byte	0x08
	.zero		1


	//   ....[21]....
        /*05d4*/ 	.word	0x000008c0
        /*05d8*/ 	.word	0x000000ff
        /*05dc*/ 	.word	0x000348c8
        /*05e0*/ 	.short	0x0100
        /*05e2*/ 	.byte	0x08
	.zero		1


	//   ....[22]....
        /*05e4*/ 	.word	0x000011c0
        /*05e8*/ 	.word	0x000000ff
        /*05ec*/ 	.word	0x00034800
        /*05f0*/ 	.short	0x010a
        /*05f2*/ 	.byte	0x04
	.zero		1


	//   ....[23]....
        /*05f4*/ 	.word	0x00001260
        /*05f8*/ 	.word	0x00000003
        /*05fc*/ 	.word	0x00034830
        /*0600*/ 	.short	0x010a
        /*0602*/ 	.byte	0x3f
	.zero		1


	//   ....[24]....
        /*0604*/ 	.word	0x000012e0
        /*0608*/ 	.word	0x00000003
        /*060c*/ 	.word	0x00034830
        /*0610*/ 	.short	0x010a
        /*0612*/ 	.byte	0x3f
	.zero		1


	//   ....[25]....
        /*0614*/ 	.word	0x00004930
        /*0618*/ 	.word	0x00000003
        /*061c*/ 	.word	0x00000000
        /*0620*/ 	.short	0x0101
        /*0622*/ 	.byte	0x3f
	.zero		1


	//   ....[26]....
        /*0624*/ 	.word	0x00006e00
        /*0628*/ 	.word	0x000000ff
        /*062c*/ 	.word	0x00034830
        /*0630*/ 	.short	0x010a
        /*0632*/ 	.byte	0x06
	.zero		1


	//   ....[27]....
        /*0634*/ 	.word	0x00006e40
        /*0638*/ 	.word	0x000000ff
        /*063c*/ 	.word	0x00034830
        /*0640*/ 	.short	0x010a
        /*0642*/ 	.byte	0x06
	.zero		1


	//   ....[28]....
        /*0644*/ 	.word	0x00009520
        /*0648*/ 	.word	0x000000ff
        /*064c*/ 	.word	0x00034850
        /*0650*/ 	.short	0x010a
        /*0652*/ 	.byte	0x06
	.zero		1


	//   ....[29]....
        /*0654*/ 	.word	0x00009560
        /*0658*/ 	.word	0x000000ff
        /*065c*/ 	.word	0x00034850
        /*0660*/ 	.short	0x010a
        /*0662*/ 	.byte	0x06
	.zero		1


	//   ....[30]....
        /*0664*/ 	.word	0x0000b630
        /*0668*/ 	.word	0x0000007c
        /*066c*/ 	.word	0x00000000
        /*0670*/ 	.short	0x0101
        /*0672*/ 	.byte	0x3f
	.zero		1


	//   ....[31]....
        /*0674*/ 	.word	0x0000b6d0
        /*0678*/ 	.word	0x00000080
        /*067c*/ 	.word	0x00000000
        /*0680*/ 	.short	0x0101
        /*0682*/ 	.byte	0x3f
	.zero		1


	//   ....[32]....
        /*0684*/ 	.word	0x0000c410
        /*0688*/ 	.word	0x000000ff
        /*068c*/ 	.word	0x00034850
        /*0690*/ 	.short	0x010a
        /*0692*/ 	.byte	0x08
	.zero		1


	//   ....[33]....
        /*0694*/ 	.word	0x0000c450
        /*0698*/ 	.word	0x000000ff
        /*069c*/ 	.word	0x00034850
        /*06a0*/ 	.short	0x010a
        /*06a2*/ 	.byte	0x08
	.zero		1


	//   ....[34]....
        /*06a4*/ 	.word	0x0000d270
        /*06a8*/ 	.word	0x00000066
        /*06ac*/ 	.word	0x00000000
        /*06b0*/ 	.short	0x0101
        /*06b2*/ 	.byte	0x3f
	.zero		1


	//   ....[35]....
        /*06b4*/ 	.word	0x0000dec0
        /*06b8*/ 	.word	0x000000ff
        /*06bc*/ 	.word	0x00000000
        /*06c0*/ 	.short	0x0101
        /*06c2*/ 	.byte	0x04
	.zero		1


	//   ....[36]....
        /*06c4*/ 	.word	0x0000ee20
        /*06c8*/ 	.word	0x00000000
        /*06cc*/ 	.word	0x00034840
        /*06d0*/ 	.short	0x010a
        /*06d2*/ 	.byte	0x3f
	.zero		1


	//   ....[37]....
        /*06d4*/ 	.word	0x0000fb50
        /*06d8*/ 	.word	0x000000ff
        /*06dc*/ 	.word	0x00034800
        /*06e0*/ 	.short	0x0107
        /*06e2*/ 	.byte	0x24
	.zero		1


	//   ....[38]....
        /*06e4*/ 	.word	0x0000fbc0
        /*06e8*/ 	.word	0x000000ff
        /*06ec*/ 	.word	0x00034800
        /*06f0*/ 	.short	0x0101
        /*06f2*/ 	.byte	0x24
	.zero		1


	//   ....[39]....
        /*06f4*/ 	.word	0x0000fbf0
        /*06f8*/ 	.word	0x000000ff
        /*06fc*/ 	.word	0x00034820
        /*0700*/ 	.short	0x010a
        /*0702*/ 	.byte	0x24
	.zero		1


	//   ....[40]....
        /*0704*/ 	.word	0x0000ff30
        /*0708*/ 	.word	0x00000003
        /*070c*/ 	.word	0x00034840
        /*0710*/ 	.short	0x010a
        /*0712*/ 	.byte	0x3f
	.zero		1


	//   ....[41]....
        /*0714*/ 	.word	0x000102c0
        /*0718*/ 	.word	0x00000003
        /*071c*/ 	.word	0x00000060
        /*0720*/ 	.short	0x010a
        /*0722*/ 	.byte	0x3f
	.zero		1


	//   ....[42]....
        /*0724*/ 	.word	0x00010930
        /*0728*/ 	.word	0x00000003
        /*072c*/ 	.word	0x00034840
        /*0730*/ 	.short	0x010a
        /*0732*/ 	.byte	0x3f
	.zero		1


	//   ....[43]....
        /*0734*/ 	.word	0x00010cc0
        /*0738*/ 	.word	0x00000002
        /*073c*/ 	.word	0x00000060
        /*0740*/ 	.short	0x010a
        /*0742*/ 	.byte	0x3f
	.zero		1


	//   ....[44]....
        /*0744*/ 	.word	0x00011270
        /*0748*/ 	.word	0x00000002
        /*074c*/ 	.word	0x00034840
        /*0750*/ 	.short	0x010a
        /*0752*/ 	.byte	0x3f
	.zero		1


	//   ....[45]....
        /*0754*/ 	.word	0x00011600
        /*0758*/ 	.word	0x00000002
        /*075c*/ 	.word	0x00000060
        /*0760*/ 	.short	0x010a
        /*0762*/ 	.byte	0x3f
	.zero		1


	//   ....[46]....
        /*0764*/ 	.word	0x00011a50
        /*0768*/ 	.word	0x00000003
        /*076c*/ 	.word	0x00034860
        /*0770*/ 	.short	0x010a
        /*0772*/ 	.byte	0x3f
	.zero		1


	//   ....[47]....
        /*0774*/ 	.word	0x00011ed0
        /*0778*/ 	.word	0x00000000
        /*077c*/ 	.word	0x00034820
        /*0780*/ 	.short	0x010a
        /*0782*/ 	.byte	0x3f
	.zero		1


	//   ....[48]....
        /*0784*/ 	.word	0x000120a0
        /*0788*/ 	.word	0x00000006
        /*078c*/ 	.word	0x00000000
        /*0790*/ 	.short	0x010a
        /*0792*/ 	.byte	0x3f
	.zero		1


	//   ....[49]....
        /*0794*/ 	.word	0x000120f0
        /*0798*/ 	.word	0x00000003
        /*079c*/ 	.word	0x00000000
        /*07a0*/ 	.short	0x010a
        /*07a2*/ 	.byte	0x3f
	.zero		1


	//   ....[50]....
        /*07a4*/ 	.word	0x00012150
        /*07a8*/ 	.word	0x00000012
        /*07ac*/ 	.word	0x00000000
        /*07b0*/ 	.short	0x010a
        /*07b2*/ 	.byte	0x3f
	.zero		1


	//   ....[51]....
        /*07b4*/ 	.word	0x00012180
        /*07b8*/ 	.word	0x00000003
        /*07bc*/ 	.word	0x00000000
        /*07c0*/ 	.short	0x010a
        /*07c2*/ 	.byte	0x3f
	.zero		1


	//   ....[52]....
        /*07c4*/ 	.word	0x00012200
        /*07c8*/ 	.word	0x00000003
        /*07cc*/ 	.word	0x00034800
        /*07d0*/ 	.short	0x010a
        /*07d2*/ 	.byte	0x3f
	.zero		1


	//   ....[53]....
        /*07d4*/ 	.word	0x00012250
        /*07d8*/ 	.word	0x00000003
        /*07dc*/ 	.word	0x00034830
        /*07e0*/ 	.short	0x010a
        /*07e2*/ 	.byte	0x3f
	.zero		1


	//   ....[54]....
        /*07e4*/ 	.word	0x000122b0
        /*07e8*/ 	.word	0x00000015
        /*07ec*/ 	.word	0x00034830
        /*07f0*/ 	.short	0x010a
        /*07f2*/ 	.byte	0x3f
	.zero		1


	//   ....[55]....
        /*07f4*/ 	.word	0x00012310
        /*07f8*/ 	.word	0x0000000f
        /*07fc*/ 	.word	0x00034850
        /*0800*/ 	.short	0x010a
        /*0802*/ 	.byte	0x3f
	.zero		1


	//   ....[56]....
        /*0804*/ 	.word	0x00012370
        /*0808*/ 	.word	0x00000005
        /*080c*/ 	.word	0x00034850
        /*0810*/ 	.short	0x010a
        /*0812*/ 	.byte	0x3f
	.zero		1


	//   ....[57]....
        /*0814*/ 	.word	0x00012510
        /*0818*/ 	.word	0x00000000
        /*081c*/ 	.word	0x00034840
        /*0820*/ 	.short	0x010a
        /*0822*/ 	.byte	0x3f
	.zero		1


	//   ....[58]....
        /*0824*/ 	.word	0x00013060
        /*0828*/ 	.word	0x0000000b
        /*082c*/ 	.word	0x00034820
        /*0830*/ 	.short	0x010a
        /*0832*/ 	.byte	0x3f
	.zero		1


	//   ....[59]....
        /*0834*/ 	.word	0x000130b0
        /*0838*/ 	.word	0x00000003
        /*083c*/ 	.word	0x00034840
        /*0840*/ 	.short	0x010a
        /*0842*/ 	.byte	0x3f
	.zero		1


	//   ....[60]....
        /*0844*/ 	.word	0x00013100
        /*0848*/ 	.word	0x00000003
        /*084c*/ 	.word	0x00000060
        /*0850*/ 	.short	0x010a
        /*0852*/ 	.byte	0x3f
	.zero		1


	//   ....[61]....
        /*0854*/ 	.word	0x00013150
        /*0858*/ 	.word	0x00000003
        /*085c*/ 	.word	0x00034840
        /*0860*/ 	.short	0x010a
        /*0862*/ 	.byte	0x3f
	.zero		1


	//   ....[62]....
        /*0864*/ 	.word	0x000131a0
        /*0868*/ 	.word	0x00000002
        /*086c*/ 	.word	0x00000060
        /*0870*/ 	.short	0x010a
        /*0872*/ 	.byte	0x3f
	.zero		1


	//   ....[63]....
        /*0874*/ 	.word	0x000131f0
        /*0878*/ 	.word	0x00000002
        /*087c*/ 	.word	0x00034840
        /*0880*/ 	.short	0x010a
        /*0882*/ 	.byte	0x3f
	.zero		1


	//   ....[64]....
        /*0884*/ 	.word	0x00013240
        /*0888*/ 	.word	0x00000002
        /*088c*/ 	.word	0x00000060
        /*0890*/ 	.short	0x010a
        /*0892*/ 	.byte	0x3f
	.zero		1


	//   ....[65]....
        /*0894*/ 	.word	0x00013290
        /*0898*/ 	.word	0x00000003
        /*089c*/ 	.word	0x00034860
        /*08a0*/ 	.short	0x010a
        /*08a2*/ 	.byte	0x3f
	.zero		1


	//   ....[66]....
        /*08a4*/ 	.word	0x000132e0
        /*08a8*/ 	.word	0x00000000
        /*08ac*/ 	.word	0x00034820
        /*08b0*/ 	.short	0x010a
        /*08b2*/ 	.byte	0x3f
	.zero		1


	//   ....[67]....
        /*08b4*/ 	.word	0x00013480
        /*08b8*/ 	.word	0x00000006
        /*08bc*/ 	.word	0x00000000
        /*08c0*/ 	.short	0x010a
        /*08c2*/ 	.byte	0x3f
	.zero		1


	//   ....[68]....
        /*08c4*/ 	.word	0x000134d0
        /*08c8*/ 	.word	0x00000003
        /*08cc*/ 	.word	0x00000000
        /*08d0*/ 	.short	0x010a
        /*08d2*/ 	.byte	0x3f
	.zero		1


	//   ....[69]....
        /*08d4*/ 	.word	0x00013520
        /*08d8*/ 	.word	0x00000012
        /*08dc*/ 	.word	0x00000000
        /*08e0*/ 	.short	0x010a
        /*08e2*/ 	.byte	0x3f
	.zero		1


	//----- nvinfo : EIATTR_NUM_MBARRIERS
	.align		4
.L_98:
        /*08e4*/ 	.byte	0x03, 0x38
        /*08e6*/ 	.short	0x0016


	//----- nvinfo : EIATTR_EXIT_INSTR_OFFSETS
	.align		4
        /*08e8*/ 	.byte	0x04, 0x1c
        /*08ea*/ 	.short	(.L_100 - .L_99)


	//   ....[0]....
.L_99:
        /*08ec*/ 	.word	0x00000a00


	//   ....[1]....
        /*08f0*/ 	.word	0x0000e2d0


	//   ....[2]....
        /*08f4*/ 	.word	0x000121d0


	//----- nvinfo : EIATTR_MAX_THREADS
	.align		4
.L_100:
        /*08f8*/ 	.byte	0x04, 0x05
        /*08fa*/ 	.short	(.L_102 - .L_101)
.L_101:
        /*08fc*/ 	.word	0x00000180
        /*0900*/ 	.word	0x00000001
        /*0904*/ 	.word	0x00000001


	//----- nvinfo : EIATTR_CRS_STACK_SIZE
	.align		4
.L_102:
        /*0908*/ 	.byte	0x04, 0x1e
        /*090a*/ 	.short	(.L_104 - .L_103)
.L_103:
        /*090c*/ 	.word	0x00000000


	//----- nvinfo : EIATTR_CBANK_PARAM_SIZE
	.align		4
.L_104:
        /*0910*/ 	.byte	0x03, 0x19
        /*0912*/ 	.short	0x0a70


	//----- nvinfo : EIATTR_PARAM_CBANK
	.align		4
        /*0914*/ 	.byte	0x04, 0x0a
        /*0916*/ 	.short	(.L_106 - .L_105)
	.align		4
.L_105:
        /*0918*/ 	.word	index@(.nv.constant0._ZN7cutlass13device_kernelIN5flash11enable_sm90INS1_16FlashAttnFwdSm90INS1_25CollectiveMainloopFwdSm90ILi2EN4cute5tupleIJNS5_1CILi1EEES8_S8_EEENS6_IJNS7_ILi128EEENS7_ILi176EEESA_EEELi128ENS_6half_tEfNS_4arch4Sm90ELb0ELb0ELb1ELb0ELb0ELb0ELb0ELb1ELb1ELb1ELb0ELb0EEENS1_21CollectiveEpilogueFwdINS6_IJSA_SA_SB_EEES9_SD_SF_Li256ELb0ELb1ELb0ELb0EEENS1_29StaticPersistentTileSchedulerILb0EEEEEEEEEvNT_6ParamsE)
        /*091c*/ 	.short	0x0210
        /*091e*/ 	.short	0x0a70


	//----- nvinfo : EIATTR_SW_WAR
	.align		4
.L_106:
        /*0920*/ 	.byte	0x04, 0x36
        /*0922*/ 	.short	(.L_108 - .L_107)
.L_107:
        /*0924*/ 	.word	0x00000008
.L_108:


//--------------------- .nv.info._ZN7cutlass13device_kernelIN5flash11enable_sm90INS1_16FlashAttnFwdSm90INS1_25CollectiveMainloopFwdSm90ILi2EN4cute5tupleIJNS5_1CILi2EEENS7_ILi1EEES9_EEENS6_IJNS7_ILi128EEENS7_ILi176EEESB_EEELi128ENS_6half_tEfNS_4arch4Sm90ELb0ELb0ELb1ELb0ELb0ELb0ELb0ELb1ELb1ELb1ELb0ELb0EEENS1_21CollectiveEpilogueFwdINS6_IJSB_SB_SC_EEESA_SE_SG_Li256ELb0ELb1ELb0ELb0EEENS1_29StaticPersistentTileSchedulerILb0EEEEEEEEEvNT_6ParamsE --------------------------
	.section	.nv.info._ZN7cutlass13device_kernelIN5flash11enable_sm90INS1_16FlashAttnFwdSm90INS1_25CollectiveMainloopFwdSm90ILi2EN4cute5tupleIJNS5_1CILi2EEENS7_ILi1EEES9_EEENS6_IJNS7_ILi128EEENS7_ILi176EEESB_EEELi128ENS_6half_tEfNS_4arch4Sm90ELb0ELb0ELb1ELb0ELb0ELb0ELb0ELb1ELb1ELb1ELb0ELb0EEENS1_21CollectiveEpilogueFwdINS6_IJSB_SB_SC_EEESA_SE_SG_Li256ELb0ELb1ELb0ELb0EEENS1_29StaticPersistentTileSchedulerILb0EEEEEEEEEvNT_6ParamsE,"",@"SHT_CUDA_INFO"
	.sectionflags	@""
	.align	4


	//----- nvinfo : EIATTR_CUDA_API_VERSION
	.align		4
        /*0000*/ 	.byte	0x04, 0x37
        /*0002*/ 	.short	(.L_110 - .L_109)
.L_109:
        /*0004*/ 	.word	0x00000082


	//----- nvinfo : EIATTR_KPARAM_INFO
	.align		4
.L_110:
        /*0008*/ 	.byte	0x04, 0x17
        /*000a*/ 	.short	(.L_112 - .L_111)
.L_111:
        /*000c*/ 	.word	0x00000000
        /*0010*/ 	.short	0x0000
        /*0012*/ 	.short	0x0070
        /*0014*/ 	.byte	0x00, 0xf0, 0x01, 0x28


	//----- nvinfo : EIATTR_SPARSE_MMA_MASK
	.align		4
.L_112:
        /*0018*/ 	.byte	0x03, 0x50
        /*001a*/ 	.short	0x0000


	//----- nvinfo : EIATTR_MAXREG_COUNT
	.align		4
        /*001c*/ 	.byte	0x03, 0x1b
        /*001e*/ 	.short	0x00a8


	//----- nvinfo : EIATTR_NUM_BARRIERS
	.align		4
        /*0020*/ 	.byte	0x02, 0x4c
        /*0022*/ 	.byte	0x10
	.zero		1


	//----- nvinfo : EIATTR_EXTERNS
	.align		4
        /*0024*/ 	.byte	0x04, 0x0f
        /*0026*/ 	.short	(.L_114 - .L_113)


	//   ....[0]....
	.align		4
.L_113:
        /*0028*/ 	.word	index@(__assertfail)


	//----- nvinfo : EIATTR_ANNOTATIONS
	.align		4
.L_114:
        /*002c*/ 	.byte	0x04, 0x55
        /*002e*/ 	.short	(.L_116 - .L_115)


	//   ....[0]....
.L_115:
        /* <DEDUP_REMOVED lines=34> */
        /*0244*/ 	.byte	0xf0, 0x28, 0x01, 0x00, 0x01, 0x00, 0x00, 0x00, 0x40, 0x29, 0x01, 0x00


	//----- nvinfo : EIATTR_MERCURY_ISA_VERSION
	.align		4
.L_116:
        /*0250*/ 	.byte	0x03, 0x5f
        /*0252*/ 	.short	0x0101


	//----- nvinfo : EIATTR_INT_WARP_WIDE_INSTR_OFFSETS
	.align		4
        /*0254*/ 	.byte	0x04, 0x31
        /*0256*/ 	.short	(.L_118 - .L_117)


	//   ....[0]....
.L_117:
        /*0258*/ 	.word	0x00000120


	//   ....[1]....
        /*025c*/ 	.word	0x000001c0


	//   ....[2]....
        /*0260*/ 	.word	0x00000230


	//----- nvinfo : EIATTR_COOP_GROUP_MASK_REGIDS
	.align		4
.L_118:
        /*0264*/ 	.byte	0x04, 0x29
        /*0266*/ 	.short	(.L_120 - .L_119)


	//   ....[0]....
.L_119:
        /*0268*/ 	.word	0xffffffff


	//   ....[1]....
        /*026c*/ 	.word	0xffffffff


	//   ....[2]....
        /*0270*/ 	.word	0xffffffff


	//   ....[3]....
        /*0274*/ 	.word	0xffffffff


	//   ....[4]....
        /*0278*/ 	.word	0xffffffff


	//   ....[5]....
        /*027c*/ 	.word	0xffffffff


	//   ....[6]....
        /*0280*/ 	.word	0xffffffff


	//   ....[7]....
        /*0284*/ 	.word	0xffffffff


	//   ....[8]....
        /*0288*/ 	.word	0xffffffff


	//   ....[9]....
        /*028c*/ 	.word	0xffffffff


	//   ....[10]....
        /*0290*/ 	.word	0xffffffff


	//   ....[11]....
        /*0294*/ 	.word	0xffffffff


	//   ....[12]....
        /*0298*/ 	.word	0xffffffff


	//   ....[13]....
        /*029c*/ 	.word	0xffffffff


	//   ....[14]....
        /*02a0*/ 	.word	0xffffffff


	//   ....[15]....
        /*02a4*/ 	.word	0xffffffff


	//   ....[16]....
        /*02a8*/ 	.word	0xffffffff


	//   ....[17]....
        /*02ac*/ 	.word	0xffffffff


	//   ....[18]....
        /*02b0*/ 	.word	0xffffffff


	//   ....[19]....
        /*02b4*/ 	.word	0xffffffff


	//   ....[20]....
        /*02b8*/ 	.word	0xffffffff


	//   ....[21]....
        /*02bc*/ 	.word	0xffffffff


	//   ....[22]....
        /*02c0*/ 	.word	0xffffffff


	//   ....[23]....
        /*02c4*/ 	.word	0xffffffff


	//   ....[24]....
        /*02c8*/ 	.word	0xffffffff


	//   ....[25]....
        /*02cc*/ 	.word	0xffffffff


	//   ....[26]....
        /*02d0*/ 	.word	0xffffffff


	//   ....[27]....
        /*02d4*/ 	.word	0xffffffff


	//   ....[28]....
        /*02d8*/ 	.word	0xffffffff


	//   ....[29]....
        /*02dc*/ 	.word	0xffffffff


	//   ....[30]....
        /*02e0*/ 	.word	0xffffffff


	//   ....[31]....
        /*02e4*/ 	.word	0xffffffff


	//   ....[32]....
        /*02e8*/ 	.word	0xffffffff


	//   ....[33]....
        /*02ec*/ 	.word	0xffffffff


	//   ....[34]....
        /*02f0*/ 	.word	0xffffffff


	//   ....[35]....
        /*02f4*/ 	.word	0xffffffff


	//   ....[36]....
        /*02f8*/ 	.word	0xffffffff


	//   ....[37]....
        /*02fc*/ 	.word	0xffffffff


	//   ....[38]....
        /*0300*/ 	.word	0xffffffff


	//   ....[39]....
        /*0304*/ 	.word	0xffffffff


	//   ....[40]....
        /*0308*/ 	.word	0xffffffff


	//   ....[41]....
        /*030c*/ 	.word	0xffffffff


	//   ....[42]....
        /*0310*/ 	.word	0xffffffff


	//   ....[43]....
        /*0314*/ 	.word	0xffffffff


	//   ....[44]....
        /*0318*/ 	.word	0xffffffff


	//   ....[45]....
        /*031c*/ 	.word	0xffffffff


	//   ....[46]....
        /*0320*/ 	.word	0xffffffff


	//   ....[47]....
        /*0324*/ 	.word	0xffffffff


	//   ....[48]....
        /*0328*/ 	.word	0xffffffff


	//   ....[49]....
        /*032c*/ 	.word	0xffffffff


	//   ....[50]....
        /*0330*/ 	.word	0xffffffff


	//   ....[51]....
        /*0334*/ 	.word	0x0500000f


	//   ....[52]....
        /*0338*/ 	.word	0x0500000f


	//   ....[53]....
        /*033c*/ 	.word	0x0500000f


	//   ....[54]....
        /*0340*/ 	.word	0x0500000f


	//   ....[55]....
        /*0344*/ 	.word	0x0500000f


	//   ....[56]....
        /*0348*/ 	.word	0x0500000f


	//   ....[57]....
        /*034c*/ 	.word	0x0500000f


	//   ....[58]....
        /*0350*/ 	.word	0x0500000f


	//   ....[59]....
        /*0354*/ 	.word	0x0500000f


	//   ....[60]....
        /*0358*/ 	.word	0x0500000f


	//   ....[61]....
        /*035c*/ 	.word	0x0500000f


	//   ....[62]....
        /*0360*/ 	.word	0x0500000f


	//   ....[63]....
        /*0364*/ 	.word	0x0500000f


	//   ....[64]....
        /*0368*/ 	.word	0x0500000f


	//   ....[65]....
        /*036c*/ 	.word	0x0500000f


	//   ....[66]....
        /*0370*/ 	.word	0x0500000f


	//   ....[67]....
        /*0374*/ 	.word	0x0500000f


	//   ....[68]....
        /*0378*/ 	.word	0x0500000f


	//----- nvinfo : EIATTR_COOP_GROUP_INSTR_OFFSETS
	.align		4
.L_120:
        /*037c*/ 	.byte	0x04, 0x28
        /*037e*/ 	.short	(.L_122 - .L_121)


	//   ....[0]....
.L_121:
        /*0380*/ 	.word	0x00000060


	//   ....[1]....
        /*0384*/ 	.word	0x00000130


	//   ....[2]....
        /*0388*/ 	.word	0x000001d0


	//   ....[3]....
        /*038c*/ 	.word	0x000003b0


	//   ....[4]....
        /*0390*/ 	.word	0x000005e0


	//   ....[5]....
        /*0394*/ 	.word	0x00000810


	//   ....[6]....
        /*0398*/ 	.word	0x00000aa0


	//   ....[7]....
        /*039c*/ 	.word	0x00000dd0


	//   ....[8]....
        /*03a0*/ 	.word	0x000012c0


	//   ....[9]....
        /*03a4*/ 	.word	0x00005660


	//   ....[10]....
        /*03a8*/ 	.word	0x00005700


	//   ....[11]....
        /*03ac*/ 	.word	0x00005a00


	//   ....[12]....
        /*03b0*/ 	.word	0x00005bd0


	//   ....[13]....
        /*03b4*/ 	.word	0x0000ac80


	//   ....[14]....
        /*03b8*/ 	.word	0x0000acb0


	//   ....[15]....
        /*03bc*/ 	.word	0x0000acf0


	//   ....[16]....
        /*03c0*/ 	.word	0x0000ad00


	//   ....[17]....
        /*03c4*/ 	.word	0x0000c780


	//   ....[18]....
        /*03c8*/ 	.word	0x0000c7b0


	//   ....[19]....
        /*03cc*/ 	.word	0x0000c850


	//   ....[20]....
        /*03d0*/ 	.word	0x0000c8b0


	//   ....[21]....
        /*03d4*/ 	.word	0x0000db40


	//   ....[22]....
        /*03d8*/ 	.word	0x0000db70


	//   ....[23]....
        /*03dc*/ 	.word	0x0000dba0


	//   ....[24]....
        /*03e0*/ 	.word	0x0000dbd0


	//   ....[25]....
        /*03e4*/ 	.word	0x0000e210


	//   ....[26]....
        /*03e8*/ 	.word	0x0000e250


	//   ....[27]....
        /*03ec*/ 	.word	0x0000e320


	//   ....[28]....
        /*03f0*/ 	.word	0x0000e340


	//   ....[29]....
        /*03f4*/ 	.word	0x0000e400


	//   ....[30]....
        /*03f8*/ 	.word	0x0000e420


	//   ....[31]....
        /*03fc*/ 	.word	0x0000e4f0


	//   ....[32]....
        /*0400*/ 	.word	0x0000e530


	//   ....[33]....
        /*0404*/ 	.word	0x0000f020


	//   ....[34]....
        /*0408*/ 	.word	0x0000faf0


	//   ....[35]....
        /*040c*/ 	.word	0x0000fb20


	//   ....[36]....
        /*0410*/ 	.word	0x0000fbf0


	//   ....[37]....
        /*0414*/ 	.word	0x0000fc00


	//   ....[38]....
        /*0418*/ 	.word	0x0000fc90


	//   ....[39]....
        /*041c*/ 	.word	0x0000fca0


	//   ....[40]....
        /*0420*/ 	.word	0x0000fd30


	//   ....[41]....
        /*0424*/ 	.word	0x0000fd40


	//   ....[42]....
        /*0428*/ 	.word	0x0000fdd0


	//   ....[43]....
        /*042c*/ 	.word	0x0000fde0


	//   ....[44]....
        /*0430*/ 	.word	0x0000fe70


	//   ....[45]....
        /*0434*/ 	.word	0x0000fe80


	//   ....[46]....
        /*0438*/ 	.word	0x0000ff10


	//   ....[47]....
        /*043c*/ 	.word	0x0000ff20


	//   ....[48]....
        /*0440*/ 	.word	0x0000ff30


	//   ....[49]....
        /*0444*/ 	.word	0x0000ff80


	//   ....[50]....
        /*0448*/ 	.word	0x00012870


	//   ....[51]....
        /*044c*/ 	.word	0x00012d70


	//   ....[52]....
        /*0450*/ 	.word	0x00012ee0


	//   ....[53]....
        /*0454*/ 	.word	0x00012f40


	//   ....[54]....
        /*0458*/ 	.word	0x000130c0


	//   ....[55]....
        /*045c*/ 	.word	0x00013110


	//   ....[56]....
        /*0460*/ 	.word	0x00013230


	//   ....[57]....
        /*0464*/ 	.word	0x00013280


	//   ....[58]....
        /*0468*/ 	.word	0x000133a0


	//   ....[59]....
        /*046c*/ 	.word	0x000133f0


	//   ....[60]....
        /*0470*/ 	.word	0x00013510


	//   ....[61]....
        /*0474*/ 	.word	0x00013560


	//   ....[62]....
        /*0478*/ 	.word	0x00013680


	//   ....[63]....
        /*047c*/ 	.word	0x000136d0


	//   ....[64]....
        /*0480*/ 	.word	0x000137f0


	//   ....[65]....
        /*0484*/ 	.word	0x00013840


	//   ....[66]....
        /*0488*/ 	.word	0x00013940


	//   ....[67]....
        /*048c*/ 	.word	0x00013990


	//   ....[68]....
        /*0490*/ 	.word	0x00013d40


	//----- nvinfo : EIATTR_REG_RECONFIG
	.align		4
.L_122:
        /*0494*/ 	.byte	0x01, 0x54
	.zero		2


	//----- nvinfo : EIATTR_SYSCALL_OFFSETS
	.align		4
        /*0498*/ 	.byte	0x04, 0x46
        /*049a*/ 	.short	(.L_124 - .L_123)


	//   ....[0]....
.L_123:
        /*049c*/ 	.word	0x00001690


	//   ....[1]....
        /*04a0*/ 	.word	0x0000ec40


	//   ....[2]....
        /*04a4*/ 	.word	0x0000ed80


	//   ....[3]....
        /*04a8*/ 	.word	0x0000ee70


	//   ....[4]....
        /*04ac*/ 	.word	0x0000f6b0


	//----- nvinfo : EIATTR_MBARRIER_INSTR_OFFSETS
	.align		4
.L_124:
        /*04b0*/ 	.byte	0x04, 0x39
        /*04b2*/ 	.short	(.L_126 - .L_125)


	//   ....[0]....
.L_125:
        /*04b4*/ 	.word	0x00000250
        /*04b8*/ 	.word	0x000000ff
        /*04bc*/ 	.word	0x00034800
        /*04c0*/ 	.short	0x0100
        /*04c2*/ 	.byte	0x08
	.zero		1


	//   ....[1]....
        /*04c4*/ 	.word	0x00000260
        /*04c8*/ 	.word	0x000000ff
        /*04cc*/ 	.word	0x00034820
        /*04d0*/ 	.short	0x0100
        /*04d2*/ 	.byte	0x08
	.zero		1


	//   ....[2]....
        /*04d4*/ 	.word	0x00000350
        /*04d8*/ 	.word	0x000000ff
        /*04dc*/ 	.word	0x00034830
        /*04e0*/ 	.short	0x0100
        /*04e2*/ 	.byte	0x08
	.zero		1


	//   ....[3]....
        /*04e4*/ 	.word	0x00000360
        /*04e8*/ 	.word	0x000000ff
        /*04ec*/ 	.word	0x00034840
        /*04f0*/ 	.short	0x0100
        /*04f2*/ 	.byte	0x08
	.zero		1


	//   ....[4]....
        /*04f4*/ 	.word	0x00000370
        /*04f8*/ 	.word	0x000000ff
        /*04fc*/ 	.word	0x00034838
        /*0500*/ 	.short	0x0100
        /*0502*/ 	.byte	0x08
	.zero		1


	//   ....[5]....
        /*0504*/ 	.word	0x00000380
        /*0508*/ 	.word	0x000000ff
        /*050c*/ 	.word	0x00034848
        /*0510*/ 	.short	0x0100
        /*0512*/ 	.byte	0x08
	.zero		1


	//   ....[6]....
        /*0514*/ 	.word	0x00000590
        /*0518*/ 	.word	0x000000ff
        /*051c*/ 	.word	0x00034850
        /*0520*/ 	.short	0x0100
        /*0522*/ 	.byte	0x08
	.zero		1


	//   ....[7]....
        /*0524*/ 	.word	0x000005a0
        /*0528*/ 	.word	0x000000ff
        /*052c*/ 	.word	0x00034860
        /*0530*/ 	.short	0x0100
        /*0532*/ 	.byte	0x08
	.zero		1


	//   ....[8]....
        /*0534*/ 	.word	0x000005b0
        /*0538*/ 	.word	0x000000ff
        /*053c*/ 	.word	0x00034858
        /*0540*/ 	.short	0x0100
        /*0542*/ 	.byte	0x08
	.zero		1


	//   ....[9]....
        /*0544*/ 	.word	0x000005c0
        /*0548*/ 	.word	0x000000ff
        /*054c*/ 	.word	0x00034868
        /*0550*/ 	.short	0x0100
        /*0552*/ 	.byte	0x08
	.zero		1


	//   ....[10]....
        /*0554*/ 	.word	0x000007c0
        /*0558*/ 	.word	0x000000ff
        /*055c*/ 	.word	0x00034870
        /*0560*/ 	.short	0x0100
        /*0562*/ 	.byte	0x08
	.zero		1


	//   ....[11]....
        /*0564*/ 	.word	0x000007d0
        /*0568*/ 	.word	0x000000ff
        /*056c*/ 	.word	0x00034880
        /*0570*/ 	.short	0x0100
        /*0572*/ 	.byte	0x08
	.zero		1


	//   ....[12]....
        /*0574*/ 	.word	0x000007e0
        /*0578*/ 	.word	0x000000ff
        /*057c*/ 	.word	0x00034878
        /*0580*/ 	.short	0x0100
        /*0582*/ 	.byte	0x08
	.zero		1


	//   ....[13]....
        /*0584*/ 	.word	0x000007f0
        /*0588*/ 	.word	0x000000ff
        /*058c*/ 	.word	0x00034888
        /*0590*/ 	.short	0x0100
        /*0592*/ 	.byte	0x08
	.zero		1


	//   ....[14]....
        /*0594*/ 	.word	0x00000a50
        /*0598*/ 	.word	0x000000ff
        /*059c*/ 	.word	0x00034890
        /*05a0*/ 	.short	0x0100
        /*05a2*/ 	.byte	0x08
	.zero		1


	//   ....[15]....
        /*05a4*/ 	.word	0x00000a60
        /*05a8*/ 	.word	0x000000ff
        /*05ac*/ 	.word	0x000348a0
        /*05b0*/ 	.short	0x0100
        /*05b2*/ 	.byte	0x08
	.zero		1


	//   ....[16]....
        /*05b4*/ 	.word	0x00000a70
        /*05b8*/ 	.word	0x000000ff
        /*05bc*/ 	.word	0x00034898
        /*05c0*/ 	.short	0x0100
        /*05c2*/ 	.byte	0x08
	.zero		1


	//   ....[17]....
        /*05c4*/ 	.word	0x00000a80
        /*05c8*/ 	.word	0x000000ff
        /*05cc*/ 	.word	0x000348a8
        /*05d0*/ 	.short	0x0100
        /*05d2*/ 	.byte	0x08
	.zero		1


	//   ....[18]....
        /*05d4*/ 	.word	0x00000d30
        /*05d8*/ 	.word	0x000000ff
        /*05dc*/ 	.word	0x000348b0
        /*05e0*/ 	.short	0x0100
        /*05e2*/ 	.byte	0x08
	.zero		1


	//   ....[19]....
        /*05e4*/ 	.word	0x00000d40
        /*05e8*/ 	.word	0x000000ff
        /*05ec*/ 	.word	0x000348c0
        /*05f0*/ 	.short	0x0100
        /*05f2*/ 	.byte	0x08
	.zero		1


	//   ....[20]....
        /*05f4*/ 	.word	0x00000d50
        /*05f8*/ 	.word	0x000000ff
        /*05fc*/ 	.word	0x000348b8
        /*0600*/ 	.short	0x0100
        /*0602*/ 	.byte	0x08
	.zero		1


	//   ....[21]....
        /*0604*/ 	.word	0x00000d60
        /*0608*/ 	.word	0x000000ff
        /*060c*/ 	.word	0x000348c8
        /*0610*/ 	.short	0x0100
        /*0612*/ 	.byte	0x08
	.zero		1


	//   ....[22]....
        /*0614*/ 	.word	0x000016e0
        /*0618*/ 	.word	0x000000ff
        /*061c*/ 	.word	0x00034800
        /*0620*/ 	.short	0x010a
        /*0622*/ 	.byte	0x04
	.zero		1


	//   ....[23]....
        /*0624*/ 	.word	0x00001780
        /*0628*/ 	.word	0x00000003
        /*062c*/ 	.word	0x00034830
        /*0630*/ 	.short	0x010a
        /*0632*/ 	.byte	0x3f
	.zero		1


	//   ....[24]....
        /*0634*/ 	.word	0x000017c0
        /*0638*/ 	.word	0x00000003
        /*063c*/ 	.word	0x00034830
        /*0640*/ 	.short	0x010a
        /*0642*/ 	.byte	0x3f
	.zero		1


	//   ....[25]....
        /*0644*/ 	.word	0x00005f20
        /*0648*/ 	.word	0x00000003
        /*064c*/ 	.word	0x00000000
        /*0650*/ 	.short	0x0101
        /*0652*/ 	.byte	0x3f
	.zero		1


	//   ....[26]....
        /*0654*/ 	.word	0x00007050
        /*0658*/ 	.word	0x000000ff
        /*065c*/ 	.word	0x00034830
        /*0660*/ 	.short	0x010a
        /*0662*/ 	.byte	0x06
	.zero		1


	//   ....[27]....
        /*0664*/ 	.word	0x00007090
        /*0668*/ 	.word	0x000000ff
        /*066c*/ 	.word	0x00034830
        /*0670*/ 	.short	0x010a
        /*0672*/ 	.byte	0x06
	.zero		1


	//   ....[28]....
        /*0674*/ 	.word	0x00009770
        /*0678*/ 	.word	0x000000ff
        /*067c*/ 	.word	0x00034850
        /*0680*/ 	.short	0x010a
        /*0682*/ 	.byte	0x06
	.zero		1


	//   ....[29]....
        /*0684*/ 	.word	0x000097b0
        /*0688*/ 	.word	0x000000ff
        /*068c*/ 	.word	0x00034850
        /*0690*/ 	.short	0x010a
        /*0692*/ 	.byte	0x06
	.zero		1


	//   ....[30]....
        /*0694*/ 	.word	0x0000bdd0
        /*0698*/ 	.word	0x00000003
        /*069c*/ 	.word	0x00000000
        /*06a0*/ 	.short	0x0101
        /*06a2*/ 	.byte	0x3f
	.zero		1


	//   ....[31]....
        /*06a4*/ 	.word	0x0000c090
        /*06a8*/ 	.word	0x00000066
        /*06ac*/ 	.word	0x00000000
        /*06b0*/ 	.short	0x0101
        /*06b2*/ 	.byte	0x3f
	.zero		1


	//   ....[32]....
        /*06b4*/ 	.word	0x0000c6f0
        /*06b8*/ 	.word	0x000000ff
        /*06bc*/ 	.word	0x00034850
        /*06c0*/ 	.short	0x010a
        /*06c2*/ 	.byte	0x07
	.zero		1


	//   ....[33]....
        /*06c4*/ 	.word	0x0000c730
        /*06c8*/ 	.word	0x000000ff
        /*06cc*/ 	.word	0x00034850
        /*06d0*/ 	.short	0x010a
        /*06d2*/ 	.byte	0x07
	.zero		1


	//   ....[34]....
        /*06d4*/ 	.word	0x0000d070
        /*06d8*/ 	.word	0x0000000a
        /*06dc*/ 	.word	0x00000000
        /*06e0*/ 	.short	0x0101
        /*06e2*/ 	.byte	0x3f
	.zero		1


	//   ....[35]....
        /*06e4*/ 	.word	0x0000e1c0
        /*06e8*/ 	.word	0x000000ff
        /*06ec*/ 	.word	0x00000000
        /*06f0*/ 	.short	0x0101
        /*06f2*/ 	.byte	0x05
	.zero		1


	//   ....[36]....
        /*06f4*/ 	.word	0x0000e240
        /*06f8*/ 	.word	0x000000ff
        /*06fc*/ 	.word	0x00000000
        /*0700*/ 	.short	0x0101
        /*0702*/ 	.byte	0x04
	.zero		1


	//   ....[37]....
        /*0704*/ 	.word	0x0000f240
        /*0708*/ 	.word	0x00000002
        /*070c*/ 	.word	0x00034840
        /*0710*/ 	.short	0x010a
        /*0712*/ 	.byte	0x3f
	.zero		1


	//   ....[38]....
        /*0714*/ 	.word	0x00010090
        /*0718*/ 	.word	0x000000ff
        /*071c*/ 	.word	0x00034800
        /*0720*/ 	.short	0x0107
        /*0722*/ 	.byte	0x24
	.zero		1


	//   ....[39]....
        /*0724*/ 	.word	0x00010100
        /*0728*/ 	.word	0x000000ff
        /*072c*/ 	.word	0x00034800
        /*0730*/ 	.short	0x0101
        /*0732*/ 	.byte	0x24
	.zero		1


	//   ....[40]....
        /*0734*/ 	.word	0x00010120
        /*0738*/ 	.word	0x000000ff
        /*073c*/ 	.word	0x00034820
        /*0740*/ 	.short	0x010a
        /*0742*/ 	.byte	0x24
	.zero		1


	//   ....[41]....
        /*0744*/ 	.word	0x00010440
        /*0748*/ 	.word	0x00000003
        /*074c*/ 	.word	0x00034840
        /*0750*/ 	.short	0x010a
        /*0752*/ 	.byte	0x3f
	.zero		1


	//   ....[42]....
        /*0754*/ 	.word	0x00010880
        /*0758*/ 	.word	0x00000002
        /*075c*/ 	.word	0x00034860
        /*0760*/ 	.short	0x010a
        /*0762*/ 	.byte	0x3f
	.zero		1


	//   ....[43]....
        /*0764*/ 	.word	0x00010f50
        /*0768*/ 	.word	0x00000003
        /*076c*/ 	.word	0x00034840
        /*0770*/ 	.short	0x010a
        /*0772*/ 	.byte	0x3f
	.zero		1


	//   ....[44]....
        /*0774*/ 	.word	0x00011390
        /*0778*/ 	.word	0x00000002
        /*077c*/ 	.word	0x00034860
        /*0780*/ 	.short	0x010a
        /*0782*/ 	.byte	0x3f
	.zero		1


	//   ....[45]....
        /*0784*/ 	.word	0x000119c0
        /*0788*/ 	.word	0x00000003
        /*078c*/ 	.word	0x00034840
        /*0790*/ 	.short	0x010a
        /*0792*/ 	.byte	0x3f
	.zero		1


	//   ....[46]....
        /*0794*/ 	.word	0x00011df0
        /*0798*/ 	.word	0x00000002
        /*079c*/ 	.word	0x00034860
        /*07a0*/ 	.short	0x010a
        /*07a2*/ 	.byte	0x3f
	.zero		1


	//   ....[47]....
        /*07a4*/ 	.word	0x00012290
        /*07a8*/ 	.word	0x00000000
        /*07ac*/ 	.word	0x00034860
        /*07b0*/ 	.short	0x010a
        /*07b2*/ 	.byte	0x3f
	.zero		1


	//   ....[48]....
        /*07b4*/ 	.word	0x000127f0
        /*07b8*/ 	.word	0x00000000
        /*07bc*/ 	.word	0x00034820
        /*07c0*/ 	.short	0x010a
        /*07c2*/ 	.byte	0x3f
	.zero		1


	//   ....[49]....
        /*07c4*/ 	.word	0x000129e0
        /*07c8*/ 	.word	0x00000006
        /*07cc*/ 	.word	0x00000000
        /*07d0*/ 	.short	0x010a
        /*07d2*/ 	.byte	0x3f
	.zero		1


	//   ....[50]....
        /*07d4*/ 	.word	0x00012a10
        /*07d8*/ 	.word	0x00000007
        /*07dc*/ 	.word	0x00000000
        /*07e0*/ 	.short	0x010a
        /*07e2*/ 	.byte	0x3f
	.zero		1


	//   ....[51]....
        /*07e4*/ 	.word	0x00012a70
        /*07e8*/ 	.word	0x00000004
        /*07ec*/ 	.word	0x00000000
        /*07f0*/ 	.short	0x010a
        /*07f2*/ 	.byte	0x3f
	.zero		1


	//   ....[52]....
        /*07f4*/ 	.word	0x00012aa0
        /*07f8*/ 	.word	0x00000003
        /*07fc*/ 	.word	0x00000000
        /*0800*/ 	.short	0x010a
        /*0802*/ 	.byte	0x3f
	.zero		1


	//   ....[53]....
        /*0804*/ 	.word	0x00012b20
        /*0808*/ 	.word	0x00000003
        /*080c*/ 	.word	0x00034800
        /*0810*/ 	.short	0x010a
        /*0812*/ 	.byte	0x3f
	.zero		1


	//   ....[54]....
        /*0814*/ 	.word	0x00012b70
        /*0818*/ 	.word	0x00000003
        /*081c*/ 	.word	0x00034830
        /*0820*/ 	.short	0x010a
        /*0822*/ 	.byte	0x3f
	.zero		1


	//   ....[55]....
        /*0824*/ 	.word	0x00012bd0
        /*0828*/ 	.word	0x00000014
        /*082c*/ 	.word	0x00034830
        /*0830*/ 	.short	0x010a
        /*0832*/ 	.byte	0x3f
	.zero		1


	//   ....[56]....
        /*0834*/ 	.word	0x00012c30
        /*0838*/ 	.word	0x0000000f
        /*083c*/ 	.word	0x00034850
        /*0840*/ 	.short	0x010a
        /*0842*/ 	.byte	0x3f
	.zero		1


	//   ....[57]....
        /*0844*/ 	.word	0x00012c90
        /*0848*/ 	.word	0x00000005
        /*084c*/ 	.word	0x00034850
        /*0850*/ 	.short	0x010a
        /*0852*/ 	.byte	0x3f
	.zero		1


	//   ....[58]....
        /*0854*/ 	.word	0x00012e30
        /*0858*/ 	.word	0x00000002
        /*085c*/ 	.word	0x00034840
        /*0860*/ 	.short	0x010a
        /*0862*/ 	.byte	0x3f
	.zero		1


	//   ....[59]....
        /*0864*/ 	.word	0x000139e0
        /*0868*/ 	.word	0x00000003
        /*086c*/ 	.word	0x00034820
        /*0870*/ 	.short	0x010a
        /*0872*/ 	.byte	0x3f
	.zero		1


	//   ....[60]....
        /*0874*/ 	.word	0x00013a30
        /*0878*/ 	.word	0x00000003
        /*087c*/ 	.word	0x00034840
        /*0880*/ 	.short	0x010a
        /*0882*/ 	.byte	0x3f
	.zero		1


	//   ....[61]....
        /*0884*/ 	.word	0x00013a80
        /*0888*/ 	.word	0x00000002
        /*088c*/ 	.word	0x00034860
        /*0890*/ 	.short	0x010a
        /*0892*/ 	.byte	0x3f
	.zero		1


	//   ....[62]....
        /*0894*/ 	.word	0x00013ad0
        /*0898*/ 	.word	0x00000003
        /*089c*/ 	.word	0x00034840
        /*08a0*/ 	.short	0x010a
        /*08a2*/ 	.byte	0x3f
	.zero		1


	//   ....[63]....
        /*08a4*/ 	.word	0x00013b20
        /*08a8*/ 	.word	0x00000002
        /*08ac*/ 	.word	0x00034860
        /*08b0*/ 	.short	0x010a
        /*08b2*/ 	.byte	0x3f
	.zero		1


	//   ....[64]....
        /*08b4*/ 	.word	0x00013b70
        /*08b8*/ 	.word	0x00000003
        /*08bc*/ 	.word	0x00034840
        /*08c0*/ 	.short	0x010a
        /*08c2*/ 	.byte	0x3f
	.zero		1


	//   ....[65]....
        /*08c4*/ 	.word	0x00013bc0
        /*08c8*/ 	.word	0x00000002
        /*08cc*/ 	.word	0x00034860
        /*08d0*/ 	.short	0x010a
        /*08d2*/ 	.byte	0x3f
	.zero		1


	//   ....[66]....
        /*08d4*/ 	.word	0x00013c10
        /*08d8*/ 	.word	0x00000000
        /*08dc*/ 	.word	0x00034860
        /*08e0*/ 	.short	0x010a
        /*08e2*/ 	.byte	0x3f
	.zero		1


	//   ....[67]....
        /*08e4*/ 	.word	0x00013c60
        /*08e8*/ 	.word	0x00000000
        /*08ec*/ 	.word	0x00034820
        /*08f0*/ 	.short	0x010a
        /*08f2*/ 	.byte	0x3f
	.zero		1


	//   ....[68]....
        /*08f4*/ 	.word	0x00013e00
        /*08f8*/ 	.word	0x00000006
        /*08fc*/ 	.word	0x00000000
        /*0900*/ 	.short	0x010a
        /*0902*/ 	.byte	0x3f
	.zero		1


	//   ....[69]....
        /*0904*/ 	.word	0x00013e50
        /*0908*/ 	.word	0x00000007
        /*090c*/ 	.word	0x00000000
        /*0910*/ 	.short	0x010a
        /*0912*/ 	.byte	0x3f
	.zero		1


	//   ....[70]....
        /*0914*/ 	.word	0x00013ea0
        /*0918*/ 	.word	0x00000004
        /*091c*/ 	.word	0x00000000
        /*0920*/ 	.short	0x010a
        /*0922*/ 	.byte	0x3f
	.zero		1


	//----- nvinfo : EIATTR_NUM_MBARRIERS
	.align		4
.L_126:
        /*0924*/ 	.byte	0x03, 0x38
        /*0926*/ 	.short	0x0016


	//----- nvinfo : EIATTR_EXIT_INSTR_OFFSETS
	.align		4
        /*0928*/ 	.byte	0x04, 0x1c
        /*092a*/ 	.short	(.L_128 - .L_127)


	//   ....[0]....
.L_127:
        /*092c*/ 	.word	0x00000f20


	//   ....[1]....
        /*0930*/ 	.word	0x0000e630


	//   ....[2]....
        /*0934*/ 	.word	0x00012af0


	//----- nvinfo : EIATTR_MAX_THREADS
	.align		4
.L_128:
        /*0938*/ 	.byte	0x04, 0x05
        /*093a*/ 	.short	(.L_130 - .L_129)
.L_129:
        /*093c*/ 	.word	0x00000180
        /*0940*/ 	.word	0x00000001
        /*0944*/ 	.word	0x00000001


	//----- nvinfo : EIATTR_CRS_STACK_SIZE
	.align		4
.L_130:
        /*0948*/ 	.byte	0x04, 0x1e
        /*094a*/ 	.short	(.L_132 - .L_131)
.L_131:
        /*094c*/ 	.word	0x00000000


	//----- nvinfo : EIATTR_CBANK_PARAM_SIZE
	.align		4
.L_132:
        /*0950*/ 	.byte	0x03, 0x19
        /*0952*/ 	.short	0x0a70


	//----- nvinfo : EIATTR_PARAM_CBANK
	.align		4
        /*0954*/ 	.byte	0x04, 0x0a
        /*0956*/ 	.short	(.L_134 - .L_133)
	.align		4
.L_133:
        /*0958*/ 	.word	index@(.nv.constant0._ZN7cutlass13device_kernelIN5flash11enable_sm90INS1_16FlashAttnFwdSm90INS1_25CollectiveMainloopFwdSm90ILi2EN4cute5tupleIJNS5_1CILi2EEENS7_ILi1EEES9_EEENS6_IJNS7_ILi128EEENS7_ILi176EEESB_EEELi128ENS_6half_tEfNS_4arch4Sm90ELb0ELb0ELb1ELb0ELb0ELb0ELb0ELb1ELb1ELb1ELb0ELb0EEENS1_21CollectiveEpilogueFwdINS6_IJSB_SB_SC_EEESA_SE_SG_Li256ELb0ELb1ELb0ELb0EEENS1_29StaticPersistentTileSchedulerILb0EEEEEEEEEvNT_6ParamsE)
        /*095c*/ 	.short	0x0210
        /*095e*/ 	.short	0x0a70


	//----- nvinfo : EIATTR_SW_WAR
	.align		4
.L_134:
        /*0960*/ 	.byte	0x04, 0x36
        /*0962*/ 	.short	(.L_136 - .L_135)
.L_135:
        /*0964*/ 	.word	0x00000008
.L_136:


//--------------------- .nv.info._ZN7cutlass13device_kernelIN5flash11enable_sm90INS1_16FlashAttnFwdSm90INS1_25CollectiveMainloopFwdSm90ILi2EN4cute5tupleIJNS5_1CILi1EEES8_S8_EEENS6_IJNS7_ILi128EEENS7_ILi176EEESA_EEELi128ENS_6half_tEfNS_4arch4Sm90ELb0ELb0ELb1ELb1ELb0ELb0ELb0ELb1ELb1ELb1ELb0ELb0EEENS1_21CollectiveEpilogueFwdINS6_IJSA_SA_SB_EEES9_SD_SF_Li256ELb1ELb1ELb0ELb0EEENS1_36VarlenDynamicPersistentTileSchedulerILi128ELi176ELi256ELi128ELb0ELb1ELb1ELb0ELb1ELb1EEEEEEEEEvNT_6ParamsE --------------------------
	.section	.nv.info._ZN7cutlass13device_kernelIN5flash11enable_sm90INS1_16FlashAttnFwdSm90INS1_25CollectiveMainloopFwdSm90ILi2EN4cute5tupleIJNS5_1CILi1EEES8_S8_EEENS6_IJNS7_ILi128EEENS7_ILi176EEESA_EEELi128ENS_6half_tEfNS_4arch4Sm90ELb0ELb0ELb1ELb1ELb0ELb0ELb0ELb1ELb1ELb1ELb0ELb0EEENS1_21CollectiveEpilogueFwdINS6_IJSA_SA_SB_EEES9_SD_SF_Li256ELb1ELb1ELb0ELb0EEENS1_36VarlenDynamicPersistentTileSchedulerILi128ELi176ELi256ELi128ELb0ELb1ELb1ELb0ELb1ELb1EEEEEEEEEvNT_6ParamsE,"",@"SHT_CUDA_INFO"
	.sectionflags	@""
	.align	4


	//----- nvinfo : EIATTR_CUDA_API_VERSION
	.align		4
        /*0000*/ 	.byte	0x04, 0x37
        /*0002*/ 	.short	(.L_138 - .L_137)
.L_137:
        /*0004*/ 	.word	0x00000082


	//----- nvinfo : EIATTR_KPARAM_INFO
	.align		4
.L_138:
        /*0008*/ 	.byte	0x04, 0x17
        /*000a*/ 	.short	(.L_140 - .L_139)
.L_139:
        /*000c*/ 	.word	0x00000000
        /*0010*/ 	.short	0x0000
        /*0012*/ 	.short	0x0070
        /*0014*/ 	.byte	0x00, 0xf0, 0x01, 0x2a


	//----- nvinfo : EIATTR_SPARSE_MMA_MASK
	.align		4
.L_140:
        /*0018*/ 	.byte	0x03, 0x50
        /*001a*/ 	.short	0x0000


	//----- nvinfo : EIATTR_MAXREG_COUNT
	.align		4
        /*001c*/ 	.byte	0x03, 0x1b
        /*001e*/ 	.short	0x00a8


	//----- nvinfo : EIATTR_NUM_BARRIERS
	.align		4
        /*0020*/ 	.byte	0x02, 0x4c
        /*0022*/ 	.byte	0x10
	.zero		1


	//----- nvinfo : EIATTR_EXTERNS
	.align		4
        /*0024*/ 	.byte	0x04, 0x0f
        /*0026*/ 	.short	(.L_142 - .L_141)


	//   ....[0]....
	.align		4
.L_141:
        /*0028*/ 	.word	index@(__assertfail)


	//----- nvinfo : EIATTR_ANNOTATIONS
	.align		4
.L_142:
        /*002c*/ 	.byte	0x04, 0x55
        /*002e*/ 	.short	(.L_144 - .L_143)


	//   ....[0]....
.L_143:
        /* <DEDUP_REMOVED lines=76> */


	//----- nvinfo : EIATTR_MERCURY_ISA_VERSION
	.align		4
.L_144:
        /*04e0*/ 	.byte	0x03, 0x5f
        /*04e2*/ 	.short	0x0101


	//----- nvinfo : EIATTR_UNUSED_LOAD_BYTE_OFFSET
	.align		4
        /*04e4*/ 	.byte	0x04, 0x44
        /*04e6*/ 	.short	(.L_146 - .L_145)


	//   ....[0]....
.L_145:
        /*04e8*/ 	.word	0x00000a20
        /*04ec*/ 	.word	0x0000fff0


	//   ....[1]....
        /*04f0*/ 	.word	0x0000d370
        /*04f4*/ 	.word	0x0000fff0


	//----- nvinfo : EIATTR_INT_WARP_WIDE_INSTR_OFFSETS
	.align		4
.L_146:
        /*04f8*/ 	.byte	0x04, 0x31
        /*04fa*/ 	.short	(.L_148 - .L_147)


	//   ....[0]....
.L_147:
        /*04fc*/ 	.word	0x00000120


	//   ....[1]....
        /*0500*/ 	.word	0x000001c0


	//   ....[2]....
        /*0504*/ 	.word	0x00000230


	//   ....[3]....
        /*0508*/ 	.word	0x00010490


	//   ....[4]....
        /*050c*/ 	.word	0x00010530


	//   ....[5]....
        /*0510*/ 	.word	0x00013de0


	//   ....[6]....
        /*0514*/ 	.word	0x00013e50


	//----- nvinfo : EIATTR_COOP_GROUP_MASK_REGIDS
	.align		4
.L_148:
        /*0518*/ 	.byte	0x04, 0x29
        /*051a*/ 	.short	(.L_150 - .L_149)


	//   ....[0]....
.L_149:
        /*051c*/ 	.word	0xffffffff


	//   ....[1]....
        /*0520*/ 	.word	0xffffffff


	//   ....[2]....
        /*0524*/ 	.word	0xffffffff


	//   ....[3]....
        /*0528*/ 	.word	0xffffffff


	//   ....[4]....
        /*052c*/ 	.word	0xffffffff


	//   ....[5]....
        /*0530*/ 	.word	0xffffffff


	//   ....[6]....
        /*0534*/ 	.word	0xffffffff


	//   ....[7]....
        /*0538*/ 	.word	0xffffffff


	//   ....[8]....
        /*053c*/ 	.word	0xffffffff


	//   ....[9]....
        /*0540*/ 	.word	0xffffffff


	//   ....[10]....
        /*0544*/ 	.word	0xffffffff


	//   ....[11]....
        /*0548*/ 	.word	0xffffffff


	//   ....[12]....
        /*054c*/ 	.word	0xffffffff


	//   ....[13]....
        /*0550*/ 	.word	0xffffffff


	//   ....[14]....
        /*0554*/ 	.word	0xffffffff


	//   ....[15]....
        /*0558*/ 	.word	0xffffffff


	//   ....[16]....
        /*055c*/ 	.word	0xffffffff


	//   ....[17]....
        /*0560*/ 	.word	0xffffffff


	//   ....[18]....
        /*0564*/ 	.word	0xffffffff


	//   ....[19]....
        /*0568*/ 	.word	0xffffffff


	//   ....[20]....
        /*056c*/ 	.word	0xffffffff


	//   ....[21]....
        /*0570*/ 	.word	0xffffffff


	//   ....[22]....
        /*0574*/ 	.word	0xffffffff


	//   ....[23]....
        /*0578*/ 	.word	0xffffffff


	//   ....[24]....
        /*057c*/ 	.word	0xffffffff


	//   ....[25]....
        /*0580*/ 	.word	0xffffffff


	//   ....[26]....
        /*0584*/ 	.word	0xffffffff


	//   ....[27]....
        /*0588*/ 	.word	0xffffffff


	//   ....[28]....
        /*058c*/ 	.word	0xffffffff


	//   ....[29]....
        /*0590*/ 	.word	0xffffffff


	//   ....[30]....
        /*0594*/ 	.word	0xffffffff


	//   ....[31]....
        /*0598*/ 	.word	0xffffffff


	//   ....[32]....
        /*059c*/ 	.word	0xffffffff


	//   ....[33]....
        /*05a0*/ 	.word	0xffffffff


	//   ....[34]....
        /*05a4*/ 	.word	0xffffffff


	//   ....[35]....
        /*05a8*/ 	.word	0xffffffff


	//   ....[36]....
        /*05ac*/ 	.word	0xffffffff


	//   ....[37]....
        /*05b0*/ 	.word	0xffffffff


	//   ....[38]....
        /*05b4*/ 	.word	0xffffffff


	//   ....[39]....
        /*05b8*/ 	.word	0xffffffff


	//   ....[40]....
        /*05bc*/ 	.word	0xffffffff


	//   ....[41]....
        /*05c0*/ 	.word	0xffffffff


	//   ....[42]....
        /*05c4*/ 	.word	0xffffffff


	//   ....[43]....
        /*05c8*/ 	.word	0xffffffff


	//   ....[44]....
        /*05cc*/ 	.word	0xffffffff


	//   ....[45]....
        /*05d0*/ 	.word	0xffffffff


	//   ....[46]....
        /*05d4*/ 	.word	0xffffffff


	//   ....[47]....
        /*05d8*/ 	.word	0xffffffff


	//   ....[48]....
        /*05dc*/ 	.word	0xffffffff


	//   ....[49]....
        /*05e0*/ 	.word	0xffffffff


	//   ....[50]....
        /*05e4*/ 	.word	0xffffffff


	//   ....[51]....
        /*05e8*/ 	.word	0xffffffff


	//   ....[52]....
        /*05ec*/ 	.word	0xffffffff


	//   ....[53]....
        /*05f0*/ 	.word	0xffffffff


	//   ....[54]....
        /*05f4*/ 	.word	0xffffffff


	//   ....[55]....
        /*05f8*/ 	.word	0xffffffff


	//   ....[56]....
        /*05fc*/ 	.word	0xffffffff


	//   ....[57]....
        /*0600*/ 	.word	0xffffffff


	//   ....[58]....
        /*0604*/ 	.word	0xffffffff


	//   ....[59]....
        /*0608*/ 	.word	0xffffffff


	//   ....[60]....
        /*060c*/ 	.word	0xffffffff


	//   ....[61]....
        /*0610*/ 	.word	0xffffffff


	//   ....[62]....
        /*0614*/ 	.word	0xffffffff


	//   ....[63]....
        /*0618*/ 	.word	0xffffffff


	//   ....[64]....
        /*061c*/ 	.word	0xffffffff


	//   ....[65]....
        /*0620*/ 	.word	0xffffffff


	//   ....[66]....
        /*0624*/ 	.word	0xffffffff


	//   ....[67]....
        /*0628*/ 	.word	0xffffffff


	//   ....[68]....
        /*062c*/ 	.word	0xffffffff


	//   ....[69]....
        /*0630*/ 	.word	0xffffffff


	//   ....[70]....
        /*0634*/ 	.word	0xffffffff


	//   ....[71]....
        /*0638*/ 	.word	0xffffffff


	//   ....[72]....
        /*063c*/ 	.word	0xffffffff


	//   ....[73]....
        /*0640*/ 	.word	0xffffffff


	//   ....[74]....
        /*0644*/ 	.word	0xffffffff


	//   ....[75]....
        /*0648*/ 	.word	0xffffffff


	//   ....[76]....
        /*064c*/ 	.word	0xffffffff


	//   ....[77]....
        /*0650*/ 	.word	0xffffffff


	//   ....[78]....
        /*0654*/ 	.word	0xffffffff


	//   ....[79]....
        /*0658*/ 	.word	0xffffffff


	//   ....[80]....
        /*065c*/ 	.word	0xffffffff


	//   ....[81]....
        /*0660*/ 	.word	0xffffffff


	//   ....[82]....
        /*0664*/ 	.word	0xffffffff


	//   ....[83]....
        /*0668*/ 	.word	0xffffffff


	//   ....[84]....
        /*066c*/ 	.word	0xffffffff


	//   ....[85]....
        /*0670*/ 	.word	0xffffffff


	//   ....[86]....
        /*0674*/ 	.word	0xffffffff


	//   ....[87]....
        /*0678*/ 	.word	0xffffffff


	//   ....[88]....
        /*067c*/ 	.word	0xffffffff


	//   ....[89]....
        /*0680*/ 	.word	0xffffffff


	//   ....[90]....
        /*0684*/ 	.word	0xffffffff


	//   ....[91]....
        /*0688*/ 	.word	0x0500000f


	//   ....[92]....
        /*068c*/ 	.word	0x0500000f


	//   ....[93]....
        /*0690*/ 	.word	0x0500000f


	//   ....[94]....
        /*0694*/ 	.word	0x0500000f


	//   ....[95]....
        /*0698*/ 	.word	0x0500000f


	//   ....[96]....
        /*069c*/ 	.word	0x0500000f


	//   ....[97]....
        /*06a0*/ 	.word	0x0500000f


	//   ....[98]....
        /*06a4*/ 	.word	0x0500000f


	//   ....[99]....
        /*06a8*/ 	.word	0x0500000f


	//   ....[100]....
        /*06ac*/ 	.word	0x0500000f


	//   ....[101]....
        /*06b0*/ 	.word	0x0500000f


	//   ....[102]....
        /*06b4*/ 	.word	0x0500000f


	//   ....[103]....
        /*06b8*/ 	.word	0x0500000f


	//   ....[104]....
        /*06bc*/ 	.word	0x0500000f


	//   ....[105]....
        /*06c0*/ 	.word	0x0500000f


	//   ....[106]....
        /*06c4*/ 	.word	0x0500000f


	//   ....[107]....
        /*06c8*/ 	.word	0x0500000f


	//   ....[108]....
        /*06cc*/ 	.word	0x0500000f


	//   ....[109]....
        /*06d0*/ 	.word	0x0500000f


	//   ....[110]....
        /*06d4*/ 	.word	0x0500000f


	//   ....[111]....
        /*06d8*/ 	.word	0x0500000f


	//   ....[112]....
        /*06dc*/ 	.word	0x0500000f


	//   ....[113]....
        /*06e0*/ 	.word	0x0500000f


	//   ....[114]....
        /*06e4*/ 	.word	0x0500000f


	//   ....[115]....
        /*06e8*/ 	.word	0x0500000f


	//   ....[116]....
        /*06ec*/ 	.word	0x0500000f


	//   ....[117]....
        /*06f0*/ 	.word	0x0500000f


	//   ....[118]....
        /*06f4*/ 	.word	0x0500000f


	//   ....[119]....
        /*06f8*/ 	.word	0x0500000f


	//   ....[120]....
        /*06fc*/ 	.word	0x0500000f


	//   ....[121]....
        /*0700*/ 	.word	0x0500000f


	//   ....[122]....
        /*0704*/ 	.word	0x0500000f


	//   ....[123]....
        /*0708*/ 	.word	0x0500000f


	//   ....[124]....
        /*070c*/ 	.word	0x0500000f


	//   ....[125]....
        /*0710*/ 	.word	0x0500000f


	//----- nvinfo : EIATTR_COOP_GROUP_INSTR_OFFSETS
	.align		4
.L_150:
        /*0714*/ 	.byte	0x04, 0x28
        /*0716*/ 	.short	(.L_152 - .L_151)


	//   ....[0]....
.L_151:
        /*0718*/ 	.word	0x00000060


	//   ....[1]....
        /*071c*/ 	.word	0x00000130


	//   ....[2]....
        /*0720*/ 	.word	0x000001e0


	//   ....[3]....
        /*0724*/ 	.word	0x000003a0


	//   ....[4]....
        /*0728*/ 	.word	0x00000500


	//   ....[5]....
        /*072c*/ 	.word	0x00000620


	//   ....[6]....
        /*0730*/ 	.word	0x00000780


	//   ....[7]....
        /*0734*/ 	.word	0x00001340


	//   ....[8]....
        /*0738*/ 	.word	0x000054e0


	//   ....[9]....
        /*073c*/ 	.word	0x00005580


	//   ....[10]....
        /*0740*/ 	.word	0x00005870


	//   ....[11]....
        /*0744*/ 	.word	0x00005a40


	//   ....[12]....
        /*0748*/ 	.word	0x0000a770


	//   ....[13]....
        /*074c*/ 	.word	0x0000a7c0


	//   ....[14]....
        /*0750*/ 	.word	0x0000b310


	//   ....[15]....
        /*0754*/ 	.word	0x0000b350


	//   ....[16]....
        /*0758*/ 	.word	0x0000c820


	//   ....[17]....
        /*075c*/ 	.word	0x0000c880


	//   ....[18]....
        /*0760*/ 	.word	0x0000cd70


	//   ....[19]....
        /*0764*/ 	.word	0x0000cd80


	//   ....[20]....
        /*0768*/ 	.word	0x0000de00


	//   ....[21]....
        /*076c*/ 	.word	0x0000de40


	//   ....[22]....
        /*0770*/ 	.word	0x0000de80


	//   ....[23]....
        /*0774*/ 	.word	0x0000deb0


	//   ....[24]....
        /*0778*/ 	.word	0x0000e450


	//   ....[25]....
        /*077c*/ 	.word	0x0000e460


	//   ....[26]....
        /*0780*/ 	.word	0x0000e530


	//   ....[27]....
        /*0784*/ 	.word	0x0000e550


	//   ....[28]....
        /*0788*/ 	.word	0x0000e620


	//   ....[29]....
        /*078c*/ 	.word	0x0000e640


	//   ....[30]....
        /*0790*/ 	.word	0x0000e720


	//   ....[31]....
        /*0794*/ 	.word	0x0000e740


	//   ....[32]....
        /*0798*/ 	.word	0x0000efb0


	//   ....[33]....
        /*079c*/ 	.word	0x0000efc0


	//   ....[34]....
        /*07a0*/ 	.word	0x0000f090


	//   ....[35]....
        /*07a4*/ 	.word	0x0000f0b0


	//   ....[36]....
        /*07a8*/ 	.word	0x0000f180


	//   ....[37]....
        /*07ac*/ 	.word	0x0000f1a0


	//   ....[38]....
        /*07b0*/ 	.word	0x0000f280


	//   ....[39]....
        /*07b4*/ 	.word	0x0000f2a0


	//   ....[40]....
        /*07b8*/ 	.word	0x0000f3e0


	//   ....[41]....
        /*07bc*/ 	.word	0x0000f5d0


	//   ....[42]....
        /*07c0*/ 	.word	0x0000f600


	//   ....[43]....
        /*07c4*/ 	.word	0x0000f630


	//   ....[44]....
        /*07c8*/ 	.word	0x0000f660


	//   ....[45]....
        /*07cc*/ 	.word	0x0000f690


	//   ....[46]....
        /*07d0*/ 	.word	0x0000f6c0


	//   ....[47]....
        /*07d4*/ 	.word	0x0000f840


	//   ....[48]....
        /*07d8*/ 	.word	0x0000f870


	//   ....[49]....
        /*07dc*/ 	.word	0x0000f8a0


	//   ....[50]....
        /*07e0*/ 	.word	0x0000f8d0


	//   ....[51]....
        /*07e4*/ 	.word	0x0000f900


	//   ....[52]....
        /*07e8*/ 	.word	0x0000f930


	//   ....[53]....
        /*07ec*/ 	.word	0x0000f9d0


	//   ....[54]....
        /*07f0*/ 	.word	0x0000fa00


	//   ....[55]....
        /*07f4*/ 	.word	0x0000fa90


	//   ....[56]....
        /*07f8*/ 	.word	0x00010ac0


	//   ....[57]....
        /*07fc*/ 	.word	0x000116e0


	//   ....[58]....
        /*0800*/ 	.word	0x000116f0


	//   ....[59]....
        /*0804*/ 	.word	0x00011720


	//   ....[60]....
        /*0808*/ 	.word	0x00011750


	//   ....[61]....
        /*080c*/ 	.word	0x00011860


	//   ....[62]....
        /*0810*/ 	.word	0x00011870


	//   ....[63]....
        /*0814*/ 	.word	0x00011900


	//   ....[64]....
        /*0818*/ 	.word	0x00011910


	//   ....[65]....
        /*081c*/ 	.word	0x000119a0


	//   ....[66]....
        /*0820*/ 	.word	0x000119b0


	//   ....[67]....
        /*0824*/ 	.word	0x00011a40


	//   ....[68]....
        /*0828*/ 	.word	0x00011a50


	//   ....[69]....
        /*082c*/ 	.word	0x00011ae0


	//   ....[70]....
        /*0830*/ 	.word	0x00011af0


	//   ....[71]....
        /*0834*/ 	.word	0x00011b00


	//   ....[72]....
        /*0838*/ 	.word	0x00011b10


	//   ....[73]....
        /*083c*/ 	.word	0x00014520


	//   ....[74]....
        /*0840*/ 	.word	0x00014580


	//   ....[75]....
        /*0844*/ 	.word	0x000145b0


	//   ....[76]....
        /*0848*/ 	.word	0x000145e0


	//   ....[77]....
        /*084c*/ 	.word	0x00014610


	//   ....[78]....
        /*0850*/ 	.word	0x00014640


	//   ....[79]....
        /*0854*/ 	.word	0x00014670


	//   ....[80]....
        /*0858*/ 	.word	0x00014680


	//   ....[81]....
        /*085c*/ 	.word	0x00014810


	//   ....[82]....
        /*0860*/ 	.word	0x00014840


	//   ....[83]....
        /*0864*/ 	.word	0x00014870


	//   ....[84]....
        /*0868*/ 	.word	0x000148a0


	//   ....[85]....
        /*086c*/ 	.word	0x000148d0


	//   ....[86]....
        /*0870*/ 	.word	0x00014900


	//   ....[87]....
        /*0874*/ 	.word	0x000149c0


	//   ....[88]....
        /*0878*/ 	.word	0x000149e0


	//   ....[89]....
        /*087c*/ 	.word	0x00014a50


	//   ....[90]....
        /*0880*/ 	.word	0x00014ee0


	//   ....[91]....
        /*0884*/ 	.word	0x000153c0


	//   ....[92]....
        /*0888*/ 	.word	0x00015590


	//   ....[93]....
        /*088c*/ 	.word	0x000155e0


	//   ....[94]....
        /*0890*/ 	.word	0x00015700


	//   ....[95]....
        /*0894*/ 	.word	0x00015750


	//   ....[96]....
        /*0898*/ 	.word	0x00015890


	//   ....[97]....
        /*089c*/ 	.word	0x000158e0


	//   ....[98]....
        /*08a0*/ 	.word	0x00015a00


	//   ....[99]....
        /*08a4*/ 	.word	0x00015a50


	//   ....[100]....
        /*08a8*/ 	.word	0x00015b70


	//   ....[101]....
        /*08ac*/ 	.word	0x00015bc0


	//   ....[102]....
        /*08b0*/ 	.word	0x00015ce0


	//   ....[103]....
        /*08b4*/ 	.word	0x00015d30


	//   ....[104]....
        /*08b8*/ 	.word	0x00015e40


	//   ....[105]....
        /*08bc*/ 	.word	0x00015e90


	//   ....[106]....
        /*08c0*/ 	.word	0x00015f90


	//   ....[107]....
        /*08c4*/ 	.word	0x00015fe0


	//   ....[108]....
        /*08c8*/ 	.word	0x00016310


	//   ....[109]....
        /*08cc*/ 	.word	0x000163b0


	//   ....[110]....
        /*08d0*/ 	.word	0x000164e0


	//   ....[111]....
        /*08d4*/ 	.word	0x00016550


	//   ....[112]....
        /*08d8*/ 	.word	0x000165d0


	//   ....[113]....
        /*08dc*/ 	.word	0x00016650


	//   ....[114]....
        /*08e0*/ 	.word	0x000166d0


	//   ....[115]....
        /*08e4*/ 	.word	0x00016760


	//   ....[116]....
        /*08e8*/ 	.word	0x00016800


	//   ....[117]....
        /*08ec*/ 	.word	0x000168a0


	//   ....[118]....
        /*08f0*/ 	.word	0x00016910


	//   ....[119]....
        /*08f4*/ 	.word	0x00016980


	//   ....[120]....
        /*08f8*/ 	.word	0x000169f0


	//   ....[121]....
        /*08fc*/ 	.word	0x00016a70


	//   ....[122]....
        /*0900*/ 	.word	0x00016af0


	//   ....[123]....
        /*0904*/ 	.word	0x00016b90


	//   ....[124]....
        /*0908*/ 	.word	0x00016c20


	//   ....[125]....
        /*090c*/ 	.word	0x00016d50


	//----- nvinfo : EIATTR_REG_RECONFIG
	.align		4
.L_152:
        /*0910*/ 	.byte	0x01, 0x54
	.zero		2


	//----- nvinfo : EIATTR_SYSCALL_OFFSETS
	.align		4
        /*0914*/ 	.byte	0x04, 0x46
        /*0916*/ 	.short	(.L_154 - .L_153)


	//   ....[0]....
.L_153:
        /*0918*/ 	.word	0x00001520


	//   ....[1]....
        /*091c*/ 	.word	0x000106a0


	//   ....[2]....
        /*0920*/ 	.word	0x00010800


	//   ....[3]....
        /*0924*/ 	.word	0x00010900


	//   ....[4]....
        /*0928*/ 	.word	0x000112a0


	//----- nvinfo : EIATTR_MBARRIER_INSTR_OFFSETS
	.align		4
.L_154:
        /*092c*/ 	.byte	0x04, 0x39
        /*092e*/ 	.short	(.L_156 - .L_155)


	//   ....[0]....
.L_155:
        /*0930*/ 	.word	0x00000250
        /*0934*/ 	.word	0x000000ff
        /*0938*/ 	.word	0x00034800
        /*093c*/ 	.short	0x0100
        /*093e*/ 	.byte	0x08
	.zero		1


	//   ....[1]....
        /*0940*/ 	.word	0x00000260
        /*0944*/ 	.word	0x000000ff
        /*0948*/ 	.word	0x00034820
        /*094c*/ 	.short	0x0100
        /*094e*/ 	.byte	0x08
	.zero		1


	//   ....[2]....
        /*0950*/ 	.word	0x00000350
        /*0954*/ 	.word	0x000000ff
        /*0958*/ 	.word	0x00034830
        /*095c*/ 	.short	0x0100
        /*095e*/ 	.byte	0x08
	.zero		1


	//   ....[3]....
        /*0960*/ 	.word	0x00000360
        /*0964*/ 	.word	0x000000ff
        /*0968*/ 	.word	0x00034840
        /*096c*/ 	.short	0x0100
        /*096e*/ 	.byte	0x08
	.zero		1


	//   ....[4]....
        /*0970*/ 	.word	0x00000370
        /*0974*/ 	.word	0x000000ff
        /*0978*/ 	.word	0x00034838
        /*097c*/ 	.short	0x0100
        /*097e*/ 	.byte	0x08
	.zero		1


	//   ....[5]....
        /*0980*/ 	.word	0x00000380
        /*0984*/ 	.word	0x000000ff
        /*0988*/ 	.word	0x00034848
        /*098c*/ 	.short	0x0100
        /*098e*/ 	.byte	0x08
	.zero		1


	//   ....[6]....
        /*0990*/ 	.word	0x000004b0
        /*0994*/ 	.word	0x000000ff
        /*0998*/ 	.word	0x00034850
        /*099c*/ 	.short	0x0100
        /*099e*/ 	.byte	0x08
	.zero		1


	//   ....[7]....
        /*09a0*/ 	.word	0x000004c0
        /*09a4*/ 	.word	0x000000ff
        /*09a8*/ 	.word	0x00034860
        /*09ac*/ 	.short	0x0100
        /*09ae*/ 	.byte	0x08
	.zero		1


	//   ....[8]....
        /*09b0*/ 	.word	0x000004d0
        /*09b4*/ 	.word	0x000000ff
        /*09b8*/ 	.word	0x00034858
        /*09bc*/ 	.short	0x0100
        /*09be*/ 	.byte	0x08
	.zero		1


	//   ....[9]....
        /*09c0*/ 	.word	0x000004e0
        /*09c4*/ 	.word	0x000000ff
        /*09c8*/ 	.word	0x00034868
        /*09cc*/ 	.short	0x0100
        /*09ce*/ 	.byte	0x08
	.zero		1


	//   ....[10]....
        /*09d0*/ 	.word	0x000005d0
        /*09d4*/ 	.word	0x000000ff
        /*09d8*/ 	.word	0x00034870
        /*09dc*/ 	.short	0x0100
        /*09de*/ 	.byte	0x06
	.zero		1


	//   ....[11]....
        /*09e0*/ 	.word	0x000005e0
        /*09e4*/ 	.word	0x000000ff
        /*09e8*/ 	.word	0x00034880
        /*09ec*/ 	.short	0x0100
        /*09ee*/ 	.byte	0x06
	.zero		1


	//   ....[12]....
        /*09f0*/ 	.word	0x000005f0
        /*09f4*/ 	.word	0x000000ff
        /*09f8*/ 	.word	0x00034878
        /*09fc*/ 	.short	0x0100
        /*09fe*/ 	.byte	0x06
	.zero		1


	//   ....[13]....
        /*0a00*/ 	.word	0x00000600
        /*0a04*/ 	.word	0x000000ff
        /*0a08*/ 	.word	0x00034888
        /*0a0c*/ 	.short	0x0100
        /*0a0e*/ 	.byte	0x06
	.zero		1


	//   ....[14]....
        /*0a10*/ 	.word	0x00000730
        /*0a14*/ 	.word	0x000000ff
        /*0a18*/ 	.word	0x00034890
        /*0a1c*/ 	.short	0x0100
        /*0a1e*/ 	.byte	0x08
	.zero		1


	//   ....[15]....
        /*0a20*/ 	.word	0x00000740
        /*0a24*/ 	.word	0x000000ff
        /*0a28*/ 	.word	0x000348a0
        /*0a2c*/ 	.short	0x0100
        /*0a2e*/ 	.byte	0x08
	.zero		1


	//   ....[16]....
        /*0a30*/ 	.word	0x00000750
        /*0a34*/ 	.word	0x000000ff
        /*0a38*/ 	.word	0x00034898
        /*0a3c*/ 	.short	0x0100
        /*0a3e*/ 	.byte	0x08
	.zero		1


	//   ....[17]....
        /*0a40*/ 	.word	0x00000760
        /*0a44*/ 	.word	0x000000ff
        /*0a48*/ 	.word	0x000348a8
        /*0a4c*/ 	.short	0x0100
        /*0a4e*/ 	.byte	0x08
	.zero		1


	//   ....[18]....
        /*0a50*/ 	.word	0x00000890
        /*0a54*/ 	.word	0x000000ff
        /*0a58*/ 	.word	0x000348b0
        /*0a5c*/ 	.short	0x0100
        /*0a5e*/ 	.byte	0x08
	.zero		1


	//   ....[19]....
        /*0a60*/ 	.word	0x000008a0
        /*0a64*/ 	.word	0x000000ff
        /*0a68*/ 	.word	0x000348c0
        /*0a6c*/ 	.short	0x0100
        /*0a6e*/ 	.byte	0x08
	.zero		1


	//   ....[20]....
        /*0a70*/ 	.word	0x000008b0
        /*0a74*/ 	.word	0x000000ff
        /*0a78*/ 	.word	0x000348b8
        /*0a7c*/ 	.short	0x0100
        /*0a7e*/ 	.byte	0x08
	.zero		1


	//   ....[21]....
        /*0a80*/ 	.word	0x000008c0
        /*0a84*/ 	.word	0x000000ff
        /*0a88*/ 	.word	0x000348c8
        /*0a8c*/ 	.short	0x0100
        /*0a8e*/ 	.byte	0x08
	.zero		1


	//   ....[22]....
        /*0a90*/ 	.word	0x000015d0
        /*0a94*/ 	.word	0x00000000
        /*0a98*/ 	.word	0x00034800
        /*0a9c*/ 	.short	0x010a
        /*0a9e*/ 	.byte	0x3f
	.zero		1


	//   ....[23]....
        /*0aa0*/ 	.word	0x00001640
        /*0aa4*/ 	.word	0x0000000a
        /*0aa8*/ 	.word	0x00034830
        /*0aac*/ 	.short	0x010a
        /*0aae*/ 	.byte	0x3f
	.zero		1


	//   ....[24]....
        /*0ab0*/ 	.word	0x000016b0
        /*0ab4*/ 	.word	0x0000000a
        /*0ab8*/ 	.word	0x00034830
        /*0abc*/ 	.short	0x010a
        /*0abe*/ 	.byte	0x3f
	.zero		1


	//   ....[25]....
        /*0ac0*/ 	.word	0x000063e0
        /*0ac4*/ 	.word	0x0000000b
        /*0ac8*/ 	.word	0x00000000
        /*0acc*/ 	.short	0x0101
        /*0ace*/ 	.byte	0x3f
	.zero		1


	//   ....[26]....
        /*0ad0*/ 	.word	0x00007190
        /*0ad4*/ 	.word	0x00000000
        /*0ad8*/ 	.word	0x00034830
        /*0adc*/ 	.short	0x010a
        /*0ade*/ 	.byte	0x3f
	.zero		1


	//   ....[27]....
        /*0ae0*/ 	.word	0x000071d0
        /*0ae4*/ 	.word	0x00000000
        /*0ae8*/ 	.word	0x00034830
        /*0aec*/ 	.short	0x010a
        /*0aee*/ 	.byte	0x3f
	.zero		1


	//   ....[28]....
        /*0af0*/ 	.word	0x000098a0
        /*0af4*/ 	.word	0x000000ff
        /*0af8*/ 	.word	0x00034850
        /*0afc*/ 	.short	0x010a
        /*0afe*/ 	.byte	0x06
	.zero		1


	//   ....[29]....
        /*0b00*/ 	.word	0x000098e0
        /*0b04*/ 	.word	0x000000ff
        /*0b08*/ 	.word	0x00034850
        /*0b0c*/ 	.short	0x010a
        /*0b0e*/ 	.byte	0x06
	.zero		1


	//   ....[30]....
        /*0b10*/ 	.word	0x0000b980
        /*0b14*/ 	.word	0x00000080
        /*0b18*/ 	.word	0x00000000
        /*0b1c*/ 	.short	0x0101
        /*0b1e*/ 	.byte	0x3f
	.zero		1


	//   ....[31]....
        /*0b20*/ 	.word	0x0000ba10
        /*0b24*/ 	.word	0x00000082
        /*0b28*/ 	.word	0x00000000
        /*0b2c*/ 	.short	0x0101
        /*0b2e*/ 	.byte	0x3f
	.zero		1


	//   ....[32]....
        /*0b30*/ 	.word	0x0000c780
        /*0b34*/ 	.word	0x00000008
        /*0b38*/ 	.word	0x00034850
        /*0b3c*/ 	.short	0x010a
        /*0b3e*/ 	.byte	0x3f
	.zero		1


	//   ....[33]....
        /*0b40*/ 	.word	0x0000c7c0
        /*0b44*/ 	.word	0x00000008
        /*0b48*/ 	.word	0x00034850
        /*0b4c*/ 	.short	0x010a
        /*0b4e*/ 	.byte	0x3f
	.zero		1


	//   ....[34]....
        /*0b50*/ 	.word	0x0000d050
        /*0b54*/ 	.word	0x00000007
        /*0b58*/ 	.word	0x00000000
        /*0b5c*/ 	.short	0x0101
        /*0b5e*/ 	.byte	0x3f
	.zero		1


	//   ....[35]....
        /*0b60*/ 	.word	0x0000e440
        /*0b64*/ 	.word	0x0000001c
        /*0b68*/ 	.word	0x00000000
        /*0b6c*/ 	.short	0x0101
        /*0b6e*/ 	.byte	0x3f
	.zero		1


	//   ....[36]....
        /*0b70*/ 	.word	0x00010d50
        /*0b74*/ 	.word	0x00000000
        /*0b78*/ 	.word	0x00034840
        /*0b7c*/ 	.short	0x010a
        /*0b7e*/ 	.byte	0x3f
	.zero		1


	//   ....[37]....
        /*0b80*/ 	.word	0x00011c70
        /*0b84*/ 	.word	0x00000009
        /*0b88*/ 	.word	0x00034800
        /*0b8c*/ 	.short	0x0107
        /*0b8e*/ 	.byte	0x3f
	.zero		1


	//   ....[38]....
        /*0b90*/ 	.word	0x00011d80
        /*0b94*/ 	.word	0x00000002
        /*0b98*/ 	.word	0x00034800
        /*0b9c*/ 	.short	0x0101
        /*0b9e*/ 	.byte	0x3f
	.zero		1


	//   ....[39]....
        /*0ba0*/ 	.word	0x00011da0
        /*0ba4*/ 	.word	0x00000002
        /*0ba8*/ 	.word	0x00034820
        /*0bac*/ 	.short	0x010a
        /*0bae*/ 	.byte	0x3f
	.zero		1


	//   ....[40]....
        /*0bb0*/ 	.word	0x00012130
        /*0bb4*/ 	.word	0x00000003
        /*0bb8*/ 	.word	0x00034840
        /*0bbc*/ 	.short	0x010a
        /*0bbe*/ 	.byte	0x3f
	.zero		1


	//   ....[41]....
        /*0bc0*/ 	.word	0x000124f0
        /*0bc4*/ 	.word	0x00000003
        /*0bc8*/ 	.word	0x00000060
        /*0bcc*/ 	.short	0x010a
        /*0bce*/ 	.byte	0x3f
	.zero		1


	//   ....[42]....
        /*0bd0*/ 	.word	0x00012bf0
        /*0bd4*/ 	.word	0x00000003
        /*0bd8*/ 	.word	0x00034840
        /*0bdc*/ 	.short	0x010a
        /*0bde*/ 	.byte	0x3f
	.zero		1


	//   ....[43]....
        /*0be0*/ 	.word	0x00012fb0
        /*0be4*/ 	.word	0x00000002
        /*0be8*/ 	.word	0x00000060
        /*0bec*/ 	.short	0x010a
        /*0bee*/ 	.byte	0x3f
	.zero		1


	//   ....[44]....
        /*0bf0*/ 	.word	0x000135e0
        /*0bf4*/ 	.word	0x00000002
        /*0bf8*/ 	.word	0x00034840
        /*0bfc*/ 	.short	0x010a
        /*0bfe*/ 	.byte	0x3f
	.zero		1


	//   ....[45]....
        /*0c00*/ 	.word	0x000139a0
        /*0c04*/ 	.word	0x00000002
        /*0c08*/ 	.word	0x00000060
        /*0c0c*/ 	.short	0x010a
        /*0c0e*/ 	.byte	0x3f
	.zero		1


	//   ....[46]....
        /*0c10*/ 	.word	0x00013f60
        /*0c14*/ 	.word	0x00000002
        /*0c18*/ 	.word	0x00034860
        /*0c1c*/ 	.short	0x010a
        /*0c1e*/ 	.byte	0x3f
	.zero		1


	//   ....[47]....
        /*0c20*/ 	.word	0x00014e60
        /*0c24*/ 	.word	0x00000000
        /*0c28*/ 	.word	0x00034820
        /*0c2c*/ 	.short	0x010a
        /*0c2e*/ 	.byte	0x3f
	.zero		1


	//   ....[48]....
        /*0c30*/ 	.word	0x00015020
        /*0c34*/ 	.word	0x00000006
        /*0c38*/ 	.word	0x00000000
        /*0c3c*/ 	.short	0x010a
        /*0c3e*/ 	.byte	0x3f
	.zero		1


	//   ....[49]....
        /*0c40*/ 	.word	0x00015090
        /*0c44*/ 	.word	0x00000007
        /*0c48*/ 	.word	0x00000000
        /*0c4c*/ 	.short	0x010a
        /*0c4e*/ 	.byte	0x3f
	.zero		1


	//   ....[50]....
        /*0c50*/ 	.word	0x00015100
        /*0c54*/ 	.word	0x00000004
        /*0c58*/ 	.word	0x00000000
        /*0c5c*/ 	.short	0x010a
        /*0c5e*/ 	.byte	0x3f
	.zero		1


	//   ....[51]....
        /*0c60*/ 	.word	0x00015130
        /*0c64*/ 	.word	0x00000003
        /*0c68*/ 	.word	0x00000000
        /*0c6c*/ 	.short	0x010a
        /*0c6e*/ 	.byte	0x3f
	.zero		1


	//   ....[52]....
        /*0c70*/ 	.word	0x00015190
        /*0c74*/ 	.word	0x00000000
        /*0c78*/ 	.word	0x00034800
        /*0c7c*/ 	.short	0x010a
        /*0c7e*/ 	.byte	0x3f
	.zero		1


	//   ....[53]....
        /*0c80*/ 	.word	0x000151e0
        /*0c84*/ 	.word	0x0000000a
        /*0c88*/ 	.word	0x00034830
        /*0c8c*/ 	.short	0x010a
        /*0c8e*/ 	.byte	0x3f
	.zero		1


	//   ....[54]....
        /*0c90*/ 	.word	0x00015230
        /*0c94*/ 	.word	0x00000000
        /*0c98*/ 	.word	0x00034830
        /*0c9c*/ 	.short	0x010a
        /*0c9e*/ 	.byte	0x3f
	.zero		1


	//   ....[55]....
        /*0ca0*/ 	.word	0x00015290
        /*0ca4*/ 	.word	0x0000000f
        /*0ca8*/ 	.word	0x00034850
        /*0cac*/ 	.short	0x010a
        /*0cae*/ 	.byte	0x3f
	.zero		1


	//   ....[56]....
        /*0cb0*/ 	.word	0x000152e0
        /*0cb4*/ 	.word	0x00000008
        /*0cb8*/ 	.word	0x00034850
        /*0cbc*/ 	.short	0x010a
        /*0cbe*/ 	.byte	0x3f
	.zero		1


	//   ....[57]....
        /*0cc0*/ 	.word	0x00015480
        /*0cc4*/ 	.word	0x00000000
        /*0cc8*/ 	.word	0x00034840
        /*0ccc*/ 	.short	0x010a
        /*0cce*/ 	.byte	0x3f
	.zero		1


	//   ....[58]....
        /*0cd0*/ 	.word	0x00016030
        /*0cd4*/ 	.word	0x00000002
        /*0cd8*/ 	.word	0x00034820
        /*0cdc*/ 	.short	0x010a
        /*0cde*/ 	.byte	0x3f
	.zero		1


	//   ....[59]....
        /*0ce0*/ 	.word	0x00016080
        /*0ce4*/ 	.word	0x00000003
        /*0ce8*/ 	.word	0x00034840
        /*0cec*/ 	.short	0x010a
        /*0cee*/ 	.byte	0x3f
	.zero		1


	//   ....[60]....
        /*0cf0*/ 	.word	0x000160d0
        /*0cf4*/ 	.word	0x00000003
        /*0cf8*/ 	.word	0x00000060
        /*0cfc*/ 	.short	0x010a
        /*0cfe*/ 	.byte	0x3f
	.zero		1


	//   ....[61]....
        /*0d00*/ 	.word	0x00016120
        /*0d04*/ 	.word	0x00000003
        /*0d08*/ 	.word	0x00034840
        /*0d0c*/ 	.short	0x010a
        /*0d0e*/ 	.byte	0x3f
	.zero		1


	//   ....[62]....
        /*0d10*/ 	.word	0x00016170
        /*0d14*/ 	.word	0x00000002
        /*0d18*/ 	.word	0x00000060
        /*0d1c*/ 	.short	0x010a
        /*0d1e*/ 	.byte	0x3f
	.zero		1


	//   ....[63]....
        /*0d20*/ 	.word	0x000161c0
        /*0d24*/ 	.word	0x00000002
        /*0d28*/ 	.word	0x00034840
        /*0d2c*/ 	.short	0x010a
        /*0d2e*/ 	.byte	0x3f
	.zero		1


	//   ....[64]....
        /*0d30*/ 	.word	0x00016210
        /*0d34*/ 	.word	0x00000002
        /*0d38*/ 	.word	0x00000060
        /*0d3c*/ 	.short	0x010a
        /*0d3e*/ 	.byte	0x3f
	.zero		1


	//   ....[65]....
        /*0d40*/ 	.word	0x00016260
        /*0d44*/ 	.word	0x00000002
        /*0d48*/ 	.word	0x00034860
        /*0d4c*/ 	.short	0x010a
        /*0d4e*/ 	.byte	0x3f
	.zero		1


	//   ....[66]....
        /*0d50*/ 	.word	0x00016c70
        /*0d54*/ 	.word	0x00000000
        /*0d58*/ 	.word	0x00034820
        /*0d5c*/ 	.short	0x010a
        /*0d5e*/ 	.byte	0x3f
	.zero		1


	//   ....[67]....
        /*0d60*/ 	.word	0x00016e10
        /*0d64*/ 	.word	0x00000006
        /*0d68*/ 	.word	0x00000000
        /*0d6c*/ 	.short	0x010a
        /*0d6e*/ 	.byte	0x3f
	.zero		1


	//   ....[68]....
        /*0d70*/ 	.word	0x00016e60
        /*0d74*/ 	.word	0x00000007
        /*0d78*/ 	.word	0x00000000
        /*0d7c*/ 	.short	0x010a
        /*0d7e*/ 	.byte	0x3f
	.zero		1


	//   ....[69]....
        /*0d80*/ 	.word	0x00016eb0
        /*0d84*/ 	.word	0x00000004
        /*0d88*/ 	.word	0x00000000
        /*0d8c*/ 	.short	0x010a
        /*0d8e*/ 	.byte	0x3f
	.zero		1


	//----- nvinfo : EIATTR_NUM_MBARRIERS
	.align		4
.L_156:
        /*0d90*/ 	.byte	0x03, 0x38
        /*0d92*/ 	.short	0x0016


	//----- nvinfo : EIATTR_EXIT_INSTR_OFFSETS
	.align		4
        /*0d94*/ 	.byte	0x04, 0x1c
        /*0d96*/ 	.short	(.L_158 - .L_157)


	//   ....[0]....
.L_157:
        /*0d98*/ 	.word	0x00000a60


	//   ....[1]....
        /*0d9c*/ 	.word	0x0000f3a0


	//   ....[2]....
        /*0da0*/ 	.word	0x00015180


	//----- nvinfo : EIATTR_MAX_THREADS
	.align		4
.L_158:
        /*0da4*/ 	.byte	0x04, 0x05
        /*0da6*/ 	.short	(.L_160 - .L_159)
.L_159:
        /*0da8*/ 	.word	0x00000180
        /*0dac*/ 	.word	0x00000001
        /*0db0*/ 	.word	0x00000001


	//----- nvinfo : EIATTR_CRS_STACK_SIZE
	.align		4
.L_160:
        /*0db4*/ 	.byte	0x04, 0x1e
        /*0db6*/ 	.short	(.L_162 - .L_161)
.L_161:
        /*0db8*/ 	.word	0x00000000


	//----- nvinfo : EIATTR_CBANK_PARAM_SIZE
	.align		4
.L_162:
        /*0dbc*/ 	.byte	0x03, 0x19
        /*0dbe*/ 	.short	0x0af0


	//----- nvinfo : EIATTR_PARAM_CBANK
	.align		4
        /*0dc0*/ 	.byte	0x04, 0x0a
        /*0dc2*/ 	.short	(.L_164 - .L_163)
	.align		4
.L_163:
        /*0dc4*/ 	.word	index@(.nv.constant0._ZN7cutlass13device_kernelIN5flash11enable_sm90INS1_16FlashAttnFwdSm90INS1_25CollectiveMainloopFwdSm90ILi2EN4cute5tupleIJNS5_1CILi1EEES8_S8_EEENS6_IJNS7_ILi128EEENS7_ILi176EEESA_EEELi128ENS_6half_tEfNS_4arch4Sm90ELb0ELb0ELb1ELb1ELb0ELb0ELb0ELb1ELb1ELb1ELb0ELb0EEENS1_21CollectiveEpilogueFwdINS6_IJSA_SA_SB_EEES9_SD_SF_Li256ELb1ELb1ELb0ELb0EEENS1_36VarlenDynamicPersistentTileSchedulerILi128ELi176ELi256ELi128ELb0ELb1ELb1ELb0ELb1ELb1EEEEEEEEEvNT_6ParamsE)
        /*0dc8*/ 	.short	0x0210
        /*0dca*/ 	.short	0x0af0


	//----- nvinfo : EIATTR_SW_WAR
	.align		4
.L_164:
        /*0dcc*/ 	.byte	0x04, 0x36
        /*0dce*/ 	.short	(.L_166 - .L_165)
.L_165:
        /*0dd0*/ 	.word	0x00000008
.L_166:


//--------------------- .nv.info._ZN7cutlass13device_kernelIN5flash11enable_sm90INS1_16FlashAttnFwdSm90INS1_25CollectiveMainloopFwdSm90ILi2EN4cute5tupleIJNS5_1CILi1EEES8_S8_EEENS6_IJNS7_ILi128EEENS7_ILi176EEESA_EEELi128ENS_6half_tEfNS_4arch4Sm90ELb0ELb0ELb1ELb1ELb0ELb1ELb0ELb1ELb1ELb1ELb0ELb0EEENS1_21CollectiveEpilogueFwdINS6_IJSA_SA_SB_EEES9_SD_SF_Li256ELb1ELb1ELb0ELb0EEENS1_36VarlenDynamicPersistentTileSchedulerILi128ELi176ELi256ELi128ELb0ELb1ELb1ELb0ELb1ELb1EEEEEEEEEvNT_6ParamsE --------------------------
	.section	.nv.info._ZN7cutlass13device_kernelIN5flash11enable_sm90INS1_16FlashAttnFwdSm90INS1_25CollectiveMainloopFwdSm90ILi2EN4cute5tupleIJNS5_1CILi1EEES8_S8_EEENS6_IJNS7_ILi128EEENS7_ILi176EEESA_EEELi128ENS_6half_tEfNS_4arch4Sm90ELb0ELb0ELb1ELb1ELb0ELb1ELb0ELb1ELb1ELb1ELb0ELb0EEENS1_21CollectiveEpilogueFwdINS6_IJSA_SA_SB_EEES9_SD_SF_Li256ELb1ELb1ELb0ELb0EEENS1_36VarlenDynamicPersistentTileSchedulerILi128ELi176ELi256ELi128ELb0ELb1ELb1ELb0ELb1ELb1EEEEEEEEEvNT_6ParamsE,"",@"SHT_CUDA_INFO"
	.sectionflags	@""
	.align	4


	//----- nvinfo : EIATTR_CUDA_API_VERSION
	.align		4
        /*0000*/ 	.byte	0x04, 0x37
        /*0002*/ 	.short	(.L_168 - .L_167)
.L_167:
        /*0004*/ 	.word	0x00000082


	//----- nvinfo : EIATTR_KPARAM_INFO
	.align		4
.L_168:
        /*0008*/ 	.byte	0x04, 0x17
        /*000a*/ 	.short	(.L_170 - .L_169)
.L_169:
        /*000c*/ 	.word	0x00000000
        /*0010*/ 	.short	0x0000
        /*0012*/ 	.short	0x0070
        /*0014*/ 	.byte	0x00, 0xf0, 0x01, 0x2a


	//----- nvinfo : EIATTR_SPARSE_MMA_MASK
	.align		4
.L_170:
        /*0018*/ 	.byte	0x03, 0x50
        /*001a*/ 	.short	0x0000


	//----- nvinfo : EIATTR_MAXREG_COUNT
	.align		4
        /*001c*/ 	.byte	0x03, 0x1b
        /*001e*/ 	.short	0x00a8


	//----- nvinfo : EIATTR_NUM_BARRIERS
	.align		4
        /*0020*/ 	.byte	0x02, 0x4c
        /*0022*/ 	.byte	0x10
	.zero		1


	//----- nvinfo : EIATTR_EXTERNS
	.align		4
        /*0024*/ 	.byte	0x04, 0x0f
        /*0026*/ 	.short	(.L_172 - .L_171)


	//   ....[0]....
	.align		4
.L_171:
        /*0028*/ 	.word	index@(__assertfail)


	//----- nvinfo : EIATTR_ANNOTATIONS
	.align		4
.L_172:
        /*002c*/ 	.byte	0x04, 0x55
        /*002e*/ 	.short	(.L_174 - .L_173)


	//   ....[0]....
.L_173:
        /* <DEDUP_REMOVED lines=133> */


	//----- nvinfo : EIATTR_MERCURY_ISA_VERSION
	.align		4
.L_174:
        /*0870*/ 	.byte	0x03, 0x5f
        /*0872*/ 	.short	0x0101


	//----- nvinfo : EIATTR_UNUSED_LOAD_BYTE_OFFSET
	.align		4
        /*0874*/ 	.byte	0x04, 0x44
        /*0876*/ 	.short	(.L_176 - .L_175)


	//   ....[0]....
.L_175:
        /*0878*/ 	.word	0x00000ab0
        /*087c*/ 	.word	0x0000fff0


	//   ....[1]....
        /*0880*/ 	.word	0x0001de50
        /*0884*/ 	.word	0x0000fff0


	//----- nvinfo : EIATTR_INT_WARP_WIDE_INSTR_OFFSETS
	.align		4
.L_176:
        /*0888*/ 	.byte	0x04, 0x31
        /*088a*/ 	.short	(.L_178 - .L_177)


	//   ....[0]....
.L_177:
        /*088c*/ 	.word	0x00000180


	//   ....[1]....
        /*0890*/ 	.word	0x00000220


	//   ....[2]....
        /*0894*/ 	.word	0x00000290


	//   ....[3]....
        /*0898*/ 	.word	0x00022520


	//   ....[4]....
        /*089c*/ 	.word	0x000225c0


	//   ....[5]....
        /*08a0*/ 	.word	0x00025ec0


	//   ....[6]....
        /*08a4*/ 	.word	0x00025f30


	//----- nvinfo : EIATTR_COOP_GROUP_MASK_REGIDS
	.align		4
.L_178:
        /*08a8*/ 	.byte	0x04, 0x29
        /*08aa*/ 	.short	(.L_180 - .L_179)


	//   ....[0]....
.L_179:
        /*08ac*/ 	.word	0xffffffff


	//   ....[1]....
        /*08b0*/ 	.word	0xffffffff


	//   ....[2]....
        /*08b4*/ 	.word	0xffffffff


	//   ....[3]....
        /*08b8*/ 	.word	0xffffffff


	//   ....[4]....
        /*08bc*/ 	.word	0xffffffff


	//   ....[5]....
        /*08c0*/ 	.word	0xffffffff


	//   ....[6]....
        /*08c4*/ 	.word	0xffffffff


	//   ....[7]....
        /*08c8*/ 	.word	0xffffffff


	//   ....[8]....
        /*08cc*/ 	.word	0xffffffff


	//   ....[9]....
        /*08d0*/ 	.word	0xffffffff


	//   ....[10]....
        /*08d4*/ 	.word	0xffffffff


	//   ....[11]....
        /*08d8*/ 	.word	0xffffffff


	//   ....[12]....
        /*08dc*/ 	.word	0xffffffff


	//   ....[13]....
        /*08e0*/ 	.word	0xffffffff


	//   ....[14]....
        /*08e4*/ 	.word	0xffffffff


	//   ....[15]....
        /*08e8*/ 	.word	0xffffffff


	//   ....[16]....
        /*08ec*/ 	.word	0xffffffff


	//   ....[17]....
        /*08f0*/ 	.word	0xffffffff


	//   ....[18]....
        /*08f4*/ 	.word	0xffffffff


	//   ....[19]....
        /*08f8*/ 	.word	0xffffffff


	//   ....[20]....
        /*08fc*/ 	.word	0xffffffff


	//   ....[21]....
        /*0900*/ 	.word	0xffffffff


	//   ....[22]....
        /*0904*/ 	.word	0xffffffff


	//   ....[23]....
        /*0908*/ 	.word	0xffffffff


	//   ....[24]....
        /*090c*/ 	.word	0xffffffff


	//   ....[25]....
        /*0910*/ 	.word	0xffffffff


	//   ....[26]....
        /*0914*/ 	.word	0xffffffff


	//   ....[27]....
        /*0918*/ 	.word	0xffffffff


	//   ....[28]....
        /*091c*/ 	.word	0xffffffff


	//   ....[29]....
        /*0920*/ 	.word	0xffffffff


	//   ....[30]....
        /*0924*/ 	.word	0xffffffff


	//   ....[31]....
        /*0928*/ 	.word	0xffffffff


	//   ....[32]....
        /*092c*/ 	.word	0xffffffff


	//   ....[33]....
        /*0930*/ 	.word	0xffffffff


	//   ....[34]....
        /*0934*/ 	.word	0xffffffff


	//   ....[35]....
        /*0938*/ 	.word	0xffffffff


	//   ....[36]....
        /*093c*/ 	.word	0xffffffff


	//   ....[37]....
        /*0940*/ 	.word	0xffffffff


	//   ....[38]....
        /*0944*/ 	.word	0xffffffff


	//   ....[39]....
        /*0948*/ 	.word	0xffffffff


	//   ....[40]....
        /*094c*/ 	.word	0xffffffff


	//   ....[41]....
        /*0950*/ 	.word	0xffffffff


	//   ....[42]....
        /*0954*/ 	.word	0xffffffff


	//   ....[43]....
        /*0958*/ 	.word	0xffffffff


	//   ....[44]....
        /*095c*/ 	.word	0xffffffff


	//   ....[45]....
        /*0960*/ 	.word	0xffffffff


	//   ....[46]....
        /*0964*/ 	.word	0xffffffff


	//   ....[47]....
        /*0968*/ 	.word	0xffffffff


	//   ....[48]....
        /*096c*/ 	.word	0xffffffff


	//   ....[49]....
        /*0970*/ 	.word	0xffffffff


	//   ....[50]....
        /*0974*/ 	.word	0xffffffff


	//   ....[51]....
        /*0978*/ 	.word	0xffffffff


	//   ....[52]....
        /*097c*/ 	.word	0xffffffff


	//   ....[53]....
        /*0980*/ 	.word	0xffffffff


	//   ....[54]....
        /*0984*/ 	.word	0xffffffff


	//   ....[55]....
        /*0988*/ 	.word	0xffffffff


	//   ....[56]....
        /*098c*/ 	.word	0xffffffff


	//   ....[57]....
        /*0990*/ 	.word	0xffffffff


	//   ....[58]....
        /*0994*/ 	.word	0xffffffff


	//   ....[59]....
        /*0998*/ 	.word	0xffffffff


	//   ....[60]....
        /*099c*/ 	.word	0xffffffff


	//   ....[61]....
        /*09a0*/ 	.word	0xffffffff


	//   ....[62]....
        /*09a4*/ 	.word	0xffffffff


	//   ....[63]....
        /*09a8*/ 	.word	0xffffffff


	//   ....[64]....
        /*09ac*/ 	.word	0xffffffff


	//   ....[65]....
        /*09b0*/ 	.word	0xffffffff


	//   ....[66]....
        /*09b4*/ 	.word	0xffffffff


	//   ....[67]....
        /*09b8*/ 	.word	0xffffffff


	//   ....[68]....
        /*09bc*/ 	.word	0xffffffff


	//   ....[69]....
        /*09c0*/ 	.word	0xffffffff


	//   ....[70]....
        /*09c4*/ 	.word	0xffffffff


	//   ....[71]....
        /*09c8*/ 	.word	0xffffffff


	//   ....[72]....
        /*09cc*/ 	.word	0xffffffff


	//   ....[73]....
        /*09d0*/ 	.word	0xffffffff


	//   ....[74]....
        /*09d4*/ 	.word	0xffffffff


	//   ....[75]....
        /*09d8*/ 	.word	0xffffffff


	//   ....[76]....
        /*09dc*/ 	.word	0xffffffff


	//   ....[77]....
        /*09e0*/ 	.word	0xffffffff


	//   ....[78]....
        /*09e4*/ 	.word	0xffffffff


	//   ....[79]....
        /*09e8*/ 	.word	0xffffffff


	//   ....[80]....
        /*09ec*/ 	.word	0xffffffff


	//   ....[81]....
        /*09f0*/ 	.word	0xffffffff


	//   ....[82]....
        /*09f4*/ 	.word	0xffffffff


	//   ....[83]....
        /*09f8*/ 	.word	0xffffffff


	//   ....[84]....
        /*09fc*/ 	.word	0xffffffff


	//   ....[85]....
        /*0a00*/ 	.word	0xffffffff


	//   ....[86]....
        /*0a04*/ 	.word	0xffffffff


	//   ....[87]....
        /*0a08*/ 	.word	0xffffffff


	//   ....[88]....
        /*0a0c*/ 	.word	0xffffffff


	//   ....[89]....
        /*0a10*/ 	.word	0xffffffff


	//   ....[90]....
        /*0a14*/ 	.word	0xffffffff


	//   ....[91]....
        /*0a18*/ 	.word	0xffffffff


	//   ....[92]....
        /*0a1c*/ 	.word	0xffffffff


	//   ....[93]....
        /*0a20*/ 	.word	0xffffffff


	//   ....[94]....
        /*0a24*/ 	.word	0xffffffff


	//   ....[95]....
        /*0a28*/ 	.word	0xffffffff


	//   ....[96]....
        /*0a2c*/ 	.word	0xffffffff


	//   ....[97]....
        /*0a30*/ 	.word	0xffffffff


	//   ....[98]....
        /*0a34*/ 	.word	0xffffffff


	//   ....[99]....
        /*0a38*/ 	.word	0xffffffff


	//   ....[100]....
        /*0a3c*/ 	.word	0x0500000f


	//   ....[101]....
        /*0a40*/ 	.word	0x0500000f


	//   ....[102]....
        /*0a44*/ 	.word	0x0500000f


	//   ....[103]....
        /*0a48*/ 	.word	0x0500000f


	//   ....[104]....
        /*0a4c*/ 	.word	0x0500000f


	//   ....[105]....
        /*0a50*/ 	.word	0x0500000f


	//   ....[106]....
        /*0a54*/ 	.word	0x0500000f


	//   ....[107]....
        /*0a58*/ 	.word	0x0500000f


	//   ....[108]....
        /*0a5c*/ 	.word	0x0500000f


	//   ....[109]....
        /*0a60*/ 	.word	0x0500000f


	//   ....[110]....
        /*0a64*/ 	.word	0x0500000f


	//   ....[111]....
        /*0a68*/ 	.word	0x0500000f


	//   ....[112]....
        /*0a6c*/ 	.word	0x0500000f


	//   ....[113]....
        /*0a70*/ 	.word	0x0500000f


	//   ....[114]....
        /*0a74*/ 	.word	0x0500000f


	//   ....[115]....
        /*0a78*/ 	.word	0x0500000f


	//   ....[116]....
        /*0a7c*/ 	.word	0x0500000f


	//   ....[117]....
        /*0a80*/ 	.word	0x0500000f


	//   ....[118]....
        /*0a84*/ 	.word	0x0500000f


	//   ....[119]....
        /*0a88*/ 	.word	0x0500000f


	//   ....[120]....
        /*0a8c*/ 	.word	0x0500000f


	//   ....[121]....
        /*0a90*/ 	.word	0x0500000f


	//   ....[122]....
        /*0a94*/ 	.word	0x0500000f


	//   ....[123]....
        /*0a98*/ 	.word	0x0500000f


	//   ....[124]....
        /*0a9c*/ 	.word	0x0500000f


	//   ....[125]....
        /*0aa0*/ 	.word	0x0500000f


	//   ....[126]....
        /*0aa4*/ 	.word	0x0500000f


	//   ....[127]....
        /*0aa8*/ 	.word	0x0500000f


	//   ....[128]....
        /*0aac*/ 	.word	0x0500000f


	//   ....[129]....
        /*0ab0*/ 	.word	0x0500000f


	//   ....[130]....
        /*0ab4*/ 	.word	0x0500000f


	//   ....[131]....
        /*0ab8*/ 	.word	0x0500000f


	//   ....[132]....
        /*0abc*/ 	.word	0x0500000f


	//   ....[133]....
        /*0ac0*/ 	.word	0x0500000f


	//   ....[134]....
        /*0ac4*/ 	.word	0x0500000f


	//   ....[135]....
        /*0ac8*/ 	.word	0x0500000f


	//   ....[136]....
        /*0acc*/ 	.word	0x0500000f


	//   ....[137]....
        /*0ad0*/ 	.word	0x0500000f


	//   ....[138]....
        /*0ad4*/ 	.word	0x0500000f


	//   ....[139]....
        /*0ad8*/ 	.word	0x0500000f


	//   ....[140]....
        /*0adc*/ 	.word	0x0500000f


	//   ....[141]....
        /*0ae0*/ 	.word	0x0500000f


	//   ....[142]....
        /*0ae4*/ 	.word	0x0500000f


	//   ....[143]....
        /*0ae8*/ 	.word	0x0500000f


	//   ....[144]....
        /*0aec*/ 	.word	0x0500000f


	//   ....[145]....
        /*0af0*/ 	.word	0x0500000f


	//   ....[146]....
        /*0af4*/ 	.word	0x0500000f


	//   ....[147]....
        /*0af8*/ 	.word	0x0500000f


	//   ....[148]....
        /*0afc*/ 	.word	0x0500000f


	//   ....[149]....
        /*0b00*/ 	.word	0x0500000f


	//   ....[150]....
        /*0b04*/ 	.word	0x0500000f


	//   ....[151]....
        /*0b08*/ 	.word	0x0500000f


	//   ....[152]....
        /*0b0c*/ 	.word	0x0500000f


	//----- nvinfo : EIATTR_COOP_GROUP_INSTR_OFFSETS
	.align		4
.L_180:
        /*0b10*/ 	.byte	0x04, 0x28
        /*0b12*/ 	.short	(.L_182 - .L_181)


	//   ....[0]....
.L_181:
        /*0b14*/ 	.word	0x00000060


	//   ....[1]....
        /*0b18*/ 	.word	0x00000190


	//   ....[2]....
        /*0b1c*/ 	.word	0x00000240


	//   ....[3]....
        /*0b20*/ 	.word	0x00000400


	//   ....[4]....
        /*0b24*/ 	.word	0x00000560


	//   ....[5]....
        /*0b28*/ 	.word	0x00000680


	//   ....[6]....
        /*0b2c*/ 	.word	0x000007e0


	//   ....[7]....
        /*0b30*/ 	.word	0x0000c530


	//   ....[8]....
        /*0b34*/ 	.word	0x0000caf0


	//   ....[9]....
        /*0b38*/ 	.word	0x0000cb00


	//   ....[10]....
        /*0b3c*/ 	.word	0x0000cb10


	//   ....[11]....
        /*0b40*/ 	.word	0x0000cb20


	//   ....[12]....
        /*0b44*/ 	.word	0x0000e5a0


	//   ....[13]....
        /*0b48*/ 	.word	0x0000e5b0


	//   ....[14]....
        /*0b4c*/ 	.word	0x0000e5c0


	//   ....[15]....
        /*0b50*/ 	.word	0x0000e5d0


	//   ....[16]....
        /*0b54*/ 	.word	0x00014d10


	//   ....[17]....
        /*0b58*/ 	.word	0x00014d30


	//   ....[18]....
        /*0b5c*/ 	.word	0x000151c0


	//   ....[19]....
        /*0b60*/ 	.word	0x00015210


	//   ....[20]....
        /*0b64*/ 	.word	0x0001b2b0


	//   ....[21]....
        /*0b68*/ 	.word	0x0001b310


	//   ....[22]....
        /*0b6c*/ 	.word	0x0001bc60


	//   ....[23]....
        /*0b70*/ 	.word	0x0001bcc0


	//   ....[24]....
        /*0b74*/ 	.word	0x0001d340


	//   ....[25]....
        /*0b78*/ 	.word	0x0001d790


	//   ....[26]....
        /*0b7c*/ 	.word	0x0001d7a0


	//   ....[27]....
        /*0b80*/ 	.word	0x0001d7d0


	//   ....[28]....
        /*0b84*/ 	.word	0x0001ea30


	//   ....[29]....
        /*0b88*/ 	.word	0x0001ea70


	//   ....[30]....
        /*0b8c*/ 	.word	0x0001ead0


	//   ....[31]....
        /*0b90*/ 	.word	0x0001eb10


	//   ....[32]....
        /*0b94*/ 	.word	0x0001f060


	//   ....[33]....
        /*0b98*/ 	.word	0x0001f080


	//   ....[34]....
        /*0b9c*/ 	.word	0x0001f150


	//   ....[35]....
        /*0ba0*/ 	.word	0x0001f170


	//   ....[36]....
        /*0ba4*/ 	.word	0x0001f240


	//   ....[37]....
        /*0ba8*/ 	.word	0x0001f260


	//   ....[38]....
        /*0bac*/ 	.word	0x0001f340


	//   ....[39]....
        /*0bb0*/ 	.word	0x0001f360


	//   ....[40]....
        /*0bb4*/ 	.word	0x0001fc00


	//   ....[41]....
        /*0bb8*/ 	.word	0x0001fc10


	//   ....[42]....
        /*0bbc*/ 	.word	0x0001fd30


	//   ....[43]....
        /*0bc0*/ 	.word	0x0001fd40


	//   ....[44]....
        /*0bc4*/ 	.word	0x0001fe60


	//   ....[45]....
        /*0bc8*/ 	.word	0x0001fe70


	//   ....[46]....
        /*0bcc*/ 	.word	0x0001ff90


	//   ....[47]....
        /*0bd0*/ 	.word	0x0001ffa0


	//   ....[48]....
        /*0bd4*/ 	.word	0x00020120


	//   ....[49]....
        /*0bd8*/ 	.word	0x00020300


	//   ....[50]....
        /*0bdc*/ 	.word	0x00020330


	//   ....[51]....
        /*0be0*/ 	.word	0x00020360


	//   ....[52]....
        /*0be4*/ 	.word	0x00020390


	//   ....[53]....
        /*0be8*/ 	.word	0x000203c0


	//   ....[54]....
        /*0bec*/ 	.word	0x000203f0


	//   ....[55]....
        /*0bf0*/ 	.word	0x00020570


	//   ....[56]....
        /*0bf4*/ 	.word	0x000205a0


	//   ....[57]....
        /*0bf8*/ 	.word	0x000205d0


	//   ....[58]....
        /*0bfc*/ 	.word	0x00020600


	//   ....[59]....
        /*0c00*/ 	.word	0x00020630


	//   ....[60]....
        /*0c04*/ 	.word	0x00020660


	//   ....[61]....
        /*0c08*/ 	.word	0x000206f0


	//   ....[62]....
        /*0c0c*/ 	.word	0x00020720


	//   ....[63]....
        /*0c10*/ 	.word	0x000207b0


	//   ....[64]....
        /*0c14*/ 	.word	0x00021370


	//   ....[65]....
        /*0c18*/ 	.word	0x00022b50


	//   ....[66]....
        /*0c1c*/ 	.word	0x000237c0


	//   ....[67]....
        /*0c20*/ 	.word	0x000237f0


	//   ....[68]....
        /*0c24*/ 	.word	0x00023810


	//   ....[69]....
        /*0c28*/ 	.word	0x00023830


	//   ....[70]....
        /*0c2c*/ 	.word	0x00023940


	//   ....[71]....
        /*0c30*/ 	.word	0x00023950


	//   ....[72]....
        /*0c34*/ 	.word	0x000239e0


	//   ....[73]....
        /*0c38*/ 	.word	0x000239f0


	//   ....[74]....
        /*0c3c*/ 	.word	0x00023a80


	//   ....[75]....
        /*0c40*/ 	.word	0x00023a90


	//   ....[76]....
        /*0c44*/ 	.word	0x00023b20


	//   ....[77]....
        /*0c48*/ 	.word	0x00023b30


	//   ....[78]....
        /*0c4c*/ 	.word	0x00023bc0


	//   ....[79]....
        /*0c50*/ 	.word	0x00023bd0


	//   ....[80]....
        /*0c54*/ 	.word	0x00023c20


	//   ....[81]....
        /*0c58*/ 	.word	0x00023c50


	//   ....[82]....
        /*0c5c*/ 	.word	0x00026600


	//   ....[83]....
        /*0c60*/ 	.word	0x00026630


	//   ....[84]....
        /*0c64*/ 	.word	0x00026670


	//   ....[85]....
        /*0c68*/ 	.word	0x000266a0


	//   ....[86]....
        /*0c6c*/ 	.word	0x000266d0


	//   ....[87]....
        /*0c70*/ 	.word	0x00026700


	//   ....[88]....
        /*0c74*/ 	.word	0x00026730


	//   ....[89]....
        /*0c78*/ 	.word	0x00026760


	//   ....[90]....
        /*0c7c*/ 	.word	0x000268f0


	//   ....[91]....
        /*0c80*/ 	.word	0x00026920


	//   ....[92]....
        /*0c84*/ 	.word	0x00026950


	//   ....[93]....
        /*0c88*/ 	.word	0x00026980


	//   ....[94]....
        /*0c8c*/ 	.word	0x000269b0


	//   ....[95]....
        /*0c90*/ 	.word	0x000269e0


	//   ....[96]....
        /*0c94*/ 	.word	0x00026aa0


	//   ....[97]....
        /*0c98*/ 	.word	0x00026ac0


	//   ....[98]....
        /*0c9c*/ 	.word	0x00026b30


	//   ....[99]....
        /*0ca0*/ 	.word	0x00026fc0


	//   ....[100]....
        /*0ca4*/ 	.word	0x00027450


	//   ....[101]....
        /*0ca8*/ 	.word	0x00027500


	//   ....[102]....
        /*0cac*/ 	.word	0x00027590


	//   ....[103]....
        /*0cb0*/ 	.word	0x000275e0


	//   ....[104]....
        /*0cb4*/ 	.word	0x00027630


	//   ....[105]....
        /*0cb8*/ 	.word	0x00027710


	//   ....[106]....
        /*0cbc*/ 	.word	0x000277a0


	//   ....[107]....
        /*0cc0*/ 	.word	0x000277f0


	//   ....[108]....
        /*0cc4*/ 	.word	0x00027840


	//   ....[109]....
        /*0cc8*/ 	.word	0x00027a50


	//   ....[110]....
        /*0ccc*/ 	.word	0x00027aa0


	//   ....[111]....
        /*0cd0*/ 	.word	0x00027b30


	//   ....[112]....
        /*0cd4*/ 	.word	0x00027bc0


	//   ....[113]....
        /*0cd8*/ 	.word	0x00027c50


	//   ....[114]....
        /*0cdc*/ 	.word	0x00027ce0


	//   ....[115]....
        /*0ce0*/ 	.word	0x00027d70


	//   ....[116]....
        /*0ce4*/ 	.word	0x00027e00


	//   ....[117]....
        /*0ce8*/ 	.word	0x00027ec0


	//   ....[118]....
        /*0cec*/ 	.word	0x000281b0


	//   ....[119]....
        /*0cf0*/ 	.word	0x00028320


	//   ....[120]....
        /*0cf4*/ 	.word	0x00028370


	//   ....[121]....
        /*0cf8*/ 	.word	0x00028500


	//   ....[122]....
        /*0cfc*/ 	.word	0x00028550


	//   ....[123]....
        /*0d00*/ 	.word	0x00028680


	//   ....[124]....
        /*0d04*/ 	.word	0x000286d0


	//   ....[125]....
        /*0d08*/ 	.word	0x000287f0


	//   ....[126]....
        /*0d0c*/ 	.word	0x00028840


	//   ....[127]....
        /*0d10*/ 	.word	0x00028960


	//   ....[128]....
        /*0d14*/ 	.word	0x000289b0


	//   ....[129]....
        /*0d18*/ 	.word	0x00028ad0


	//   ....[130]....
        /*0d1c*/ 	.word	0x00028b20


	//   ....[131]....
        /*0d20*/ 	.word	0x00028c20


	//   ....[132]....
        /*0d24*/ 	.word	0x00028c90


	//   ....[133]....
        /*0d28*/ 	.word	0x00028d90


	//   ....[134]....
        /*0d2c*/ 	.word	0x00028de0


	//   ....[135]....
        /*0d30*/ 	.word	0x00029110


	//   ....[136]....
        /*0d34*/ 	.word	0x000291b0


	//   ....[137]....
        /*0d38*/ 	.word	0x000292e0


	//   ....[138]....
        /*0d3c*/ 	.word	0x00029360


	//   ....[139]....
        /*0d40*/ 	.word	0x000293e0


	//   ....[140]....
        /*0d44*/ 	.word	0x00029460


	//   ....[141]....
        /*0d48*/ 	.word	0x000294e0


	//   ....[142]....
        /*0d4c*/ 	.word	0x00029570


	//   ....[143]....
        /*0d50*/ 	.word	0x00029610


	//   ....[144]....
        /*0d54*/ 	.word	0x000296c0


	//   ....[145]....
        /*0d58*/ 	.word	0x00029740


	//   ....[146]....
        /*0d5c*/ 	.word	0x000297c0


	//   ....[147]....
        /*0d60*/ 	.word	0x00029840


	//   ....[148]....
        /*0d64*/ 	.word	0x000298d0


	//   ....[149]....
        /*0d68*/ 	.word	0x00029950


	//   ....[150]....
        /*0d6c*/ 	.word	0x000299f0


	//   ....[151]....
        /*0d70*/ 	.word	0x00029a80


	//   ....[152]....
        /*0d74*/ 	.word	0x00029bb0


	//----- nvinfo : EIATTR_REG_RECONFIG
	.align		4
.L_182:
        /*0d78*/ 	.byte	0x01, 0x54
	.zero		2


	//----- nvinfo : EIATTR_SYSCALL_OFFSETS
	.align		4
        /*0d7c*/ 	.byte	0x04, 0x46
        /*0d7e*/ 	.short	(.L_184 - .L_183)


	//   ....[0]....
.L_183:
        /*0d80*/ 	.word	0x00001b10


	//   ....[1]....
        /*0d84*/ 	.word	0x00001c60


	//   ....[2]....
        /*0d88*/ 	.word	0x0000c6e0


	//   ....[3]....
        /*0d8c*/ 	.word	0x0000ca50


	//   ....[4]....
        /*0d90*/ 	.word	0x00022730


	//   ....[5]....
        /*0d94*/ 	.word	0x00022890


	//   ....[6]....
        /*0d98*/ 	.word	0x00022990


	//   ....[7]....
        /*0d9c*/ 	.word	0x00023370


	//----- nvinfo : EIATTR_MBARRIER_INSTR_OFFSETS
	.align		4
.L_184:
        /*0da0*/ 	.byte	0x04, 0x39
        /*0da2*/ 	.short	(.L_186 - .L_185)


	//   ....[0]....
.L_185:
        /*0da4*/ 	.word	0x000002b0
        /*0da8*/ 	.word	0x000000ff
        /*0dac*/ 	.word	0x00034800
        /*0db0*/ 	.short	0x0100
        /*0db2*/ 	.byte	0x08
	.zero		1


	//   ....[1]....
        /*0db4*/ 	.word	0x000002c0
        /*0db8*/ 	.word	0x000000ff
        /*0dbc*/ 	.word	0x00034820
        /*0dc0*/ 	.short	0x0100
        /*0dc2*/ 	.byte	0x08
	.zero		1


	//   ....[2]....
        /*0dc4*/ 	.word	0x000003b0
        /*0dc8*/ 	.word	0x000000ff
        /*0dcc*/ 	.word	0x00034830
        /*0dd0*/ 	.short	0x0100
        /*0dd2*/ 	.byte	0x08
	.zero		1


	//   ....[3]....
        /*0dd4*/ 	.word	0x000003c0
        /*0dd8*/ 	.word	0x000000ff
        /*0ddc*/ 	.word	0x00034840
        /*0de0*/ 	.short	0x0100
        /*0de2*/ 	.byte	0x08
	.zero		1


	//   ....[4]....
        /*0de4*/ 	.word	0x000003d0
        /*0de8*/ 	.word	0x000000ff
        /*0dec*/ 	.word	0x00034838
        /*0df0*/ 	.short	0x0100
        /*0df2*/ 	.byte	0x08
	.zero		1


	//   ....[5]....
        /*0df4*/ 	.word	0x000003e0
        /*0df8*/ 	.word	0x000000ff
        /*0dfc*/ 	.word	0x00034848
        /*0e00*/ 	.short	0x0100
        /*0e02*/ 	.byte	0x08
	.zero		1


	//   ....[6]....
        /*0e04*/ 	.word	0x00000510
        /*0e08*/ 	.word	0x000000ff
        /*0e0c*/ 	.word	0x00034850
        /*0e10*/ 	.short	0x0100
        /*0e12*/ 	.byte	0x08
	.zero		1


	//   ....[7]....
        /*0e14*/ 	.word	0x00000520
        /*0e18*/ 	.word	0x000000ff
        /*0e1c*/ 	.word	0x00034860
        /*0e20*/ 	.short	0x0100
        /*0e22*/ 	.byte	0x08
	.zero		1


	//   ....[8]....
        /*0e24*/ 	.word	0x00000530
        /*0e28*/ 	.word	0x000000ff
        /*0e2c*/ 	.word	0x00034858
        /*0e30*/ 	.short	0x0100
        /*0e32*/ 	.byte	0x08
	.zero		1


	//   ....[9]....
        /*0e34*/ 	.word	0x00000540
        /*0e38*/ 	.word	0x000000ff
        /*0e3c*/ 	.word	0x00034868
        /*0e40*/ 	.short	0x0100
        /*0e42*/ 	.byte	0x08
	.zero		1


	//   ....[10]....
        /*0e44*/ 	.word	0x00000630
        /*0e48*/ 	.word	0x000000ff
        /*0e4c*/ 	.word	0x00034870
        /*0e50*/ 	.short	0x0100
        /*0e52*/ 	.byte	0x06
	.zero		1


	//   ....[11]....
        /*0e54*/ 	.word	0x00000640
        /*0e58*/ 	.word	0x000000ff
        /*0e5c*/ 	.word	0x00034880
        /*0e60*/ 	.short	0x0100
        /*0e62*/ 	.byte	0x06
	.zero		1


	//   ....[12]....
        /*0e64*/ 	.word	0x00000650
        /*0e68*/ 	.word	0x000000ff
        /*0e6c*/ 	.word	0x00034878
        /*0e70*/ 	.short	0x0100
        /*0e72*/ 	.byte	0x06
	.zero		1


	//   ....[13]....
        /*0e74*/ 	.word	0x00000660
        /*0e78*/ 	.word	0x000000ff
        /*0e7c*/ 	.word	0x00034888
        /*0e80*/ 	.short	0x0100
        /*0e82*/ 	.byte	0x06
	.zero		1


	//   ....[14]....
        /*0e84*/ 	.word	0x00000790
        /*0e88*/ 	.word	0x000000ff
        /*0e8c*/ 	.word	0x00034890
        /*0e90*/ 	.short	0x0100
        /*0e92*/ 	.byte	0x08
	.zero		1


	//   ....[15]....
        /*0e94*/ 	.word	0x000007a0
        /*0e98*/ 	.word	0x000000ff
        /*0e9c*/ 	.word	0x000348a0
        /*0ea0*/ 	.short	0x0100
        /*0ea2*/ 	.byte	0x08
	.zero		1


	//   ....[16]....
        /*0ea4*/ 	.word	0x000007b0
        /*0ea8*/ 	.word	0x000000ff
        /*0eac*/ 	.word	0x00034898
        /*0eb0*/ 	.short	0x0100
        /*0eb2*/ 	.byte	0x08
	.zero		1


	//   ....[17]....
        /*0eb4*/ 	.word	0x000007c0
        /*0eb8*/ 	.word	0x000000ff
        /*0ebc*/ 	.word	0x000348a8
        /*0ec0*/ 	.short	0x0100
        /*0ec2*/ 	.byte	0x08
	.zero		1


	//   ....[18]....
        /*0ec4*/ 	.word	0x000008f0
        /*0ec8*/ 	.word	0x000000ff
        /*0ecc*/ 	.word	0x000348b0
        /*0ed0*/ 	.short	0x0100
        /*0ed2*/ 	.byte	0x08
	.zero		1


	//   ....[19]....
        /*0ed4*/ 	.word	0x00000900
        /*0ed8*/ 	.word	0x000000ff
        /*0edc*/ 	.word	0x000348c0
        /*0ee0*/ 	.short	0x0100
        /*0ee2*/ 	.byte	0x08
	.zero		1


	//   ....[20]....
        /*0ee4*/ 	.word	0x00000910
        /*0ee8*/ 	.word	0x000000ff
        /*0eec*/ 	.word	0x000348b8
        /*0ef0*/ 	.short	0x0100
        /*0ef2*/ 	.byte	0x08
	.zero		1


	//   ....[21]....
        /*0ef4*/ 	.word	0x00000920
        /*0ef8*/ 	.word	0x000000ff
        /*0efc*/ 	.word	0x000348c8
        /*0f00*/ 	.short	0x0100
        /*0f02*/ 	.byte	0x08
	.zero		1


	//   ....[22]....
        /*0f04*/ 	.word	0x00003e90
        /*0f08*/ 	.word	0x00000003
        /*0f0c*/ 	.word	0x00034890
        /*0f10*/ 	.short	0x010a
        /*0f12*/ 	.byte	0x3f
	.zero		1


	//   ....[23]....
        /*0f14*/ 	.word	0x000078c0
        /*0f18*/ 	.word	0x00000003
        /*0f1c*/ 	.word	0x00034890
        /*0f20*/ 	.short	0x010a
        /*0f22*/ 	.byte	0x3f
	.zero		1


	//   ....[24]....
        /*0f24*/ 	.word	0x0000add0
        /*0f28*/ 	.word	0x00000003
        /*0f2c*/ 	.word	0x00034890
        /*0f30*/ 	.short	0x010a
        /*0f32*/ 	.byte	0x3f
	.zero		1


	//   ....[25]....
        /*0f34*/ 	.word	0x0000b7a0
        /*0f38*/ 	.word	0x0000002c
        /*0f3c*/ 	.word	0x00000000
        /*0f40*/ 	.short	0x0101
        /*0f42*/ 	.byte	0x3f
	.zero		1


	//   ....[26]....
        /*0f44*/ 	.word	0x0000b7e0
        /*0f48*/ 	.word	0x00000003
        /*0f4c*/ 	.word	0x000348b0
        /*0f50*/ 	.short	0x010a
        /*0f52*/ 	.byte	0x3f
	.zero		1


	//   ....[27]....
        /*0f54*/ 	.word	0x0000c140
        /*0f58*/ 	.word	0x00000003
        /*0f5c*/ 	.word	0x00000000
        /*0f60*/ 	.short	0x0101
        /*0f62*/ 	.byte	0x3f
	.zero		1


	//   ....[28]....
        /*0f64*/ 	.word	0x0000c770
        /*0f68*/ 	.word	0x00000002
        /*0f6c*/ 	.word	0x00034800
        /*0f70*/ 	.short	0x010a
        /*0f72*/ 	.byte	0x3f
	.zero		1


	//   ....[29]....
        /*0f74*/ 	.word	0x0000c7c0
        /*0f78*/ 	.word	0x00000002
        /*0f7c*/ 	.word	0x00034800
        /*0f80*/ 	.short	0x010a
        /*0f82*/ 	.byte	0x3f
	.zero		1


	//   ....[30]....
        /*0f84*/ 	.word	0x0000cdc0
        /*0f88*/ 	.word	0x00000002
        /*0f8c*/ 	.word	0x00034800
        /*0f90*/ 	.short	0x010a
        /*0f92*/ 	.byte	0x3f
	.zero		1


	//   ....[31]....
        /*0f94*/ 	.word	0x0000e830
        /*0f98*/ 	.word	0x00000002
        /*0f9c*/ 	.word	0x00034800
        /*0fa0*/ 	.short	0x010a
        /*0fa2*/ 	.byte	0x3f
	.zero		1


	//   ....[32]....
        /*0fa4*/ 	.word	0x000104f0
        /*0fa8*/ 	.word	0x00000000
        /*0fac*/ 	.word	0x00034830
        /*0fb0*/ 	.short	0x010a
        /*0fb2*/ 	.byte	0x3f
	.zero		1


	//   ....[33]....
        /*0fb4*/ 	.word	0x00010570
        /*0fb8*/ 	.word	0x00000000
        /*0fbc*/ 	.word	0x00034830
        /*0fc0*/ 	.short	0x010a
        /*0fc2*/ 	.byte	0x3f
	.zero		1


	//   ....[34]....
        /*0fc4*/ 	.word	0x00015960
        /*0fc8*/ 	.word	0x00000003
        /*0fcc*/ 	.word	0x00000000
        /*0fd0*/ 	.short	0x0101
        /*0fd2*/ 	.byte	0x3f
	.zero		1


	//   ....[35]....
        /*0fd4*/ 	.word	0x00016c70
        /*0fd8*/ 	.word	0x00000007
        /*0fdc*/ 	.word	0x00034830
        /*0fe0*/ 	.short	0x010a
        /*0fe2*/ 	.byte	0x3f
	.zero		1


	//   ....[36]....
        /*0fe4*/ 	.word	0x00016cc0
        /*0fe8*/ 	.word	0x00000007
        /*0fec*/ 	.word	0x00034830
        /*0ff0*/ 	.short	0x010a
        /*0ff2*/ 	.byte	0x3f
	.zero		1


	//   ....[37]....
        /*0ff4*/ 	.word	0x0001a1e0
        /*0ff8*/ 	.word	0x00000007
        /*0ffc*/ 	.word	0x00034850
        /*1000*/ 	.short	0x010a
        /*1002*/ 	.byte	0x3f
	.zero		1


	//   ....[38]....
        /*1004*/ 	.word	0x0001a220
        /*1008*/ 	.word	0x00000007
        /*100c*/ 	.word	0x00034850
        /*1010*/ 	.short	0x010a
        /*1012*/ 	.byte	0x3f
	.zero		1


	//   ....[39]....
        /*1014*/ 	.word	0x0001c4b0
        /*1018*/ 	.word	0x00000083
        /*101c*/ 	.word	0x00000000
        /*1020*/ 	.short	0x0101
        /*1022*/ 	.byte	0x3f
	.zero		1


	//   ....[40]....
        /*1024*/ 	.word	0x0001c550
        /*1028*/ 	.word	0x00000086
        /*102c*/ 	.word	0x00000000
        /*1030*/ 	.short	0x0101
        /*1032*/ 	.byte	0x3f
	.zero		1


	//   ....[41]....
        /*1034*/ 	.word	0x0001d1e0
        /*1038*/ 	.word	0x00000009
        /*103c*/ 	.word	0x00034850
        /*1040*/ 	.short	0x010a
        /*1042*/ 	.byte	0x3f
	.zero		1


	//   ....[42]....
        /*1044*/ 	.word	0x0001d260
        /*1048*/ 	.word	0x00000009
        /*104c*/ 	.word	0x00034850
        /*1050*/ 	.short	0x010a
        /*1052*/ 	.byte	0x3f
	.zero		1


	//   ....[43]....
        /*1054*/ 	.word	0x0001db40
        /*1058*/ 	.word	0x00000008
        /*105c*/ 	.word	0x00000000
        /*1060*/ 	.short	0x0101
        /*1062*/ 	.byte	0x3f
	.zero		1


	//   ....[44]....
        /*1064*/ 	.word	0x0001f070
        /*1068*/ 	.word	0x00000000
        /*106c*/ 	.word	0x00000000
        /*1070*/ 	.short	0x0101
        /*1072*/ 	.byte	0x3f
	.zero		1


	//   ....[45]....
        /*1074*/ 	.word	0x00021460
        /*1078*/ 	.word	0x00000004
        /*107c*/ 	.word	0x00034820
        /*1080*/ 	.short	0x010a
        /*1082*/ 	.byte	0x3f
	.zero		1


	//   ....[46]....
        /*1084*/ 	.word	0x00021540
        /*1088*/ 	.word	0x00000004
        /*108c*/ 	.word	0x000348a0
        /*1090*/ 	.short	0x010a
        /*1092*/ 	.byte	0x3f
	.zero		1


	//   ....[47]....
        /*1094*/ 	.word	0x00021890
        /*1098*/ 	.word	0x00000004
        /*109c*/ 	.word	0x000348c0
        /*10a0*/ 	.short	0x010a
        /*10a2*/ 	.byte	0x3f
	.zero		1


	//   ....[48]....
        /*10a4*/ 	.word	0x00021d40
        /*10a8*/ 	.word	0x00000006
        /*10ac*/ 	.word	0x000348a0
        /*10b0*/ 	.short	0x010a
        /*10b2*/ 	.byte	0x3f
	.zero		1


	//   ....[49]....
        /*10b4*/ 	.word	0x00022080
        /*10b8*/ 	.word	0x00000006
        /*10bc*/ 	.word	0x000348c0
        /*10c0*/ 	.short	0x010a
        /*10c2*/ 	.byte	0x3f
	.zero		1


	//   ....[50]....
        /*10c4*/ 	.word	0x00022e00
        /*10c8*/ 	.word	0x00000000
        /*10cc*/ 	.word	0x00034840
        /*10d0*/ 	.short	0x010a
        /*10d2*/ 	.byte	0x3f
	.zero		1


	//   ....[51]....
        /*10d4*/ 	.word	0x00023d50
        /*10d8*/ 	.word	0x00000009
        /*10dc*/ 	.word	0x00034800
        /*10e0*/ 	.short	0x0107
        /*10e2*/ 	.byte	0x3f
	.zero		1


	//   ....[52]....
        /*10e4*/ 	.word	0x00023e60
        /*10e8*/ 	.word	0x00000002
        /*10ec*/ 	.word	0x00034800
        /*10f0*/ 	.short	0x0101
        /*10f2*/ 	.byte	0x3f
	.zero		1


	//   ....[53]....
        /*10f4*/ 	.word	0x00023e80
        /*10f8*/ 	.word	0x00000002
        /*10fc*/ 	.word	0x00034820
        /*1100*/ 	.short	0x010a
        /*1102*/ 	.byte	0x3f
	.zero		1


	//   ....[54]....
        /*1104*/ 	.word	0x00024210
        /*1108*/ 	.word	0x00000003
        /*110c*/ 	.word	0x00034840
        /*1110*/ 	.short	0x010a
        /*1112*/ 	.byte	0x3f
	.zero		1


	//   ....[55]....
        /*1114*/ 	.word	0x000245d0
        /*1118*/ 	.word	0x00000003
        /*111c*/ 	.word	0x00000060
        /*1120*/ 	.short	0x010a
        /*1122*/ 	.byte	0x3f
	.zero		1


	//   ....[56]....
        /*1124*/ 	.word	0x00024cd0
        /*1128*/ 	.word	0x00000003
        /*112c*/ 	.word	0x00034840
        /*1130*/ 	.short	0x010a
        /*1132*/ 	.byte	0x3f
	.zero		1


	//   ....[57]....
        /*1134*/ 	.word	0x00025090
        /*1138*/ 	.word	0x00000002
        /*113c*/ 	.word	0x00000060
        /*1140*/ 	.short	0x010a
        /*1142*/ 	.byte	0x3f
	.zero		1


	//   ....[58]....
        /*1144*/ 	.word	0x000256c0
        /*1148*/ 	.word	0x00000002
        /*114c*/ 	.word	0x00034840
        /*1150*/ 	.short	0x010a
        /*1152*/ 	.byte	0x3f
	.zero		1


	//   ....[59]....
        /*1154*/ 	.word	0x00025a80
        /*1158*/ 	.word	0x00000002
        /*115c*/ 	.word	0x00000060
        /*1160*/ 	.short	0x010a
        /*1162*/ 	.byte	0x3f
	.zero		1


	//   ....[60]....
        /*1164*/ 	.word	0x00026040
        /*1168*/ 	.word	0x00000002
        /*116c*/ 	.word	0x00034860
        /*1170*/ 	.short	0x010a
        /*1172*/ 	.byte	0x3f
	.zero		1


	//   ....[61]....
        /*1174*/ 	.word	0x00026f40
        /*1178*/ 	.word	0x00000000
        /*117c*/ 	.word	0x00034820
        /*1180*/ 	.short	0x010a
        /*1182*/ 	.byte	0x3f
	.zero		1


	//   ....[62]....
        /*1184*/ 	.word	0x000270f0
        /*1188*/ 	.word	0x00000006
        /*118c*/ 	.word	0x00000000
        /*1190*/ 	.short	0x010a
        /*1192*/ 	.byte	0x3f
	.zero		1


	//   ....[63]....
        /*1194*/ 	.word	0x00027160
        /*1198*/ 	.word	0x00000007
        /*119c*/ 	.word	0x00000000
        /*11a0*/ 	.short	0x010a
        /*11a2*/ 	.byte	0x3f
	.zero		1


	//   ....[64]....
        /*11a4*/ 	.word	0x000271d0
        /*11a8*/ 	.word	0x00000004
        /*11ac*/ 	.word	0x00000000
        /*11b0*/ 	.short	0x010a
        /*11b2*/ 	.byte	0x3f
	.zero		1


	//   ....[65]....
        /*11b4*/ 	.word	0x00027200
        /*11b8*/ 	.word	0x00000003
        /*11bc*/ 	.word	0x00000000
        /*11c0*/ 	.short	0x010a
        /*11c2*/ 	.byte	0x3f
	.zero		1


	//   ....[66]....
        /*11c4*/ 	.word	0x00027260
        /*11c8*/ 	.word	0x00000003
        /*11cc*/ 	.word	0x00034890
        /*11d0*/ 	.short	0x010a
        /*11d2*/ 	.byte	0x3f
	.zero		1


	//   ....[67]....
        /*11d4*/ 	.word	0x000272b0
        /*11d8*/ 	.word	0x00000003
        /*11dc*/ 	.word	0x00034890
        /*11e0*/ 	.short	0x010a
        /*11e2*/ 	.byte	0x3f
	.zero		1


	//   ....[68]....
        /*11e4*/ 	.word	0x00027300
        /*11e8*/ 	.word	0x00000003
        /*11ec*/ 	.word	0x00034890
        /*11f0*/ 	.short	0x010a
        /*11f2*/ 	.byte	0x3f
	.zero		1


	//   ....[69]....
        /*11f4*/ 	.word	0x00027350
        /*11f8*/ 	.word	0x00000003
        /*11fc*/ 	.word	0x000348b0
        /*1200*/ 	.short	0x010a
        /*1202*/ 	.byte	0x3f
	.zero		1


	//   ....[70]....
        /*1204*/ 	.word	0x00027660
        /*1208*/ 	.word	0x00000002
        /*120c*/ 	.word	0x00034800
        /*1210*/ 	.short	0x010a
        /*1212*/ 	.byte	0x3f
	.zero		1


	//   ....[71]....
        /*1214*/ 	.word	0x00027870
        /*1218*/ 	.word	0x00000002
        /*121c*/ 	.word	0x00034800
        /*1220*/ 	.short	0x010a
        /*1222*/ 	.byte	0x3f
	.zero		1


	//   ....[72]....
        /*1224*/ 	.word	0x000278c0
        /*1228*/ 	.word	0x00000000
        /*122c*/ 	.word	0x00034830
        /*1230*/ 	.short	0x010a
        /*1232*/ 	.byte	0x3f
	.zero		1


	//   ....[73]....
        /*1234*/ 	.word	0x00027910
        /*1238*/ 	.word	0x00000007
        /*123c*/ 	.word	0x00034830
        /*1240*/ 	.short	0x010a
        /*1242*/ 	.byte	0x3f
	.zero		1


	//   ....[74]....
        /*1244*/ 	.word	0x00027960
        /*1248*/ 	.word	0x00000007
        /*124c*/ 	.word	0x00034850
        /*1250*/ 	.short	0x010a
        /*1252*/ 	.byte	0x3f
	.zero		1


	//   ....[75]....
        /*1254*/ 	.word	0x000279b0
        /*1258*/ 	.word	0x00000009
        /*125c*/ 	.word	0x00034850
        /*1260*/ 	.short	0x010a
        /*1262*/ 	.byte	0x3f
	.zero		1


	//   ....[76]....
        /*1264*/ 	.word	0x00027f90
        /*1268*/ 	.word	0x00000003
        /*126c*/ 	.word	0x00034820
        /*1270*/ 	.short	0x010a
        /*1272*/ 	.byte	0x3f
	.zero		1


	//   ....[77]....
        /*1274*/ 	.word	0x00027fe0
        /*1278*/ 	.word	0x00000004
        /*127c*/ 	.word	0x000348a0
        /*1280*/ 	.short	0x010a
        /*1282*/ 	.byte	0x3f
	.zero		1


	//   ....[78]....
        /*1284*/ 	.word	0x00028030
        /*1288*/ 	.word	0x00000004
        /*128c*/ 	.word	0x000348c0
        /*1290*/ 	.short	0x010a
        /*1292*/ 	.byte	0x3f
	.zero		1


	//   ....[79]....
        /*1294*/ 	.word	0x00028080
        /*1298*/ 	.word	0x00000006
        /*129c*/ 	.word	0x000348a0
        /*12a0*/ 	.short	0x010a
        /*12a2*/ 	.byte	0x3f
	.zero		1


	//   ....[80]....
        /*12a4*/ 	.word	0x000280d0
        /*12a8*/ 	.word	0x00000006
        /*12ac*/ 	.word	0x000348c0
        /*12b0*/ 	.short	0x010a
        /*12b2*/ 	.byte	0x3f
	.zero		1


	//   ....[81]....
        /*12b4*/ 	.word	0x00028270
        /*12b8*/ 	.word	0x00000000
        /*12bc*/ 	.word	0x00034840
        /*12c0*/ 	.short	0x010a
        /*12c2*/ 	.byte	0x3f
	.zero		1


	//   ....[82]....
        /*12c4*/ 	.word	0x00028e30
        /*12c8*/ 	.word	0x00000002
        /*12cc*/ 	.word	0x00034820
        /*12d0*/ 	.short	0x010a
        /*12d2*/ 	.byte	0x3f
	.zero		1


	//   ....[83]....
        /*12d4*/ 	.word	0x00028e80
        /*12d8*/ 	.word	0x00000003
        /*12dc*/ 	.word	0x00034840
        /*12e0*/ 	.short	0x010a
        /*12e2*/ 	.byte	0x3f
	.zero		1


	//   ....[84]....
        /*12e4*/ 	.word	0x00028ed0
        /*12e8*/ 	.word	0x00000003
        /*12ec*/ 	.word	0x00000060
        /*12f0*/ 	.short	0x010a
        /*12f2*/ 	.byte	0x3f
	.zero		1


	//   ....[85]....
        /*12f4*/ 	.word	0x00028f20
        /*12f8*/ 	.word	0x00000003
        /*12fc*/ 	.word	0x00034840
        /*1300*/ 	.short	0x010a
        /*1302*/ 	.byte	0x3f
	.zero		1


	//   ....[86]....
        /*1304*/ 	.word	0x00028f70
        /*1308*/ 	.word	0x00000002
        /*130c*/ 	.word	0x00000060
        /*1310*/ 	.short	0x010a
        /*1312*/ 	.byte	0x3f
	.zero		1


	//   ....[87]....
        /*1314*/ 	.word	0x00028fc0
        /*1318*/ 	.word	0x00000002
        /*131c*/ 	.word	0x00034840
        /*1320*/ 	.short	0x010a
        /*1322*/ 	.byte	0x3f
	.zero		1


	//   ....[88]....
        /*1324*/ 	.word	0x00029010
        /*1328*/ 	.word	0x00000002
        /*132c*/ 	.word	0x00000060
        /*1330*/ 	.short	0x010a
        /*1332*/ 	.byte	0x3f
	.zero		1


	//   ....[89]....
        /*1334*/ 	.word	0x00029060
        /*1338*/ 	.word	0x00000002
        /*133c*/ 	.word	0x00034860
        /*1340*/ 	.short	0x010a
        /*1342*/ 	.byte	0x3f
	.zero		1


	//   ....[90]....
        /*1344*/ 	.word	0x00029ad0
        /*1348*/ 	.word	0x00000000
        /*134c*/ 	.word	0x00034820
        /*1350*/ 	.short	0x010a
        /*1352*/ 	.byte	0x3f
	.zero		1


	//   ....[91]....
        /*1354*/ 	.word	0x00029c70
        /*1358*/ 	.word	0x00000006
        /*135c*/ 	.word	0x00000000
        /*1360*/ 	.short	0x010a
        /*1362*/ 	.byte	0x3f
	.zero		1


	//   ....[92]....
        /*1364*/ 	.word	0x00029cc0
        /*1368*/ 	.word	0x00000007
        /*136c*/ 	.word	0x00000000
        /*1370*/ 	.short	0x010a
        /*1372*/ 	.byte	0x3f
	.zero		1


	//   ....[93]....
        /*1374*/ 	.word	0x00029d10
        /*1378*/ 	.word	0x00000004
        /*137c*/ 	.word	0x00000000
        /*1380*/ 	.short	0x010a
        /*1382*/ 	.byte	0x3f
	.zero		1


	//----- nvinfo : EIATTR_NUM_MBARRIERS
	.align		4
.L_186:
        /*1384*/ 	.byte	0x03, 0x38
        /*1386*/ 	.short	0x0016


	//----- nvinfo : EIATTR_EXIT_INSTR_OFFSETS
	.align		4
        /*1388*/ 	.byte	0x04, 0x1c
        /*138a*/ 	.short	(.L_188 - .L_187)


	//   ....[0]....
.L_187:
        /*138c*/ 	.word	0x00027250


	//----- nvinfo : EIATTR_MAX_THREADS
	.align		4
.L_188:
        /*1390*/ 	.byte	0x04, 0x05
        /*1392*/ 	.short	(.L_190 - .L_189)
.L_189:
        /*1394*/ 	.word	0x00000180
        /*1398*/ 	.word	0x00000001
        /*139c*/ 	.word	0x00000001


	//----- nvinfo : EIATTR_CRS_STACK_SIZE
	.align		4
.L_190:
        /*13a0*/ 	.byte	0x04, 0x1e
        /*13a2*/ 	.short	(.L_192 - .L_191)
.L_191:
        /*13a4*/ 	.word	0x00000000


	//----- nvinfo : EIATTR_CBANK_PARAM_SIZE
	.align		4
.L_192:
        /*13a8*/ 	.byte	0x03, 0x19
        /*13aa*/ 	.short	0x0af0


	//----- nvinfo : EIATTR_PARAM_CBANK
	.align		4
        /*13ac*/ 	.byte	0x04, 0x0a
        /*13ae*/ 	.short	(.L_194 - .L_193)
	.align		4
.L_193:
        /*13b0*/ 	.word	index@(.nv.constant0._ZN7cutlass13device_kernelIN5flash11enable_sm90INS1_16FlashAttnFwdSm90INS1_25CollectiveMainloopFwdSm90ILi2EN4cute5tupleIJNS5_1CILi1EEES8_S8_EEENS6_IJNS7_ILi128EEENS7_ILi176EEESA_EEELi128ENS_6half_tEfNS_4arch4Sm90ELb0ELb0ELb1ELb1ELb0ELb1ELb0ELb1ELb1ELb1ELb0ELb0EEENS1_21CollectiveEpilogueFwdINS6_IJSA_SA_SB_EEES9_SD_SF_Li256ELb1ELb1ELb0ELb0EEENS1_36VarlenDynamicPersistentTileSchedulerILi128ELi176ELi256ELi128ELb0ELb1ELb1ELb0ELb1ELb1EEEEEEEEEvNT_6ParamsE)
        /*13b4*/ 	.short	0x0210
        /*13b6*/ 	.short	0x0af0


	//----- nvinfo : EIATTR_SW_WAR
	.align		4
.L_194:
        /*13b8*/ 	.byte	0x04, 0x36
        /*13ba*/ 	.short	(.L_196 - .L_195)
.L_195:
        /*13bc*/ 	.word	0x00000008
.L_196:


//--------------------- .nv.info._ZN7cutlass13device_kernelIN5flash11enable_sm90INS1_16FlashAttnFwdSm90INS1_25CollectiveMainloopFwdSm90ILi2EN4cute5tupleIJNS5_1CILi1EEES8_S8_EEENS6_IJNS7_ILi128EEESA_SA_EEELi128ENS_6half_tEfNS_4arch4Sm90ELb0ELb1ELb1ELb0ELb0ELb0ELb0ELb1ELb1ELb1ELb0ELb0EEENS1_21CollectiveEpilogueFwdISB_S9_SC_SE_Li256ELb0ELb1ELb0ELb0EEENS1_30DynamicPersistentTileSchedulerILi256ELi128ELb0ELb1ELb1EEEEEEEEEvNT_6ParamsE --------------------------
	.section	.nv.info._ZN7cutlass13device_kernelIN5flash11enable_sm90INS1_16FlashAttnFwdSm90INS1_25CollectiveMainloopFwdSm90ILi2EN4cute5tupleIJNS5_1CILi1EEES8_S8_EEENS6_IJNS7_ILi128EEESA_SA_EEELi128ENS_6half_tEfNS_4arch4Sm90ELb0ELb1ELb1ELb0ELb0ELb0ELb0ELb1ELb1ELb1ELb0ELb0EEENS1_21CollectiveEpilogueFwdISB_S9_SC_SE_Li256ELb0ELb1ELb0ELb0EEENS1_30DynamicPersistentTileSchedulerILi256ELi128ELb0ELb1ELb1EEEEEEEEEvNT_6ParamsE,"",@"SHT_CUDA_INFO"
	.sectionflags	@""
	.align	4


	//----- nvinfo : EIATTR_CUDA_API_VERSION
	.align		4
        /*0000*/ 	.byte	0x04, 0x37
        /*0002*/ 	.short	(.L_198 - .L_197)
.L_197:
        /*0004*/ 	.word	0x00000082


	//----- nvinfo : EIATTR_KPARAM_INFO
	.align		4
.L_198:
        /*0008*/ 	.byte	0x04, 0x17
        /*000a*/ 	.short	(.L_200 - .L_199)
.L_199:
        /*000c*/ 	.word	0x00000000
        /*0010*/ 	.short	0x0000
        /*0012*/ 	.short	0x0070
        /*0014*/ 	.byte	0x00, 0xf0, 0x01, 0x2a


	//----- nvinfo : EIATTR_SPARSE_MMA_MASK
	.align		4
.L_200:
        /*0018*/ 	.byte	0x03, 0x50
        /*001a*/ 	.short	0x0000


	//----- nvinfo : EIATTR_MAXREG_COUNT
	.align		4
        /*001c*/ 	.byte	0x03, 0x1b
        /*001e*/ 	.short	0x00a8


	//----- nvinfo : EIATTR_NUM_BARRIERS
	.align		4
        /*0020*/ 	.byte	0x02, 0x4c
        /*0022*/ 	.byte	0x10
	.zero		1


	//----- nvinfo : EIATTR_EXTERNS
	.align		4
        /*0024*/ 	.byte	0x04, 0x0f
        /*0026*/ 	.short	(.L_202 - .L_201)


	//   ....[0]....
	.align		4
.L_201:
        /*0028*/ 	.word	index@(__assertfail)


	//----- nvinfo : EIATTR_ANNOTATIONS
	.align		4
.L_202:
        /*002c*/ 	.byte	0x04, 0x55
        /*002e*/ 	.short	(.L_204 - .L_203)


	//   ....[0]....
.L_203:
        /* <DEDUP_REMOVED lines=24> */


	//----- nvinfo : EIATTR_MERCURY_ISA_VERSION
	.align		4
.L_204:
        /*01a0*/ 	.byte	0x03, 0x5f
        /*01a2*/ 	.short	0x0101


	//----- nvinfo : EIATTR_INT_WARP_WIDE_INSTR_OFFSETS
	.align		4
        /*01a4*/ 	.byte	0x04, 0x31
        /*01a6*/ 	.short	(.L_206 - .L_205)


	//   ....[0]....
.L_205:
        /*01a8*/ 	.word	0x00000130


	//   ....[1]....
        /*01ac*/ 	.word	0x00000170


	//   ....[2]....
        /*01b0*/ 	.word	0x000001e0


	//   ....[3]....
        /*01b4*/ 	.word	0x000122b0


	//   ....[4]....
        /*01b8*/ 	.word	0x00012340


	//   ....[5]....
        /*01bc*/ 	.word	0x000156a0


	//   ....[6]....
        /*01c0*/ 	.word	0x00015730


	//----- nvinfo : EIATTR_COOP_GROUP_MASK_REGIDS
	.align		4
.L_206:
        /*01c4*/ 	.byte	0x04, 0x29
        /*01c6*/ 	.short	(.L_208 - .L_207)


	//   ....[0]....
.L_207:
        /*01c8*/ 	.word	0xffffffff


	//   ....[1]....
        /*01cc*/ 	.word	0xffffffff


	//   ....[2]....
        /*01d0*/ 	.word	0xffffffff


	//   ....[3]....
        /*01d4*/ 	.word	0xffffffff


	//   ....[4]....
        /*01d8*/ 	.word	0xffffffff


	//   ....[5]....
        /*01dc*/ 	.word	0xffffffff


	//   ....[6]....
        /*01e0*/ 	.word	0xffffffff


	//   ....[7]....
        /*01e4*/ 	.word	0xffffffff


	//   ....[8]....
        /*01e8*/ 	.word	0xffffffff


	//   ....[9]....
        /*01ec*/ 	.word	0xffffffff


	//   ....[10]....
        /*01f0*/ 	.word	0xffffffff


	//   ....[11]....
        /*01f4*/ 	.word	0xffffffff


	//   ....[12]....
        /*01f8*/ 	.word	0xffffffff


	//   ....[13]....
        /*01fc*/ 	.word	0xffffffff


	//   ....[14]....
        /*0200*/ 	.word	0xffffffff


	//   ....[15]....
        /*0204*/ 	.word	0xffffffff


	//   ....[16]....
        /*0208*/ 	.word	0xffffffff


	//   ....[17]....
        /*020c*/ 	.word	0xffffffff


	//   ....[18]....
        /*0210*/ 	.word	0xffffffff


	//   ....[19]....
        /*0214*/ 	.word	0xffffffff


	//   ....[20]....
        /*0218*/ 	.word	0xffffffff


	//   ....[21]....
        /*021c*/ 	.word	0xffffffff


	//   ....[22]....
        /*0220*/ 	.word	0xffffffff


	//   ....[23]....
        /*0224*/ 	.word	0xffffffff


	//   ....[24]....
        /*0228*/ 	.word	0xffffffff


	//   ....[25]....
        /*022c*/ 	.word	0xffffffff


	//   ....[26]....
        /*0230*/ 	.word	0xffffffff


	//   ....[27]....
        /*0234*/ 	.word	0xffffffff


	//   ....[28]....
        /*0238*/ 	.word	0xffffffff


	//   ....[29]....
        /*023c*/ 	.word	0xffffffff


	//   ....[30]....
        /*0240*/ 	.word	0xffffffff


	//   ....[31]....
        /*0244*/ 	.word	0xffffffff


	//   ....[32]....
        /*0248*/ 	.word	0xffffffff


	//   ....[33]....
        /*024c*/ 	.word	0xffffffff


	//   ....[34]....
        /*0250*/ 	.word	0xffffffff


	//   ....[35]....
        /*0254*/ 	.word	0xffffffff


	//   ....[36]....
        /*0258*/ 	.word	0xffffffff


	//   ....[37]....
        /*025c*/ 	.word	0xffffffff


	//   ....[38]....
        /*0260*/ 	.word	0xffffffff


	//   ....[39]....
        /*0264*/ 	.word	0xffffffff


	//   ....[40]....
        /*0268*/ 	.word	0xffffffff


	//   ....[41]....
        /*026c*/ 	.word	0xffffffff


	//   ....[42]....
        /*0270*/ 	.word	0xffffffff


	//   ....[43]....
        /*0274*/ 	.word	0xffffffff


	//   ....[44]....
        /*0278*/ 	.word	0xffffffff


	//   ....[45]....
        /*027c*/ 	.word	0xffffffff


	//   ....[46]....
        /*0280*/ 	.word	0xffffffff


	//   ....[47]....
        /*0284*/ 	.word	0xffffffff


	//   ....[48]....
        /*0288*/ 	.word	0xffffffff


	//   ....[49]....
        /*028c*/ 	.word	0xffffffff


	//   ....[50]....
        /*0290*/ 	.word	0xffffffff


	//   ....[51]....
        /*0294*/ 	.word	0xffffffff


	//   ....[52]....
        /*0298*/ 	.word	0xffffffff


	//   ....[53]....
        /*029c*/ 	.word	0xffffffff


	//   ....[54]....
        /*02a0*/ 	.word	0xffffffff


	//   ....[55]....
        /*02a4*/ 	.word	0xffffffff


	//   ....[56]....
        /*02a8*/ 	.word	0xffffffff


	//   ....[57]....
        /*02ac*/ 	.word	0xffffffff


	//   ....[58]....
        /*02b0*/ 	.word	0xffffffff


	//   ....[59]....
        /*02b4*/ 	.word	0xffffffff


	//   ....[60]....
        /*02b8*/ 	.word	0xffffffff


	//   ....[61]....
        /*02bc*/ 	.word	0xffffffff


	//   ....[62]....
        /*02c0*/ 	.word	0xffffffff


	//   ....[63]....
        /*02c4*/ 	.word	0xffffffff


	//   ....[64]....
        /*02c8*/ 	.word	0xffffffff


	//   ....[65]....
        /*02cc*/ 	.word	0xffffffff


	//   ....[66]....
        /*02d0*/ 	.word	0xffffffff


	//   ....[67]....
        /*02d4*/ 	.word	0xffffffff


	//   ....[68]....
        /*02d8*/ 	.word	0xffffffff


	//   ....[69]....
        /*02dc*/ 	.word	0xffffffff


	//   ....[70]....
        /*02e0*/ 	.word	0xffffffff


	//   ....[71]....
        /*02e4*/ 	.word	0xffffffff


	//   ....[72]....
        /*02e8*/ 	.word	0xffffffff


	//   ....[73]....
        /*02ec*/ 	.word	0xffffffff


	//   ....[74]....
        /*02f0*/ 	.word	0x0500000f


	//   ....[75]....
        /*02f4*/ 	.word	0x0500000f


	//   ....[76]....
        /*02f8*/ 	.word	0x0500000f


	//   ....[77]....
        /*02fc*/ 	.word	0x0500000f


	//   ....[78]....
        /*0300*/ 	.word	0x0500000f


	//   ....[79]....
        /*0304*/ 	.word	0x0500000f


	//   ....[80]....
        /*0308*/ 	.word	0x0500000f


	//   ....[81]....
        /*030c*/ 	.word	0x0500000f


	//   ....[82]....
        /*0310*/ 	.word	0x0500000f


	//   ....[83]....
        /*0314*/ 	.word	0x0500000f


	//   ....[84]....
        /*0318*/ 	.word	0x0500000f


	//   ....[85]....
        /*031c*/ 	.word	0x0500000f


	//   ....[86]....
        /*0320*/ 	.word	0x0500000f


	//   ....[87]....
        /*0324*/ 	.word	0x0500000f


	//   ....[88]....
        /*0328*/ 	.word	0x0500000f


	//   ....[89]....
        /*032c*/ 	.word	0x0500000f


	//   ....[90]....
        /*0330*/ 	.word	0x0500000f


	//   ....[91]....
        /*0334*/ 	.word	0x0500000f


	//   ....[92]....
        /*0338*/ 	.word	0x0500000f


	//----- nvinfo : EIATTR_COOP_GROUP_INSTR_OFFSETS
	.align		4
.L_208:
        /*033c*/ 	.byte	0x04, 0x28
        /*033e*/ 	.short	(.L_210 - .L_209)


	//   ....[0]....
.L_209:
        /*0340*/ 	.word	0x00000070


	//   ....[1]....
        /*0344*/ 	.word	0x00000140


	//   ....[2]....
        /*0348*/ 	.word	0x00000190


	//   ....[3]....
        /*034c*/ 	.word	0x000003c0


	//   ....[4]....
        /*0350*/ 	.word	0x00000520


	//   ....[5]....
        /*0354*/ 	.word	0x00000640


	//   ....[6]....
        /*0358*/ 	.word	0x000007a0


	//   ....[7]....
        /*035c*/ 	.word	0x000017c0


	//   ....[8]....
        /*0360*/ 	.word	0x00002100


	//   ....[9]....
        /*0364*/ 	.word	0x00002ab0


	//   ....[10]....
        /*0368*/ 	.word	0x00003c70


	//   ....[11]....
        /*036c*/ 	.word	0x00003d10


	//   ....[12]....
        /*0370*/ 	.word	0x000046c0


	//   ....[13]....
        /*0374*/ 	.word	0x00004730


	//   ....[14]....
        /*0378*/ 	.word	0x00006560


	//   ....[15]....
        /*037c*/ 	.word	0x000067b0


	//   ....[16]....
        /*0380*/ 	.word	0x00007330


	//   ....[17]....
        /*0384*/ 	.word	0x00007350


	//   ....[18]....
        /*0388*/ 	.word	0x00007db0


	//   ....[19]....
        /*038c*/ 	.word	0x00007e50


	//   ....[20]....
        /*0390*/ 	.word	0x0000a250


	//   ....[21]....
        /*0394*/ 	.word	0x0000a2f0


	//   ....[22]....
        /*0398*/ 	.word	0x0000a3f0


	//   ....[23]....
        /*039c*/ 	.word	0x0000a580


	//   ....[24]....
        /*03a0*/ 	.word	0x0000c6c0


	//   ....[25]....
        /*03a4*/ 	.word	0x0000cb80


	//   ....[26]....
        /*03a8*/ 	.word	0x0000d6f0


	//   ....[27]....
        /*03ac*/ 	.word	0x0000d7f0


	//   ....[28]....
        /*03b0*/ 	.word	0x0000e050


	//   ....[29]....
        /*03b4*/ 	.word	0x0000e160


	//   ....[30]....
        /*03b8*/ 	.word	0x0000f1e0


	//   ....[31]....
        /*03bc*/ 	.word	0x0000f220


	//   ....[32]....
        /*03c0*/ 	.word	0x0000f320


	//   ....[33]....
        /*03c4*/ 	.word	0x0000f340


	//   ....[34]....
        /*03c8*/ 	.word	0x00010440


	//   ....[35]....
        /*03cc*/ 	.word	0x000104a0


	//   ....[36]....
        /*03d0*/ 	.word	0x000104f0


	//   ....[37]....
        /*03d4*/ 	.word	0x00010550


	//   ....[38]....
        /*03d8*/ 	.word	0x00010a20


	//   ....[39]....
        /*03dc*/ 	.word	0x00010a60


	//   ....[40]....
        /*03e0*/ 	.word	0x00010b20


	//   ....[41]....
        /*03e4*/ 	.word	0x00010b40


	//   ....[42]....
        /*03e8*/ 	.word	0x00010c00


	//   ....[43]....
        /*03ec*/ 	.word	0x00010c20


	//   ....[44]....
        /*03f0*/ 	.word	0x00010cf0


	//   ....[45]....
        /*03f4*/ 	.word	0x00010d10


	//   ....[46]....
        /*03f8*/ 	.word	0x000113b0


	//   ....[47]....
        /*03fc*/ 	.word	0x000113d0


	//   ....[48]....
        /*0400*/ 	.word	0x00011490


	//   ....[49]....
        /*0404*/ 	.word	0x000114b0


	//   ....[50]....
        /*0408*/ 	.word	0x00011570


	//   ....[51]....
        /*040c*/ 	.word	0x00011590


	//   ....[52]....
        /*0410*/ 	.word	0x00011660


	//   ....[53]....
        /*0414*/ 	.word	0x00011680


	//   ....[54]....
        /*0418*/ 	.word	0x00011800


	//   ....[55]....
        /*041c*/ 	.word	0x000128b0


	//   ....[56]....
        /*0420*/ 	.word	0x000132a0


	//   ....[57]....
        /*0424*/ 	.word	0x000132b0


	//   ....[58]....
        /*0428*/ 	.word	0x00013320


	//   ....[59]....
        /*042c*/ 	.word	0x00013360


	//   ....[60]....
        /*0430*/ 	.word	0x00013400


	//   ....[61]....
        /*0434*/ 	.word	0x00013410


	//   ....[62]....
        /*0438*/ 	.word	0x00013490


	//   ....[63]....
        /*043c*/ 	.word	0x000134a0


	//   ....[64]....
        /*0440*/ 	.word	0x00013520


	//   ....[65]....
        /*0444*/ 	.word	0x00013530


	//   ....[66]....
        /*0448*/ 	.word	0x000135b0


	//   ....[67]....
        /*044c*/ 	.word	0x000135c0


	//   ....[68]....
        /*0450*/ 	.word	0x00013640


	//   ....[69]....
        /*0454*/ 	.word	0x00013650


	//   ....[70]....
        /*0458*/ 	.word	0x00013660


	//   ....[71]....
        /*045c*/ 	.word	0x00013670


	//   ....[72]....
        /*0460*/ 	.word	0x00015c80


	//   ....[73]....
        /*0464*/ 	.word	0x00015e70


	//   ....[74]....
        /*0468*/ 	.word	0x000164a0


	//   ....[75]....
        /*046c*/ 	.word	0x00016620


	//   ....[76]....
        /*0470*/ 	.word	0x00016670


	//   ....[77]....
        /*0474*/ 	.word	0x00016700


	//   ....[78]....
        /*0478*/ 	.word	0x000167e0


	//   ....[79]....
        /*047c*/ 	.word	0x00016840


	//   ....[80]....
        /*0480*/ 	.word	0x00016950


	//   ....[81]....
        /*0484*/ 	.word	0x000169b0


	//   ....[82]....
        /*0488*/ 	.word	0x00016aa0


	//   ....[83]....
        /*048c*/ 	.word	0x00016b00


	//   ....[84]....
        /*0490*/ 	.word	0x00016bf0


	//   ....[85]....
        /*0494*/ 	.word	0x00016c50


	//   ....[86]....
        /*0498*/ 	.word	0x00016d40


	//   ....[87]....
        /*049c*/ 	.word	0x00016da0


	//   ....[88]....
        /*04a0*/ 	.word	0x00016e80


	//   ....[89]....
        /*04a4*/ 	.word	0x00016ee0


	//   ....[90]....
        /*04a8*/ 	.word	0x00016fb0


	//   ....[91]....
        /*04ac*/ 	.word	0x000172d0


	//   ....[92]....
        /*04b0*/ 	.word	0x000173f0


	//----- nvinfo : EIATTR_REG_RECONFIG
	.align		4
.L_210:
        /*04b4*/ 	.byte	0x01, 0x54
	.zero		2


	//----- nvinfo : EIATTR_SYSCALL_OFFSETS
	.align		4
        /*04b8*/ 	.byte	0x04, 0x46
        /*04ba*/ 	.short	(.L_212 - .L_211)


	//   ....[0]....
.L_211:
        /*04bc*/ 	.word	0x000019a0


	//   ....[1]....
        /*04c0*/ 	.word	0x000124b0


	//   ....[2]....
        /*04c4*/ 	.word	0x00012600


	//   ....[3]....
        /*04c8*/ 	.word	0x000126f0


	//   ....[4]....
        /*04cc*/ 	.word	0x00012ea0


	//----- nvinfo : EIATTR_MBARRIER_INSTR_OFFSETS
	.align		4
.L_212:
        /*04d0*/ 	.byte	0x04, 0x39
        /*04d2*/ 	.short	(.L_214 - .L_213)


	//   ....[0]....
.L_213:
        /*04d4*/ 	.word	0x00000270
        /*04d8*/ 	.word	0x000000ff
        /*04dc*/ 	.word	0x00028800
        /*04e0*/ 	.short	0x0100
        /*04e2*/ 	.byte	0x08
	.zero		1


	//   ....[1]....
        /*04e4*/ 	.word	0x00000280
        /*04e8*/ 	.word	0x000000ff
        /*04ec*/ 	.word	0x00028820
        /*04f0*/ 	.short	0x0100
        /*04f2*/ 	.byte	0x08
	.zero		1


	//   ....[2]....
        /*04f4*/ 	.word	0x00000370
        /*04f8*/ 	.word	0x000000ff
        /*04fc*/ 	.word	0x00028830
        /*0500*/ 	.short	0x0100
        /*0502*/ 	.byte	0x08
	.zero		1


	//   ....[3]....
        /*0504*/ 	.word	0x00000380
        /*0508*/ 	.word	0x000000ff
        /*050c*/ 	.word	0x00028840
        /*0510*/ 	.short	0x0100
        /*0512*/ 	.byte	0x08
	.zero		1


	//   ....[4]....
        /*0514*/ 	.word	0x00000390
        /*0518*/ 	.word	0x000000ff
        /*051c*/ 	.word	0x00028838
        /*0520*/ 	.short	0x0100
        /*0522*/ 	.byte	0x08
	.zero		1


	//   ....[5]....
        /*0524*/ 	.word	0x000003a0
        /*0528*/ 	.word	0x000000ff
        /*052c*/ 	.word	0x00028848
        /*0530*/ 	.short	0x0100
        /*0532*/ 	.byte	0x08
	.zero		1


	//   ....[6]....
        /*0534*/ 	.word	0x000004d0
        /*0538*/ 	.word	0x000000ff
        /*053c*/ 	.word	0x00028850
        /*0540*/ 	.short	0x0100
        /*0542*/ 	.byte	0x08
	.zero		1


	//   ....[7]....
        /*0544*/ 	.word	0x000004e0
        /*0548*/ 	.word	0x000000ff
        /*054c*/ 	.word	0x00028860
        /*0550*/ 	.short	0x0100
        /*0552*/ 	.byte	0x08
	.zero		1


	//   ....[8]....
        /*0554*/ 	.word	0x000004f0
        /*0558*/ 	.word	0x000000ff
        /*055c*/ 	.word	0x00028858
        /*0560*/ 	.short	0x0100
        /*0562*/ 	.byte	0x08
	.zero		1


	//   ....[9]....
        /*0564*/ 	.word	0x00000500
        /*0568*/ 	.word	0x000000ff
        /*056c*/ 	.word	0x00028868
        /*0570*/ 	.short	0x0100
        /*0572*/ 	.byte	0x08
	.zero		1


	//   ....[10]....
        /*0574*/ 	.word	0x000005f0
        /*0578*/ 	.word	0x000000ff
        /*057c*/ 	.word	0x00028870
        /*0580*/ 	.short	0x0100
        /*0582*/ 	.byte	0x06
	.zero		1


	//   ....[11]....
        /*0584*/ 	.word	0x00000600
        /*0588*/ 	.word	0x000000ff
        /*058c*/ 	.word	0x00028880
        /*0590*/ 	.short	0x0100
        /*0592*/ 	.byte	0x06
	.zero		1


	//   ....[12]....
        /*0594*/ 	.word	0x00000610
        /*0598*/ 	.word	0x000000ff
        /*059c*/ 	.word	0x00028878
        /*05a0*/ 	.short	0x0100
        /*05a2*/ 	.byte	0x06
	.zero		1


	//   ....[13]....
        /*05a4*/ 	.word	0x00000620
        /*05a8*/ 	.word	0x000000ff
        /*05ac*/ 	.word	0x00028888
        /*05b0*/ 	.short	0x0100
        /*05b2*/ 	.byte	0x06
	.zero		1


	//   ....[14]....
        /*05b4*/ 	.word	0x00000750
        /*05b8*/ 	.word	0x000000ff
        /*05bc*/ 	.word	0x00028890
        /*05c0*/ 	.short	0x0100
        /*05c2*/ 	.byte	0x08
	.zero		1


	//   ....[15]....
        /*05c4*/ 	.word	0x00000760
        /*05c8*/ 	.word	0x000000ff
        /*05cc*/ 	.word	0x000288a0
        /*05d0*/ 	.short	0x0100
        /*05d2*/ 	.byte	0x08
	.zero		1


	//   ....[16]....
        /*05d4*/ 	.word	0x00000770
        /*05d8*/ 	.word	0x000000ff
        /*05dc*/ 	.word	0x00028898
        /*05e0*/ 	.short	0x0100
        /*05e2*/ 	.byte	0x08
	.zero		1


	//   ....[17]....
        /*05e4*/ 	.word	0x00000780
        /*05e8*/ 	.word	0x000000ff
        /*05ec*/ 	.word	0x000288a8
        /*05f0*/ 	.short	0x0100
        /*05f2*/ 	.byte	0x08
	.zero		1


	//   ....[18]....
        /*05f4*/ 	.word	0x000008b0
        /*05f8*/ 	.word	0x000000ff
        /*05fc*/ 	.word	0x000288b0
        /*0600*/ 	.short	0x0100
        /*0602*/ 	.byte	0x08
	.zero		1


	//   ....[19]....
        /*0604*/ 	.word	0x000008c0
        /*0608*/ 	.word	0x000000ff
        /*060c*/ 	.word	0x000288c0
        /*0610*/ 	.short	0x0100
        /*0612*/ 	.byte	0x08
	.zero		1


	//   ....[20]....
        /*0614*/ 	.word	0x000008d0
        /*0618*/ 	.word	0x000000ff
        /*061c*/ 	.word	0x000288b8
        /*0620*/ 	.short	0x0100
        /*0622*/ 	.byte	0x08
	.zero		1


	//   ....[21]....
        /*0624*/ 	.word	0x000008e0
        /*0628*/ 	.word	0x000000ff
        /*062c*/ 	.word	0x000288c8
        /*0630*/ 	.short	0x0100
        /*0632*/ 	.byte	0x08
	.zero		1


	//   ....[22]....
        /*0634*/ 	.word	0x00001a20
        /*0638*/ 	.word	0x000000ff
        /*063c*/ 	.word	0x00028800
        /*0640*/ 	.short	0x010a
        /*0642*/ 	.byte	0x29
	.zero		1


	//   ....[23]....
        /*0644*/ 	.word	0x00001aa0
        /*0648*/ 	.word	0x0000000b
        /*064c*/ 	.word	0x00028830
        /*0650*/ 	.short	0x010a
        /*0652*/ 	.byte	0x3f
	.zero		1


	//   ....[24]....
        /*0654*/ 	.word	0x00001b00
        /*0658*/ 	.word	0x0000000b
        /*065c*/ 	.word	0x00028830
        /*0660*/ 	.short	0x010a
        /*0662*/ 	.byte	0x3f
	.zero		1


	//   ....[25]....
        /*0664*/ 	.word	0x00002500
        /*0668*/ 	.word	0x00000003
        /*066c*/ 	.word	0x00000000
        /*0670*/ 	.short	0x0101
        /*0672*/ 	.byte	0x3f
	.zero		1


	//   ....[26]....
        /*0674*/ 	.word	0x000055e0
        /*0678*/ 	.word	0x000000ff
        /*067c*/ 	.word	0x00028830
        /*0680*/ 	.short	0x010a
        /*0682*/ 	.byte	0x06
	.zero		1


	//   ....[27]....
        /*0684*/ 	.word	0x00005620
        /*0688*/ 	.word	0x000000ff
        /*068c*/ 	.word	0x00028830
        /*0690*/ 	.short	0x010a
        /*0692*/ 	.byte	0x06
	.zero		1


	//   ....[28]....
        /*0694*/ 	.word	0x00005940
        /*0698*/ 	.word	0x000000ff
        /*069c*/ 	.word	0x00028850
        /*06a0*/ 	.short	0x010a
        /*06a2*/ 	.byte	0x06
	.zero		1


	//   ....[29]....
        /*06a4*/ 	.word	0x00005980
        /*06a8*/ 	.word	0x000000ff
        /*06ac*/ 	.word	0x00028850
        /*06b0*/ 	.short	0x010a
        /*06b2*/ 	.byte	0x06
	.zero		1


	//   ....[30]....
        /*06b4*/ 	.word	0x000065f0
        /*06b8*/ 	.word	0x00000031
        /*06bc*/ 	.word	0x00000000
        /*06c0*/ 	.short	0x0101
        /*06c2*/ 	.byte	0x3f
	.zero		1


	//   ....[31]....
        /*06c4*/ 	.word	0x00008370
        /*06c8*/ 	.word	0x0000001e
        /*06cc*/ 	.word	0x00000000
        /*06d0*/ 	.short	0x0101
        /*06d2*/ 	.byte	0x3f
	.zero		1


	//   ....[32]....
        /*06d4*/ 	.word	0x00009150
        /*06d8*/ 	.word	0x000000ff
        /*06dc*/ 	.word	0x00028830
        /*06e0*/ 	.short	0x010a
        /*06e2*/ 	.byte	0x06
	.zero		1


	//   ....[33]....
        /*06e4*/ 	.word	0x00009190
        /*06e8*/ 	.word	0x000000ff
        /*06ec*/ 	.word	0x00028830
        /*06f0*/ 	.short	0x010a
        /*06f2*/ 	.byte	0x06
	.zero		1


	//   ....[34]....
        /*06f4*/ 	.word	0x000094b0
        /*06f8*/ 	.word	0x000000ff
        /*06fc*/ 	.word	0x00028850
        /*0700*/ 	.short	0x010a
        /*0702*/ 	.byte	0x06
	.zero		1


	//   ....[35]....
        /*0704*/ 	.word	0x000094f0
        /*0708*/ 	.word	0x000000ff
        /*070c*/ 	.word	0x00028850
        /*0710*/ 	.short	0x010a
        /*0712*/ 	.byte	0x06
	.zero		1


	//   ....[36]....
        /*0714*/ 	.word	0x0000ae00
        /*0718*/ 	.word	0x00000015
        /*071c*/ 	.word	0x00000000
        /*0720*/ 	.short	0x0101
        /*0722*/ 	.byte	0x3f
	.zero		1


	//   ....[37]....
        /*0724*/ 	.word	0x0000ae90
        /*0728*/ 	.word	0x00000023
        /*072c*/ 	.word	0x00000000
        /*0730*/ 	.short	0x0101
        /*0732*/ 	.byte	0x3f
	.zero		1


	//   ....[38]....
        /*0734*/ 	.word	0x0000b980
        /*0738*/ 	.word	0x000000ff
        /*073c*/ 	.word	0x00028830
        /*0740*/ 	.short	0x010a
        /*0742*/ 	.byte	0x06
	.zero		1


	//   ....[39]....
        /*0744*/ 	.word	0x0000b9c0
        /*0748*/ 	.word	0x000000ff
        /*074c*/ 	.word	0x00028830
        /*0750*/ 	.short	0x010a
        /*0752*/ 	.byte	0x06
	.zero		1


	//   ....[40]....
        /*0754*/ 	.word	0x0000bce0
        /*0758*/ 	.word	0x000000ff
        /*075c*/ 	.word	0x00028850
        /*0760*/ 	.short	0x010a
        /*0762*/ 	.byte	0x06
	.zero		1


	//   ....[41]....
        /*0764*/ 	.word	0x0000bd20
        /*0768*/ 	.word	0x000000ff
        /*076c*/ 	.word	0x00028850
        /*0770*/ 	.short	0x010a
        /*0772*/ 	.byte	0x06
	.zero		1


	//   ....[42]....
        /*0774*/ 	.word	0x0000c910
        /*0778*/ 	.word	0x00000036
        /*077c*/ 	.word	0x00000000
        /*0780*/ 	.short	0x0101
        /*0782*/ 	.byte	0x3f
	.zero		1


	//   ....[43]....
        /*0784*/ 	.word	0x0000e890
        /*0788*/ 	.word	0x00000019
        /*078c*/ 	.word	0x00000000
        /*0790*/ 	.short	0x0101
        /*0792*/ 	.byte	0x3f
	.zero		1


	//   ....[44]....
        /*0794*/ 	.word	0x0000f150
        /*0798*/ 	.word	0x000000ff
        /*079c*/ 	.word	0x00028850
        /*07a0*/ 	.short	0x010a
        /*07a2*/ 	.byte	0x05
	.zero		1


	//   ....[45]....
        /*07a4*/ 	.word	0x0000f190
        /*07a8*/ 	.word	0x000000ff
        /*07ac*/ 	.word	0x00028850
        /*07b0*/ 	.short	0x010a
        /*07b2*/ 	.byte	0x05
	.zero		1


	//   ....[46]....
        /*07b4*/ 	.word	0x0000f6b0
        /*07b8*/ 	.word	0x00000003
        /*07bc*/ 	.word	0x00000000
        /*07c0*/ 	.short	0x0101
        /*07c2*/ 	.byte	0x3f
	.zero		1


	//   ....[47]....
        /*07c4*/ 	.word	0x00010a50
        /*07c8*/ 	.word	0x00000025
        /*07cc*/ 	.word	0x00000000
        /*07d0*/ 	.short	0x0101
        /*07d2*/ 	.byte	0x3f
	.zero		1


	//   ....[48]....
        /*07d4*/ 	.word	0x00012ae0
        /*07d8*/ 	.word	0x00000003
        /*07dc*/ 	.word	0x00028840
        /*07e0*/ 	.short	0x010a
        /*07e2*/ 	.byte	0x3f
	.zero		1


	//   ....[49]....
        /*07e4*/ 	.word	0x00013790
        /*07e8*/ 	.word	0x00000011
        /*07ec*/ 	.word	0x00028800
        /*07f0*/ 	.short	0x0107
        /*07f2*/ 	.byte	0x3f
	.zero		1


	//   ....[50]....
        /*07f4*/ 	.word	0x000138a0
        /*07f8*/ 	.word	0x00000011
        /*07fc*/ 	.word	0x00028800
        /*0800*/ 	.short	0x0101
        /*0802*/ 	.byte	0x3f
	.zero		1


	//   ....[51]....
        /*0804*/ 	.word	0x000138c0
        /*0808*/ 	.word	0x00000011
        /*080c*/ 	.word	0x00028820
        /*0810*/ 	.short	0x010a
        /*0812*/ 	.byte	0x3f
	.zero		1


	//   ....[52]....
        /*0814*/ 	.word	0x00013bf0
        /*0818*/ 	.word	0x00000007
        /*081c*/ 	.word	0x00028840
        /*0820*/ 	.short	0x010a
        /*0822*/ 	.byte	0x3f
	.zero		1


	//   ....[53]....
        /*0824*/ 	.word	0x00013f80
        /*0828*/ 	.word	0x00000007
        /*082c*/ 	.word	0x00000060
        /*0830*/ 	.short	0x010a
        /*0832*/ 	.byte	0x3f
	.zero		1


	//   ....[54]....
        /*0834*/ 	.word	0x000145e0
        /*0838*/ 	.word	0x00000003
        /*083c*/ 	.word	0x00028840
        /*0840*/ 	.short	0x010a
        /*0842*/ 	.byte	0x3f
	.zero		1


	//   ....[55]....
        /*0844*/ 	.word	0x00014970
        /*0848*/ 	.word	0x00000002
        /*084c*/ 	.word	0x00000060
        /*0850*/ 	.short	0x010a
        /*0852*/ 	.byte	0x3f
	.zero		1


	//   ....[56]....
        /*0854*/ 	.word	0x00014f10
        /*0858*/ 	.word	0x00000002
        /*085c*/ 	.word	0x00028840
        /*0860*/ 	.short	0x010a
        /*0862*/ 	.byte	0x3f
	.zero		1


	//   ....[57]....
        /*0864*/ 	.word	0x000152a0
        /*0868*/ 	.word	0x00000002
        /*086c*/ 	.word	0x00000060
        /*0870*/ 	.short	0x010a
        /*0872*/ 	.byte	0x3f
	.zero		1


	//   ....[58]....
        /*0874*/ 	.word	0x000157f0
        /*0878*/ 	.word	0x00000003
        /*087c*/ 	.word	0x00028860
        /*0880*/ 	.short	0x010a
        /*0882*/ 	.byte	0x3f
	.zero		1


	//   ....[59]....
        /*0884*/ 	.word	0x00015df0
        /*0888*/ 	.word	0x00000000
        /*088c*/ 	.word	0x00028820
        /*0890*/ 	.short	0x010a
        /*0892*/ 	.byte	0x3f
	.zero		1


	//   ....[60]....
        /*0894*/ 	.word	0x00015fc0
        /*0898*/ 	.word	0x00000006
        /*089c*/ 	.word	0x00000000
        /*08a0*/ 	.short	0x010a
        /*08a2*/ 	.byte	0x3f
	.zero		1


	//   ....[61]....
        /*08a4*/ 	.word	0x00016010
        /*08a8*/ 	.word	0x00000003
        /*08ac*/ 	.word	0x00000000
        /*08b0*/ 	.short	0x010a
        /*08b2*/ 	.byte	0x3f
	.zero		1


	//   ....[62]....
        /*08b4*/ 	.word	0x00016070
        /*08b8*/ 	.word	0x00000012
        /*08bc*/ 	.word	0x00000000
        /*08c0*/ 	.short	0x010a
        /*08c2*/ 	.byte	0x3f
	.zero		1


	//   ....[63]....
        /*08c4*/ 	.word	0x000160a0
        /*08c8*/ 	.word	0x00000003
        /*08cc*/ 	.word	0x00000000
        /*08d0*/ 	.short	0x010a
        /*08d2*/ 	.byte	0x3f
	.zero		1


	//   ....[64]....
        /*08d4*/ 	.word	0x00016110
        /*08d8*/ 	.word	0x00000003
        /*08dc*/ 	.word	0x00028800
        /*08e0*/ 	.short	0x010a
        /*08e2*/ 	.byte	0x3f
	.zero		1


	//   ....[65]....
        /*08e4*/ 	.word	0x00016160
        /*08e8*/ 	.word	0x0000000b
        /*08ec*/ 	.word	0x00028830
        /*08f0*/ 	.short	0x010a
        /*08f2*/ 	.byte	0x3f
	.zero		1


	//   ....[66]....
        /*08f4*/ 	.word	0x000161c0
        /*08f8*/ 	.word	0x00000007
        /*08fc*/ 	.word	0x00028830
        /*0900*/ 	.short	0x010a
        /*0902*/ 	.byte	0x3f
	.zero		1


	//   ....[67]....
        /*0904*/ 	.word	0x00016220
        /*0908*/ 	.word	0x00000007
        /*090c*/ 	.word	0x00028850
        /*0910*/ 	.short	0x010a
        /*0912*/ 	.byte	0x3f
	.zero		1


	//   ....[68]....
        /*0914*/ 	.word	0x00016280
        /*0918*/ 	.word	0x00000005
        /*091c*/ 	.word	0x00028830
        /*0920*/ 	.short	0x010a
        /*0922*/ 	.byte	0x3f
	.zero		1


	//   ....[69]....
        /*0924*/ 	.word	0x000162e0
        /*0928*/ 	.word	0x00000005
        /*092c*/ 	.word	0x00028850
        /*0930*/ 	.short	0x010a
        /*0932*/ 	.byte	0x3f
	.zero		1


	//   ....[70]....
        /*0934*/ 	.word	0x00016340
        /*0938*/ 	.word	0x00000005
        /*093c*/ 	.word	0x00028830
        /*0940*/ 	.short	0x010a
        /*0942*/ 	.byte	0x3f
	.zero		1


	//   ....[71]....
        /*0944*/ 	.word	0x000163a0
        /*0948*/ 	.word	0x00000005
        /*094c*/ 	.word	0x00028850
        /*0950*/ 	.short	0x010a
        /*0952*/ 	.byte	0x3f
	.zero		1


	//   ....[72]....
        /*0954*/ 	.word	0x00016400
        /*0958*/ 	.word	0x00000008
        /*095c*/ 	.word	0x00028850
        /*0960*/ 	.short	0x010a
        /*0962*/ 	.byte	0x3f
	.zero		1


	//   ....[73]....
        /*0964*/ 	.word	0x00016550
        /*0968*/ 	.word	0x00000003
        /*096c*/ 	.word	0x00028840
        /*0970*/ 	.short	0x010a
        /*0972*/ 	.byte	0x3f
	.zero		1


	//   ....[74]....
        /*0974*/ 	.word	0x00016ff0
        /*0978*/ 	.word	0x00000011
        /*097c*/ 	.word	0x00028820
        /*0980*/ 	.short	0x010a
        /*0982*/ 	.byte	0x3f
	.zero		1


	//   ....[75]....
        /*0984*/ 	.word	0x00017040
        /*0988*/ 	.word	0x00000007
        /*098c*/ 	.word	0x00028840
        /*0990*/ 	.short	0x010a
        /*0992*/ 	.byte	0x3f
	.zero		1


	//   ....[76]....
        /*0994*/ 	.word	0x00017090
        /*0998*/ 	.word	0x00000007
        /*099c*/ 	.word	0x00000060
        /*09a0*/ 	.short	0x010a
        /*09a2*/ 	.byte	0x3f
	.zero		1


	//   ....[77]....
        /*09a4*/ 	.word	0x000170e0
        /*09a8*/ 	.word	0x00000003
        /*09ac*/ 	.word	0x00028840
        /*09b0*/ 	.short	0x010a
        /*09b2*/ 	.byte	0x3f
	.zero		1


	//   ....[78]....
        /*09b4*/ 	.word	0x00017130
        /*09b8*/ 	.word	0x00000002
        /*09bc*/ 	.word	0x00000060
        /*09c0*/ 	.short	0x010a
        /*09c2*/ 	.byte	0x3f
	.zero		1


	//   ....[79]....
        /*09c4*/ 	.word	0x00017180
        /*09c8*/ 	.word	0x00000002
        /*09cc*/ 	.word	0x00028840
        /*09d0*/ 	.short	0x010a
        /*09d2*/ 	.byte	0x3f
	.zero		1


	//   ....[80]....
        /*09d4*/ 	.word	0x000171d0
        /*09d8*/ 	.word	0x00000002
        /*09dc*/ 	.word	0x00000060
        /*09e0*/ 	.short	0x010a
        /*09e2*/ 	.byte	0x3f
	.zero		1


	//   ....[81]....
        /*09e4*/ 	.word	0x00017220
        /*09e8*/ 	.word	0x00000003
        /*09ec*/ 	.word	0x00028860
        /*09f0*/ 	.short	0x010a
        /*09f2*/ 	.byte	0x3f
	.zero		1


	//   ....[82]....
        /*09f4*/ 	.word	0x00017310
        /*09f8*/ 	.word	0x00000000
        /*09fc*/ 	.word	0x00028820
        /*0a00*/ 	.short	0x010a
        /*0a02*/ 	.byte	0x3f
	.zero		1


	//   ....[83]....
        /*0a04*/ 	.word	0x000174b0
        /*0a08*/ 	.word	0x00000006
        /*0a0c*/ 	.word	0x00000000
        /*0a10*/ 	.short	0x010a
        /*0a12*/ 	.byte	0x3f
	.zero		1


	//   ....[84]....
        /*0a14*/ 	.word	0x00017500
        /*0a18*/ 	.word	0x00000003
        /*0a1c*/ 	.word	0x00000000
        /*0a20*/ 	.short	0x010a
        /*0a22*/ 	.byte	0x3f
	.zero		1


	//   ....[85]....
        /*0a24*/ 	.word	0x00017550
        /*0a28*/ 	.word	0x00000012
        /*0a2c*/ 	.word	0x00000000
        /*0a30*/ 	.short	0x010a
        /*0a32*/ 	.byte	0x3f
	.zero		1


	//----- nvinfo : EIATTR_NUM_MBARRIERS
	.align		4
.L_214:
        /*0a34*/ 	.byte	0x03, 0x38
        /*0a36*/ 	.short	0x0016


	//----- nvinfo : EIATTR_EXIT_INSTR_OFFSETS
	.align		4
        /*0a38*/ 	.byte	0x04, 0x1c
        /*0a3a*/ 	.short	(.L_216 - .L_215)


	//   ....[0]....
.L_215:
        /*0a3c*/ 	.word	0x00000a40


	//   ....[1]....
        /*0a40*/ 	.word	0x00011780


	//   ....[2]....
        /*0a44*/ 	.word	0x000160f0


	//----- nvinfo : EIATTR_MAX_THREADS
	.align		4
.L_216:
        /*0a48*/ 	.byte	0x04, 0x05
        /*0a4a*/ 	.short	(.L_218 - .L_217)
.L_217:
        /*0a4c*/ 	.word	0x00000180
        /*0a50*/ 	.word	0x00000001
        /*0a54*/ 	.word	0x00000001


	//----- nvinfo : EIATTR_CRS_STACK_SIZE
	.align		4
.L_218:
        /*0a58*/ 	.byte	0x04, 0x1e
        /*0a5a*/ 	.short	(.L_220 - .L_219)
.L_219:
        /*0a5c*/ 	.word	0x00000000


	//----- nvinfo : EIATTR_CBANK_PARAM_SIZE
	.align		4
.L_220:
        /*0a60*/ 	.byte	0x03, 0x19
        /*0a62*/ 	.short	0x0af0


	//----- nvinfo : EIATTR_PARAM_CBANK
	.align		4
        /*0a64*/ 	.byte	0x04, 0x0a
        /*0a66*/ 	.short	(.L_222 - .L_221)
	.align		4
.L_221:
        /*0a68*/ 	.word	index@(.nv.constant0._ZN7cutlass13device_kernelIN5flash11enable_sm90INS1_16FlashAttnFwdSm90INS1_25CollectiveMainloopFwdSm90ILi2EN4cute5tupleIJNS5_1CILi1EEES8_S8_EEENS6_IJNS7_ILi128EEESA_SA_EEELi128ENS_6half_tEfNS_4arch4Sm90ELb0ELb1ELb1ELb0ELb0ELb0ELb0ELb1ELb1ELb1ELb0ELb0EEENS1_21CollectiveEpilogueFwdISB_S9_SC_SE_Li256ELb0ELb1ELb0ELb0EEENS1_30DynamicPersistentTileSchedulerILi256ELi128ELb0ELb1ELb1EEEEEEEEEvNT_6ParamsE)
        /*0a6c*/ 	.short	0x0210
        /*0a6e*/ 	.short	0x0af0


	//----- nvinfo : EIATTR_SW_WAR
	.align		4
.L_222:
        /*0a70*/ 	.byte	0x04, 0x36
        /*0a72*/ 	.short	(.L_224 - .L_223)
.L_223:
        /*0a74*/ 	.word	0x00000008
.L_224:


//--------------------- .nv.info._ZN7cutlass13device_kernelIN5flash11enable_sm90INS1_16FlashAttnFwdSm90INS1_25CollectiveMainloopFwdSm90ILi2EN4cute5tupleIJNS5_1CILi1EEES8_S8_EEENS6_IJNS7_ILi128EEESA_SA_EEELi128ENS_6half_tEfNS_4arch4Sm90ELb0ELb1ELb1ELb1ELb0ELb0ELb0ELb1ELb1ELb1ELb0ELb0EEENS1_21CollectiveEpilogueFwdISB_S9_SC_SE_Li256ELb1ELb1ELb0ELb0EEENS1_36VarlenDynamicPersistentTileSchedulerILi128ELi128ELi256ELi128ELb0ELb1ELb1ELb1ELb0ELb1EEEEEEEEEvNT_6ParamsE --------------------------
	.section	.nv.info._ZN7cutlass13device_kernelIN5flash11enable_sm90INS1_16FlashAttnFwdSm90INS1_25CollectiveMainloopFwdSm90ILi2EN4cute5tupleIJNS5_1CILi1EEES8_S8_EEENS6_IJNS7_ILi128EEESA_SA_EEELi128ENS_6half_tEfNS_4arch4Sm90ELb0ELb1ELb1ELb1ELb0ELb0ELb0ELb1ELb1ELb1ELb0ELb0EEENS1_21CollectiveEpilogueFwdISB_S9_SC_SE_Li256ELb1ELb1ELb0ELb0EEENS1_36VarlenDynamicPersistentTileSchedulerILi128ELi128ELi256ELi128ELb0ELb1ELb1ELb1ELb0ELb1EEEEEEEEEvNT_6ParamsE,"",@"SHT_CUDA_INFO"
	.sectionflags	@""
	.align	4


	//----- nvinfo : EIATTR_CUDA_API_VERSION
	.align		4
        /*0000*/ 	.byte	0x04, 0x37
        /*0002*/ 	.short	(.L_226 - .L_225)
.L_225:
        /*0004*/ 	.word	0x00000082


	//----- nvinfo : EIATTR_KPARAM_INFO
	.align		4
.L_226:
        /*0008*/ 	.byte	0x04, 0x17
        /*000a*/ 	.short	(.L_228 - .L_227)
.L_227:
        /*000c*/ 	.word	0x00000000
        /*0010*/ 	.short	0x0000
        /*0012*/ 	.short	0x0070
        /*0014*/ 	.byte	0x00, 0xf0, 0x01, 0x2a


	//----- nvinfo : EIATTR_SPARSE_MMA_MASK
	.align		4
.L_228:
        /*0018*/ 	.byte	0x03, 0x50
        /*001a*/ 	.short	0x0000


	//----- nvinfo : EIATTR_MAXREG_COUNT
	.align		4
        /*001c*/ 	.byte	0x03, 0x1b
        /*001e*/ 	.short	0x00a8


	//----- nvinfo : EIATTR_NUM_BARRIERS
	.align		4
        /*0020*/ 	.byte	0x02, 0x4c
        /*0022*/ 	.byte	0x10
	.zero		1


	//----- nvinfo : EIATTR_EXTERNS
	.align		4
        /*0024*/ 	.byte	0x04, 0x0f
        /*0026*/ 	.short	(.L_230 - .L_229)


	//   ....[0]....
	.align		4
.L_229:
        /*0028*/ 	.word	index@(__assertfail)


	//----- nvinfo : EIATTR_ANNOTATIONS
	.align		4
.L_230:
        /*002c*/ 	.byte	0x04, 0x55
        /*002e*/ 	.short	(.L_232 - .L_231)


	//   ....[0]....
.L_231:
        /* <DEDUP_REMOVED lines=62> */


	//----- nvinfo : EIATTR_MERCURY_ISA_VERSION
	.align		4
.L_232:
        /*03f8*/ 	.byte	0x03, 0x5f
        /*03fa*/ 	.short	0x0101


	//----- nvinfo : EIATTR_UNUSED_LOAD_BYTE_OFFSET
	.align		4
        /*03fc*/ 	.byte	0x04, 0x44
        /*03fe*/ 	.short	(.L_234 - .L_233)


	//   ....[0]....
.L_233:
        /*0400*/ 	.word	0x00000a40
        /*0404*/ 	.word	0x0000fff0


	//   ....[1]....
        /*0408*/ 	.word	0x0000fc90
        /*040c*/ 	.word	0x0000fff0


	//----- nvinfo : EIATTR_INT_WARP_WIDE_INSTR_OFFSETS
	.align		4
.L_234:
        /*0410*/ 	.byte	0x04, 0x31
        /*0412*/ 	.short	(.L_236 - .L_235)


	//   ....[0]....
.L_235:
        /*0414*/ 	.word	0x00000130


	//   ....[1]....
        /*0418*/ 	.word	0x00000170


	//   ....[2]....
        /*041c*/ 	.word	0x000001e0


	//   ....[3]....
        /*0420*/ 	.word	0x000133c0


	//   ....[4]....
        /*0424*/ 	.word	0x00013450


	//   ....[5]....
        /*0428*/ 	.word	0x00016bf0


	//   ....[6]....
        /*042c*/ 	.word	0x00016c80


	//----- nvinfo : EIATTR_COOP_GROUP_MASK_REGIDS
	.align		4
.L_236:
        /*0430*/ 	.byte	0x04, 0x29
        /*0432*/ 	.short	(.L_238 - .L_237)


	//   ....[0]....
.L_237:
        /*0434*/ 	.word	0xffffffff


	//   ....[1]....
        /*0438*/ 	.word	0xffffffff


	//   ....[2]....
        /*043c*/ 	.word	0xffffffff


	//   ....[3]....
        /*0440*/ 	.word	0xffffffff


	//   ....[4]....
        /*0444*/ 	.word	0xffffffff


	//   ....[5]....
        /*0448*/ 	.word	0xffffffff


	//   ....[6]....
        /*044c*/ 	.word	0xffffffff


	//   ....[7]....
        /*0450*/ 	.word	0xffffffff


	//   ....[8]....
        /*0454*/ 	.word	0xffffffff


	//   ....[9]....
        /*0458*/ 	.word	0xffffffff


	//   ....[10]....
        /*045c*/ 	.word	0xffffffff


	//   ....[11]....
        /*0460*/ 	.word	0xffffffff


	//   ....[12]....
        /*0464*/ 	.word	0xffffffff


	//   ....[13]....
        /*0468*/ 	.word	0xffffffff


	//   ....[14]....
        /*046c*/ 	.word	0xffffffff


	//   ....[15]....
        /*0470*/ 	.word	0xffffffff


	//   ....[16]....
        /*0474*/ 	.word	0xffffffff


	//   ....[17]....
        /*0478*/ 	.word	0xffffffff


	//   ....[18]....
        /*047c*/ 	.word	0xffffffff


	//   ....[19]....
        /*0480*/ 	.word	0xffffffff


	//   ....[20]....
        /*0484*/ 	.word	0xffffffff


	//   ....[21]....
        /*0488*/ 	.word	0xffffffff


	//   ....[22]....
        /*048c*/ 	.word	0xffffffff


	//   ....[23]....
        /*0490*/ 	.word	0xffffffff


	//   ....[24]....
        /*0494*/ 	.word	0xffffffff


	//   ....[25]....
        /*0498*/ 	.word	0xffffffff


	//   ....[26]....
        /*049c*/ 	.word	0xffffffff


	//   ....[27]....
        /*04a0*/ 	.word	0xffffffff


	//   ....[28]....
        /*04a4*/ 	.word	0xffffffff


	//   ....[29]....
        /*04a8*/ 	.word	0xffffffff


	//   ....[30]....
        /*04ac*/ 	.word	0xffffffff


	//   ....[31]....
        /*04b0*/ 	.word	0xffffffff


	//   ....[32]....
        /*04b4*/ 	.word	0xffffffff


	//   ....[33]....
        /*04b8*/ 	.word	0xffffffff


	//   ....[34]....
        /*04bc*/ 	.word	0xffffffff


	//   ....[35]....
        /*04c0*/ 	.word	0xffffffff


	//   ....[36]....
        /*04c4*/ 	.word	0xffffffff


	//   ....[37]....
        /*04c8*/ 	.word	0xffffffff


	//   ....[38]....
        /*04cc*/ 	.word	0xffffffff


	//   ....[39]....
        /*04d0*/ 	.word	0xffffffff


	//   ....[40]....
        /*04d4*/ 	.word	0xffffffff


	//   ....[41]....
        /*04d8*/ 	.word	0xffffffff


	//   ....[42]....
        /*04dc*/ 	.word	0xffffffff


	//   ....[43]....
        /*04e0*/ 	.word	0xffffffff


	//   ....[44]....
        /*04e4*/ 	.word	0xffffffff


	//   ....[45]....
        /*04e8*/ 	.word	0xffffffff


	//   ....[46]....
        /*04ec*/ 	.word	0xffffffff


	//   ....[47]....
        /*04f0*/ 	.word	0xffffffff


	//   ....[48]....
        /*04f4*/ 	.word	0xffffffff


	//   ....[49]....
        /*04f8*/ 	.word	0xffffffff


	//   ....[50]....
        /*04fc*/ 	.word	0xffffffff


	//   ....[51]....
        /*0500*/ 	.word	0xffffffff


	//   ....[52]....
        /*0504*/ 	.word	0xffffffff


	//   ....[53]....
        /*0508*/ 	.word	0xffffffff


	//   ....[54]....
        /*050c*/ 	.word	0xffffffff


	//   ....[55]....
        /*0510*/ 	.word	0xffffffff


	//   ....[56]....
        /*0514*/ 	.word	0xffffffff


	//   ....[57]....
        /*0518*/ 	.word	0xffffffff


	//   ....[58]....
        /*051c*/ 	.word	0xffffffff


	//   ....[59]....
        /*0520*/ 	.word	0xffffffff


	//   ....[60]....
        /*0524*/ 	.word	0xffffffff


	//   ....[61]....
        /*0528*/ 	.word	0xffffffff


	//   ....[62]....
        /*052c*/ 	.word	0xffffffff


	//   ....[63]....
        /*0530*/ 	.word	0xffffffff


	//   ....[64]....
        /*0534*/ 	.word	0xffffffff


	//   ....[65]....
        /*0538*/ 	.word	0xffffffff


	//   ....[66]....
        /*053c*/ 	.word	0xffffffff


	//   ....[67]....
        /*0540*/ 	.word	0xffffffff


	//   ....[68]....
        /*0544*/ 	.word	0xffffffff


	//   ....[69]....
        /*0548*/ 	.word	0xffffffff


	//   ....[70]....
        /*054c*/ 	.word	0xffffffff


	//   ....[71]....
        /*0550*/ 	.word	0xffffffff


	//   ....[72]....
        /*0554*/ 	.word	0xffffffff


	//   ....[73]....
        /*0558*/ 	.word	0xffffffff


	//   ....[74]....
        /*055c*/ 	.word	0xffffffff


	//   ....[75]....
        /*0560*/ 	.word	0xffffffff


	//   ....[76]....
        /*0564*/ 	.word	0xffffffff


	//   ....[77]....
        /*0568*/ 	.word	0xffffffff


	//   ....[78]....
        /*056c*/ 	.word	0xffffffff


	//   ....[79]....
        /*0570*/ 	.word	0xffffffff


	//   ....[80]....
        /*0574*/ 	.word	0xffffffff


	//   ....[81]....
        /*0578*/ 	.word	0xffffffff


	//   ....[82]....
        /*057c*/ 	.word	0xffffffff


	//   ....[83]....
        /*0580*/ 	.word	0xffffffff


	//   ....[84]....
        /*0584*/ 	.word	0xffffffff


	//   ....[85]....
        /*0588*/ 	.word	0xffffffff


	//   ....[86]....
        /*058c*/ 	.word	0xffffffff


	//   ....[87]....
        /*0590*/ 	.word	0xffffffff


	//   ....[88]....
        /*0594*/ 	.word	0xffffffff


	//   ....[89]....
        /*0598*/ 	.word	0xffffffff


	//   ....[90]....
        /*059c*/ 	.word	0xffffffff


	//   ....[91]....
        /*05a0*/ 	.word	0xffffffff


	//   ....[92]....
        /*05a4*/ 	.word	0xffffffff


	//   ....[93]....
        /*05a8*/ 	.word	0xffffffff


	//   ....[94]....
        /*05ac*/ 	.word	0xffffffff


	//   ....[95]....
        /*05b0*/ 	.word	0xffffffff


	//   ....[96]....
        /*05b4*/ 	.word	0xffffffff


	//   ....[97]....
        /*05b8*/ 	.word	0xffffffff


	//   ....[98]....
        /*05bc*/ 	.word	0xffffffff


	//   ....[99]....
        /*05c0*/ 	.word	0xffffffff


	//   ....[100]....
        /*05c4*/ 	.word	0xffffffff


	//   ....[101]....
        /*05c8*/ 	.word	0xffffffff


	//   ....[102]....
        /*05cc*/ 	.word	0xffffffff


	//   ....[103]....
        /*05d0*/ 	.word	0xffffffff


	//   ....[104]....
        /*05d4*/ 	.word	0xffffffff


	//   ....[105]....
        /*05d8*/ 	.word	0x0500000f


	//   ....[106]....
        /*05dc*/ 	.word	0x0500000f


	//   ....[107]....
        /*05e0*/ 	.word	0x0500000f


	//   ....[108]....
        /*05e4*/ 	.word	0x0500000f


	//   ....[109]....
        /*05e8*/ 	.word	0x0500000f


	//   ....[110]....
        /*05ec*/ 	.word	0x0500000f


	//   ....[111]....
        /*05f0*/ 	.word	0x0500000f


	//   ....[112]....
        /*05f4*/ 	.word	0x0500000f


	//   ....[113]....
        /*05f8*/ 	.word	0x0500000f


	//   ....[114]....
        /*05fc*/ 	.word	0x0500000f


	//   ....[115]....
        /*0600*/ 	.word	0x0500000f


	//   ....[116]....
        /*0604*/ 	.word	0x0500000f


	//   ....[117]....
        /*0608*/ 	.word	0x0500000f


	//   ....[118]....
        /*060c*/ 	.word	0x0500000f


	//   ....[119]....
        /*0610*/ 	.word	0x0500000f


	//   ....[120]....
        /*0614*/ 	.word	0x0500000f


	//   ....[121]....
        /*0618*/ 	.word	0x0500000f


	//   ....[122]....
        /*061c*/ 	.word	0x0500000f


	//   ....[123]....
        /*0620*/ 	.word	0x0500000f


	//   ....[124]....
        /*0624*/ 	.word	0x0500000f


	//   ....[125]....
        /*0628*/ 	.word	0x0500000f


	//   ....[126]....
        /*062c*/ 	.word	0x0500000f


	//   ....[127]....
        /*0630*/ 	.word	0x0500000f


	//   ....[128]....
        /*0634*/ 	.word	0x0500000f


	//   ....[129]....
        /*0638*/ 	.word	0x0500000f


	//   ....[130]....
        /*063c*/ 	.word	0x0500000f


	//   ....[131]....
        /*0640*/ 	.word	0x0500000f


	//   ....[132]....
        /*0644*/ 	.word	0x0500000f


	//   ....[133]....
        /*0648*/ 	.word	0x0500000f


	//   ....[134]....
        /*064c*/ 	.word	0x0500000f


	//   ....[135]....
        /*0650*/ 	.word	0x0500000f


	//   ....[136]....
        /*0654*/ 	.word	0x0500000f


	//   ....[137]....
        /*0658*/ 	.word	0x0500000f


	//   ....[138]....
        /*065c*/ 	.word	0x0500000f


	//   ....[139]....
        /*0660*/ 	.word	0x0500000f


	//----- nvinfo : EIATTR_COOP_GROUP_INSTR_OFFSETS
	.align		4
.L_238:
        /*0664*/ 	.byte	0x04, 0x28
        /*0666*/ 	.short	(.L_240 - .L_239)


	//   ....[0]....
.L_239:
        /*0668*/ 	.word	0x00000070


	//   ....[1]....
        /*066c*/ 	.word	0x00000140


	//   ....[2]....
        /*0670*/ 	.word	0x00000190


	//   ....[3]....
        /*0674*/ 	.word	0x000003c0


	//   ....[4]....
        /*0678*/ 	.word	0x00000520


	//   ....[5]....
        /*067c*/ 	.word	0x00000640


	//   ....[6]....
        /*0680*/ 	.word	0x000007a0


	//   ....[7]....
        /*0684*/ 	.word	0x00001960


	//   ....[8]....
        /*0688*/ 	.word	0x000023b0


	//   ....[9]....
        /*068c*/ 	.word	0x000030d0


	//   ....[10]....
        /*0690*/ 	.word	0x00004110


	//   ....[11]....
        /*0694*/ 	.word	0x00004140


	//   ....[12]....
        /*0698*/ 	.word	0x00004840


	//   ....[13]....
        /*069c*/ 	.word	0x000048b0


	//   ....[14]....
        /*06a0*/ 	.word	0x000066f0


	//   ....[15]....
        /*06a4*/ 	.word	0x00006910


	//   ....[16]....
        /*06a8*/ 	.word	0x000073e0


	//   ....[17]....
        /*06ac*/ 	.word	0x00007400


	//   ....[18]....
        /*06b0*/ 	.word	0x00007f30


	//   ....[19]....
        /*06b4*/ 	.word	0x00007fd0


	//   ....[20]....
        /*06b8*/ 	.word	0x0000a3c0


	//   ....[21]....
        /*06bc*/ 	.word	0x0000a3f0


	//   ....[22]....
        /*06c0*/ 	.word	0x0000a6d0


	//   ....[23]....
        /*06c4*/ 	.word	0x0000a750


	//   ....[24]....
        /*06c8*/ 	.word	0x0000ca20


	//   ....[25]....
        /*06cc*/ 	.word	0x0000cc90


	//   ....[26]....
        /*06d0*/ 	.word	0x0000d760


	//   ....[27]....
        /*06d4*/ 	.word	0x0000d780


	//   ....[28]....
        /*06d8*/ 	.word	0x0000e280


	//   ....[29]....
        /*06dc*/ 	.word	0x0000e320


	//   ....[30]....
        /*06e0*/ 	.word	0x0000f360


	//   ....[31]....
        /*06e4*/ 	.word	0x0000f3a0


	//   ....[32]....
        /*06e8*/ 	.word	0x0000f480


	//   ....[33]....
        /*06ec*/ 	.word	0x0000f4a0


	//   ....[34]....
        /*06f0*/ 	.word	0x000107b0


	//   ....[35]....
        /*06f4*/ 	.word	0x000107f0


	//   ....[36]....
        /*06f8*/ 	.word	0x00010830


	//   ....[37]....
        /*06fc*/ 	.word	0x00010870


	//   ....[38]....
        /*0700*/ 	.word	0x00010df0


	//   ....[39]....
        /*0704*/ 	.word	0x00010e30


	//   ....[40]....
        /*0708*/ 	.word	0x00010ef0


	//   ....[41]....
        /*070c*/ 	.word	0x00010f10


	//   ....[42]....
        /*0710*/ 	.word	0x00010fd0


	//   ....[43]....
        /*0714*/ 	.word	0x00010ff0


	//   ....[44]....
        /*0718*/ 	.word	0x000110c0


	//   ....[45]....
        /*071c*/ 	.word	0x000110e0


	//   ....[46]....
        /*0720*/ 	.word	0x000119b0


	//   ....[47]....
        /*0724*/ 	.word	0x000119d0


	//   ....[48]....
        /*0728*/ 	.word	0x00011a90


	//   ....[49]....
        /*072c*/ 	.word	0x00011ab0


	//   ....[50]....
        /*0730*/ 	.word	0x00011b70


	//   ....[51]....
        /*0734*/ 	.word	0x00011b90


	//   ....[52]....
        /*0738*/ 	.word	0x00011c60


	//   ....[53]....
        /*073c*/ 	.word	0x00011c80


	//   ....[54]....
        /*0740*/ 	.word	0x00011de0


	//   ....[55]....
        /*0744*/ 	.word	0x00011fc0


	//   ....[56]....
        /*0748*/ 	.word	0x00011ff0


	//   ....[57]....
        /*074c*/ 	.word	0x00012020


	//   ....[58]....
        /*0750*/ 	.word	0x00012050


	//   ....[59]....
        /*0754*/ 	.word	0x00012080


	//   ....[60]....
        /*0758*/ 	.word	0x000120b0


	//   ....[61]....
        /*075c*/ 	.word	0x00012220


	//   ....[62]....
        /*0760*/ 	.word	0x00012250


	//   ....[63]....
        /*0764*/ 	.word	0x00012280


	//   ....[64]....
        /*0768*/ 	.word	0x000122b0


	//   ....[65]....
        /*076c*/ 	.word	0x000122e0


	//   ....[66]....
        /*0770*/ 	.word	0x00012310


	//   ....[67]....
        /*0774*/ 	.word	0x000123b0


	//   ....[68]....
        /*0778*/ 	.word	0x00012410


	//   ....[69]....
        /*077c*/ 	.word	0x000124a0


	//   ....[70]....
        /*0780*/ 	.word	0x00013980


	//   ....[71]....
        /*0784*/ 	.word	0x00014550


	//   ....[72]....
        /*0788*/ 	.word	0x00014570


	//   ....[73]....
        /*078c*/ 	.word	0x000145b0


	//   ....[74]....
        /*0790*/ 	.word	0x000145c0


	//   ....[75]....
        /*0794*/ 	.word	0x000146d0


	//   ....[76]....
        /*0798*/ 	.word	0x000146e0


	//   ....[77]....
        /*079c*/ 	.word	0x00014770


	//   ....[78]....
        /*07a0*/ 	.word	0x00014780


	//   ....[79]....
        /*07a4*/ 	.word	0x00014810


	//   ....[80]....
        /*07a8*/ 	.word	0x00014820


	//   ....[81]....
        /*07ac*/ 	.word	0x000148b0


	//   ....[82]....
        /*07b0*/ 	.word	0x000148c0


	//   ....[83]....
        /*07b4*/ 	.word	0x00014950


	//   ....[84]....
        /*07b8*/ 	.word	0x00014960


	//   ....[85]....
        /*07bc*/ 	.word	0x000149b0


	//   ....[86]....
        /*07c0*/ 	.word	0x000149e0


	//   ....[87]....
        /*07c4*/ 	.word	0x000172f0


	//   ....[88]....
        /*07c8*/ 	.word	0x00017350


	//   ....[89]....
        /*07cc*/ 	.word	0x00017380


	//   ....[90]....
        /*07d0*/ 	.word	0x00017390


	//   ....[91]....
        /*07d4*/ 	.word	0x000173c0


	//   ....[92]....
        /*07d8*/ 	.word	0x000173f0


	//   ....[93]....
        /*07dc*/ 	.word	0x00017420


	//   ....[94]....
        /*07e0*/ 	.word	0x00017450


	//   ....[95]....
        /*07e4*/ 	.word	0x000175d0


	//   ....[96]....
        /*07e8*/ 	.word	0x00017600


	//   ....[97]....
        /*07ec*/ 	.word	0x00017630


	//   ....[98]....
        /*07f0*/ 	.word	0x00017660


	//   ....[99]....
        /*07f4*/ 	.word	0x00017690


	//   ....[100]....
        /*07f8*/ 	.word	0x000176c0


	//   ....[101]....
        /*07fc*/ 	.word	0x00017780


	//   ....[102]....
        /*0800*/ 	.word	0x000177a0


	//   ....[103]....
        /*0804*/ 	.word	0x00017810


	//   ....[104]....
        /*0808*/ 	.word	0x00017ed0


	//   ....[105]....
        /*080c*/ 	.word	0x00018560


	//   ....[106]....
        /*0810*/ 	.word	0x00018730


	//   ....[107]....
        /*0814*/ 	.word	0x00018780


	//   ....[108]....
        /*0818*/ 	.word	0x000187e0


	//   ....[109]....
        /*081c*/ 	.word	0x00018880


	//   ....[110]....
        /*0820*/ 	.word	0x00018940


	//   ....[111]....
        /*0824*/ 	.word	0x00018a50


	//   ....[112]....
        /*0828*/ 	.word	0x00018ab0


	//   ....[113]....
        /*082c*/ 	.word	0x00018bb0


	//   ....[114]....
        /*0830*/ 	.word	0x00018c10


	//   ....[115]....
        /*0834*/ 	.word	0x00018d10


	//   ....[116]....
        /*0838*/ 	.word	0x00018d70


	//   ....[117]....
        /*083c*/ 	.word	0x00018e70


	//   ....[118]....
        /*0840*/ 	.word	0x00018ed0


	//   ....[119]....
        /*0844*/ 	.word	0x00018fb0


	//   ....[120]....
        /*0848*/ 	.word	0x00019030


	//   ....[121]....
        /*084c*/ 	.word	0x00019110


	//   ....[122]....
        /*0850*/ 	.word	0x00019440


	//   ....[123]....
        /*0854*/ 	.word	0x000194e0


	//   ....[124]....
        /*0858*/ 	.word	0x00019600


	//   ....[125]....
        /*085c*/ 	.word	0x00019670


	//   ....[126]....
        /*0860*/ 	.word	0x000196e0


	//   ....[127]....
        /*0864*/ 	.word	0x00019750


	//   ....[128]....
        /*0868*/ 	.word	0x000197c0


	//   ....[129]....
        /*086c*/ 	.word	0x00019840


	//   ....[130]....
        /*0870*/ 	.word	0x000198d0


	//   ....[131]....
        /*0874*/ 	.word	0x00019970


	//   ....[132]....
        /*0878*/ 	.word	0x000199e0


	//   ....[133]....
        /*087c*/ 	.word	0x00019a50


	//   ....[134]....
        /*0880*/ 	.word	0x00019ac0


	//   ....[135]....
        /*0884*/ 	.word	0x00019b40


	//   ....[136]....
        /*0888*/ 	.word	0x00019bb0


	//   ....[137]....
        /*088c*/ 	.word	0x00019c50


	//   ....[138]....
        /*0890*/ 	.word	0x00019ce0


	//   ....[139]....
        /*0894*/ 	.word	0x00019e10


	//----- nvinfo : EIATTR_REG_RECONFIG
	.align		4
.L_240:
        /*0898*/ 	.byte	0x01, 0x54
	.zero		2


	//----- nvinfo : EIATTR_SYSCALL_OFFSETS
	.align		4
        /*089c*/ 	.byte	0x04, 0x46
        /*089e*/ 	.short	(.L_242 - .L_241)


	//   ....[0]....
.L_241:
        /*08a0*/ 	.word	0x00001b40


	//   ....[1]....
        /*08a4*/ 	.word	0x000135c0


	//   ....[2]....
        /*08a8*/ 	.word	0x00013710


	//   ....[3]....
        /*08ac*/ 	.word	0x00013800


	//   ....[4]....
        /*08b0*/ 	.word	0x000140c0


	//----- nvinfo : EIATTR_MBARRIER_INSTR_OFFSETS
	.align		4
.L_242:
        /*08b4*/ 	.byte	0x04, 0x39
        /*08b6*/ 	.short	(.L_244 - .L_243)


	//   ....[0]....
.L_243:
        /*08b8*/ 	.word	0x00000270
        /*08bc*/ 	.word	0x000000ff
        /*08c0*/ 	.word	0x00028800
        /*08c4*/ 	.short	0x0100
        /*08c6*/ 	.byte	0x08
	.zero		1


	//   ....[1]....
        /*08c8*/ 	.word	0x00000280
        /*08cc*/ 	.word	0x000000ff
        /*08d0*/ 	.word	0x00028820
        /*08d4*/ 	.short	0x0100
        /*08d6*/ 	.byte	0x08
	.zero		1


	//   ....[2]....
        /*08d8*/ 	.word	0x00000370
        /*08dc*/ 	.word	0x000000ff
        /*08e0*/ 	.word	0x00028830
        /*08e4*/ 	.short	0x0100
        /*08e6*/ 	.byte	0x08
	.zero		1


	//   ....[3]....
        /*08e8*/ 	.word	0x00000380
        /*08ec*/ 	.word	0x000000ff
        /*08f0*/ 	.word	0x00028840
        /*08f4*/ 	.short	0x0100
        /*08f6*/ 	.byte	0x08
	.zero		1


	//   ....[4]....
        /*08f8*/ 	.word	0x00000390
        /*08fc*/ 	.word	0x000000ff
        /*0900*/ 	.word	0x00028838
        /*0904*/ 	.short	0x0100
        /*0906*/ 	.byte	0x08
	.zero		1


	//   ....[5]....
        /*0908*/ 	.word	0x000003a0
        /*090c*/ 	.word	0x000000ff
        /*0910*/ 	.word	0x00028848
        /*0914*/ 	.short	0x0100
        /*0916*/ 	.byte	0x08
	.zero		1


	//   ....[6]....
        /*0918*/ 	.word	0x000004d0
        /*091c*/ 	.word	0x000000ff
        /*0920*/ 	.word	0x00028850
        /*0924*/ 	.short	0x0100
        /*0926*/ 	.byte	0x08
	.zero		1


	//   ....[7]....
        /*0928*/ 	.word	0x000004e0
        /*092c*/ 	.word	0x000000ff
        /*0930*/ 	.word	0x00028860
        /*0934*/ 	.short	0x0100
        /*0936*/ 	.byte	0x08
	.zero		1


	//   ....[8]....
        /*0938*/ 	.word	0x000004f0
        /*093c*/ 	.word	0x000000ff
        /*0940*/ 	.word	0x00028858
        /*0944*/ 	.short	0x0100
        /*0946*/ 	.byte	0x08
	.zero		1


	//   ....[9]....
        /*0948*/ 	.word	0x00000500
        /*094c*/ 	.word	0x000000ff
        /*0950*/ 	.word	0x00028868
        /*0954*/ 	.short	0x0100
        /*0956*/ 	.byte	0x08
	.zero		1


	//   ....[10]....
        /*0958*/ 	.word	0x000005f0
        /*095c*/ 	.word	0x000000ff
        /*0960*/ 	.word	0x00028870
        /*0964*/ 	.short	0x0100
        /*0966*/ 	.byte	0x06
	.zero		1


	//   ....[11]....
        /*0968*/ 	.word	0x00000600
        /*096c*/ 	.word	0x000000ff
        /*0970*/ 	.word	0x00028880
        /*0974*/ 	.short	0x0100
        /*0976*/ 	.byte	0x06
	.zero		1


	//   ....[12]....
        /*0978*/ 	.word	0x00000610
        /*097c*/ 	.word	0x000000ff
        /*0980*/ 	.word	0x00028878
        /*0984*/ 	.short	0x0100
        /*0986*/ 	.byte	0x06
	.zero		1


	//   ....[13]....
        /*0988*/ 	.word	0x00000620
        /*098c*/ 	.word	0x000000ff
        /*0990*/ 	.word	0x00028888
        /*0994*/ 	.short	0x0100
        /*0996*/ 	.byte	0x06
	.zero		1


	//   ....[14]....
        /*0998*/ 	.word	0x00000750
        /*099c*/ 	.word	0x000000ff
        /*09a0*/ 	.word	0x00028890
        /*09a4*/ 	.short	0x0100
        /*09a6*/ 	.byte	0x08
	.zero		1


	//   ....[15]....
        /*09a8*/ 	.word	0x00000760
        /*09ac*/ 	.word	0x000000ff
        /*09b0*/ 	.word	0x000288a0
        /*09b4*/ 	.short	0x0100
        /*09b6*/ 	.byte	0x08
	.zero		1


	//   ....[16]....
        /*09b8*/ 	.word	0x00000770
        /*09bc*/ 	.word	0x000000ff
        /*09c0*/ 	.word	0x00028898
        /*09c4*/ 	.short	0x0100
        /*09c6*/ 	.byte	0x08
	.zero		1


	//   ....[17]....
        /*09c8*/ 	.word	0x00000780
        /*09cc*/ 	.word	0x000000ff
        /*09d0*/ 	.word	0x000288a8
        /*09d4*/ 	.short	0x0100
        /*09d6*/ 	.byte	0x08
	.zero		1


	//   ....[18]....
        /*09d8*/ 	.word	0x000008b0
        /*09dc*/ 	.word	0x000000ff
        /*09e0*/ 	.word	0x000288b0
        /*09e4*/ 	.short	0x0100
        /*09e6*/ 	.byte	0x08
	.zero		1


	//   ....[19]....
        /*09e8*/ 	.word	0x000008c0
        /*09ec*/ 	.word	0x000000ff
        /*09f0*/ 	.word	0x000288c0
        /*09f4*/ 	.short	0x0100
        /*09f6*/ 	.byte	0x08
	.zero		1


	//   ....[20]....
        /*09f8*/ 	.word	0x000008d0
        /*09fc*/ 	.word	0x000000ff
        /*0a00*/ 	.word	0x000288b8
        /*0a04*/ 	.short	0x0100
        /*0a06*/ 	.byte	0x08
	.zero		1


	//   ....[21]....
        /*0a08*/ 	.word	0x000008e0
        /*0a0c*/ 	.word	0x000000ff
        /*0a10*/ 	.word	0x000288c8
        /*0a14*/ 	.short	0x0100
        /*0a16*/ 	.byte	0x08
	.zero		1


	//   ....[22]....
        /*0a18*/ 	.word	0x00001bc0
        /*0a1c*/ 	.word	0x000000ff
        /*0a20*/ 	.word	0x00028800
        /*0a24*/ 	.short	0x010a
        /*0a26*/ 	.byte	0x29
	.zero		1


	//   ....[23]....
        /*0a28*/ 	.word	0x00001c40
        /*0a2c*/ 	.word	0x00000007
        /*0a30*/ 	.word	0x00028830
        /*0a34*/ 	.short	0x010a
        /*0a36*/ 	.byte	0x3f
	.zero		1


	//   ....[24]....
        /*0a38*/ 	.word	0x00001ca0
        /*0a3c*/ 	.word	0x00000007
        /*0a40*/ 	.word	0x00028830
        /*0a44*/ 	.short	0x010a
        /*0a46*/ 	.byte	0x3f
	.zero		1


	//   ....[25]....
        /*0a48*/ 	.word	0x00002360
        /*0a4c*/ 	.word	0x00000003
        /*0a50*/ 	.word	0x00000000
        /*0a54*/ 	.short	0x0101
        /*0a56*/ 	.byte	0x3f
	.zero		1


	//   ....[26]....
        /*0a58*/ 	.word	0x00005760
        /*0a5c*/ 	.word	0x000000ff
        /*0a60*/ 	.word	0x00028830
        /*0a64*/ 	.short	0x010a
        /*0a66*/ 	.byte	0x06
	.zero		1


	//   ....[27]....
        /*0a68*/ 	.word	0x000057a0
        /*0a6c*/ 	.word	0x000000ff
        /*0a70*/ 	.word	0x00028830
        /*0a74*/ 	.short	0x010a
        /*0a76*/ 	.byte	0x06
	.zero		1


	//   ....[28]....
        /*0a78*/ 	.word	0x00005ac0
        /*0a7c*/ 	.word	0x000000ff
        /*0a80*/ 	.word	0x00028850
        /*0a84*/ 	.short	0x010a
        /*0a86*/ 	.byte	0x06
	.zero		1


	//   ....[29]....
        /*0a88*/ 	.word	0x00005b00
        /*0a8c*/ 	.word	0x000000ff
        /*0a90*/ 	.word	0x00028850
        /*0a94*/ 	.short	0x010a
        /*0a96*/ 	.byte	0x06
	.zero		1


	//   ....[30]....
        /*0a98*/ 	.word	0x00006730
        /*0a9c*/ 	.word	0x00000033
        /*0aa0*/ 	.word	0x00000000
        /*0aa4*/ 	.short	0x0101
        /*0aa6*/ 	.byte	0x3f
	.zero		1


	//   ....[31]....
        /*0aa8*/ 	.word	0x00008480
        /*0aac*/ 	.word	0x0000001c
        /*0ab0*/ 	.word	0x00000000
        /*0ab4*/ 	.short	0x0101
        /*0ab6*/ 	.byte	0x3f
	.zero		1


	//   ....[32]....
        /*0ab8*/ 	.word	0x000092e0
        /*0abc*/ 	.word	0x000000ff
        /*0ac0*/ 	.word	0x00028830
        /*0ac4*/ 	.short	0x010a
        /*0ac6*/ 	.byte	0x06
	.zero		1


	//   ....[33]....
        /*0ac8*/ 	.word	0x00009320
        /*0acc*/ 	.word	0x000000ff
        /*0ad0*/ 	.word	0x00028830
        /*0ad4*/ 	.short	0x010a
        /*0ad6*/ 	.byte	0x06
	.zero		1


	//   ....[34]....
        /*0ad8*/ 	.word	0x00009640
        /*0adc*/ 	.word	0x000000ff
        /*0ae0*/ 	.word	0x00028850
        /*0ae4*/ 	.short	0x010a
        /*0ae6*/ 	.byte	0x06
	.zero		1


	//   ....[35]....
        /*0ae8*/ 	.word	0x00009680
        /*0aec*/ 	.word	0x000000ff
        /*0af0*/ 	.word	0x00028850
        /*0af4*/ 	.short	0x010a
        /*0af6*/ 	.byte	0x06
	.zero		1


	//   ....[36]....
        /*0af8*/ 	.word	0x0000af50
        /*0afc*/ 	.word	0x0000001b
        /*0b00*/ 	.word	0x00000000
        /*0b04*/ 	.short	0x0101
        /*0b06*/ 	.byte	0x3f
	.zero		1


	//   ....[37]....
        /*0b08*/ 	.word	0x0000b000
        /*0b0c*/ 	.word	0x00000023
        /*0b10*/ 	.word	0x00000000
        /*0b14*/ 	.short	0x0101
        /*0b16*/ 	.byte	0x3f
	.zero		1


	//   ....[38]....
        /*0b18*/ 	.word	0x0000bb00
        /*0b1c*/ 	.word	0x000000ff
        /*0b20*/ 	.word	0x00028830
        /*0b24*/ 	.short	0x010a
        /*0b26*/ 	.byte	0x06
	.zero		1


	//   ....[39]....
        /*0b28*/ 	.word	0x0000bb40
        /*0b2c*/ 	.word	0x000000ff
        /*0b30*/ 	.word	0x00028830
        /*0b34*/ 	.short	0x010a
        /*0b36*/ 	.byte	0x06
	.zero		1


	//   ....[40]....
        /*0b38*/ 	.word	0x0000be60
        /*0b3c*/ 	.word	0x000000ff
        /*0b40*/ 	.word	0x00028850
        /*0b44*/ 	.short	0x010a
        /*0b46*/ 	.byte	0x06
	.zero		1


	//   ....[41]....
        /*0b48*/ 	.word	0x0000bea0
        /*0b4c*/ 	.word	0x000000ff
        /*0b50*/ 	.word	0x00028850
        /*0b54*/ 	.short	0x010a
        /*0b56*/ 	.byte	0x06
	.zero		1


	//   ....[42]....
        /*0b58*/ 	.word	0x0000ca90
        /*0b5c*/ 	.word	0x00000036
        /*0b60*/ 	.word	0x00000000
        /*0b64*/ 	.short	0x0101
        /*0b66*/ 	.byte	0x3f
	.zero		1


	//   ....[43]....
        /*0b68*/ 	.word	0x0000e2e0
        /*0b6c*/ 	.word	0x00000022
        /*0b70*/ 	.word	0x00000000
        /*0b74*/ 	.short	0x0101
        /*0b76*/ 	.byte	0x3f
	.zero		1


	//   ....[44]....
        /*0b78*/ 	.word	0x0000f2d0
        /*0b7c*/ 	.word	0x000000ff
        /*0b80*/ 	.word	0x00028850
        /*0b84*/ 	.short	0x010a
        /*0b86*/ 	.byte	0x05
	.zero		1


	//   ....[45]....
        /*0b88*/ 	.word	0x0000f310
        /*0b8c*/ 	.word	0x000000ff
        /*0b90*/ 	.word	0x00028850
        /*0b94*/ 	.short	0x010a
        /*0b96*/ 	.byte	0x05
	.zero		1


	//   ....[46]....
        /*0b98*/ 	.word	0x0000f830
        /*0b9c*/ 	.word	0x00000007
        /*0ba0*/ 	.word	0x00000000
        /*0ba4*/ 	.short	0x0101
        /*0ba6*/ 	.byte	0x3f
	.zero		1


	//   ....[47]....
        /*0ba8*/ 	.word	0x00010e20
        /*0bac*/ 	.word	0x00000003
        /*0bb0*/ 	.word	0x00000000
        /*0bb4*/ 	.short	0x0101
        /*0bb6*/ 	.byte	0x3f
	.zero		1


	//   ....[48]....
        /*0bb8*/ 	.word	0x00013c10
        /*0bbc*/ 	.word	0x00000000
        /*0bc0*/ 	.word	0x00028840
        /*0bc4*/ 	.short	0x010a
        /*0bc6*/ 	.byte	0x3f
	.zero		1


	//   ....[49]....
        /*0bc8*/ 	.word	0x00014ad0
        /*0bcc*/ 	.word	0x00000009
        /*0bd0*/ 	.word	0x00028800
        /*0bd4*/ 	.short	0x0107
        /*0bd6*/ 	.byte	0x3f
	.zero		1


	//   ....[50]....
        /*0bd8*/ 	.word	0x00014be0
        /*0bdc*/ 	.word	0x00000002
        /*0be0*/ 	.word	0x00028800
        /*0be4*/ 	.short	0x0101
        /*0be6*/ 	.byte	0x3f
	.zero		1


	//   ....[51]....
        /*0be8*/ 	.word	0x00014c00
        /*0bec*/ 	.word	0x00000002
        /*0bf0*/ 	.word	0x00028820
        /*0bf4*/ 	.short	0x010a
        /*0bf6*/ 	.byte	0x3f
	.zero		1


	//   ....[52]....
        /*0bf8*/ 	.word	0x00014f80
        /*0bfc*/ 	.word	0x00000003
        /*0c00*/ 	.word	0x00028840
        /*0c04*/ 	.short	0x010a
        /*0c06*/ 	.byte	0x3f
	.zero		1


	//   ....[53]....
        /*0c08*/ 	.word	0x00015340
        /*0c0c*/ 	.word	0x00000003
        /*0c10*/ 	.word	0x00000060
        /*0c14*/ 	.short	0x010a
        /*0c16*/ 	.byte	0x3f
	.zero		1


	//   ....[54]....
        /*0c18*/ 	.word	0x00015a30
        /*0c1c*/ 	.word	0x00000003
        /*0c20*/ 	.word	0x00028840
        /*0c24*/ 	.short	0x010a
        /*0c26*/ 	.byte	0x3f
	.zero		1


	//   ....[55]....
        /*0c28*/ 	.word	0x00015df0
        /*0c2c*/ 	.word	0x00000002
        /*0c30*/ 	.word	0x00000060
        /*0c34*/ 	.short	0x010a
        /*0c36*/ 	.byte	0x3f
	.zero		1


	//   ....[56]....
        /*0c38*/ 	.word	0x00016400
        /*0c3c*/ 	.word	0x00000002
        /*0c40*/ 	.word	0x00028840
        /*0c44*/ 	.short	0x010a
        /*0c46*/ 	.byte	0x3f
	.zero		1


	//   ....[57]....
        /*0c48*/ 	.word	0x000167c0
        /*0c4c*/ 	.word	0x00000002
        /*0c50*/ 	.word	0x00000060
        /*0c54*/ 	.short	0x010a
        /*0c56*/ 	.byte	0x3f
	.zero		1


	//   ....[58]....
        /*0c58*/ 	.word	0x00016d60
        /*0c5c*/ 	.word	0x00000000
        /*0c60*/ 	.word	0x00028860
        /*0c64*/ 	.short	0x010a
        /*0c66*/ 	.byte	0x3f
	.zero		1


	//   ....[59]....
        /*0c68*/ 	.word	0x00017e50
        /*0c6c*/ 	.word	0x00000000
        /*0c70*/ 	.word	0x00028820
        /*0c74*/ 	.short	0x010a
        /*0c76*/ 	.byte	0x3f
	.zero		1


	//   ....[60]....
        /*0c78*/ 	.word	0x00018010
        /*0c7c*/ 	.word	0x00000006
        /*0c80*/ 	.word	0x00000000
        /*0c84*/ 	.short	0x010a
        /*0c86*/ 	.byte	0x3f
	.zero		1


	//   ....[61]....
        /*0c88*/ 	.word	0x00018080
        /*0c8c*/ 	.word	0x00000007
        /*0c90*/ 	.word	0x00000000
        /*0c94*/ 	.short	0x010a
        /*0c96*/ 	.byte	0x3f
	.zero		1


	//   ....[62]....
        /*0c98*/ 	.word	0x000180f0
        /*0c9c*/ 	.word	0x00000004
        /*0ca0*/ 	.word	0x00000000
        /*0ca4*/ 	.short	0x010a
        /*0ca6*/ 	.byte	0x3f
	.zero		1


	//   ....[63]....
        /*0ca8*/ 	.word	0x00018120
        /*0cac*/ 	.word	0x00000003
        /*0cb0*/ 	.word	0x00000000
        /*0cb4*/ 	.short	0x010a
        /*0cb6*/ 	.byte	0x3f
	.zero		1


	//   ....[64]....
        /*0cb8*/ 	.word	0x00018190
        /*0cbc*/ 	.word	0x00000003
        /*0cc0*/ 	.word	0x00028800
        /*0cc4*/ 	.short	0x010a
        /*0cc6*/ 	.byte	0x3f
	.zero		1


	//   ....[65]....
        /*0cc8*/ 	.word	0x000181e0
        /*0ccc*/ 	.word	0x00000007
        /*0cd0*/ 	.word	0x00028830
        /*0cd4*/ 	.short	0x010a
        /*0cd6*/ 	.byte	0x3f
	.zero		1


	//   ....[66]....
        /*0cd8*/ 	.word	0x00018240
        /*0cdc*/ 	.word	0x00000007
        /*0ce0*/ 	.word	0x00028830
        /*0ce4*/ 	.short	0x010a
        /*0ce6*/ 	.byte	0x3f
	.zero		1


	//   ....[67]....
        /*0ce8*/ 	.word	0x000182a0
        /*0cec*/ 	.word	0x00000007
        /*0cf0*/ 	.word	0x00028850
        /*0cf4*/ 	.short	0x010a
        /*0cf6*/ 	.byte	0x3f
	.zero		1


	//   ....[68]....
        /*0cf8*/ 	.word	0x00018300
        /*0cfc*/ 	.word	0x00000005
        /*0d00*/ 	.word	0x00028830
        /*0d04*/ 	.short	0x010a
        /*0d06*/ 	.byte	0x3f
	.zero		1


	//   ....[69]....
        /*0d08*/ 	.word	0x00018360
        /*0d0c*/ 	.word	0x00000005
        /*0d10*/ 	.word	0x00028850
        /*0d14*/ 	.short	0x010a
        /*0d16*/ 	.byte	0x3f
	.zero		1


	//   ....[70]....
        /*0d18*/ 	.word	0x000183c0
        /*0d1c*/ 	.word	0x00000005
        /*0d20*/ 	.word	0x00028830
        /*0d24*/ 	.short	0x010a
        /*0d26*/ 	.byte	0x3f
	.zero		1


	//   ....[71]....
        /*0d28*/ 	.word	0x00018420
        /*0d2c*/ 	.word	0x00000005
        /*0d30*/ 	.word	0x00028850
        /*0d34*/ 	.short	0x010a
        /*0d36*/ 	.byte	0x3f
	.zero		1


	//   ....[72]....
        /*0d38*/ 	.word	0x00018480
        /*0d3c*/ 	.word	0x00000008
        /*0d40*/ 	.word	0x00028850
        /*0d44*/ 	.short	0x010a
        /*0d46*/ 	.byte	0x3f
	.zero		1


	//   ....[73]....
        /*0d48*/ 	.word	0x00018620
        /*0d4c*/ 	.word	0x00000000
        /*0d50*/ 	.word	0x00028840
        /*0d54*/ 	.short	0x010a
        /*0d56*/ 	.byte	0x3f
	.zero		1


	//   ....[74]....
        /*0d58*/ 	.word	0x00019160
        /*0d5c*/ 	.word	0x00000002
        /*0d60*/ 	.word	0x00028820
        /*0d64*/ 	.short	0x010a
        /*0d66*/ 	.byte	0x3f
	.zero		1


	//   ....[75]....
        /*0d68*/ 	.word	0x000191b0
        /*0d6c*/ 	.word	0x00000003
        /*0d70*/ 	.word	0x00028840
        /*0d74*/ 	.short	0x010a
        /*0d76*/ 	.byte	0x3f
	.zero		1


	//   ....[76]....
        /*0d78*/ 	.word	0x00019200
        /*0d7c*/ 	.word	0x00000003
        /*0d80*/ 	.word	0x00000060
        /*0d84*/ 	.short	0x010a
        /*0d86*/ 	.byte	0x3f
	.zero		1


	//   ....[77]....
        /*0d88*/ 	.word	0x00019250
        /*0d8c*/ 	.word	0x00000003
        /*0d90*/ 	.word	0x00028840
        /*0d94*/ 	.short	0x010a
        /*0d96*/ 	.byte	0x3f
	.zero		1


	//   ....[78]....
        /*0d98*/ 	.word	0x000192a0
        /*0d9c*/ 	.word	0x00000002
        /*0da0*/ 	.word	0x00000060
        /*0da4*/ 	.short	0x010a
        /*0da6*/ 	.byte	0x3f
	.zero		1


	//   ....[79]....
        /*0da8*/ 	.word	0x000192f0
        /*0dac*/ 	.word	0x00000002
        /*0db0*/ 	.word	0x00028840
        /*0db4*/ 	.short	0x010a
        /*0db6*/ 	.byte	0x3f
	.zero		1


	//   ....[80]....
        /*0db8*/ 	.word	0x00019340
        /*0dbc*/ 	.word	0x00000002
        /*0dc0*/ 	.word	0x00000060
        /*0dc4*/ 	.short	0x010a
        /*0dc6*/ 	.byte	0x3f
	.zero		1


	//   ....[81]....
        /*0dc8*/ 	.word	0x00019390
        /*0dcc*/ 	.word	0x00000000
        /*0dd0*/ 	.word	0x00028860
        /*0dd4*/ 	.short	0x010a
        /*0dd6*/ 	.byte	0x3f
	.zero		1


	//   ....[82]....
        /*0dd8*/ 	.word	0x00019d30
        /*0ddc*/ 	.word	0x00000000
        /*0de0*/ 	.word	0x00028820
        /*0de4*/ 	.short	0x010a
        /*0de6*/ 	.byte	0x3f
	.zero		1


	//   ....[83]....
        /*0de8*/ 	.word	0x00019ed0
        /*0dec*/ 	.word	0x00000006
        /*0df0*/ 	.word	0x00000000
        /*0df4*/ 	.short	0x010a
        /*0df6*/ 	.byte	0x3f
	.zero		1


	//   ....[84]....
        /*0df8*/ 	.word	0x00019f20
        /*0dfc*/ 	.word	0x00000007
        /*0e00*/ 	.word	0x00000000
        /*0e04*/ 	.short	0x010a
        /*0e06*/ 	.byte	0x3f
	.zero		1


	//   ....[85]....
        /*0e08*/ 	.word	0x00019f70
        /*0e0c*/ 	.word	0x00000004
        /*0e10*/ 	.word	0x00000000
        /*0e14*/ 	.short	0x010a
        /*0e16*/ 	.byte	0x3f
	.zero		1


	//----- nvinfo : EIATTR_NUM_MBARRIERS
	.align		4
.L_244:
        /*0e18*/ 	.byte	0x03, 0x38
        /*0e1a*/ 	.short	0x0016


	//----- nvinfo : EIATTR_EXIT_INSTR_OFFSETS
	.align		4
        /*0e1c*/ 	.byte	0x04, 0x1c
        /*0e1e*/ 	.short	(.L_246 - .L_245)


	//   ....[0]....
.L_245:
        /*0e20*/ 	.word	0x00000a80


	//   ....[1]....
        /*0e24*/ 	.word	0x00011d80


	//   ....[2]....
        /*0e28*/ 	.word	0x00018170


	//----- nvinfo : EIATTR_MAX_THREADS
	.align		4
.L_246:
        /*0e2c*/ 	.byte	0x04, 0x05
        /*0e2e*/ 	.short	(.L_248 - .L_247)
.L_247:
        /*0e30*/ 	.word	0x00000180
        /*0e34*/ 	.word	0x00000001
        /*0e38*/ 	.word	0x00000001


	//----- nvinfo : EIATTR_CRS_STACK_SIZE
	.align		4
.L_248:
        /*0e3c*/ 	.byte	0x04, 0x1e
        /*0e3e*/ 	.short	(.L_250 - .L_249)
.L_249:
        /*0e40*/ 	.word	0x00000000


	//----- nvinfo : EIATTR_CBANK_PARAM_SIZE
	.align		4
.L_250:
        /*0e44*/ 	.byte	0x03, 0x19
        /*0e46*/ 	.short	0x0af0


	//----- nvinfo : EIATTR_PARAM_CBANK
	.align		4
        /*0e48*/ 	.byte	0x04, 0x0a
        /*0e4a*/ 	.short	(.L_252 - .L_251)
	.align		4
.L_251:
        /*0e4c*/ 	.word	index@(.nv.constant0._ZN7cutlass13device_kernelIN5flash11enable_sm90INS1_16FlashAttnFwdSm90INS1_25CollectiveMainloopFwdSm90ILi2EN4cute5tupleIJNS5_1CILi1EEES8_S8_EEENS6_IJNS7_ILi128EEESA_SA_EEELi128ENS_6half_tEfNS_4arch4Sm90ELb0ELb1ELb1ELb1ELb0ELb0ELb0ELb1ELb1ELb1ELb0ELb0EEENS1_21CollectiveEpilogueFwdISB_S9_SC_SE_Li256ELb1ELb1ELb0ELb0EEENS1_36VarlenDynamicPersistentTileSchedulerILi128ELi128ELi256ELi128ELb0ELb1ELb1ELb1ELb0ELb1EEEEEEEEEvNT_6ParamsE)
        /*0e50*/ 	.short	0x0210
        /*0e52*/ 	.short	0x0af0


	//----- nvinfo : EIATTR_SW_WAR
	.align		4
.L_252:
        /*0e54*/ 	.byte	0x04, 0x36
        /*0e56*/ 	.short	(.L_254 - .L_253)
.L_253:
        /*0e58*/ 	.word	0x00000008
.L_254:


//--------------------- .nv.info._ZN7cutlass13device_kernelIN5flash11enable_sm90INS1_16FlashAttnFwdSm90INS1_25CollectiveMainloopFwdSm90ILi2EN4cute5tupleIJNS5_1CILi1EEES8_S8_EEENS6_IJNS7_ILi128EEESA_SA_EEELi128ENS_6half_tEfNS_4arch4Sm90ELb0ELb1ELb1ELb1ELb0ELb1ELb0ELb1ELb1ELb1ELb0ELb0EEENS1_21CollectiveEpilogueFwdISB_S9_SC_SE_Li256ELb1ELb1ELb0ELb0EEENS1_36VarlenDynamicPersistentTileSchedulerILi128ELi128ELi256ELi128ELb0ELb1ELb1ELb1ELb0ELb1EEEEEEEEEvNT_6ParamsE --------------------------
	.section	.nv.info._ZN7cutlass13device_kernelIN5flash11enable_sm90INS1_16FlashAttnFwdSm90INS1_25CollectiveMainloopFwdSm90ILi2EN4cute5tupleIJNS5_1CILi1EEES8_S8_EEENS6_IJNS7_ILi128EEESA_SA_EEELi128ENS_6half_tEfNS_4arch4Sm90ELb0ELb1ELb1ELb1ELb0ELb1ELb0ELb1ELb1ELb1ELb0ELb0EEENS1_21CollectiveEpilogueFwdISB_S9_SC_SE_Li256ELb1ELb1ELb0ELb0EEENS1_36VarlenDynamicPersistentTileSchedulerILi128ELi128ELi256ELi128ELb0ELb1ELb1ELb1ELb0ELb1EEEEEEEEEvNT_6ParamsE,"",@"SHT_CUDA_INFO"
	.sectionflags	@""
	.align	4


	//----- nvinfo : EIATTR_CUDA_API_VERSION
	.align		4
        /*0000*/ 	.byte	0x04, 0x37
        /*0002*/ 	.short	(.L_256 - .L_255)
.L_255:
        /*0004*/ 	.word	0x00000082


	//----- nvinfo : EIATTR_KPARAM_INFO
	.align		4
.L_256:
        /*0008*/ 	.byte	0x04, 0x17
        /*000a*/ 	.short	(.L_258 - .L_257)
.L_257:
        /*000c*/ 	.word	0x00000000
        /*0010*/ 	.short	0x0000
        /*0012*/ 	.short	0x0070
        /*0014*/ 	.byte	0x00, 0xf0, 0x01, 0x2a


	//----- nvinfo : EIATTR_SPARSE_MMA_MASK
	.align		4
.L_258:
        /*0018*/ 	.byte	0x03, 0x50
        /*001a*/ 	.short	0x0000


	//----- nvinfo : EIATTR_MAXREG_COUNT
	.align		4
        /*001c*/ 	.byte	0x03, 0x1b
        /*001e*/ 	.short	0x00a8


	//----- nvinfo : EIATTR_NUM_BARRIERS
	.align		4
        /*0020*/ 	.byte	0x02, 0x4c
        /*0022*/ 	.byte	0x10
	.zero		1


	//----- nvinfo : EIATTR_EXTERNS
	.align		4
        /*0024*/ 	.byte	0x04, 0x0f
        /*0026*/ 	.short	(.L_260 - .L_259)


	//   ....[0]....
	.align		4
.L_259:
        /*0028*/ 	.word	index@(__assertfail)


	//----- nvinfo : EIATTR_ANNOTATIONS
	.align		4
.L_260:
        /*002c*/ 	.byte	0x04, 0x55
        /*002e*/ 	.short	(.L_262 - .L_261)


	//   ....[0]....
.L_261:
        /* <DEDUP_REMOVED lines=75> */


	//----- nvinfo : EIATTR_MERCURY_ISA_VERSION
	.align		4
.L_262:
        /*04d0*/ 	.byte	0x03, 0x5f
        /*04d2*/ 	.short	0x0101


	//----- nvinfo : EIATTR_UNUSED_LOAD_BYTE_OFFSET
	.align		4
        /*04d4*/ 	.byte	0x04, 0x44
        /*04d6*/ 	.short	(.L_264 - .L_263)


	//   ....[0]....
.L_263:
        /*04d8*/ 	.word	0x00000ab0
        /*04dc*/ 	.word	0x0000fff0


	//   ....[1]....
        /*04e0*/ 	.word	0x0001c7c0
        /*04e4*/ 	.word	0x0000fff0


	//----- nvinfo : EIATTR_INT_WARP_WIDE_INSTR_OFFSETS
	.align		4
.L_264:
        /*04e8*/ 	.byte	0x04, 0x31
        /*04ea*/ 	.short	(.L_266 - .L_265)


	//   ....[0]....
.L_265:
        /*04ec*/ 	.word	0x00000180


	//   ....[1]....
        /*04f0*/ 	.word	0x00000220


	//   ....[2]....
        /*04f4*/ 	.word	0x00000290


	//   ....[3]....
        /*04f8*/ 	.word	0x00021560


	//   ....[4]....
        /*04fc*/ 	.word	0x000215f0


	//   ....[5]....
        /*0500*/ 	.word	0x00024d80


	//   ....[6]....
        /*0504*/ 	.word	0x00024de0


	//----- nvinfo : EIATTR_COOP_GROUP_MASK_REGIDS
	.align		4
.L_266:
        /*0508*/ 	.byte	0x04, 0x29
        /*050a*/ 	.short	(.L_268 - .L_267)


	//   ....[0]....
.L_267:
        /*050c*/ 	.word	0xffffffff


	//   ....[1]....
        /*0510*/ 	.word	0xffffffff


	//   ....[2]....
        /*0514*/ 	.word	0xffffffff


	//   ....[3]....
        /*0518*/ 	.word	0xffffffff


	//   ....[4]....
        /*051c*/ 	.word	0xffffffff


	//   ....[5]....
        /*0520*/ 	.word	0xffffffff


	//   ....[6]....
        /*0524*/ 	.word	0xffffffff


	//   ....[7]....
        /*0528*/ 	.word	0xffffffff


	//   ....[8]....
        /*052c*/ 	.word	0xffffffff


	//   ....[9]....
        /*0530*/ 	.word	0xffffffff


	//   ....[10]....
        /*0534*/ 	.word	0xffffffff


	//   ....[11]....
        /*0538*/ 	.word	0xffffffff


	//   ....[12]....
        /*053c*/ 	.word	0xffffffff


	//   ....[13]....
        /*0540*/ 	.word	0xffffffff


	//   ....[14]....
        /*0544*/ 	.word	0xffffffff


	//   ....[15]....
        /*0548*/ 	.word	0xffffffff


	//   ....[16]....
        /*054c*/ 	.word	0xffffffff


	//   ....[17]....
        /*0550*/ 	.word	0xffffffff


	//   ....[18]....
        /*0554*/ 	.word	0xffffffff


	//   ....[19]....
        /*0558*/ 	.word	0xffffffff


	//   ....[20]....
        /*055c*/ 	.word	0xffffffff


	//   ....[21]....
        /*0560*/ 	.word	0xffffffff


	//   ....[22]....
        /*0564*/ 	.word	0xffffffff


	//   ....[23]....
        /*0568*/ 	.word	0xffffffff


	//   ....[24]....
        /*056c*/ 	.word	0xffffffff


	//   ....[25]....
        /*0570*/ 	.word	0xffffffff


	//   ....[26]....
        /*0574*/ 	.word	0xffffffff


	//   ....[27]....
        /*0578*/ 	.word	0xffffffff


	//   ....[28]....
        /*057c*/ 	.word	0xffffffff


	//   ....[29]....
        /*0580*/ 	.word	0xffffffff


	//   ....[30]....
        /*0584*/ 	.word	0xffffffff


	//   ....[31]....
        /*0588*/ 	.word	0xffffffff


	//   ....[32]....
        /*058c*/ 	.word	0xffffffff


	//   ....[33]....
        /*0590*/ 	.word	0xffffffff


	//   ....[34]....
        /*0594*/ 	.word	0xffffffff


	//   ....[35]....
        /*0598*/ 	.word	0xffffffff


	//   ....[36]....
        /*059c*/ 	.word	0xffffffff


	//   ....[37]....
        /*05a0*/ 	.word	0xffffffff


	//   ....[38]....
        /*05a4*/ 	.word	0xffffffff


	//   ....[39]....
        /*05a8*/ 	.word	0xffffffff


	//   ....[40]....
        /*05ac*/ 	.word	0xffffffff


	//   ....[41]....
        /*05b0*/ 	.word	0xffffffff


	//   ....[42]....
        /*05b4*/ 	.word	0xffffffff


	//   ....[43]....
        /*05b8*/ 	.word	0xffffffff


	//   ....[44]....
        /*05bc*/ 	.word	0xffffffff


	//   ....[45]....
        /*05c0*/ 	.word	0xffffffff


	//   ....[46]....
        /*05c4*/ 	.word	0xffffffff


	//   ....[47]....
        /*05c8*/ 	.word	0xffffffff


	//   ....[48]....
        /*05cc*/ 	.word	0xffffffff


	//   ....[49]....
        /*05d0*/ 	.word	0xffffffff


	//   ....[50]....
        /*05d4*/ 	.word	0xffffffff


	//   ....[51]....
        /*05d8*/ 	.word	0xffffffff


	//   ....[52]....
        /*05dc*/ 	.word	0xffffffff


	//   ....[53]....
        /*05e0*/ 	.word	0xffffffff


	//   ....[54]....
        /*05e4*/ 	.word	0xffffffff


	//   ....[55]....
        /*05e8*/ 	.word	0xffffffff


	//   ....[56]....
        /*05ec*/ 	.word	0xffffffff


	//   ....[57]....
        /*05f0*/ 	.word	0xffffffff


	//   ....[58]....
        /*05f4*/ 	.word	0xffffffff


	//   ....[59]....
        /*05f8*/ 	.word	0xffffffff


	//   ....[60]....
        /*05fc*/ 	.word	0xffffffff


	//   ....[61]....
        /*0600*/ 	.word	0xffffffff


	//   ....[62]....
        /*0604*/ 	.word	0xffffffff


	//   ....[63]....
        /*0608*/ 	.word	0xffffffff


	//   ....[64]....
        /*060c*/ 	.word	0xffffffff


	//   ....[65]....
        /*0610*/ 	.word	0xffffffff


	//   ....[66]....
        /*0614*/ 	.word	0xffffffff


	//   ....[67]....
        /*0618*/ 	.word	0xffffffff


	//   ....[68]....
        /*061c*/ 	.word	0xffffffff


	//   ....[69]....
        /*0620*/ 	.word	0xffffffff


	//   ....[70]....
        /*0624*/ 	.word	0xffffffff


	//   ....[71]....
        /*0628*/ 	.word	0xffffffff


	//   ....[72]....
        /*062c*/ 	.word	0xffffffff


	//   ....[73]....
        /*0630*/ 	.word	0xffffffff


	//   ....[74]....
        /*0634*/ 	.word	0xffffffff


	//   ....[75]....
        /*0638*/ 	.word	0xffffffff


	//   ....[76]....
        /*063c*/ 	.word	0xffffffff


	//   ....[77]....
        /*0640*/ 	.word	0xffffffff


	//   ....[78]....
        /*0644*/ 	.word	0xffffffff


	//   ....[79]....
        /*0648*/ 	.word	0xffffffff


	//   ....[80]....
        /*064c*/ 	.word	0xffffffff


	//   ....[81]....
        /*0650*/ 	.word	0xffffffff


	//   ....[82]....
        /*0654*/ 	.word	0xffffffff


	//   ....[83]....
        /*0658*/ 	.word	0xffffffff


	//   ....[84]....
        /*065c*/ 	.word	0xffffffff


	//   ....[85]....
        /*0660*/ 	.word	0xffffffff


	//   ....[86]....
        /*0664*/ 	.word	0xffffffff


	//   ....[87]....
        /*0668*/ 	.word	0xffffffff


	//   ....[88]....
        /*066c*/ 	.word	0xffffffff


	//   ....[89]....
        /*0670*/ 	.word	0xffffffff


	//   ....[90]....
        /*0674*/ 	.word	0xffffffff


	//   ....[91]....
        /*0678*/ 	.word	0xffffffff


	//   ....[92]....
        /*067c*/ 	.word	0xffffffff


	//   ....[93]....
        /*0680*/ 	.word	0xffffffff


	//   ....[94]....
        /*0684*/ 	.word	0xffffffff


	//   ....[95]....
        /*0688*/ 	.word	0xffffffff


	//   ....[96]....
        /*068c*/ 	.word	0xffffffff


	//   ....[97]....
        /*0690*/ 	.word	0xffffffff


	//   ....[98]....
        /*0694*/ 	.word	0xffffffff


	//   ....[99]....
        /*0698*/ 	.word	0xffffffff


	//   ....[100]....
        /*069c*/ 	.word	0xffffffff


	//   ....[101]....
        /*06a0*/ 	.word	0xffffffff


	//   ....[102]....
        /*06a4*/ 	.word	0xffffffff


	//   ....[103]....
        /*06a8*/ 	.word	0xffffffff


	//   ....[104]....
        /*06ac*/ 	.word	0xffffffff


	//   ....[105]....
        /*06b0*/ 	.word	0xffffffff


	//   ....[106]....
        /*06b4*/ 	.word	0xffffffff


	//   ....[107]....
        /*06b8*/ 	.word	0xffffffff


	//   ....[108]....
        /*06bc*/ 	.word	0xffffffff


	//   ....[109]....
        /*06c0*/ 	.word	0xffffffff


	//   ....[110]....
        /*06c4*/ 	.word	0xffffffff


	//   ....[111]....
        /*06c8*/ 	.word	0xffffffff


	//   ....[112]....
        /*06cc*/ 	.word	0xffffffff


	//   ....[113]....
        /*06d0*/ 	.word	0xffffffff


	//   ....[114]....
        /*06d4*/ 	.word	0xffffffff


	//   ....[115]....
        /*06d8*/ 	.word	0xffffffff


	//   ....[116]....
        /*06dc*/ 	.word	0xffffffff


	//   ....[117]....
        /*06e0*/ 	.word	0xffffffff


	//   ....[118]....
        /*06e4*/ 	.word	0xffffffff


	//   ....[119]....
        /*06e8*/ 	.word	0xffffffff


	//   ....[120]....
        /*06ec*/ 	.word	0xffffffff


	//   ....[121]....
        /*06f0*/ 	.word	0xffffffff


	//   ....[122]....
        /*06f4*/ 	.word	0xffffffff


	//   ....[123]....
        /*06f8*/ 	.word	0xffffffff


	//   ....[124]....
        /*06fc*/ 	.word	0xffffffff


	//   ....[125]....
        /*0700*/ 	.word	0xffffffff


	//   ....[126]....
        /*0704*/ 	.word	0xffffffff


	//   ....[127]....
        /*0708*/ 	.word	0xffffffff


	//   ....[128]....
        /*070c*/ 	.word	0xffffffff


	//   ....[129]....
        /*0710*/ 	.word	0xffffffff


	//   ....[130]....
        /*0714*/ 	.word	0xffffffff


	//   ....[131]....
        /*0718*/ 	.word	0xffffffff


	//   ....[132]....
        /*071c*/ 	.word	0xffffffff


	//   ....[133]....
        /*0720*/ 	.word	0xffffffff


	//   ....[134]....
        /*0724*/ 	.word	0xffffffff


	//   ....[135]....
        /*0728*/ 	.word	0xffffffff


	//   ....[136]....
        /*072c*/ 	.word	0xffffffff


	//   ....[137]....
        /*0730*/ 	.word	0xffffffff


	//   ....[138]....
        /*0734*/ 	.word	0x0500000f


	//   ....[139]....
        /*0738*/ 	.word	0x0500000f


	//   ....[140]....
        /*073c*/ 	.word	0x0500000f


	//   ....[141]....
        /*0740*/ 	.word	0x0500000f


	//   ....[142]....
        /*0744*/ 	.word	0x0500000f


	//   ....[143]....
        /*0748*/ 	.word	0x0500000f


	//   ....[144]....
        /*074c*/ 	.word	0x0500000f


	//   ....[145]....
        /*0750*/ 	.word	0x0500000f


	//   ....[146]....
        /*0754*/ 	.word	0x0500000f


	//   ....[147]....
        /*0758*/ 	.word	0x0500000f


	//   ....[148]....
        /*075c*/ 	.word	0x0500000f


	//   ....[149]....
        /*0760*/ 	.word	0x0500000f


	//   ....[150]....
        /*0764*/ 	.word	0x0500000f


	//   ....[151]....
        /*0768*/ 	.word	0x0500000f


	//   ....[152]....
        /*076c*/ 	.word	0x0500000f


	//   ....[153]....
        /*0770*/ 	.word	0x0500000f


	//   ....[154]....
        /*0774*/ 	.word	0x0500000f


	//   ....[155]....
        /*0778*/ 	.word	0x0500000f


	//   ....[156]....
        /*077c*/ 	.word	0x0500000f


	//   ....[157]....
        /*0780*/ 	.word	0x0500000f


	//   ....[158]....
        /*0784*/ 	.word	0x0500000f


	//   ....[159]....
        /*0788*/ 	.word	0x0500000f


	//   ....[160]....
        /*078c*/ 	.word	0x0500000f


	//   ....[161]....
        /*0790*/ 	.word	0x0500000f


	//   ....[162]....
        /*0794*/ 	.word	0x0500000f


	//   ....[163]....
        /*0798*/ 	.word	0x0500000f


	//   ....[164]....
        /*079c*/ 	.word	0x0500000f


	//   ....[165]....
        /*07a0*/ 	.word	0x0500000f


	//   ....[166]....
        /*07a4*/ 	.word	0x0500000f


	//   ....[167]....
        /*07a8*/ 	.word	0x0500000f


	//   ....[168]....
        /*07ac*/ 	.word	0x0500000f


	//   ....[169]....
        /*07b0*/ 	.word	0x0500000f


	//   ....[170]....
        /*07b4*/ 	.word	0x0500000f


	//   ....[171]....
        /*07b8*/ 	.word	0x0500000f


	//   ....[172]....
        /*07bc*/ 	.word	0x0500000f


	//   ....[173]....
        /*07c0*/ 	.word	0x0500000f


	//   ....[174]....
        /*07c4*/ 	.word	0x0500000f


	//   ....[175]....
        /*07c8*/ 	.word	0x0500000f


	//   ....[176]....
        /*07cc*/ 	.word	0x0500000f


	//   ....[177]....
        /*07d0*/ 	.word	0x0500000f


	//   ....[178]....
        /*07d4*/ 	.word	0x0500000f


	//   ....[179]....
        /*07d8*/ 	.word	0x0500000f


	//   ....[180]....
        /*07dc*/ 	.word	0x0500000f


	//   ....[181]....
        /*07e0*/ 	.word	0x0500000f


	//   ....[182]....
        /*07e4*/ 	.word	0x0500000f


	//   ....[183]....
        /*07e8*/ 	.word	0x0500000f


	//   ....[184]....
        /*07ec*/ 	.word	0x0500000f


	//   ....[185]....
        /*07f0*/ 	.word	0x0500000f


	//   ....[186]....
        /*07f4*/ 	.word	0x0500000f


	//   ....[187]....
        /*07f8*/ 	.word	0x0500000f


	//   ....[188]....
        /*07fc*/ 	.word	0x0500000f


	//   ....[189]....
        /*0800*/ 	.word	0x0500000f


	//   ....[190]....
        /*0804*/ 	.word	0x0500000f


	//   ....[191]....
        /*0808*/ 	.word	0x0500000f


	//   ....[192]....
        /*080c*/ 	.word	0x0500000f


	//   ....[193]....
        /*0810*/ 	.word	0x0500000f


	//   ....[194]....
        /*0814*/ 	.word	0x0500000f


	//   ....[195]....
        /*0818*/ 	.word	0x0500000f


	//   ....[196]....
        /*081c*/ 	.word	0x0500000f


	//   ....[197]....
        /*0820*/ 	.word	0x0500000f


	//   ....[198]....
        /*0824*/ 	.word	0x0500000f


	//   ....[199]....
        /*0828*/ 	.word	0x0500000f


	//   ....[200]....
        /*082c*/ 	.word	0x0500000f


	//   ....[201]....
        /*0830*/ 	.word	0x0500000f


	//   ....[202]....
        /*0834*/ 	.word	0x0500000f


	//   ....[203]....
        /*0838*/ 	.word	0x0500000f


	//   ....[204]....
        /*083c*/ 	.word	0x0500000f


	//   ....[205]....
        /*0840*/ 	.word	0x0500000f


	//   ....[206]....
        /*0844*/ 	.word	0x0500000f


	//   ....[207]....
        /*0848*/ 	.word	0x0500000f


	//   ....[208]....
        /*084c*/ 	.word	0x0500000f


	//   ....[209]....
        /*0850*/ 	.word	0x0500000f


	//   ....[210]....
        /*0854*/ 	.word	0x0500000f


	//   ....[211]....
        /*0858*/ 	.word	0x0500000f


	//   ....[212]....
        /*085c*/ 	.word	0x0500000f


	//   ....[213]....
        /*0860*/ 	.word	0x0500000f


	//   ....[214]....
        /*0864*/ 	.word	0x0500000f


	//----- nvinfo : EIATTR_COOP_GROUP_INSTR_OFFSETS
	.align		4
.L_268:
        /*0868*/ 	.byte	0x04, 0x28
        /*086a*/ 	.short	(.L_270 - .L_269)


	//   ....[0]....
.L_269:
        /*086c*/ 	.word	0x00000060


	//   ....[1]....
        /*0870*/ 	.word	0x00000190


	//   ....[2]....
        /*0874*/ 	.word	0x00000240


	//   ....[3]....
        /*0878*/ 	.word	0x00000400


	//   ....[4]....
        /*087c*/ 	.word	0x00000560


	//   ....[5]....
        /*0880*/ 	.word	0x00000680


	//   ....[6]....
        /*0884*/ 	.word	0x000007e0


	//   ....[7]....
        /*0888*/ 	.word	0x00008ed0


	//   ....[8]....
        /*088c*/ 	.word	0x00009590


	//   ....[9]....
        /*0890*/ 	.word	0x000095a0


	//   ....[10]....
        /*0894*/ 	.word	0x000095b0


	//   ....[11]....
        /*0898*/ 	.word	0x000095c0


	//   ....[12]....
        /*089c*/ 	.word	0x00009900


	//   ....[13]....
        /*08a0*/ 	.word	0x00009910


	//   ....[14]....
        /*08a4*/ 	.word	0x00009920


	//   ....[15]....
        /*08a8*/ 	.word	0x00009930


	//   ....[16]....
        /*08ac*/ 	.word	0x00009c30


	//   ....[17]....
        /*08b0*/ 	.word	0x00009c40


	//   ....[18]....
        /*08b4*/ 	.word	0x00009c50


	//   ....[19]....
        /*08b8*/ 	.word	0x00009c60


	//   ....[20]....
        /*08bc*/ 	.word	0x00009f60


	//   ....[21]....
        /*08c0*/ 	.word	0x00009f70


	//   ....[22]....
        /*08c4*/ 	.word	0x00009f80


	//   ....[23]....
        /*08c8*/ 	.word	0x00009f90


	//   ....[24]....
        /*08cc*/ 	.word	0x0000bc50


	//   ....[25]....
        /*08d0*/ 	.word	0x0000bc70


	//   ....[26]....
        /*08d4*/ 	.word	0x0000bc80


	//   ....[27]....
        /*08d8*/ 	.word	0x0000bc90


	//   ....[28]....
        /*08dc*/ 	.word	0x0000bda0


	//   ....[29]....
        /*08e0*/ 	.word	0x0000bdc0


	//   ....[30]....
        /*08e4*/ 	.word	0x0000be70


	//   ....[31]....
        /*08e8*/ 	.word	0x0000beb0


	//   ....[32]....
        /*08ec*/ 	.word	0x0000c180


	//   ....[33]....
        /*08f0*/ 	.word	0x0000c1a0


	//   ....[34]....
        /*08f4*/ 	.word	0x0000c1c0


	//   ....[35]....
        /*08f8*/ 	.word	0x0000c1d0


	//   ....[36]....
        /*08fc*/ 	.word	0x0000c2a0


	//   ....[37]....
        /*0900*/ 	.word	0x0000c2c0


	//   ....[38]....
        /*0904*/ 	.word	0x0000c2d0


	//   ....[39]....
        /*0908*/ 	.word	0x0000c350


	//   ....[40]....
        /*090c*/ 	.word	0x0000e820


	//   ....[41]....
        /*0910*/ 	.word	0x0000fa80


	//   ....[42]....
        /*0914*/ 	.word	0x00010140


	//   ....[43]....
        /*0918*/ 	.word	0x00010210


	//   ....[44]....
        /*091c*/ 	.word	0x00010b60


	//   ....[45]....
        /*0920*/ 	.word	0x00010bd0


	//   ....[46]....
        /*0924*/ 	.word	0x00012d00


	//   ....[47]....
        /*0928*/ 	.word	0x00012fb0


	//   ....[48]....
        /*092c*/ 	.word	0x00013c70


	//   ....[49]....
        /*0930*/ 	.word	0x00013d20


	//   ....[50]....
        /*0934*/ 	.word	0x000144e0


	//   ....[51]....
        /*0938*/ 	.word	0x00014570


	//   ....[52]....
        /*093c*/ 	.word	0x00016a80


	//   ....[53]....
        /*0940*/ 	.word	0x00016aa0


	//   ....[54]....
        /*0944*/ 	.word	0x00016fc0


	//   ....[55]....
        /*0948*/ 	.word	0x00017040


	//   ....[56]....
        /*094c*/ 	.word	0x000193b0


	//   ....[57]....
        /*0950*/ 	.word	0x000196f0


	//   ....[58]....
        /*0954*/ 	.word	0x0001a3b0


	//   ....[59]....
        /*0958*/ 	.word	0x0001a460


	//   ....[60]....
        /*095c*/ 	.word	0x0001ae40


	//   ....[61]....
        /*0960*/ 	.word	0x0001aed0


	//   ....[62]....
        /*0964*/ 	.word	0x0001be40


	//   ....[63]....
        /*0968*/ 	.word	0x0001c1b0


	//   ....[64]....
        /*096c*/ 	.word	0x0001c1e0


	//   ....[65]....
        /*0970*/ 	.word	0x0001c1f0


	//   ....[66]....
        /*0974*/ 	.word	0x0001d1e0


	//   ....[67]....
        /*0978*/ 	.word	0x0001d220


	//   ....[68]....
        /*097c*/ 	.word	0x0001d260


	//   ....[69]....
        /*0980*/ 	.word	0x0001d290


	//   ....[70]....
        /*0984*/ 	.word	0x0001d850


	//   ....[71]....
        /*0988*/ 	.word	0x0001d880


	//   ....[72]....
        /*098c*/ 	.word	0x0001d940


	//   ....[73]....
        /*0990*/ 	.word	0x0001d960


	//   ....[74]....
        /*0994*/ 	.word	0x0001da20


	//   ....[75]....
        /*0998*/ 	.word	0x0001da40


	//   ....[76]....
        /*099c*/ 	.word	0x0001db10


	//   ....[77]....
        /*09a0*/ 	.word	0x0001db30


	//   ....[78]....
        /*09a4*/ 	.word	0x0001e300


	//   ....[79]....
        /*09a8*/ 	.word	0x0001e310


	//   ....[80]....
        /*09ac*/ 	.word	0x0001e420


	//   ....[81]....
        /*09b0*/ 	.word	0x0001e430


	//   ....[82]....
        /*09b4*/ 	.word	0x0001e540


	//   ....[83]....
        /*09b8*/ 	.word	0x0001e550


	//   ....[84]....
        /*09bc*/ 	.word	0x0001e660


	//   ....[85]....
        /*09c0*/ 	.word	0x0001e670


	//   ....[86]....
        /*09c4*/ 	.word	0x0001e7e0


	//   ....[87]....
        /*09c8*/ 	.word	0x0001e9b0


	//   ....[88]....
        /*09cc*/ 	.word	0x0001e9e0


	//   ....[89]....
        /*09d0*/ 	.word	0x0001ea10


	//   ....[90]....
        /*09d4*/ 	.word	0x0001ea40


	//   ....[91]....
        /*09d8*/ 	.word	0x0001ea70


	//   ....[92]....
        /*09dc*/ 	.word	0x0001eaa0


	//   ....[93]....
        /*09e0*/ 	.word	0x0001ec10


	//   ....[94]....
        /*09e4*/ 	.word	0x0001ec40


	//   ....[95]....
        /*09e8*/ 	.word	0x0001ec70


	//   ....[96]....
        /*09ec*/ 	.word	0x0001eca0


	//   ....[97]....
        /*09f0*/ 	.word	0x0001ecd0


	//   ....[98]....
        /*09f4*/ 	.word	0x0001ed00


	//   ....[99]....
        /*09f8*/ 	.word	0x0001eda0


	//   ....[100]....
        /*09fc*/ 	.word	0x0001ee00


	//   ....[101]....
        /*0a00*/ 	.word	0x0001ee90


	//   ....[102]....
        /*0a04*/ 	.word	0x0001ff50


	//   ....[103]....
        /*0a08*/ 	.word	0x00021b20


	//   ....[104]....
        /*0a0c*/ 	.word	0x00022710


	//   ....[105]....
        /*0a10*/ 	.word	0x00022720


	//   ....[106]....
        /*0a14*/ 	.word	0x00022750


	//   ....[107]....
        /*0a18*/ 	.word	0x00022760


	//   ....[108]....
        /*0a1c*/ 	.word	0x00022870


	//   ....[109]....
        /*0a20*/ 	.word	0x00022880


	//   ....[110]....
        /*0a24*/ 	.word	0x00022910


	//   ....[111]....
        /*0a28*/ 	.word	0x00022920


	//   ....[112]....
        /*0a2c*/ 	.word	0x000229b0


	//   ....[113]....
        /*0a30*/ 	.word	0x000229c0


	//   ....[114]....
        /*0a34*/ 	.word	0x00022a50


	//   ....[115]....
        /*0a38*/ 	.word	0x00022a60


	//   ....[116]....
        /*0a3c*/ 	.word	0x00022af0


	//   ....[117]....
        /*0a40*/ 	.word	0x00022b00


	//   ....[118]....
        /*0a44*/ 	.word	0x00022b50


	//   ....[119]....
        /*0a48*/ 	.word	0x00022b80


	//   ....[120]....
        /*0a4c*/ 	.word	0x000254d0


	//   ....[121]....
        /*0a50*/ 	.word	0x00025500


	//   ....[122]....
        /*0a54*/ 	.word	0x00025510


	//   ....[123]....
        /*0a58*/ 	.word	0x00025540


	//   ....[124]....
        /*0a5c*/ 	.word	0x00025570


	//   ....[125]....
        /*0a60*/ 	.word	0x000255a0


	//   ....[126]....
        /*0a64*/ 	.word	0x000255d0


	//   ....[127]....
        /*0a68*/ 	.word	0x000255e0


	//   ....[128]....
        /*0a6c*/ 	.word	0x00025760


	//   ....[129]....
        /*0a70*/ 	.word	0x00025790


	//   ....[130]....
        /*0a74*/ 	.word	0x000257c0


	//   ....[131]....
        /*0a78*/ 	.word	0x000257f0


	//   ....[132]....
        /*0a7c*/ 	.word	0x00025820


	//   ....[133]....
        /*0a80*/ 	.word	0x00025850


	//   ....[134]....
        /*0a84*/ 	.word	0x00025910


	//   ....[135]....
        /*0a88*/ 	.word	0x00025930


	//   ....[136]....
        /*0a8c*/ 	.word	0x000259a0


	//   ....[137]....
        /*0a90*/ 	.word	0x00026070


	//   ....[138]....
        /*0a94*/ 	.word	0x000264b0


	//   ....[139]....
        /*0a98*/ 	.word	0x00026560


	//   ....[140]....
        /*0a9c*/ 	.word	0x000265f0


	//   ....[141]....
        /*0aa0*/ 	.word	0x00026640


	//   ....[142]....
        /*0aa4*/ 	.word	0x00026690


	//   ....[143]....
        /*0aa8*/ 	.word	0x00026720


	//   ....[144]....
        /*0aac*/ 	.word	0x000267b0


	//   ....[145]....
        /*0ab0*/ 	.word	0x00026800


	//   ....[146]....
        /*0ab4*/ 	.word	0x00026850


	//   ....[147]....
        /*0ab8*/ 	.word	0x000268e0


	//   ....[148]....
        /*0abc*/ 	.word	0x00026970


	//   ....[149]....
        /*0ac0*/ 	.word	0x000269c0


	//   ....[150]....
        /*0ac4*/ 	.word	0x00026a10


	//   ....[151]....
        /*0ac8*/ 	.word	0x00026aa0


	//   ....[152]....
        /*0acc*/ 	.word	0x00026b30


	//   ....[153]....
        /*0ad0*/ 	.word	0x00026b80


	//   ....[154]....
        /*0ad4*/ 	.word	0x00026bd0


	//   ....[155]....
        /*0ad8*/ 	.word	0x00026cc0


	//   ....[156]....
        /*0adc*/ 	.word	0x00026d70


	//   ....[157]....
        /*0ae0*/ 	.word	0x00026df0


	//   ....[158]....
        /*0ae4*/ 	.word	0x00026e90


	//   ....[159]....
        /*0ae8*/ 	.word	0x00026f20


	//   ....[160]....
        /*0aec*/ 	.word	0x00026fe0


	//   ....[161]....
        /*0af0*/ 	.word	0x00027060


	//   ....[162]....
        /*0af4*/ 	.word	0x000270b0


	//   ....[163]....
        /*0af8*/ 	.word	0x00027250


	//   ....[164]....
        /*0afc*/ 	.word	0x000272f0


	//   ....[165]....
        /*0b00*/ 	.word	0x00027370


	//   ....[166]....
        /*0b04*/ 	.word	0x000273e0


	//   ....[167]....
        /*0b08*/ 	.word	0x00027570


	//   ....[168]....
        /*0b0c*/ 	.word	0x00027660


	//   ....[169]....
        /*0b10*/ 	.word	0x000276b0


	//   ....[170]....
        /*0b14*/ 	.word	0x00027700


	//   ....[171]....
        /*0b18*/ 	.word	0x00027a80


	//   ....[172]....
        /*0b1c*/ 	.word	0x00027ad0


	//   ....[173]....
        /*0b20*/ 	.word	0x00027b60


	//   ....[174]....
        /*0b24*/ 	.word	0x00027bf0


	//   ....[175]....
        /*0b28*/ 	.word	0x00027c80


	//   ....[176]....
        /*0b2c*/ 	.word	0x00027d10


	//   ....[177]....
        /*0b30*/ 	.word	0x00027da0


	//   ....[178]....
        /*0b34*/ 	.word	0x00027e30


	//   ....[179]....
        /*0b38*/ 	.word	0x00027ef0


	//   ....[180]....
        /*0b3c*/ 	.word	0x000281e0


	//   ....[181]....
        /*0b40*/ 	.word	0x000283c0


	//   ....[182]....
        /*0b44*/ 	.word	0x00028410


	//   ....[183]....
        /*0b48*/ 	.word	0x00028470


	//   ....[184]....
        /*0b4c*/ 	.word	0x00028510


	//   ....[185]....
        /*0b50*/ 	.word	0x000285d0


	//   ....[186]....
        /*0b54*/ 	.word	0x000286e0


	//   ....[187]....
        /*0b58*/ 	.word	0x00028740


	//   ....[188]....
        /*0b5c*/ 	.word	0x00028840


	//   ....[189]....
        /*0b60*/ 	.word	0x000288a0


	//   ....[190]....
        /*0b64*/ 	.word	0x000289a0


	//   ....[191]....
        /*0b68*/ 	.word	0x00028a00


	//   ....[192]....
        /*0b6c*/ 	.word	0x00028b00


	//   ....[193]....
        /*0b70*/ 	.word	0x00028b60


	//   ....[194]....
        /*0b74*/ 	.word	0x00028c40


	//   ....[195]....
        /*0b78*/ 	.word	0x00028cc0


	//   ....[196]....
        /*0b7c*/ 	.word	0x00028da0


	//   ....[197]....
        /*0b80*/ 	.word	0x000290d0


	//   ....[198]....
        /*0b84*/ 	.word	0x00029170


	//   ....[199]....
        /*0b88*/ 	.word	0x00029290


	//   ....[200]....
        /*0b8c*/ 	.word	0x00029310


	//   ....[201]....
        /*0b90*/ 	.word	0x00029390


	//   ....[202]....
        /*0b94*/ 	.word	0x00029410


	//   ....[203]....
        /*0b98*/ 	.word	0x00029490


	//   ....[204]....
        /*0b9c*/ 	.word	0x00029520


	//   ....[205]....
        /*0ba0*/ 	.word	0x000295c0


	//   ....[206]....
        /*0ba4*/ 	.word	0x00029660


	//   ....[207]....
        /*0ba8*/ 	.word	0x000296e0


	//   ....[208]....
        /*0bac*/ 	.word	0x00029760


	//   ....[209]....
        /*0bb0*/ 	.word	0x000297e0


	//   ....[210]....
        /*0bb4*/ 	.word	0x00029870


	//   ....[211]....
        /*0bb8*/ 	.word	0x000298f0


	//   ....[212]....
        /*0bbc*/ 	.word	0x00029990


	//   ....[213]....
        /*0bc0*/ 	.word	0x00029a20


	//   ....[214]....
        /*0bc4*/ 	.word	0x00029b50


	//----- nvinfo : EIATTR_REG_RECONFIG
	.align		4
.L_270:
        /*0bc8*/ 	.byte	0x01, 0x54
	.zero		2


	//----- nvinfo : EIATTR_SYSCALL_OFFSETS
	.align		4
        /*0bcc*/ 	.byte	0x04, 0x46
        /*0bce*/ 	.short	(.L_272 - .L_271)


	//   ....[0]....
.L_271:
        /*0bd0*/ 	.word	0x00001cb0


	//   ....[1]....
        /*0bd4*/ 	.word	0x00001e00


	//   ....[2]....
        /*0bd8*/ 	.word	0x00009060


	//   ....[3]....
        /*0bdc*/ 	.word	0x00009350


	//   ....[4]....
        /*0be0*/ 	.word	0x00021760


	//   ....[5]....
        /*0be4*/ 	.word	0x000218b0


	//   ....[6]....
        /*0be8*/ 	.word	0x000219a0


	//   ....[7]....
        /*0bec*/ 	.word	0x00022260


	//----- nvinfo : EIATTR_MBARRIER_INSTR_OFFSETS
	.align		4
.L_272:
        /*0bf0*/ 	.byte	0x04, 0x39
        /*0bf2*/ 	.short	(.L_274 - .L_273)


	//   ....[0]....
.L_273:
        /*0bf4*/ 	.word	0x000002b0
        /*0bf8*/ 	.word	0x000000ff
        /*0bfc*/ 	.word	0x00028800
        /*0c00*/ 	.short	0x0100
        /*0c02*/ 	.byte	0x08
	.zero		1


	//   ....[1]....
        /*0c04*/ 	.word	0x000002c0
        /*0c08*/ 	.word	0x000000ff
        /*0c0c*/ 	.word	0x00028820
        /*0c10*/ 	.short	0x0100
        /*0c12*/ 	.byte	0x08
	.zero		1


	//   ....[2]....
        /*0c14*/ 	.word	0x000003b0
        /*0c18*/ 	.word	0x000000ff
        /*0c1c*/ 	.word	0x00028830
        /*0c20*/ 	.short	0x0100
        /*0c22*/ 	.byte	0x08
	.zero		1


	//   ....[3]....
        /*0c24*/ 	.word	0x000003c0
        /*0c28*/ 	.word	0x000000ff
        /*0c2c*/ 	.word	0x00028840
        /*0c30*/ 	.short	0x0100
        /*0c32*/ 	.byte	0x08
	.zero		1


	//   ....[4]....
        /*0c34*/ 	.word	0x000003d0
        /*0c38*/ 	.word	0x000000ff
        /*0c3c*/ 	.word	0x00028838
        /*0c40*/ 	.short	0x0100
        /*0c42*/ 	.byte	0x08
	.zero		1


	//   ....[5]....
        /*0c44*/ 	.word	0x000003e0
        /*0c48*/ 	.word	0x000000ff
        /*0c4c*/ 	.word	0x00028848
        /*0c50*/ 	.short	0x0100
        /*0c52*/ 	.byte	0x08
	.zero		1


	//   ....[6]....
        /*0c54*/ 	.word	0x00000510
        /*0c58*/ 	.word	0x000000ff
        /*0c5c*/ 	.word	0x00028850
        /*0c60*/ 	.short	0x0100
        /*0c62*/ 	.byte	0x08
	.zero		1


	//   ....[7]....
        /*0c64*/ 	.word	0x00000520
        /*0c68*/ 	.word	0x000000ff
        /*0c6c*/ 	.word	0x00028860
        /*0c70*/ 	.short	0x0100
        /*0c72*/ 	.byte	0x08
	.zero		1


	//   ....[8]....
        /*0c74*/ 	.word	0x00000530
        /*0c78*/ 	.word	0x000000ff
        /*0c7c*/ 	.word	0x00028858
        /*0c80*/ 	.short	0x0100
        /*0c82*/ 	.byte	0x08
	.zero		1


	//   ....[9]....
        /*0c84*/ 	.word	0x00000540
        /*0c88*/ 	.word	0x000000ff
        /*0c8c*/ 	.word	0x00028868
        /*0c90*/ 	.short	0x0100
        /*0c92*/ 	.byte	0x08
	.zero		1


	//   ....[10]....
        /*0c94*/ 	.word	0x00000630
        /*0c98*/ 	.word	0x000000ff
        /*0c9c*/ 	.word	0x00028870
        /*0ca0*/ 	.short	0x0100
        /*0ca2*/ 	.byte	0x06
	.zero		1


	//   ....[11]....
        /*0ca4*/ 	.word	0x00000640
        /*0ca8*/ 	.word	0x000000ff
        /*0cac*/ 	.word	0x00028880
        /*0cb0*/ 	.short	0x0100
        /*0cb2*/ 	.byte	0x06
	.zero		1


	//   ....[12]....
        /*0cb4*/ 	.word	0x00000650
        /*0cb8*/ 	.word	0x000000ff
        /*0cbc*/ 	.word	0x00028878
        /*0cc0*/ 	.short	0x0100
        /*0cc2*/ 	.byte	0x06
	.zero		1


	//   ....[13]....
        /*0cc4*/ 	.word	0x00000660
        /*0cc8*/ 	.word	0x000000ff
        /*0ccc*/ 	.word	0x00028888
        /*0cd0*/ 	.short	0x0100
        /*0cd2*/ 	.byte	0x06
	.zero		1


	//   ....[14]....
        /*0cd4*/ 	.word	0x00000790
        /*0cd8*/ 	.word	0x000000ff
        /*0cdc*/ 	.word	0x00028890
        /*0ce0*/ 	.short	0x0100
        /*0ce2*/ 	.byte	0x08
	.zero		1


	//   ....[15]....
        /*0ce4*/ 	.word	0x000007a0
        /*0ce8*/ 	.word	0x000000ff
        /*0cec*/ 	.word	0x000288a0
        /*0cf0*/ 	.short	0x0100
        /*0cf2*/ 	.byte	0x08
	.zero		1


	//   ....[16]....
        /*0cf4*/ 	.word	0x000007b0
        /*0cf8*/ 	.word	0x000000ff
        /*0cfc*/ 	.word	0x00028898
        /*0d00*/ 	.short	0x0100
        /*0d02*/ 	.byte	0x08
	.zero		1


	//   ....[17]....
        /*0d04*/ 	.word	0x000007c0
        /*0d08*/ 	.word	0x000000ff
        /*0d0c*/ 	.word	0x000288a8
        /*0d10*/ 	.short	0x0100
        /*0d12*/ 	.byte	0x08
	.zero		1


	//   ....[18]....
        /*0d14*/ 	.word	0x000008f0
        /*0d18*/ 	.word	0x000000ff
        /*0d1c*/ 	.word	0x000288b0
        /*0d20*/ 	.short	0x0100
        /*0d22*/ 	.byte	0x08
	.zero		1


	//   ....[19]....
        /*0d24*/ 	.word	0x00000900
        /*0d28*/ 	.word	0x000000ff
        /*0d2c*/ 	.word	0x000288c0
        /*0d30*/ 	.short	0x0100
        /*0d32*/ 	.byte	0x08
	.zero		1


	//   ....[20]....
        /*0d34*/ 	.word	0x00000910
        /*0d38*/ 	.word	0x000000ff
        /*0d3c*/ 	.word	0x000288b8
        /*0d40*/ 	.short	0x0100
        /*0d42*/ 	.byte	0x08
	.zero		1


	//   ....[21]....
        /*0d44*/ 	.word	0x00000920
        /*0d48*/ 	.word	0x000000ff
        /*0d4c*/ 	.word	0x000288c8
        /*0d50*/ 	.short	0x0100
        /*0d52*/ 	.byte	0x08
	.zero		1


	//   ....[22]....
        /*0d54*/ 	.word	0x000033e0
        /*0d58*/ 	.word	0x0000006a
        /*0d5c*/ 	.word	0x00028890
        /*0d60*/ 	.short	0x010a
        /*0d62*/ 	.byte	0x3f
	.zero		1


	//   ....[23]....
        /*0d64*/ 	.word	0x00005980
        /*0d68*/ 	.word	0x0000006a
        /*0d6c*/ 	.word	0x00028890
        /*0d70*/ 	.short	0x010a
        /*0d72*/ 	.byte	0x3f
	.zero		1


	//   ....[24]....
        /*0d74*/ 	.word	0x00007a60
        /*0d78*/ 	.word	0x0000006a
        /*0d7c*/ 	.word	0x00028890
        /*0d80*/ 	.short	0x010a
        /*0d82*/ 	.byte	0x3f
	.zero		1


	//   ....[25]....
        /*0d84*/ 	.word	0x000080c0
        /*0d88*/ 	.word	0x0000002c
        /*0d8c*/ 	.word	0x00000000
        /*0d90*/ 	.short	0x0101
        /*0d92*/ 	.byte	0x3f
	.zero		1


	//   ....[26]....
        /*0d94*/ 	.word	0x00008100
        /*0d98*/ 	.word	0x0000006a
        /*0d9c*/ 	.word	0x000288b0
        /*0da0*/ 	.short	0x010a
        /*0da2*/ 	.byte	0x3f
	.zero		1


	//   ....[27]....
        /*0da4*/ 	.word	0x00008750
        /*0da8*/ 	.word	0x0000006a
        /*0dac*/ 	.word	0x00000000
        /*0db0*/ 	.short	0x0101
        /*0db2*/ 	.byte	0x3f
	.zero		1


	//   ....[28]....
        /*0db4*/ 	.word	0x000090e0
        /*0db8*/ 	.word	0x00000002
        /*0dbc*/ 	.word	0x00028800
        /*0dc0*/ 	.short	0x010a
        /*0dc2*/ 	.byte	0x3f
	.zero		1


	//   ....[29]....
        /*0dc4*/ 	.word	0x00009130
        /*0dc8*/ 	.word	0x00000002
        /*0dcc*/ 	.word	0x00028800
        /*0dd0*/ 	.short	0x010a
        /*0dd2*/ 	.byte	0x3f
	.zero		1


	//   ....[30]....
        /*0dd4*/ 	.word	0x0000a1d0
        /*0dd8*/ 	.word	0x00000002
        /*0ddc*/ 	.word	0x00028800
        /*0de0*/ 	.short	0x010a
        /*0de2*/ 	.byte	0x3f
	.zero		1


	//   ....[31]....
        /*0de4*/ 	.word	0x0000c5c0
        /*0de8*/ 	.word	0x00000002
        /*0dec*/ 	.word	0x00028800
        /*0df0*/ 	.short	0x010a
        /*0df2*/ 	.byte	0x3f
	.zero		1


	//   ....[32]....
        /*0df4*/ 	.word	0x0000e020
        /*0df8*/ 	.word	0x00000008
        /*0dfc*/ 	.word	0x00028830
        /*0e00*/ 	.short	0x010a
        /*0e02*/ 	.byte	0x3f
	.zero		1


	//   ....[33]....
        /*0e04*/ 	.word	0x0000e090
        /*0e08*/ 	.word	0x00000008
        /*0e0c*/ 	.word	0x00028830
        /*0e10*/ 	.short	0x010a
        /*0e12*/ 	.byte	0x3f
	.zero		1


	//   ....[34]....
        /*0e14*/ 	.word	0x0000ead0
        /*0e18*/ 	.word	0x00000008
        /*0e1c*/ 	.word	0x00000000
        /*0e20*/ 	.short	0x0101
        /*0e22*/ 	.byte	0x3f
	.zero		1


	//   ....[35]....
        /*0e24*/ 	.word	0x00011c00
        /*0e28*/ 	.word	0x00000007
        /*0e2c*/ 	.word	0x00028830
        /*0e30*/ 	.short	0x010a
        /*0e32*/ 	.byte	0x3f
	.zero		1


	//   ....[36]....
        /*0e34*/ 	.word	0x00011c50
        /*0e38*/ 	.word	0x00000007
        /*0e3c*/ 	.word	0x00028830
        /*0e40*/ 	.short	0x010a
        /*0e42*/ 	.byte	0x3f
	.zero		1


	//   ....[37]....
        /*0e44*/ 	.word	0x000120a0
        /*0e48*/ 	.word	0x00000007
        /*0e4c*/ 	.word	0x00028850
        /*0e50*/ 	.short	0x010a
        /*0e52*/ 	.byte	0x3f
	.zero		1


	//   ....[38]....
        /*0e54*/ 	.word	0x000120e0
        /*0e58*/ 	.word	0x00000007
        /*0e5c*/ 	.word	0x00028850
        /*0e60*/ 	.short	0x010a
        /*0e62*/ 	.byte	0x3f
	.zero		1


	//   ....[39]....
        /*0e64*/ 	.word	0x00012e20
        /*0e68*/ 	.word	0x00000007
        /*0e6c*/ 	.word	0x00000000
        /*0e70*/ 	.short	0x0101
        /*0e72*/ 	.byte	0x3f
	.zero		1


	//   ....[40]....
        /*0e74*/ 	.word	0x00014c40
        /*0e78*/ 	.word	0x00000033
        /*0e7c*/ 	.word	0x00000000
        /*0e80*/ 	.short	0x0101
        /*0e82*/ 	.byte	0x3f
	.zero		1


	//   ....[41]....
        /*0e84*/ 	.word	0x00015910
        /*0e88*/ 	.word	0x00000006
        /*0e8c*/ 	.word	0x00028830
        /*0e90*/ 	.short	0x010a
        /*0e92*/ 	.byte	0x3f
	.zero		1


	//   ....[42]....
        /*0e94*/ 	.word	0x00015960
        /*0e98*/ 	.word	0x00000006
        /*0e9c*/ 	.word	0x00028830
        /*0ea0*/ 	.short	0x010a
        /*0ea2*/ 	.byte	0x3f
	.zero		1


	//   ....[43]....
        /*0ea4*/ 	.word	0x00015db0
        /*0ea8*/ 	.word	0x00000007
        /*0eac*/ 	.word	0x00028850
        /*0eb0*/ 	.short	0x010a
        /*0eb2*/ 	.byte	0x3f
	.zero		1


	//   ....[44]....
        /*0eb4*/ 	.word	0x00015df0
        /*0eb8*/ 	.word	0x00000007
        /*0ebc*/ 	.word	0x00028850
        /*0ec0*/ 	.short	0x010a
        /*0ec2*/ 	.byte	0x3f
	.zero		1


	//   ....[45]....
        /*0ec4*/ 	.word	0x00017840
        /*0ec8*/ 	.word	0x00000007
        /*0ecc*/ 	.word	0x00000000
        /*0ed0*/ 	.short	0x0101
        /*0ed2*/ 	.byte	0x3f
	.zero		1


	//   ....[46]....
        /*0ed4*/ 	.word	0x000178d0
        /*0ed8*/ 	.word	0x0000000f
        /*0edc*/ 	.word	0x00000000
        /*0ee0*/ 	.short	0x0101
        /*0ee2*/ 	.byte	0x3f
	.zero		1


	//   ....[47]....
        /*0ee4*/ 	.word	0x00018340
        /*0ee8*/ 	.word	0x00000006
        /*0eec*/ 	.word	0x00028830
        /*0ef0*/ 	.short	0x010a
        /*0ef2*/ 	.byte	0x3f
	.zero		1


	//   ....[48]....
        /*0ef4*/ 	.word	0x00018390
        /*0ef8*/ 	.word	0x00000006
        /*0efc*/ 	.word	0x00028830
        /*0f00*/ 	.short	0x010a
        /*0f02*/ 	.byte	0x3f
	.zero		1


	//   ....[49]....
        /*0f04*/ 	.word	0x000187e0
        /*0f08*/ 	.word	0x00000007
        /*0f0c*/ 	.word	0x00028850
        /*0f10*/ 	.short	0x010a
        /*0f12*/ 	.byte	0x3f
	.zero		1


	//   ....[50]....
        /*0f14*/ 	.word	0x00018820
        /*0f18*/ 	.word	0x00000007
        /*0f1c*/ 	.word	0x00028850
        /*0f20*/ 	.short	0x010a
        /*0f22*/ 	.byte	0x3f
	.zero		1


	//   ....[51]....
        /*0f24*/ 	.word	0x00019540
        /*0f28*/ 	.word	0x00000044
        /*0f2c*/ 	.word	0x00000000
        /*0f30*/ 	.short	0x0101
        /*0f32*/ 	.byte	0x3f
	.zero		1


	//   ....[52]....
        /*0f34*/ 	.word	0x0001b430
        /*0f38*/ 	.word	0x00000037
        /*0f3c*/ 	.word	0x00000000
        /*0f40*/ 	.short	0x0101
        /*0f42*/ 	.byte	0x3f
	.zero		1


	//   ....[53]....
        /*0f44*/ 	.word	0x0001bd10
        /*0f48*/ 	.word	0x00000009
        /*0f4c*/ 	.word	0x00028850
        /*0f50*/ 	.short	0x010a
        /*0f52*/ 	.byte	0x3f
	.zero		1


	//   ....[54]....
        /*0f54*/ 	.word	0x0001bd90
        /*0f58*/ 	.word	0x00000009
        /*0f5c*/ 	.word	0x00028850
        /*0f60*/ 	.short	0x010a
        /*0f62*/ 	.byte	0x3f
	.zero		1


	//   ....[55]....
        /*0f64*/ 	.word	0x0001c340
        /*0f68*/ 	.word	0x0000000c
        /*0f6c*/ 	.word	0x00000000
        /*0f70*/ 	.short	0x0101
        /*0f72*/ 	.byte	0x3f
	.zero		1


	//   ....[56]....
        /*0f74*/ 	.word	0x0001d870
        /*0f78*/ 	.word	0x00000000
        /*0f7c*/ 	.word	0x00000000
        /*0f80*/ 	.short	0x0101
        /*0f82*/ 	.byte	0x3f
	.zero		1


	//   ....[57]....
        /*0f84*/ 	.word	0x00020040
        /*0f88*/ 	.word	0x00000007
        /*0f8c*/ 	.word	0x00028820
        /*0f90*/ 	.short	0x010a
        /*0f92*/ 	.byte	0x3f
	.zero		1


	//   ....[58]....
        /*0f94*/ 	.word	0x00020120
        /*0f98*/ 	.word	0x00000007
        /*0f9c*/ 	.word	0x000288a0
        /*0fa0*/ 	.short	0x010a
        /*0fa2*/ 	.byte	0x3f
	.zero		1


	//   ....[59]....
        /*0fa4*/ 	.word	0x00020480
        /*0fa8*/ 	.word	0x00000007
        /*0fac*/ 	.word	0x000288c0
        /*0fb0*/ 	.short	0x010a
        /*0fb2*/ 	.byte	0x3f
	.zero		1


	//   ....[60]....
        /*0fb4*/ 	.word	0x00020950
        /*0fb8*/ 	.word	0x00000008
        /*0fbc*/ 	.word	0x000288a0
        /*0fc0*/ 	.short	0x010a
        /*0fc2*/ 	.byte	0x3f
	.zero		1


	//   ....[61]....
        /*0fc4*/ 	.word	0x00020c90
        /*0fc8*/ 	.word	0x00000008
        /*0fcc*/ 	.word	0x000288c0
        /*0fd0*/ 	.short	0x010a
        /*0fd2*/ 	.byte	0x3f
	.zero		1


	//   ....[62]....
        /*0fd4*/ 	.word	0x00021db0
        /*0fd8*/ 	.word	0x00000000
        /*0fdc*/ 	.word	0x00028840
        /*0fe0*/ 	.short	0x010a
        /*0fe2*/ 	.byte	0x3f
	.zero		1


	//   ....[63]....
        /*0fe4*/ 	.word	0x00022c70
        /*0fe8*/ 	.word	0x00000009
        /*0fec*/ 	.word	0x00028800
        /*0ff0*/ 	.short	0x0107
        /*0ff2*/ 	.byte	0x3f
	.zero		1


	//   ....[64]....
        /*0ff4*/ 	.word	0x00022d80
        /*0ff8*/ 	.word	0x00000002
        /*0ffc*/ 	.word	0x00028800
        /*1000*/ 	.short	0x0101
        /*1002*/ 	.byte	0x3f
	.zero		1


	//   ....[65]....
        /*1004*/ 	.word	0x00022da0
        /*1008*/ 	.word	0x00000002
        /*100c*/ 	.word	0x00028820
        /*1010*/ 	.short	0x010a
        /*1012*/ 	.byte	0x3f
	.zero		1


	//   ....[66]....
        /*1014*/ 	.word	0x00023120
        /*1018*/ 	.word	0x00000003
        /*101c*/ 	.word	0x00028840
        /*1020*/ 	.short	0x010a
        /*1022*/ 	.byte	0x3f
	.zero		1


	//   ....[67]....
        /*1024*/ 	.word	0x000234e0
        /*1028*/ 	.word	0x00000003
        /*102c*/ 	.word	0x00000060
        /*1030*/ 	.short	0x010a
        /*1032*/ 	.byte	0x3f
	.zero		1


	//   ....[68]....
        /*1034*/ 	.word	0x00023bc0
        /*1038*/ 	.word	0x00000003
        /*103c*/ 	.word	0x00028840
        /*1040*/ 	.short	0x010a
        /*1042*/ 	.byte	0x3f
	.zero		1


	//   ....[69]....
        /*1044*/ 	.word	0x00023f80
        /*1048*/ 	.word	0x00000002
        /*104c*/ 	.word	0x00000060
        /*1050*/ 	.short	0x010a
        /*1052*/ 	.byte	0x3f
	.zero		1


	//   ....[70]....
        /*1054*/ 	.word	0x00024590
        /*1058*/ 	.word	0x00000002
        /*105c*/ 	.word	0x00028840
        /*1060*/ 	.short	0x010a
        /*1062*/ 	.byte	0x3f
	.zero		1


	//   ....[71]....
        /*1064*/ 	.word	0x00024950
        /*1068*/ 	.word	0x00000002
        /*106c*/ 	.word	0x00000060
        /*1070*/ 	.short	0x010a
        /*1072*/ 	.byte	0x3f
	.zero		1


	//   ....[72]....
        /*1074*/ 	.word	0x00024ef0
        /*1078*/ 	.word	0x00000000
        /*107c*/ 	.word	0x00028860
        /*1080*/ 	.short	0x010a
        /*1082*/ 	.byte	0x3f
	.zero		1


	//   ....[73]....
        /*1084*/ 	.word	0x00025ff0
        /*1088*/ 	.word	0x00000000
        /*108c*/ 	.word	0x00028820
        /*1090*/ 	.short	0x010a
        /*1092*/ 	.byte	0x3f
	.zero		1


	//   ....[74]....
        /*1094*/ 	.word	0x000261a0
        /*1098*/ 	.word	0x00000006
        /*109c*/ 	.word	0x00000000
        /*10a0*/ 	.short	0x010a
        /*10a2*/ 	.byte	0x3f
	.zero		1


	//   ....[75]....
        /*10a4*/ 	.word	0x00026210
        /*10a8*/ 	.word	0x00000007
        /*10ac*/ 	.word	0x00000000
        /*10b0*/ 	.short	0x010a
        /*10b2*/ 	.byte	0x3f
	.zero		1


	//   ....[76]....
        /*10b4*/ 	.word	0x00026280
        /*10b8*/ 	.word	0x00000004
        /*10bc*/ 	.word	0x00000000
        /*10c0*/ 	.short	0x010a
        /*10c2*/ 	.byte	0x3f
	.zero		1


	//   ....[77]....
        /*10c4*/ 	.word	0x000262b0
        /*10c8*/ 	.word	0x00000003
        /*10cc*/ 	.word	0x00000000
        /*10d0*/ 	.short	0x010a
        /*10d2*/ 	.byte	0x3f
	.zero		1


	//   ....[78]....
        /*10d4*/ 	.word	0x00026310
        /*10d8*/ 	.word	0x0000006a
        /*10dc*/ 	.word	0x00028890
        /*10e0*/ 	.short	0x010a
        /*10e2*/ 	.byte	0x3f
	.zero		1


	//   ....[79]....
        /*10e4*/ 	.word	0x00026360
        /*10e8*/ 	.word	0x0000006a
        /*10ec*/ 	.word	0x00028890
        /*10f0*/ 	.short	0x010a
        /*10f2*/ 	.byte	0x3f
	.zero		1


	//   ....[80]....
        /*10f4*/ 	.word	0x000263b0
        /*10f8*/ 	.word	0x0000006a
        /*10fc*/ 	.word	0x00028890
        /*1100*/ 	.short	0x010a
        /*1102*/ 	.byte	0x3f
	.zero		1


	//   ....[81]....
        /*1104*/ 	.word	0x00026400
        /*1108*/ 	.word	0x0000006a
        /*110c*/ 	.word	0x000288b0
        /*1110*/ 	.short	0x010a
        /*1112*/ 	.byte	0x3f
	.zero		1


	//   ....[82]....
        /*1114*/ 	.word	0x00026c00
        /*1118*/ 	.word	0x00000002
        /*111c*/ 	.word	0x00028800
        /*1120*/ 	.short	0x010a
        /*1122*/ 	.byte	0x3f
	.zero		1


	//   ....[83]....
        /*1124*/ 	.word	0x00027760
        /*1128*/ 	.word	0x00000002
        /*112c*/ 	.word	0x00028800
        /*1130*/ 	.short	0x010a
        /*1132*/ 	.byte	0x3f
	.zero		1


	//   ....[84]....
        /*1134*/ 	.word	0x000277b0
        /*1138*/ 	.word	0x00000008
        /*113c*/ 	.word	0x00028830
        /*1140*/ 	.short	0x010a
        /*1142*/ 	.byte	0x3f
	.zero		1


	//   ....[85]....
        /*1144*/ 	.word	0x00027800
        /*1148*/ 	.word	0x00000007
        /*114c*/ 	.word	0x00028830
        /*1150*/ 	.short	0x010a
        /*1152*/ 	.byte	0x3f
	.zero		1


	//   ....[86]....
        /*1154*/ 	.word	0x00027850
        /*1158*/ 	.word	0x00000007
        /*115c*/ 	.word	0x00028850
        /*1160*/ 	.short	0x010a
        /*1162*/ 	.byte	0x3f
	.zero		1


	//   ....[87]....
        /*1164*/ 	.word	0x000278a0
        /*1168*/ 	.word	0x00000006
        /*116c*/ 	.word	0x00028830
        /*1170*/ 	.short	0x010a
        /*1172*/ 	.byte	0x3f
	.zero		1


	//   ....[88]....
        /*1174*/ 	.word	0x000278f0
        /*1178*/ 	.word	0x00000007
        /*117c*/ 	.word	0x00028850
        /*1180*/ 	.short	0x010a
        /*1182*/ 	.byte	0x3f
	.zero		1


	//   ....[89]....
        /*1184*/ 	.word	0x00027940
        /*1188*/ 	.word	0x00000006
        /*118c*/ 	.word	0x00028830
        /*1190*/ 	.short	0x010a
        /*1192*/ 	.byte	0x3f
	.zero		1


	//   ....[90]....
        /*1194*/ 	.word	0x00027990
        /*1198*/ 	.word	0x00000007
        /*119c*/ 	.word	0x00028850
        /*11a0*/ 	.short	0x010a
        /*11a2*/ 	.byte	0x3f
	.zero		1


	//   ....[91]....
        /*11a4*/ 	.word	0x000279e0
        /*11a8*/ 	.word	0x00000009
        /*11ac*/ 	.word	0x00028850
        /*11b0*/ 	.short	0x010a
        /*11b2*/ 	.byte	0x3f
	.zero		1


	//   ....[92]....
        /*11b4*/ 	.word	0x00027fc0
        /*11b8*/ 	.word	0x00000006
        /*11bc*/ 	.word	0x00028820
        /*11c0*/ 	.short	0x010a
        /*11c2*/ 	.byte	0x3f
	.zero		1


	//   ....[93]....
        /*11c4*/ 	.word	0x00028010
        /*11c8*/ 	.word	0x00000007
        /*11cc*/ 	.word	0x000288a0
        /*11d0*/ 	.short	0x010a
        /*11d2*/ 	.byte	0x3f
	.zero		1


	//   ....[94]....
        /*11d4*/ 	.word	0x00028060
        /*11d8*/ 	.word	0x00000007
        /*11dc*/ 	.word	0x000288c0
        /*11e0*/ 	.short	0x010a
        /*11e2*/ 	.byte	0x3f
	.zero		1


	//   ....[95]....
        /*11e4*/ 	.word	0x000280b0
        /*11e8*/ 	.word	0x00000008
        /*11ec*/ 	.word	0x000288a0
        /*11f0*/ 	.short	0x010a
        /*11f2*/ 	.byte	0x3f
	.zero		1


	//   ....[96]....
        /*11f4*/ 	.word	0x00028100
        /*11f8*/ 	.word	0x00000008
        /*11fc*/ 	.word	0x000288c0
        /*1200*/ 	.short	0x010a
        /*1202*/ 	.byte	0x3f
	.zero		1


	//   ....[97]....
        /*1204*/ 	.word	0x000282a0
        /*1208*/ 	.word	0x00000000
        /*120c*/ 	.word	0x00028840
        /*1210*/ 	.short	0x010a
        /*1212*/ 	.byte	0x3f
	.zero		1


	//   ....[98]....
        /*1214*/ 	.word	0x00028df0
        /*1218*/ 	.word	0x00000002
        /*121c*/ 	.word	0x00028820
        /*1220*/ 	.short	0x010a
        /*1222*/ 	.byte	0x3f
	.zero		1


	//   ....[99]....
        /*1224*/ 	.word	0x00028e40
        /*1228*/ 	.word	0x00000003
        /*122c*/ 	.word	0x00028840
        /*1230*/ 	.short	0x010a
        /*1232*/ 	.byte	0x3f
	.zero		1


	//   ....[100]....
        /*1234*/ 	.word	0x00028e90
        /*1238*/ 	.word	0x00000003
        /*123c*/ 	.word	0x00000060
        /*1240*/ 	.short	0x010a
        /*1242*/ 	.byte	0x3f
	.zero		1


	//   ....[101]....
        /*1244*/ 	.word	0x00028ee0
        /*1248*/ 	.word	0x00000003
        /*124c*/ 	.word	0x00028840
        /*1250*/ 	.short	0x010a
        /*1252*/ 	.byte	0x3f
	.zero		1


	//   ....[102]....
        /*1254*/ 	.word	0x00028f30
        /*1258*/ 	.word	0x00000002
        /*125c*/ 	.word	0x00000060
        /*1260*/ 	.short	0x010a
        /*1262*/ 	.byte	0x3f
	.zero		1


	//   ....[103]....
        /*1264*/ 	.word	0x00028f80
        /*1268*/ 	.word	0x00000002
        /*126c*/ 	.word	0x00028840
        /*1270*/ 	.short	0x010a
        /*1272*/ 	.byte	0x3f
	.zero		1


	//   ....[104]....
        /*1274*/ 	.word	0x00028fd0
        /*1278*/ 	.word	0x00000002
        /*127c*/ 	.word	0x00000060
        /*1280*/ 	.short	0x010a
        /*1282*/ 	.byte	0x3f
	.zero		1


	//   ....[105]....
        /*1284*/ 	.word	0x00029020
        /*1288*/ 	.word	0x00000000
        /*128c*/ 	.word	0x00028860
        /*1290*/ 	.short	0x010a
        /*1292*/ 	.byte	0x3f
	.zero		1


	//   ....[106]....
        /*1294*/ 	.word	0x00029a70
        /*1298*/ 	.word	0x00000000
        /*129c*/ 	.word	0x00028820
        /*12a0*/ 	.short	0x010a
        /*12a2*/ 	.byte	0x3f
	.zero		1


	//   ....[107]....
        /*12a4*/ 	.word	0x00029c10
        /*12a8*/ 	.word	0x00000006
        /*12ac*/ 	.word	0x00000000
        /*12b0*/ 	.short	0x010a
        /*12b2*/ 	.byte	0x3f
	.zero		1


	//   ....[108]....
        /*12b4*/ 	.word	0x00029c60
        /*12b8*/ 	.word	0x00000007
        /*12bc*/ 	.word	0x00000000
        /*12c0*/ 	.short	0x010a
        /*12c2*/ 	.byte	0x3f
	.zero		1


	//   ....[109]....
        /*12c4*/ 	.word	0x00029cb0
        /*12c8*/ 	.word	0x00000004
        /*12cc*/ 	.word	0x00000000
        /*12d0*/ 	.short	0x010a
        /*12d2*/ 	.byte	0x3f
	.zero		1


	//----- nvinfo : EIATTR_NUM_MBARRIERS
	.align		4
.L_274:
        /*12d4*/ 	.byte	0x03, 0x38
        /*12d6*/ 	.short	0x0016


	//----- nvinfo : EIATTR_EXIT_INSTR_OFFSETS
	.align		4
        /*12d8*/ 	.byte	0x04, 0x1c
        /*12da*/ 	.short	(.L_276 - .L_275)


	//   ....[0]....
.L_275:
        /*12dc*/ 	.word	0x00026300


	//----- nvinfo : EIATTR_MAX_THREADS
	.align		4
.L_276:
        /*12e0*/ 	.byte	0x04, 0x05
        /*12e2*/ 	.short	(.L_278 - .L_277)
.L_277:
        /*12e4*/ 	.word	0x00000180
        /*12e8*/ 	.word	0x00000001
        /*12ec*/ 	.word	0x00000001


	//----- nvinfo : EIATTR_CRS_STACK_SIZE
	.align		4
.L_278:
        /*12f0*/ 	.byte	0x04, 0x1e
        /*12f2*/ 	.short	(.L_280 - .L_279)
.L_279:
        /*12f4*/ 	.word	0x00000000


	//----- nvinfo : EIATTR_CBANK_PARAM_SIZE
	.align		4
.L_280:
        /*12f8*/ 	.byte	0x03, 0x19
        /*12fa*/ 	.short	0x0af0


	//----- nvinfo : EIATTR_PARAM_CBANK
	.align		4
        /*12fc*/ 	.byte	0x04, 0x0a
        /*12fe*/ 	.short	(.L_282 - .L_281)
	.align		4
.L_281:
        /*1300*/ 	.word	index@(.nv.constant0._ZN7cutlass13device_kernelIN5flash11enable_sm90INS1_16FlashAttnFwdSm90INS1_25CollectiveMainloopFwdSm90ILi2EN4cute5tupleIJNS5_1CILi1EEES8_S8_EEENS6_IJNS7_ILi128EEESA_SA_EEELi128ENS_6half_tEfNS_4arch4Sm90ELb0ELb1ELb1ELb1ELb0ELb1ELb0ELb1ELb1ELb1ELb0ELb0EEENS1_21CollectiveEpilogueFwdISB_S9_SC_SE_Li256ELb1ELb1ELb0ELb0EEENS1_36VarlenDynamicPersistentTileSchedulerILi128ELi128ELi256ELi128ELb0ELb1ELb1ELb1ELb0ELb1EEEEEEEEEvNT_6ParamsE)
        /*1304*/ 	.short	0x0210
        /*1306*/ 	.short	0x0af0


	//----- nvinfo : EIATTR_SW_WAR
	.align		4
.L_282:
        /*1308*/ 	.byte	0x04, 0x36
        /*130a*/ 	.short	(.L_284 - .L_283)
.L_283:
        /*130c*/ 	.word	0x00000008
.L_284:


//--------------------- .nv.info._ZN7cutlass13device_kernelIN5flash11enable_sm90INS1_16FlashAttnFwdSm90INS1_25CollectiveMainloopFwdSm90ILi2EN4cute5tupleIJNS5_1CILi1EEES8_S8_EEENS6_IJNS7_ILi128EEESA_SA_EEELi128ENS_6half_tEfNS_4arch4Sm90ELb1ELb0ELb1ELb0ELb0ELb0ELb0ELb1ELb1ELb1ELb0ELb0EEENS1_21CollectiveEpilogueFwdISB_S9_SC_SE_Li256ELb0ELb1ELb0ELb0EEENS1_30DynamicPersistentTileSchedulerILi256ELi128ELb0ELb1ELb1EEEEEEEEEvNT_6ParamsE --------------------------
	.section	.nv.info._ZN7cutlass13device_kernelIN5flash11enable_sm90INS1_16FlashAttnFwdSm90INS1_25CollectiveMainloopFwdSm90ILi2EN4cute5tupleIJNS5_1CILi1EEES8_S8_EEENS6_IJNS7_ILi128EEESA_SA_EEELi128ENS_6half_tEfNS_4arch4Sm90ELb1ELb0ELb1ELb0ELb0ELb0ELb0ELb1ELb1ELb1ELb0ELb0EEENS1_21CollectiveEpilogueFwdISB_S9_SC_SE_Li256ELb0ELb1ELb0ELb0EEENS1_30DynamicPersistentTileSchedulerILi256ELi128ELb0ELb1ELb1EEEEEEEEEvNT_6ParamsE,"",@"SHT_CUDA_INFO"
	.sectionflags	@""
	.align	4


	//----- nvinfo : EIATTR_CUDA_API_VERSION
	.align		4
        /*0000*/ 	.byte	0x04, 0x37
        /*0002*/ 	.short	(.L_286 - .L_285)
.L_285:
        /*0004*/ 	.word	0x00000082


	//----- nvinfo : EIATTR_KPARAM_INFO
	.align		4
.L_286:
        /*0008*/ 	.byte	0x04, 0x17
        /*000a*/ 	.short	(.L_288 - .L_287)
.L_287:
        /*000c*/ 	.word	0x00000000
        /*0010*/ 	.short	0x0000
        /*0012*/ 	.short	0x0070
        /*0014*/ 	.byte	0x00, 0xf0, 0x01, 0x2a


	//----- nvinfo : EIATTR_SPARSE_MMA_MASK
	.align		4
.L_288:
        /*0018*/ 	.byte	0x03, 0x50
        /*001a*/ 	.short	0x0000


	//----- nvinfo : EIATTR_MAXREG_COUNT
	.align		4
        /*001c*/ 	.byte	0x03, 0x1b
        /*001e*/ 	.short	0x00a8


	//----- nvinfo : EIATTR_NUM_BARRIERS
	.align		4
        /*0020*/ 	.byte	0x02, 0x4c
        /*0022*/ 	.byte	0x10
	.zero		1


	//----- nvinfo : EIATTR_EXTERNS
	.align		4
        /*0024*/ 	.byte	0x04, 0x0f
        /*0026*/ 	.short	(.L_290 - .L_289)


	//   ....[0]....
	.align		4
.L_289:
        /*0028*/ 	.word	index@(__assertfail)


	//----- nvinfo : EIATTR_ANNOTATIONS
	.align		4
.L_290:
        /*002c*/ 	.byte	0x04, 0x55
        /*002e*/ 	.short	(.L_292 - .L_291)


	//   ....[0]....
.L_291:
        /* <DEDUP_REMOVED lines=25> */


	//----- nvinfo : EIATTR_MERCURY_ISA_VERSION
	.align		4
.L_292:
        /*01b0*/ 	.byte	0x03, 0x5f
        /*01b2*/ 	.short	0x0101


	//----- nvinfo : EIATTR_INT_WARP_WIDE_INSTR_OFFSETS
	.align		4
        /*01b4*/ 	.byte	0x04, 0x31
        /*01b6*/ 	.short	(.L_294 - .L_293)


	//   ....[0]....
.L_293:
        /*01b8*/ 	.word	0x00000130


	//   ....[1]....
        /*01bc*/ 	.word	0x00000170


	//   ....[2]....
        /*01c0*/ 	.word	0x000001e0


	//   ....[3]....
        /*01c4*/ 	.word	0x0000cb00


	//   ....[4]....
        /*01c8*/ 	.word	0x0000cb90


	//   ....[5]....
        /*01cc*/ 	.word	0x0000feb0


	//   ....[6]....
        /*01d0*/ 	.word	0x0000ff40


	//----- nvinfo : EIATTR_COOP_GROUP_MASK_REGIDS
	.align		4
.L_294:
        /*01d4*/ 	.byte	0x04, 0x29
        /*01d6*/ 	.short	(.L_296 - .L_295)


	//   ....[0]....
.L_295:
        /*01d8*/ 	.word	0xffffffff


	//   ....[1]....
        /*01dc*/ 	.word	0xffffffff


	//   ....[2]....
        /*01e0*/ 	.word	0xffffffff


	//   ....[3]....
        /*01e4*/ 	.word	0xffffffff


	//   ....[4]....
        /*01e8*/ 	.word	0xffffffff


	//   ....[5]....
        /*01ec*/ 	.word	0xffffffff


	//   ....[6]....
        /*01f0*/ 	.word	0xffffffff


	//   ....[7]....
        /*01f4*/ 	.word	0xffffffff


	//   ....[8]....
        /*01f8*/ 	.word	0xffffffff


	//   ....[9]....
        /*01fc*/ 	.word	0xffffffff


	//   ....[10]....
        /*0200*/ 	.word	0xffffffff


	//   ....[11]....
        /*0204*/ 	.word	0xffffffff


	//   ....[12]....
        /*0208*/ 	.word	0xffffffff


	//   ....[13]....
        /*020c*/ 	.word	0xffffffff


	//   ....[14]....
        /*0210*/ 	.word	0xffffffff


	//   ....[15]....
        /*0214*/ 	.word	0xffffffff


	//   ....[16]....
        /*0218*/ 	.word	0xffffffff


	//   ....[17]....
        /*021c*/ 	.word	0xffffffff


	//   ....[18]....
        /*0220*/ 	.word	0xffffffff


	//   ....[19]....
        /*0224*/ 	.word	0xffffffff


	//   ....[20]....
        /*0228*/ 	.word	0xffffffff


	//   ....[21]....
        /*022c*/ 	.word	0xffffffff


	//   ....[22]....
        /*0230*/ 	.word	0xffffffff


	//   ....[23]....
        /*0234*/ 	.word	0xffffffff


	//   ....[24]....
        /*0238*/ 	.word	0xffffffff


	//   ....[25]....
        /*023c*/ 	.word	0xffffffff


	//   ....[26]....
        /*0240*/ 	.word	0xffffffff


	//   ....[27]....
        /*0244*/ 	.word	0xffffffff


	//   ....[28]....
        /*0248*/ 	.word	0xffffffff


	//   ....[29]....
        /*024c*/ 	.word	0xffffffff


	//   ....[30]....
        /*0250*/ 	.word	0xffffffff


	//   ....[31]....
        /*0254*/ 	.word	0xffffffff


	//   ....[32]....
        /*0258*/ 	.word	0xffffffff


	//   ....[33]....
        /*025c*/ 	.word	0xffffffff


	//   ....[34]....
        /*0260*/ 	.word	0xffffffff


	//   ....[35]....
        /*0264*/ 	.word	0xffffffff


	//   ....[36]....
        /*0268*/ 	.word	0xffffffff


	//   ....[37]....
        /*026c*/ 	.word	0xffffffff


	//   ....[38]....
        /*0270*/ 	.word	0xffffffff


	//   ....[39]....
        /*0274*/ 	.word	0xffffffff


	//   ....[40]....
        /*0278*/ 	.word	0xffffffff


	//   ....[41]....
        /*027c*/ 	.word	0xffffffff


	//   ....[42]....
        /*0280*/ 	.word	0xffffffff


	//   ....[43]....
        /*0284*/ 	.word	0xffffffff


	//   ....[44]....
        /*0288*/ 	.word	0xffffffff


	//   ....[45]....
        /*028c*/ 	.word	0xffffffff


	//   ....[46]....
        /*0290*/ 	.word	0xffffffff


	//   ....[47]....
        /*0294*/ 	.word	0xffffffff


	//   ....[48]....
        /*0298*/ 	.word	0xffffffff


	//   ....[49]....
        /*029c*/ 	.word	0xffffffff


	//   ....[50]....
        /*02a0*/ 	.word	0xffffffff


	//   ....[51]....
        /*02a4*/ 	.word	0xffffffff


	//   ....[52]....
        /*02a8*/ 	.word	0xffffffff


	//   ....[53]....
        /*02ac*/ 	.word	0xffffffff


	//   ....[54]....
        /*02b0*/ 	.word	0xffffffff


	//   ....[55]....
        /*02b4*/ 	.word	0xffffffff


	//   ....[56]....
        /*02b8*/ 	.word	0xffffffff


	//   ....[57]....
        /*02bc*/ 	.word	0xffffffff


	//   ....[58]....
        /*02c0*/ 	.word	0xffffffff


	//   ....[59]....
        /*02c4*/ 	.word	0xffffffff


	//   ....[60]....
        /*02c8*/ 	.word	0xffffffff


	//   ....[61]....
        /*02cc*/ 	.word	0xffffffff


	//   ....[62]....
        /*02d0*/ 	.word	0xffffffff


	//   ....[63]....
        /*02d4*/ 	.word	0xffffffff


	//   ....[64]....
        /*02d8*/ 	.word	0xffffffff


	//   ....[65]....
        /*02dc*/ 	.word	0xffffffff


	//   ....[66]....
        /*02e0*/ 	.word	0xffffffff


	//   ....[67]....
        /*02e4*/ 	.word	0xffffffff


	//   ....[68]....
        /*02e8*/ 	.word	0x0500000f


	//   ....[69]....
        /*02ec*/ 	.word	0x0500000f


	//   ....[70]....
        /*02f0*/ 	.word	0x0500000f


	//   ....[71]....
        /*02f4*/ 	.word	0x0500000f


	//   ....[72]....
        /*02f8*/ 	.word	0x0500000f


	//   ....[73]....
        /*02fc*/ 	.word	0x0500000f


	//   ....[74]....
        /*0300*/ 	.word	0x0500000f


	//   ....[75]....
        /*0304*/ 	.word	0x0500000f


	//   ....[76]....
        /*0308*/ 	.word	0x0500000f


	//   ....[77]....
        /*030c*/ 	.word	0x0500000f


	//   ....[78]....
        /*0310*/ 	.word	0x0500000f


	//   ....[79]....
        /*0314*/ 	.word	0x0500000f


	//   ....[80]....
        /*0318*/ 	.word	0x0500000f


	//   ....[81]....
        /*031c*/ 	.word	0x0500000f


	//   ....[82]....
        /*0320*/ 	.word	0x0500000f


	//   ....[83]....
        /*0324*/ 	.word	0x0500000f


	//   ....[84]....
        /*0328*/ 	.word	0x0500000f


	//   ....[85]....
        /*032c*/ 	.word	0x0500000f


	//   ....[86]....
        /*0330*/ 	.word	0x0500000f


	//----- nvinfo : EIATTR_COOP_GROUP_INSTR_OFFSETS
	.align		4
.L_296:
        /*0334*/ 	.byte	0x04, 0x28
        /*0336*/ 	.short	(.L_298 - .L_297)


	//   ....[0]....
.L_297:
        /*0338*/ 	.word	0x00000070


	//   ....[1]....
        /*033c*/ 	.word	0x00000140


	//   ....[2]....
        /*0340*/ 	.word	0x00000190


	//   ....[3]....
        /*0344*/ 	.word	0x000003c0


	//   ....[4]....
        /*0348*/ 	.word	0x00000520


	//   ....[5]....
        /*034c*/ 	.word	0x00000640


	//   ....[6]....
        /*0350*/ 	.word	0x000007a0


	//   ....[7]....
        /*0354*/ 	.word	0x00001470


	//   ....[8]....
        /*0358*/ 	.word	0x00001ed0


	//   ....[9]....
        /*035c*/ 	.word	0x00002340


	//   ....[10]....
        /*0360*/ 	.word	0x00002b10


	//   ....[11]....
        /*0364*/ 	.word	0x00002be0


	//   ....[12]....
        /*0368*/ 	.word	0x000036f0


	//   ....[13]....
        /*036c*/ 	.word	0x00003750


	//   ....[14]....
        /*0370*/ 	.word	0x000050d0


	//   ....[15]....
        /*0374*/ 	.word	0x00005300


	//   ....[16]....
        /*0378*/ 	.word	0x000059f0


	//   ....[17]....
        /*037c*/ 	.word	0x00005b00


	//   ....[18]....
        /*0380*/ 	.word	0x00006380


	//   ....[19]....
        /*0384*/ 	.word	0x00006410


	//   ....[20]....
        /*0388*/ 	.word	0x000086e0


	//   ....[21]....
        /*038c*/ 	.word	0x00008710


	//   ....[22]....
        /*0390*/ 	.word	0x000089a0


	//   ....[23]....
        /*0394*/ 	.word	0x00008a50


	//   ....[24]....
        /*0398*/ 	.word	0x00009db0


	//   ....[25]....
        /*039c*/ 	.word	0x00009df0


	//   ....[26]....
        /*03a0*/ 	.word	0x00009ed0


	//   ....[27]....
        /*03a4*/ 	.word	0x00009ef0


	//   ....[28]....
        /*03a8*/ 	.word	0x0000aff0


	//   ....[29]....
        /*03ac*/ 	.word	0x0000b020


	//   ....[30]....
        /*03b0*/ 	.word	0x0000b050


	//   ....[31]....
        /*03b4*/ 	.word	0x0000b080


	//   ....[32]....
        /*03b8*/ 	.word	0x0000b5f0


	//   ....[33]....
        /*03bc*/ 	.word	0x0000b630


	//   ....[34]....
        /*03c0*/ 	.word	0x0000b6f0


	//   ....[35]....
        /*03c4*/ 	.word	0x0000b710


	//   ....[36]....
        /*03c8*/ 	.word	0x0000b7d0


	//   ....[37]....
        /*03cc*/ 	.word	0x0000b7f0


	//   ....[38]....
        /*03d0*/ 	.word	0x0000b8c0


	//   ....[39]....
        /*03d4*/ 	.word	0x0000b8e0


	//   ....[40]....
        /*03d8*/ 	.word	0x0000bf80


	//   ....[41]....
        /*03dc*/ 	.word	0x0000bfa0


	//   ....[42]....
        /*03e0*/ 	.word	0x0000c060


	//   ....[43]....
        /*03e4*/ 	.word	0x0000c080


	//   ....[44]....
        /*03e8*/ 	.word	0x0000c140


	//   ....[45]....
        /*03ec*/ 	.word	0x0000c160


	//   ....[46]....
        /*03f0*/ 	.word	0x0000c230


	//   ....[47]....
        /*03f4*/ 	.word	0x0000c250


	//   ....[48]....
        /*03f8*/ 	.word	0x0000c3b0


	//   ....[49]....
        /*03fc*/ 	.word	0x0000d100


	//   ....[50]....
        /*0400*/ 	.word	0x0000dae0


	//   ....[51]....
        /*0404*/ 	.word	0x0000daf0


	//   ....[52]....
        /*0408*/ 	.word	0x0000db60


	//   ....[53]....
        /*040c*/ 	.word	0x0000db90


	//   ....[54]....
        /*0410*/ 	.word	0x0000dc40


	//   ....[55]....
        /*0414*/ 	.word	0x0000dc50


	//   ....[56]....
        /*0418*/ 	.word	0x0000dcd0


	//   ....[57]....
        /*041c*/ 	.word	0x0000dce0


	//   ....[58]....
        /*0420*/ 	.word	0x0000dd60


	//   ....[59]....
        /*0424*/ 	.word	0x0000dd70


	//   ....[60]....
        /*0428*/ 	.word	0x0000ddf0


	//   ....[61]....
        /*042c*/ 	.word	0x0000de00


	//   ....[62]....
        /*0430*/ 	.word	0x0000de80


	//   ....[63]....
        /*0434*/ 	.word	0x0000de90


	//   ....[64]....
        /*0438*/ 	.word	0x0000dea0


	//   ....[65]....
        /*043c*/ 	.word	0x0000deb0


	//   ....[66]....
        /*0440*/ 	.word	0x000104a0


	//   ....[67]....
        /*0444*/ 	.word	0x00010690


	//   ....[68]....
        /*0448*/ 	.word	0x00010c00


	//   ....[69]....
        /*044c*/ 	.word	0x00010d80


	//   ....[70]....
        /*0450*/ 	.word	0x00010de0


	//   ....[71]....
        /*0454*/ 	.word	0x00010e70


	//   ....[72]....
        /*0458*/ 	.word	0x00010f50


	//   ....[73]....
        /*045c*/ 	.word	0x00010fb0


	//   ....[74]....
        /*0460*/ 	.word	0x000110c0


	//   ....[75]....
        /*0464*/ 	.word	0x00011120


	//   ....[76]....
        /*0468*/ 	.word	0x00011210


	//   ....[77]....
        /*046c*/ 	.word	0x00011270


	//   ....[78]....
        /*0470*/ 	.word	0x00011360


	//   ....[79]....
        /*0474*/ 	.word	0x000113c0


	//   ....[80]....
        /*0478*/ 	.word	0x000114b0


	//   ....[81]....
        /*047c*/ 	.word	0x00011510


	//   ....[82]....
        /*0480*/ 	.word	0x000115f0


	//   ....[83]....
        /*0484*/ 	.word	0x00011650


	//   ....[84]....
        /*0488*/ 	.word	0x00011720


	//   ....[85]....
        /*048c*/ 	.word	0x00011a40


	//   ....[86]....
        /*0490*/ 	.word	0x00011b60


	//----- nvinfo : EIATTR_REG_RECONFIG
	.align		4
.L_298:
        /*0494*/ 	.byte	0x01, 0x54
	.zero		2


	//----- nvinfo : EIATTR_SYSCALL_OFFSETS
	.align		4
        /*0498*/ 	.byte	0x04, 0x46
        /*049a*/ 	.short	(.L_300 - .L_299)


	//   ....[0]....
.L_299:
        /*049c*/ 	.word	0x00001650


	//   ....[1]....
        /*04a0*/ 	.word	0x0000cd00


	//   ....[2]....
        /*04a4*/ 	.word	0x0000ce50


	//   ....[3]....
        /*04a8*/ 	.word	0x0000cf40


	//   ....[4]....
        /*04ac*/ 	.word	0x0000d6b0


	//----- nvinfo : EIATTR_MBARRIER_INSTR_OFFSETS
	.align		4
.L_300:
        /*04b0*/ 	.byte	0x04, 0x39
        /*04b2*/ 	.short	(.L_302 - .L_301)


	//   ....[0]....
.L_301:
        /*04b4*/ 	.word	0x00000270
        /*04b8*/ 	.word	0x000000ff
        /*04bc*/ 	.word	0x00028800
        /*04c0*/ 	.short	0x0100
        /*04c2*/ 	.byte	0x08
	.zero		1


	//   ....[1]....
        /*04c4*/ 	.word	0x00000280
        /*04c8*/ 	.word	0x000000ff
        /*04cc*/ 	.word	0x00028820
        /*04d0*/ 	.short	0x0100
        /*04d2*/ 	.byte	0x08
	.zero		1


	//   ....[2]....
        /*04d4*/ 	.word	0x00000370
        /*04d8*/ 	.word	0x000000ff
        /*04dc*/ 	.word	0x00028830
        /*04e0*/ 	.short	0x0100
        /*04e2*/ 	.byte	0x08
	.zero		1


	//   ....[3]....
        /*04e4*/ 	.word	0x00000380
        /*04e8*/ 	.word	0x000000ff
        /*04ec*/ 	.word	0x00028840
        /*04f0*/ 	.short	0x0100
        /*04f2*/ 	.byte	0x08
	.zero		1


	//   ....[4]....
        /*04f4*/ 	.word	0x00000390
        /*04f8*/ 	.word	0x000000ff
        /*04fc*/ 	.word	0x00028838
        /*0500*/ 	.short	0x0100
        /*0502*/ 	.byte	0x08
	.zero		1


	//   ....[5]....
        /*0504*/ 	.word	0x000003a0
        /*0508*/ 	.word	0x000000ff
        /*050c*/ 	.word	0x00028848
        /*0510*/ 	.short	0x0100
        /*0512*/ 	.byte	0x08
	.zero		1


	//   ....[6]....
        /*0514*/ 	.word	0x000004d0
        /*0518*/ 	.word	0x000000ff
        /*051c*/ 	.word	0x00028850
        /*0520*/ 	.short	0x0100
        /*0522*/ 	.byte	0x08
	.zero		1


	//   ....[7]....
        /*0524*/ 	.word	0x000004e0
        /*0528*/ 	.word	0x000000ff
        /*052c*/ 	.word	0x00028860
        /*0530*/ 	.short	0x0100
        /*0532*/ 	.byte	0x08
	.zero		1


	//   ....[8]....
        /*0534*/ 	.word	0x000004f0
        /*0538*/ 	.word	0x000000ff
        /*053c*/ 	.word	0x00028858
        /*0540*/ 	.short	0x0100
        /*0542*/ 	.byte	0x08
	.zero		1


	//   ....[9]....
        /*0544*/ 	.word	0x00000500
        /*0548*/ 	.word	0x000000ff
        /*054c*/ 	.word	0x00028868
        /*0550*/ 	.short	0x0100
        /*0552*/ 	.byte	0x08
	.zero		1


	//   ....[10]....
        /*0554*/ 	.word	0x000005f0
        /*0558*/ 	.word	0x000000ff
        /*055c*/ 	.word	0x00028870
        /*0560*/ 	.short	0x0100
        /*0562*/ 	.byte	0x06
	.zero		1


	//   ....[11]....
        /*0564*/ 	.word	0x00000600
        /*0568*/ 	.word	0x000000ff
        /*056c*/ 	.word	0x00028880
        /*0570*/ 	.short	0x0100
        /*0572*/ 	.byte	0x06
	.zero		1


	//   ....[12]....
        /*0574*/ 	.word	0x00000610
        /*0578*/ 	.word	0x000000ff
        /*057c*/ 	.word	0x00028878
        /*0580*/ 	.short	0x0100
        /*0582*/ 	.byte	0x06
	.zero		1


	//   ....[13]....
        /*0584*/ 	.word	0x00000620
        /*0588*/ 	.word	0x000000ff
        /*058c*/ 	.word	0x00028888
        /*0590*/ 	.short	0x0100
        /*0592*/ 	.byte	0x06
	.zero		1


	//   ....[14]....
        /*0594*/ 	.word	0x00000750
        /*0598*/ 	.word	0x000000ff
        /*059c*/ 	.word	0x00028890
        /*05a0*/ 	.short	0x0100
        /*05a2*/ 	.byte	0x08
	.zero		1


	//   ....[15]....
        /*05a4*/ 	.word	0x00000760
        /*05a8*/ 	.word	0x000000ff
        /*05ac*/ 	.word	0x000288a0
        /*05b0*/ 	.short	0x0100
        /*05b2*/ 	.byte	0x08
	.zero		1


	//   ....[16]....
        /*05b4*/ 	.word	0x00000770
        /*05b8*/ 	.word	0x000000ff
        /*05bc*/ 	.word	0x00028898
        /*05c0*/ 	.short	0x0100
        /*05c2*/ 	.byte	0x08
	.zero		1


	//   ....[17]....
        /*05c4*/ 	.word	0x00000780
        /*05c8*/ 	.word	0x000000ff
        /*05cc*/ 	.word	0x000288a8
        /*05d0*/ 	.short	0x0100
        /*05d2*/ 	.byte	0x08
	.zero		1


	//   ....[18]....
        /*05d4*/ 	.word	0x000008b0
        /*05d8*/ 	.word	0x000000ff
        /*05dc*/ 	.word	0x000288b0
        /*05e0*/ 	.short	0x0100
        /*05e2*/ 	.byte	0x08
	.zero		1


	//   ....[19]....
        /*05e4*/ 	.word	0x000008c0
        /*05e8*/ 	.word	0x000000ff
        /*05ec*/ 	.word	0x000288c0
        /*05f0*/ 	.short	0x0100
        /*05f2*/ 	.byte	0x08
	.zero		1


	//   ....[20]....
        /*05f4*/ 	.word	0x000008d0
        /*05f8*/ 	.word	0x000000ff
        /*05fc*/ 	.word	0x000288b8
        /*0600*/ 	.short	0x0100
        /*0602*/ 	.byte	0x08
	.zero		1


	//   ....[21]....
        /*0604*/ 	.word	0x000008e0
        /*0608*/ 	.word	0x000000ff
        /*060c*/ 	.word	0x000288c8
        /*0610*/ 	.short	0x0100
        /*0612*/ 	.byte	0x08
	.zero		1


	//   ....[22]....
        /*0614*/ 	.word	0x000016d0
        /*0618*/ 	.word	0x000000ff
        /*061c*/ 	.word	0x00028800
        /*0620*/ 	.short	0x010a
        /*0622*/ 	.byte	0x29
	.zero		1


	//   ....[23]....
        /*0624*/ 	.word	0x00001750
        /*0628*/ 	.word	0x00000000
        /*062c*/ 	.word	0x00028830
        /*0630*/ 	.short	0x010a
        /*0632*/ 	.byte	0x3f
	.zero		1


	//   ....[24]....
        /*0634*/ 	.word	0x000017b0
        /*0638*/ 	.word	0x00000000
        /*063c*/ 	.word	0x00028830
        /*0640*/ 	.short	0x010a
        /*0642*/ 	.byte	0x3f
	.zero		1


	//   ....[25]....
        /*0644*/ 	.word	0x00002640
        /*0648*/ 	.word	0x00000000
        /*064c*/ 	.word	0x00000000
        /*0650*/ 	.short	0x0101
        /*0652*/ 	.byte	0x3f
	.zero		1


	//   ....[26]....
        /*0654*/ 	.word	0x00004480
        /*0658*/ 	.word	0x000000ff
        /*065c*/ 	.word	0x00028830
        /*0660*/ 	.short	0x010a
        /*0662*/ 	.byte	0x06
	.zero		1


	//   ....[27]....
        /*0664*/ 	.word	0x000044c0
        /*0668*/ 	.word	0x000000ff
        /*066c*/ 	.word	0x00028830
        /*0670*/ 	.short	0x010a
        /*0672*/ 	.byte	0x06
	.zero		1


	//   ....[28]....
        /*0674*/ 	.word	0x000047e0
        /*0678*/ 	.word	0x000000ff
        /*067c*/ 	.word	0x00028850
        /*0680*/ 	.short	0x010a
        /*0682*/ 	.byte	0x06
	.zero		1


	//   ....[29]....
        /*0684*/ 	.word	0x00004820
        /*0688*/ 	.word	0x000000ff
        /*068c*/ 	.word	0x00028850
        /*0690*/ 	.short	0x010a
        /*0692*/ 	.byte	0x06
	.zero		1


	//   ....[30]....
        /*0694*/ 	.word	0x00006700
        /*0698*/ 	.word	0x0000002d
        /*069c*/ 	.word	0x00000000
        /*06a0*/ 	.short	0x0101
        /*06a2*/ 	.byte	0x3f
	.zero		1


	//   ....[31]....
        /*06a4*/ 	.word	0x00006a10
        /*06a8*/ 	.word	0x0000002e
        /*06ac*/ 	.word	0x00000000
        /*06b0*/ 	.short	0x0101
        /*06b2*/ 	.byte	0x3f
	.zero		1


	//   ....[32]....
        /*06b4*/ 	.word	0x000075e0
        /*06b8*/ 	.word	0x000000ff
        /*06bc*/ 	.word	0x00028830
        /*06c0*/ 	.short	0x010a
        /*06c2*/ 	.byte	0x06
	.zero		1


	//   ....[33]....
        /*06c4*/ 	.word	0x00007620
        /*06c8*/ 	.word	0x000000ff
        /*06cc*/ 	.word	0x00028830
        /*06d0*/ 	.short	0x010a
        /*06d2*/ 	.byte	0x06
	.zero		1


	//   ....[34]....
        /*06d4*/ 	.word	0x00007940
        /*06d8*/ 	.word	0x000000ff
        /*06dc*/ 	.word	0x00028850
        /*06e0*/ 	.short	0x010a
        /*06e2*/ 	.byte	0x06
	.zero		1


	//   ....[35]....
        /*06e4*/ 	.word	0x00007980
        /*06e8*/ 	.word	0x000000ff
        /*06ec*/ 	.word	0x00028850
        /*06f0*/ 	.short	0x010a
        /*06f2*/ 	.byte	0x06
	.zero		1


	//   ....[36]....
        /*06f4*/ 	.word	0x00009320
        /*06f8*/ 	.word	0x0000001d
        /*06fc*/ 	.word	0x00000000
        /*0700*/ 	.short	0x0101
        /*0702*/ 	.byte	0x3f
	.zero		1


	//   ....[37]....
        /*0704*/ 	.word	0x000094d0
        /*0708*/ 	.word	0x0000001d
        /*070c*/ 	.word	0x00000000
        /*0710*/ 	.short	0x0101
        /*0712*/ 	.byte	0x3f
	.zero		1


	//   ....[38]....
        /*0714*/ 	.word	0x00009d20
        /*0718*/ 	.word	0x000000ff
        /*071c*/ 	.word	0x00028850
        /*0720*/ 	.short	0x010a
        /*0722*/ 	.byte	0x05
	.zero		1


	//   ....[39]....
        /*0724*/ 	.word	0x00009d60
        /*0728*/ 	.word	0x000000ff
        /*072c*/ 	.word	0x00028850
        /*0730*/ 	.short	0x010a
        /*0732*/ 	.byte	0x05
	.zero		1


	//   ....[40]....
        /*0734*/ 	.word	0x0000a280
        /*0738*/ 	.word	0x00000008
        /*073c*/ 	.word	0x00000000
        /*0740*/ 	.short	0x0101
        /*0742*/ 	.byte	0x3f
	.zero		1


	//   ....[41]....
        /*0744*/ 	.word	0x0000b620
        /*0748*/ 	.word	0x00000026
        /*074c*/ 	.word	0x00000000
        /*0750*/ 	.short	0x0101
        /*0752*/ 	.byte	0x3f
	.zero		1


	//   ....[42]....
        /*0754*/ 	.word	0x0000d300
        /*0758*/ 	.word	0x00000000
        /*075c*/ 	.word	0x00028840
        /*0760*/ 	.short	0x010a
        /*0762*/ 	.byte	0x3f
	.zero		1


	//   ....[43]....
        /*0764*/ 	.word	0x0000dfd0
        /*0768*/ 	.word	0x00000011
        /*076c*/ 	.word	0x00028800
        /*0770*/ 	.short	0x0107
        /*0772*/ 	.byte	0x3f
	.zero		1


	//   ....[44]....
        /*0774*/ 	.word	0x0000e0e0
        /*0778*/ 	.word	0x00000011
        /*077c*/ 	.word	0x00028800
        /*0780*/ 	.short	0x0101
        /*0782*/ 	.byte	0x3f
	.zero		1


	//   ....[45]....
        /*0784*/ 	.word	0x0000e100
        /*0788*/ 	.word	0x00000011
        /*078c*/ 	.word	0x00028820
        /*0790*/ 	.short	0x010a
        /*0792*/ 	.byte	0x3f
	.zero		1


	//   ....[46]....
        /*0794*/ 	.word	0x0000e430
        /*0798*/ 	.word	0x00000004
        /*079c*/ 	.word	0x00028840
        /*07a0*/ 	.short	0x010a
        /*07a2*/ 	.byte	0x3f
	.zero		1


	//   ....[47]....
        /*07a4*/ 	.word	0x0000e7b0
        /*07a8*/ 	.word	0x00000004
        /*07ac*/ 	.word	0x00000060
        /*07b0*/ 	.short	0x010a
        /*07b2*/ 	.byte	0x3f
	.zero		1


	//   ....[48]....
        /*07b4*/ 	.word	0x0000ee00
        /*07b8*/ 	.word	0x00000003
        /*07bc*/ 	.word	0x00028840
        /*07c0*/ 	.short	0x010a
        /*07c2*/ 	.byte	0x3f
	.zero		1


	//   ....[49]....
        /*07c4*/ 	.word	0x0000f190
        /*07c8*/ 	.word	0x00000002
        /*07cc*/ 	.word	0x00000060
        /*07d0*/ 	.short	0x010a
        /*07d2*/ 	.byte	0x3f
	.zero		1


	//   ....[50]....
        /*07d4*/ 	.word	0x0000f730
        /*07d8*/ 	.word	0x00000002
        /*07dc*/ 	.word	0x00028840
        /*07e0*/ 	.short	0x010a
        /*07e2*/ 	.byte	0x3f
	.zero		1


	//   ....[51]....
        /*07e4*/ 	.word	0x0000fac0
        /*07e8*/ 	.word	0x00000002
        /*07ec*/ 	.word	0x00000060
        /*07f0*/ 	.short	0x010a
        /*07f2*/ 	.byte	0x3f
	.zero		1


	//   ....[52]....
        /*07f4*/ 	.word	0x00010010
        /*07f8*/ 	.word	0x00000003
        /*07fc*/ 	.word	0x00028860
        /*0800*/ 	.short	0x010a
        /*0802*/ 	.byte	0x3f
	.zero		1


	//   ....[53]....
        /*0804*/ 	.word	0x00010610
        /*0808*/ 	.word	0x00000000
        /*080c*/ 	.word	0x00028820
        /*0810*/ 	.short	0x010a
        /*0812*/ 	.byte	0x3f
	.zero		1


	//   ....[54]....
        /*0814*/ 	.word	0x000107e0
        /*0818*/ 	.word	0x00000006
        /*081c*/ 	.word	0x00000000
        /*0820*/ 	.short	0x010a
        /*0822*/ 	.byte	0x3f
	.zero		1


	//   ....[55]....
        /*0824*/ 	.word	0x00010830
        /*0828*/ 	.word	0x00000003
        /*082c*/ 	.word	0x00000000
        /*0830*/ 	.short	0x010a
        /*0832*/ 	.byte	0x3f
	.zero		1


	//   ....[56]....
        /*0834*/ 	.word	0x00010890
        /*0838*/ 	.word	0x00000012
        /*083c*/ 	.word	0x00000000
        /*0840*/ 	.short	0x010a
        /*0842*/ 	.byte	0x3f
	.zero		1


	//   ....[57]....
        /*0844*/ 	.word	0x000108c0
        /*0848*/ 	.word	0x00000003
        /*084c*/ 	.word	0x00000000
        /*0850*/ 	.short	0x010a
        /*0852*/ 	.byte	0x3f
	.zero		1


	//   ....[58]....
        /*0854*/ 	.word	0x00010930
        /*0858*/ 	.word	0x00000003
        /*085c*/ 	.word	0x00028800
        /*0860*/ 	.short	0x010a
        /*0862*/ 	.byte	0x3f
	.zero		1


	//   ....[59]....
        /*0864*/ 	.word	0x00010980
        /*0868*/ 	.word	0x00000000
        /*086c*/ 	.word	0x00028830
        /*0870*/ 	.short	0x010a
        /*0872*/ 	.byte	0x3f
	.zero		1


	//   ....[60]....
        /*0874*/ 	.word	0x000109e0
        /*0878*/ 	.word	0x00000007
        /*087c*/ 	.word	0x00028830
        /*0880*/ 	.short	0x010a
        /*0882*/ 	.byte	0x3f
	.zero		1


	//   ....[61]....
        /*0884*/ 	.word	0x00010a40
        /*0888*/ 	.word	0x00000007
        /*088c*/ 	.word	0x00028850
        /*0890*/ 	.short	0x010a
        /*0892*/ 	.byte	0x3f
	.zero		1


	//   ....[62]....
        /*0894*/ 	.word	0x00010aa0
        /*0898*/ 	.word	0x00000005
        /*089c*/ 	.word	0x00028830
        /*08a0*/ 	.short	0x010a
        /*08a2*/ 	.byte	0x3f
	.zero		1


	//   ....[63]....
        /*08a4*/ 	.word	0x00010b00
        /*08a8*/ 	.word	0x00000005
        /*08ac*/ 	.word	0x00028850
        /*08b0*/ 	.short	0x010a
        /*08b2*/ 	.byte	0x3f
	.zero		1


	//   ....[64]....
        /*08b4*/ 	.word	0x00010b60
        /*08b8*/ 	.word	0x00000006
        /*08bc*/ 	.word	0x00028850
        /*08c0*/ 	.short	0x010a
        /*08c2*/ 	.byte	0x3f
	.zero		1


	//   ....[65]....
        /*08c4*/ 	.word	0x00010cb0
        /*08c8*/ 	.word	0x00000000
        /*08cc*/ 	.word	0x00028840
        /*08d0*/ 	.short	0x010a
        /*08d2*/ 	.byte	0x3f
	.zero		1


	//   ....[66]....
        /*08d4*/ 	.word	0x00011760
        /*08d8*/ 	.word	0x00000011
        /*08dc*/ 	.word	0x00028820
        /*08e0*/ 	.short	0x010a
        /*08e2*/ 	.byte	0x3f
	.zero		1


	//   ....[67]....
        /*08e4*/ 	.word	0x000117b0
        /*08e8*/ 	.word	0x00000004
        /*08ec*/ 	.word	0x00028840
        /*08f0*/ 	.short	0x010a
        /*08f2*/ 	.byte	0x3f
	.zero		1


	//   ....[68]....
        /*08f4*/ 	.word	0x00011800
        /*08f8*/ 	.word	0x00000004
        /*08fc*/ 	.word	0x00000060
        /*0900*/ 	.short	0x010a
        /*0902*/ 	.byte	0x3f
	.zero		1


	//   ....[69]....
        /*0904*/ 	.word	0x00011850
        /*0908*/ 	.word	0x00000003
        /*090c*/ 	.word	0x00028840
        /*0910*/ 	.short	0x010a
        /*0912*/ 	.byte	0x3f
	.zero		1


	//   ....[70]....
        /*0914*/ 	.word	0x000118a0
        /*0918*/ 	.word	0x00000002
        /*091c*/ 	.word	0x00000060
        /*0920*/ 	.short	0x010a
        /*0922*/ 	.byte	0x3f
	.zero		1


	//   ....[71]....
        /*0924*/ 	.word	0x000118f0
        /*0928*/ 	.word	0x00000002
        /*092c*/ 	.word	0x00028840
        /*0930*/ 	.short	0x010a
        /*0932*/ 	.byte	0x3f
	.zero		1


	//   ....[72]....
        /*0934*/ 	.word	0x00011940
        /*0938*/ 	.word	0x00000002
        /*093c*/ 	.word	0x00000060
        /*0940*/ 	.short	0x010a
        /*0942*/ 	.byte	0x3f
	.zero		1


	//   ....[73]....
        /*0944*/ 	.word	0x00011990
        /*0948*/ 	.word	0x00000003
        /*094c*/ 	.word	0x00028860
        /*0950*/ 	.short	0x010a
        /*0952*/ 	.byte	0x3f
	.zero		1


	//   ....[74]....
        /*0954*/ 	.word	0x00011a80
        /*0958*/ 	.word	0x00000000
        /*095c*/ 	.word	0x00028820
        /*0960*/ 	.short	0x010a
        /*0962*/ 	.byte	0x3f
	.zero		1


	//   ....[75]....
        /*0964*/ 	.word	0x00011c20
        /*0968*/ 	.word	0x00000006
        /*096c*/ 	.word	0x00000000
        /*0970*/ 	.short	0x010a
        /*0972*/ 	.byte	0x3f
	.zero		1


	//   ....[76]....
        /*0974*/ 	.word	0x00011c70
        /*0978*/ 	.word	0x00000003
        /*097c*/ 	.word	0x00000000
        /*0980*/ 	.short	0x010a
        /*0982*/ 	.byte	0x3f
	.zero		1


	//   ....[77]....
        /*0984*/ 	.word	0x00011cc0
        /*0988*/ 	.word	0x00000012
        /*098c*/ 	.word	0x00000000
        /*0990*/ 	.short	0x010a
        /*0992*/ 	.byte	0x3f
	.zero		1


	//----- nvinfo : EIATTR_NUM_MBARRIERS
	.align		4
.L_302:
        /*0994*/ 	.byte	0x03, 0x38
        /*0996*/ 	.short	0x0016


	//----- nvinfo : EIATTR_EXIT_INSTR_OFFSETS
	.align		4
        /*0998*/ 	.byte	0x04, 0x1c
        /*099a*/ 	.short	(.L_304 - .L_303)


	//   ....[0]....
.L_303:
        /*099c*/ 	.word	0x00000a40


	//   ....[1]....
        /*09a0*/ 	.word	0x0000c350


	//   ....[2]....
        /*09a4*/ 	.word	0x00010910


	//----- nvinfo : EIATTR_MAX_THREADS
	.align		4
.L_304:
        /*09a8*/ 	.byte	0x04, 0x05
        /*09aa*/ 	.short	(.L_306 - .L_305)
.L_305:
        /*09ac*/ 	.word	0x00000180
        /*09b0*/ 	.word	0x00000001
        /*09b4*/ 	.word	0x00000001


	//----- nvinfo : EIATTR_CRS_STACK_SIZE
	.align		4
.L_306:
        /*09b8*/ 	.byte	0x04, 0x1e
        /*09ba*/ 	.short	(.L_308 - .L_307)
.L_307:
        /*09bc*/ 	.word	0x00000000


	//----- nvinfo : EIATTR_CBANK_PARAM_SIZE
	.align		4
.L_308:
        /*09c0*/ 	.byte	0x03, 0x19
        /*09c2*/ 	.short	0x0af0


	//----- nvinfo : EIATTR_PARAM_CBANK
	.align		4
        /*09c4*/ 	.byte	0x04, 0x0a
        /*09c6*/ 	.short	(.L_310 - .L_309)
	.align		4
.L_309:
        /*09c8*/ 	.word	index@(.nv.constant0._ZN7cutlass13device_kernelIN5flash11enable_sm90INS1_16FlashAttnFwdSm90INS1_25CollectiveMainloopFwdSm90ILi2EN4cute5tupleIJNS5_1CILi1EEES8_S8_EEENS6_IJNS7_ILi128EEESA_SA_EEELi128ENS_6half_tEfNS_4arch4Sm90ELb1ELb0ELb1ELb0ELb0ELb0ELb0ELb1ELb1ELb1ELb0ELb0EEENS1_21CollectiveEpilogueFwdISB_S9_SC_SE_Li256ELb0ELb1ELb0ELb0EEENS1_30DynamicPersistentTileSchedulerILi256ELi128ELb0ELb1ELb1EEEEEEEEEvNT_6ParamsE)
        /*09cc*/ 	.short	0x0210
        /*09ce*/ 	.short	0x0af0


	//----- nvinfo : EIATTR_SW_WAR
	.align		4
.L_310:
        /*09d0*/ 	.byte	0x04, 0x36
        /*09d2*/ 	.short	(.L_312 - .L_311)
.L_311:
        /*09d4*/ 	.word	0x00000008
.L_312:


//--------------------- .nv.info._ZN7cutlass13device_kernelIN5flash11enable_sm90INS1_16FlashAttnFwdSm90INS1_25CollectiveMainloopFwdSm90ILi2EN4cute5tupleIJNS5_1CILi1EEES8_S8_EEENS6_IJNS7_ILi128EEESA_SA_EEELi128ENS_6half_tEfNS_4arch4Sm90ELb1ELb0ELb1ELb1ELb0ELb0ELb0ELb1ELb1ELb1ELb0ELb0EEENS1_21CollectiveEpilogueFwdISB_S9_SC_SE_Li256ELb1ELb1ELb0ELb0EEENS1_36VarlenDynamicPersistentTileSchedulerILi128ELi128ELi256ELi128ELb0ELb1ELb1ELb1ELb1ELb1EEEEEEEEEvNT_6ParamsE --------------------------
	.section	.nv.info._ZN7cutlass13device_kernelIN5flash11enable_sm90INS1_16FlashAttnFwdSm90INS1_25CollectiveMainloopFwdSm90ILi2EN4cute5tupleIJNS5_1CILi1EEES8_S8_EEENS6_IJNS7_ILi128EEESA_SA_EEELi128ENS_6half_tEfNS_4arch4Sm90ELb1ELb0ELb1ELb1ELb0ELb0ELb0ELb1ELb1ELb1ELb0ELb0EEENS1_21CollectiveEpilogueFwdISB_S9_SC_SE_Li256ELb1ELb1ELb0ELb0EEENS1_36VarlenDynamicPersistentTileSchedulerILi128ELi128ELi256ELi128ELb0ELb1ELb1ELb1ELb1ELb1EEEEEEEEEvNT_6ParamsE,"",@"SHT_CUDA_INFO"
	.sectionflags	@""
	.align	4


	//----- nvinfo : EIATTR_CUDA_API_VERSION
	.align		4
        /*0000*/ 	.byte	0x04, 0x37
        /*0002*/ 	.short	(.L_314 - .L_313)
.L_313:
        /*0004*/ 	.word	0x00000082


	//----- nvinfo : EIATTR_KPARAM_INFO
	.align		4
.L_314:
        /*0008*/ 	.byte	0x04, 0x17
        /*000a*/ 	.short	(.L_316 - .L_315)
.L_315:
        /*000c*/ 	.word	0x00000000
        /*0010*/ 	.short	0x0000
        /*0012*/ 	.short	0x0070
        /*0014*/ 	.byte	0x00, 0xf0, 0x01, 0x2a


	//----- nvinfo : EIATTR_SPARSE_MMA_MASK
	.align		4
.L_316:
        /*0018*/ 	.byte	0x03, 0x50
        /*001a*/ 	.short	0x0000


	//----- nvinfo : EIATTR_MAXREG_COUNT
	.align		4
        /*001c*/ 	.byte	0x03, 0x1b
        /*001e*/ 	.short	0x00a8


	//----- nvinfo : EIATTR_NUM_BARRIERS
	.align		4
        /*0020*/ 	.byte	0x02, 0x4c
        /*0022*/ 	.byte	0x10
	.zero		1


	//----- nvinfo : EIATTR_EXTERNS
	.align		4
        /*0024*/ 	.byte	0x04, 0x0f
        /*0026*/ 	.short	(.L_318 - .L_317)


	//   ....[0]....
	.align		4
.L_317:
        /*0028*/ 	.word	index@(__assertfail)


	//----- nvinfo : EIATTR_ANNOTATIONS
	.align		4
.L_318:
        /*002c*/ 	.byte	0x04, 0x55
        /*002e*/ 	.short	(.L_320 - .L_319)


	//   ....[0]....
.L_319:
        /* <DEDUP_REMOVED lines=74> */


	//----- nvinfo : EIATTR_MERCURY_ISA_VERSION
	.align		4
.L_320:
        /*04b8*/ 	.byte	0x03, 0x5f
        /*04ba*/ 	.short	0x0101


	//----- nvinfo : EIATTR_UNUSED_LOAD_BYTE_OFFSET
	.align		4
        /*04bc*/ 	.byte	0x04, 0x44
        /*04be*/ 	.short	(.L_322 - .L_321)


	//   ....[0]....
.L_321:
        /*04c0*/ 	.word	0x00000a30
        /*04c4*/ 	.word	0x0000fff0


	//   ....[1]....
        /*04c8*/ 	.word	0x0000a6a0
        /*04cc*/ 	.word	0x0000fff0


	//----- nvinfo : EIATTR_INT_WARP_WIDE_INSTR_OFFSETS
	.align		4
.L_322:
        /*04d0*/ 	.byte	0x04, 0x31
        /*04d2*/ 	.short	(.L_324 - .L_323)


	//   ....[0]....
.L_323:
        /*04d4*/ 	.word	0x00000120


	//   ....[1]....
        /*04d8*/ 	.word	0x000001c0


	//   ....[2]....
        /*04dc*/ 	.word	0x00000230


	//   ....[3]....
        /*04e0*/ 	.word	0x0000d950


	//   ....[4]....
        /*04e4*/ 	.word	0x0000d9e0


	//   ....[5]....
        /*04e8*/ 	.word	0x00011220


	//   ....[6]....
        /*04ec*/ 	.word	0x00011280


	//----- nvinfo : EIATTR_COOP_GROUP_MASK_REGIDS
	.align		4
.L_324:
        /*04f0*/ 	.byte	0x04, 0x29
        /*04f2*/ 	.short	(.L_326 - .L_325)


	//   ....[0]....
.L_325:
        /*04f4*/ 	.word	0xffffffff


	//   ....[1]....
        /*04f8*/ 	.word	0xffffffff


	//   ....[2]....
        /*04fc*/ 	.word	0xffffffff


	//   ....[3]....
        /*0500*/ 	.word	0xffffffff


	//   ....[4]....
        /*0504*/ 	.word	0xffffffff


	//   ....[5]....
        /*0508*/ 	.word	0xffffffff


	//   ....[6]....
        /*050c*/ 	.word	0xffffffff


	//   ....[7]....
        /*0510*/ 	.word	0xffffffff


	//   ....[8]....
        /*0514*/ 	.word	0xffffffff


	//   ....[9]....
        /*0518*/ 	.word	0xffffffff


	//   ....[10]....
        /*051c*/ 	.word	0xffffffff


	//   ....[11]....
        /*0520*/ 	.word	0xffffffff


	//   ....[12]....
        /*0524*/ 	.word	0xffffffff


	//   ....[13]....
        /*0528*/ 	.word	0xffffffff


	//   ....[14]....
        /*052c*/ 	.word	0xffffffff


	//   ....[15]....
        /*0530*/ 	.word	0xffffffff


	//   ....[16]....
        /*0534*/ 	.word	0xffffffff


	//   ....[17]....
        /*0538*/ 	.word	0xffffffff


	//   ....[18]....
        /*053c*/ 	.word	0xffffffff


	//   ....[19]....
        /*0540*/ 	.word	0xffffffff


	//   ....[20]....
        /*0544*/ 	.word	0xffffffff


	//   ....[21]....
        /*0548*/ 	.word	0xffffffff


	//   ....[22]....
        /*054c*/ 	.word	0xffffffff


	//   ....[23]....
        /*0550*/ 	.word	0xffffffff


	//   ....[24]....
        /*0554*/ 	.word	0xffffffff


	//   ....[25]....
        /*0558*/ 	.word	0xffffffff


	//   ....[26]....
        /*055c*/ 	.word	0xffffffff


	//   ....[27]....
        /*0560*/ 	.word	0xffffffff


	//   ....[28]....
        /*0564*/ 	.word	0xffffffff


	//   ....[29]....
        /*0568*/ 	.word	0xffffffff


	//   ....[30]....
        /*056c*/ 	.word	0xffffffff


	//   ....[31]....
        /*0570*/ 	.word	0xffffffff


	//   ....[32]....
        /*0574*/ 	.word	0xffffffff


	//   ....[33]....
        /*0578*/ 	.word	0xffffffff


	//   ....[34]....
        /*057c*/ 	.word	0xffffffff


	//   ....[35]....
        /*0580*/ 	.word	0xffffffff


	//   ....[36]....
        /*0584*/ 	.word	0xffffffff


	//   ....[37]....
        /*0588*/ 	.word	0xffffffff


	//   ....[38]....
        /*058c*/ 	.word	0xffffffff


	//   ....[39]....
        /*0590*/ 	.word	0xffffffff


	//   ....[40]....
        /*0594*/ 	.word	0xffffffff


	//   ....[41]....
        /*0598*/ 	.word	0xffffffff


	//   ....[42]....
        /*059c*/ 	.word	0xffffffff


	//   ....[43]....
        /*05a0*/ 	.word	0xffffffff


	//   ....[44]....
        /*05a4*/ 	.word	0xffffffff


	//   ....[45]....
        /*05a8*/ 	.word	0xffffffff


	//   ....[46]....
        /*05ac*/ 	.word	0xffffffff


	//   ....[47]....
        /*05b0*/ 	.word	0xffffffff


	//   ....[48]....
        /*05b4*/ 	.word	0xffffffff


	//   ....[49]....
        /*05b8*/ 	.word	0xffffffff


	//   ....[50]....
        /*05bc*/ 	.word	0xffffffff


	//   ....[51]....
        /*05c0*/ 	.word	0xffffffff


	//   ....[52]....
        /*05c4*/ 	.word	0xffffffff


	//   ....[53]....
        /*05c8*/ 	.word	0xffffffff


	//   ....[54]....
        /*05cc*/ 	.word	0xffffffff


	//   ....[55]....
        /*05d0*/ 	.word	0xffffffff


	//   ....[56]....
        /*05d4*/ 	.word	0xffffffff


	//   ....[57]....
        /*05d8*/ 	.word	0xffffffff


	//   ....[58]....
        /*05dc*/ 	.word	0xffffffff


	//   ....[59]....
        /*05e0*/ 	.word	0xffffffff


	//   ....[60]....
        /*05e4*/ 	.word	0xffffffff


	//   ....[61]....
        /*05e8*/ 	.word	0xffffffff


	//   ....[62]....
        /*05ec*/ 	.word	0xffffffff


	//   ....[63]....
        /*05f0*/ 	.word	0xffffffff


	//   ....[64]....
        /*05f4*/ 	.word	0xffffffff


	//   ....[65]....
        /*05f8*/ 	.word	0xffffffff


	//   ....[66]....
        /*05fc*/ 	.word	0xffffffff


	//   ....[67]....
        /*0600*/ 	.word	0xffffffff


	//   ....[68]....
        /*0604*/ 	.word	0xffffffff


	//   ....[69]....
        /*0608*/ 	.word	0xffffffff


	//   ....[70]....
        /*060c*/ 	.word	0xffffffff


	//   ....[71]....
        /*0610*/ 	.word	0xffffffff


	//   ....[72]....
        /*0614*/ 	.word	0xffffffff


	//   ....[73]....
        /*0618*/ 	.word	0xffffffff


	//   ....[74]....
        /*061c*/ 	.word	0xffffffff


	//   ....[75]....
        /*0620*/ 	.word	0xffffffff


	//   ....[76]....
        /*0624*/ 	.word	0xffffffff


	//   ....[77]....
        /*0628*/ 	.word	0xffffffff


	//   ....[78]....
        /*062c*/ 	.word	0xffffffff


	//   ....[79]....
        /*0630*/ 	.word	0xffffffff


	//   ....[80]....
        /*0634*/ 	.word	0xffffffff


	//   ....[81]....
        /*0638*/ 	.word	0xffffffff


	//   ....[82]....
        /*063c*/ 	.word	0xffffffff


	//   ....[83]....
        /*0640*/ 	.word	0xffffffff


	//   ....[84]....
        /*0644*/ 	.word	0xffffffff


	//   ....[85]....
        /*0648*/ 	.word	0xffffffff


	//   ....[86]....
        /*064c*/ 	.word	0xffffffff


	//   ....[87]....
        /*0650*/ 	.word	0xffffffff


	//   ....[88]....
        /*0654*/ 	.word	0xffffffff


	//   ....[89]....
        /*0658*/ 	.word	0xffffffff


	//   ....[90]....
        /*065c*/ 	.word	0xffffffff


	//   ....[91]....
        /*0660*/ 	.word	0xffffffff


	//   ....[92]....
        /*0664*/ 	.word	0xffffffff


	//   ....[93]....
        /*0668*/ 	.word	0xffffffff


	//   ....[94]....
        /*066c*/ 	.word	0xffffffff


	//   ....[95]....
        /*0670*/ 	.word	0xffffffff


	//   ....[96]....
        /*0674*/ 	.word	0xffffffff


	//   ....[97]....
        /*0678*/ 	.word	0xffffffff


	//   ....[98]....
        /*067c*/ 	.word	0xffffffff


	//   ....[99]....
        /*0680*/ 	.word	0x0500000f


	//   ....[100]....
        /*0684*/ 	.word	0x0500000f


	//   ....[101]....
        /*0688*/ 	.word	0x0500000f


	//   ....[102]....
        /*068c*/ 	.word	0x0500000f


	//   ....[103]....
        /*0690*/ 	.word	0x0500000f


	//   ....[104]....
        /*0694*/ 	.word	0x0500000f


	//   ....[105]....
        /*0698*/ 	.word	0x0500000f


	//   ....[106]....
        /*069c*/ 	.word	0x0500000f


	//   ....[107]....
        /*06a0*/ 	.word	0x0500000f


	//   ....[108]....
        /*06a4*/ 	.word	0x0500000f


	//   ....[109]....
        /*06a8*/ 	.word	0x0500000f


	//   ....[110]....
        /*06ac*/ 	.word	0x0500000f


	//   ....[111]....
        /*06b0*/ 	.word	0x0500000f


	//   ....[112]....
        /*06b4*/ 	.word	0x0500000f


	//   ....[113]....
        /*06b8*/ 	.word	0x0500000f


	//   ....[114]....
        /*06bc*/ 	.word	0x0500000f


	//   ....[115]....
        /*06c0*/ 	.word	0x0500000f


	//   ....[116]....
        /*06c4*/ 	.word	0x0500000f


	//   ....[117]....
        /*06c8*/ 	.word	0x0500000f


	//   ....[118]....
        /*06cc*/ 	.word	0x0500000f


	//   ....[119]....
        /*06d0*/ 	.word	0x0500000f


	//   ....[120]....
        /*06d4*/ 	.word	0x0500000f


	//   ....[121]....
        /*06d8*/ 	.word	0x0500000f


	//   ....[122]....
        /*06dc*/ 	.word	0x0500000f


	//   ....[123]....
        /*06e0*/ 	.word	0x0500000f


	//   ....[124]....
        /*06e4*/ 	.word	0x0500000f


	//   ....[125]....
        /*06e8*/ 	.word	0x0500000f


	//   ....[126]....
        /*06ec*/ 	.word	0x0500000f


	//   ....[127]....
        /*06f0*/ 	.word	0x0500000f


	//   ....[128]....
        /*06f4*/ 	.word	0x0500000f


	//   ....[129]....
        /*06f8*/ 	.word	0x0500000f


	//   ....[130]....
        /*06fc*/ 	.word	0x0500000f


	//   ....[131]....
        /*0700*/ 	.word	0x0500000f


	//   ....[132]....
        /*0704*/ 	.word	0x0500000f


	//   ....[133]....
        /*0708*/ 	.word	0x0500000f


	//----- nvinfo : EIATTR_COOP_GROUP_INSTR_OFFSETS
	.align		4
.L_326:
        /*070c*/ 	.byte	0x04, 0x28
        /*070e*/ 	.short	(.L_328 - .L_327)


	//   ....[0]....
.L_327:
        /*0710*/ 	.word	0x00000060


	//   ....[1]....
        /*0714*/ 	.word	0x00000130


	//   ....[2]....
        /*0718*/ 	.word	0x000001e0


	//   ....[3]....
        /*071c*/ 	.word	0x000003a0


	//   ....[4]....
        /*0720*/ 	.word	0x00000500


	//   ....[5]....
        /*0724*/ 	.word	0x00000620


	//   ....[6]....
        /*0728*/ 	.word	0x00000780


	//   ....[7]....
        /*072c*/ 	.word	0x000014f0


	//   ....[8]....
        /*0730*/ 	.word	0x00002060


	//   ....[9]....
        /*0734*/ 	.word	0x000021a0


	//   ....[10]....
        /*0738*/ 	.word	0x00002b00


	//   ....[11]....
        /*073c*/ 	.word	0x00002b70


	//   ....[12]....
        /*0740*/ 	.word	0x000035f0


	//   ....[13]....
        /*0744*/ 	.word	0x00003660


	//   ....[14]....
        /*0748*/ 	.word	0x00004fa0


	//   ....[15]....
        /*074c*/ 	.word	0x000051d0


	//   ....[16]....
        /*0750*/ 	.word	0x000059f0


	//   ....[17]....
        /*0754*/ 	.word	0x00005af0


	//   ....[18]....
        /*0758*/ 	.word	0x00006380


	//   ....[19]....
        /*075c*/ 	.word	0x000063d0


	//   ....[20]....
        /*0760*/ 	.word	0x00008700


	//   ....[21]....
        /*0764*/ 	.word	0x00008740


	//   ....[22]....
        /*0768*/ 	.word	0x000089a0


	//   ....[23]....
        /*076c*/ 	.word	0x00008a40


	//   ....[24]....
        /*0770*/ 	.word	0x00009d70


	//   ....[25]....
        /*0774*/ 	.word	0x00009da0


	//   ....[26]....
        /*0778*/ 	.word	0x00009e90


	//   ....[27]....
        /*077c*/ 	.word	0x00009eb0


	//   ....[28]....
        /*0780*/ 	.word	0x0000b100


	//   ....[29]....
        /*0784*/ 	.word	0x0000b140


	//   ....[30]....
        /*0788*/ 	.word	0x0000b180


	//   ....[31]....
        /*078c*/ 	.word	0x0000b1c0


	//   ....[32]....
        /*0790*/ 	.word	0x0000b720


	//   ....[33]....
        /*0794*/ 	.word	0x0000b760


	//   ....[34]....
        /*0798*/ 	.word	0x0000b820


	//   ....[35]....
        /*079c*/ 	.word	0x0000b840


	//   ....[36]....
        /*07a0*/ 	.word	0x0000b900


	//   ....[37]....
        /*07a4*/ 	.word	0x0000b920


	//   ....[38]....
        /*07a8*/ 	.word	0x0000b9f0


	//   ....[39]....
        /*07ac*/ 	.word	0x0000ba10


	//   ....[40]....
        /*07b0*/ 	.word	0x0000c210


	//   ....[41]....
        /*07b4*/ 	.word	0x0000c230


	//   ....[42]....
        /*07b8*/ 	.word	0x0000c2f0


	//   ....[43]....
        /*07bc*/ 	.word	0x0000c310


	//   ....[44]....
        /*07c0*/ 	.word	0x0000c3d0


	//   ....[45]....
        /*07c4*/ 	.word	0x0000c3f0


	//   ....[46]....
        /*07c8*/ 	.word	0x0000c4c0


	//   ....[47]....
        /*07cc*/ 	.word	0x0000c4e0


	//   ....[48]....
        /*07d0*/ 	.word	0x0000c620


	//   ....[49]....
        /*07d4*/ 	.word	0x0000c7f0


	//   ....[50]....
        /*07d8*/ 	.word	0x0000c820


	//   ....[51]....
        /*07dc*/ 	.word	0x0000c850


	//   ....[52]....
        /*07e0*/ 	.word	0x0000c880


	//   ....[53]....
        /*07e4*/ 	.word	0x0000c8b0


	//   ....[54]....
        /*07e8*/ 	.word	0x0000c8e0


	//   ....[55]....
        /*07ec*/ 	.word	0x0000ca50


	//   ....[56]....
        /*07f0*/ 	.word	0x0000ca80


	//   ....[57]....
        /*07f4*/ 	.word	0x0000cab0


	//   ....[58]....
        /*07f8*/ 	.word	0x0000cae0


	//   ....[59]....
        /*07fc*/ 	.word	0x0000cb10


	//   ....[60]....
        /*0800*/ 	.word	0x0000cb40


	//   ....[61]....
        /*0804*/ 	.word	0x0000cbe0


	//   ....[62]....
        /*0808*/ 	.word	0x0000cc40


	//   ....[63]....
        /*080c*/ 	.word	0x0000ccd0


	//   ....[64]....
        /*0810*/ 	.word	0x0000df50


	//   ....[65]....
        /*0814*/ 	.word	0x0000eb30


	//   ....[66]....
        /*0818*/ 	.word	0x0000eb40


	//   ....[67]....
        /*081c*/ 	.word	0x0000eb50


	//   ....[68]....
        /*0820*/ 	.word	0x0000ebc0


	//   ....[69]....
        /*0824*/ 	.word	0x0000ecc0


	//   ....[70]....
        /*0828*/ 	.word	0x0000ece0


	//   ....[71]....
        /*082c*/ 	.word	0x0000ed70


	//   ....[72]....
        /*0830*/ 	.word	0x0000ed90


	//   ....[73]....
        /*0834*/ 	.word	0x0000ee20


	//   ....[74]....
        /*0838*/ 	.word	0x0000ee40


	//   ....[75]....
        /*083c*/ 	.word	0x0000eed0


	//   ....[76]....
        /*0840*/ 	.word	0x0000eef0


	//   ....[77]....
        /*0844*/ 	.word	0x0000ef80


	//   ....[78]....
        /*0848*/ 	.word	0x0000efa0


	//   ....[79]....
        /*084c*/ 	.word	0x0000efb0


	//   ....[80]....
        /*0850*/ 	.word	0x0000efc0


	//   ....[81]....
        /*0854*/ 	.word	0x00011940


	//   ....[82]....
        /*0858*/ 	.word	0x000119a0


	//   ....[83]....
        /*085c*/ 	.word	0x000119d0


	//   ....[84]....
        /*0860*/ 	.word	0x000119e0


	//   ....[85]....
        /*0864*/ 	.word	0x00011a10


	//   ....[86]....
        /*0868*/ 	.word	0x00011a40


	//   ....[87]....
        /*086c*/ 	.word	0x00011a70


	//   ....[88]....
        /*0870*/ 	.word	0x00011aa0


	//   ....[89]....
        /*0874*/ 	.word	0x00011c20


	//   ....[90]....
        /*0878*/ 	.word	0x00011c50


	//   ....[91]....
        /*087c*/ 	.word	0x00011c80


	//   ....[92]....
        /*0880*/ 	.word	0x00011cb0


	//   ....[93]....
        /*0884*/ 	.word	0x00011ce0


	//   ....[94]....
        /*0888*/ 	.word	0x00011d10


	//   ....[95]....
        /*088c*/ 	.word	0x00011dd0


	//   ....[96]....
        /*0890*/ 	.word	0x00011df0


	//   ....[97]....
        /*0894*/ 	.word	0x00011e60


	//   ....[98]....
        /*0898*/ 	.word	0x00012520


	//   ....[99]....
        /*089c*/ 	.word	0x00012af0


	//   ....[100]....
        /*08a0*/ 	.word	0x00012c70


	//   ....[101]....
        /*08a4*/ 	.word	0x00012cd0


	//   ....[102]....
        /*08a8*/ 	.word	0x00012d60


	//   ....[103]....
        /*08ac*/ 	.word	0x00012e00


	//   ....[104]....
        /*08b0*/ 	.word	0x00012ed0


	//   ....[105]....
        /*08b4*/ 	.word	0x00012ff0


	//   ....[106]....
        /*08b8*/ 	.word	0x00013050


	//   ....[107]....
        /*08bc*/ 	.word	0x00013160


	//   ....[108]....
        /*08c0*/ 	.word	0x000131c0


	//   ....[109]....
        /*08c4*/ 	.word	0x000132d0


	//   ....[110]....
        /*08c8*/ 	.word	0x00013330


	//   ....[111]....
        /*08cc*/ 	.word	0x00013440


	//   ....[112]....
        /*08d0*/ 	.word	0x000134a0


	//   ....[113]....
        /*08d4*/ 	.word	0x000135a0


	//   ....[114]....
        /*08d8*/ 	.word	0x00013600


	//   ....[115]....
        /*08dc*/ 	.word	0x000136a0


	//   ....[116]....
        /*08e0*/ 	.word	0x00013a20


	//   ....[117]....
        /*08e4*/ 	.word	0x00013ac0


	//   ....[118]....
        /*08e8*/ 	.word	0x00013be0


	//   ....[119]....
        /*08ec*/ 	.word	0x00013c50


	//   ....[120]....
        /*08f0*/ 	.word	0x00013cc0


	//   ....[121]....
        /*08f4*/ 	.word	0x00013d30


	//   ....[122]....
        /*08f8*/ 	.word	0x00013da0


	//   ....[123]....
        /*08fc*/ 	.word	0x00013e20


	//   ....[124]....
        /*0900*/ 	.word	0x00013eb0


	//   ....[125]....
        /*0904*/ 	.word	0x00013f50


	//   ....[126]....
        /*0908*/ 	.word	0x00013fc0


	//   ....[127]....
        /*090c*/ 	.word	0x00014030


	//   ....[128]....
        /*0910*/ 	.word	0x000140a0


	//   ....[129]....
        /*0914*/ 	.word	0x00014120


	//   ....[130]....
        /*0918*/ 	.word	0x00014190


	//   ....[131]....
        /*091c*/ 	.word	0x00014230


	//   ....[132]....
        /*0920*/ 	.word	0x000142c0


	//   ....[133]....
        /*0924*/ 	.word	0x000143f0


	//----- nvinfo : EIATTR_REG_RECONFIG
	.align		4
.L_328:
        /*0928*/ 	.byte	0x01, 0x54
	.zero		2


	//----- nvinfo : EIATTR_SYSCALL_OFFSETS
	.align		4
        /*092c*/ 	.byte	0x04, 0x46
        /*092e*/ 	.short	(.L_330 - .L_329)


	//   ....[0]....
.L_329:
        /*0930*/ 	.word	0x000016d0


	//   ....[1]....
        /*0934*/ 	.word	0x0000db50


	//   ....[2]....
        /*0938*/ 	.word	0x0000dcb0


	//   ....[3]....
        /*093c*/ 	.word	0x0000ddb0


	//   ....[4]....
        /*0940*/ 	.word	0x0000e730


	//----- nvinfo : EIATTR_MBARRIER_INSTR_OFFSETS
	.align		4
.L_330:
        /*0944*/ 	.byte	0x04, 0x39
        /*0946*/ 	.short	(.L_332 - .L_331)


	//   ....[0]....
.L_331:
        /*0948*/ 	.word	0x00000250
        /*094c*/ 	.word	0x000000ff
        /*0950*/ 	.word	0x00028800
        /*0954*/ 	.short	0x0100
        /*0956*/ 	.byte	0x08
	.zero		1


	//   ....[1]....
        /*0958*/ 	.word	0x00000260
        /*095c*/ 	.word	0x000000ff
        /*0960*/ 	.word	0x00028820
        /*0964*/ 	.short	0x0100
        /*0966*/ 	.byte	0x08
	.zero		1


	//   ....[2]....
        /*0968*/ 	.word	0x00000350
        /*096c*/ 	.word	0x000000ff
        /*0970*/ 	.word	0x00028830
        /*0974*/ 	.short	0x0100
        /*0976*/ 	.byte	0x08
	.zero		1


	//   ....[3]....
        /*0978*/ 	.word	0x00000360
        /*097c*/ 	.word	0x000000ff
        /*0980*/ 	.word	0x00028840
        /*0984*/ 	.short	0x0100
        /*0986*/ 	.byte	0x08
	.zero		1


	//   ....[4]....
        /*0988*/ 	.word	0x00000370
        /*098c*/ 	.word	0x000000ff
        /*0990*/ 	.word	0x00028838
        /*0994*/ 	.short	0x0100
        /*0996*/ 	.byte	0x08
	.zero		1


	//   ....[5]....
        /*0998*/ 	.word	0x00000380
        /*099c*/ 	.word	0x000000ff
        /*09a0*/ 	.word	0x00028848
        /*09a4*/ 	.short	0x0100
        /*09a6*/ 	.byte	0x08
	.zero		1


	//   ....[6]....
        /*09a8*/ 	.word	0x000004b0
        /*09ac*/ 	.word	0x000000ff
        /*09b0*/ 	.word	0x00028850
        /*09b4*/ 	.short	0x0100
        /*09b6*/ 	.byte	0x08
	.zero		1


	//   ....[7]....
        /*09b8*/ 	.word	0x000004c0
        /*09bc*/ 	.word	0x000000ff
        /*09c0*/ 	.word	0x00028860
        /*09c4*/ 	.short	0x0100
        /*09c6*/ 	.byte	0x08
	.zero		1


	//   ....[8]....
        /*09c8*/ 	.word	0x000004d0
        /*09cc*/ 	.word	0x000000ff
        /*09d0*/ 	.word	0x00028858
        /*09d4*/ 	.short	0x0100
        /*09d6*/ 	.byte	0x08
	.zero		1


	//   ....[9]....
        /*09d8*/ 	.word	0x000004e0
        /*09dc*/ 	.word	0x000000ff
        /*09e0*/ 	.word	0x00028868
        /*09e4*/ 	.short	0x0100
        /*09e6*/ 	.byte	0x08
	.zero		1


	//   ....[10]....
        /*09e8*/ 	.word	0x000005d0
        /*09ec*/ 	.word	0x000000ff
        /*09f0*/ 	.word	0x00028870
        /*09f4*/ 	.short	0x0100
        /*09f6*/ 	.byte	0x06
	.zero		1


	//   ....[11]....
        /*09f8*/ 	.word	0x000005e0
        /*09fc*/ 	.word	0x000000ff
        /*0a00*/ 	.word	0x00028880
        /*0a04*/ 	.short	0x0100
        /*0a06*/ 	.byte	0x06
	.zero		1


	//   ....[12]....
        /*0a08*/ 	.word	0x000005f0
        /*0a0c*/ 	.word	0x000000ff
        /*0a10*/ 	.word	0x00028878
        /*0a14*/ 	.short	0x0100
        /*0a16*/ 	.byte	0x06
	.zero		1


	//   ....[13]....
        /*0a18*/ 	.word	0x00000600
        /*0a1c*/ 	.word	0x000000ff
        /*0a20*/ 	.word	0x00028888
        /*0a24*/ 	.short	0x0100
        /*0a26*/ 	.byte	0x06
	.zero		1


	//   ....[14]....
        /*0a28*/ 	.word	0x00000730
        /*0a2c*/ 	.word	0x000000ff
        /*0a30*/ 	.word	0x00028890
        /*0a34*/ 	.short	0x0100
        /*0a36*/ 	.byte	0x08
	.zero		1


	//   ....[15]....
        /*0a38*/ 	.word	0x00000740
        /*0a3c*/ 	.word	0x000000ff
        /*0a40*/ 	.word	0x000288a0
        /*0a44*/ 	.short	0x0100
        /*0a46*/ 	.byte	0x08
	.zero		1


	//   ....[16]....
        /*0a48*/ 	.word	0x00000750
        /*0a4c*/ 	.word	0x000000ff
        /*0a50*/ 	.word	0x00028898
        /*0a54*/ 	.short	0x0100
        /*0a56*/ 	.byte	0x08
	.zero		1


	//   ....[17]....
        /*0a58*/ 	.word	0x00000760
        /*0a5c*/ 	.word	0x000000ff
        /*0a60*/ 	.word	0x000288a8
        /*0a64*/ 	.short	0x0100
        /*0a66*/ 	.byte	0x08
	.zero		1


	//   ....[18]....
        /*0a68*/ 	.word	0x00000890
        /*0a6c*/ 	.word	0x000000ff
        /*0a70*/ 	.word	0x000288b0
        /*0a74*/ 	.short	0x0100
        /*0a76*/ 	.byte	0x08
	.zero		1


	//   ....[19]....
        /*0a78*/ 	.word	0x000008a0
        /*0a7c*/ 	.word	0x000000ff
        /*0a80*/ 	.word	0x000288c0
        /*0a84*/ 	.short	0x0100
        /*0a86*/ 	.byte	0x08
	.zero		1


	//   ....[20]....
        /*0a88*/ 	.word	0x000008b0
        /*0a8c*/ 	.word	0x000000ff
        /*0a90*/ 	.word	0x000288b8
        /*0a94*/ 	.short	0x0100
        /*0a96*/ 	.byte	0x08
	.zero		1


	//   ....[21]....
        /*0a98*/ 	.word	0x000008c0
        /*0a9c*/ 	.word	0x000000ff
        /*0aa0*/ 	.word	0x000288c8
        /*0aa4*/ 	.short	0x0100
        /*0aa6*/ 	.byte	0x08
	.zero		1


	//   ....[22]....
        /*0aa8*/ 	.word	0x00001730
        /*0aac*/ 	.word	0x000000ff
        /*0ab0*/ 	.word	0x00028800
        /*0ab4*/ 	.short	0x010a
        /*0ab6*/ 	.byte	0x26
	.zero		1


	//   ....[23]....
        /*0ab8*/ 	.word	0x000017b0
        /*0abc*/ 	.word	0x00000000
        /*0ac0*/ 	.word	0x00028830
        /*0ac4*/ 	.short	0x010a
        /*0ac6*/ 	.byte	0x3f
	.zero		1


	//   ....[24]....
        /*0ac8*/ 	.word	0x00001810
        /*0acc*/ 	.word	0x00000000
        /*0ad0*/ 	.word	0x00028830
        /*0ad4*/ 	.short	0x010a
        /*0ad6*/ 	.byte	0x3f
	.zero		1


	//   ....[25]....
        /*0ad8*/ 	.word	0x000024b0
        /*0adc*/ 	.word	0x00000000
        /*0ae0*/ 	.word	0x00000000
        /*0ae4*/ 	.short	0x0101
        /*0ae6*/ 	.byte	0x3f
	.zero		1


	//   ....[26]....
        /*0ae8*/ 	.word	0x00004420
        /*0aec*/ 	.word	0x000000ff
        /*0af0*/ 	.word	0x00028830
        /*0af4*/ 	.short	0x010a
        /*0af6*/ 	.byte	0x06
	.zero		1


	//   ....[27]....
        /*0af8*/ 	.word	0x00004460
        /*0afc*/ 	.word	0x000000ff
        /*0b00*/ 	.word	0x00028830
        /*0b04*/ 	.short	0x010a
        /*0b06*/ 	.byte	0x06
	.zero		1


	//   ....[28]....
        /*0b08*/ 	.word	0x000047a0
        /*0b0c*/ 	.word	0x000000ff
        /*0b10*/ 	.word	0x00028850
        /*0b14*/ 	.short	0x010a
        /*0b16*/ 	.byte	0x06
	.zero		1


	//   ....[29]....
        /*0b18*/ 	.word	0x000047e0
        /*0b1c*/ 	.word	0x000000ff
        /*0b20*/ 	.word	0x00028850
        /*0b24*/ 	.short	0x010a
        /*0b26*/ 	.byte	0x06
	.zero		1


	//   ....[30]....
        /*0b28*/ 	.word	0x000067d0
        /*0b2c*/ 	.word	0x00000034
        /*0b30*/ 	.word	0x00000000
        /*0b34*/ 	.short	0x0101
        /*0b36*/ 	.byte	0x3f
	.zero		1


	//   ....[31]....
        /*0b38*/ 	.word	0x000069b0
        /*0b3c*/ 	.word	0x00000034
        /*0b40*/ 	.word	0x00000000
        /*0b44*/ 	.short	0x0101
        /*0b46*/ 	.byte	0x3f
	.zero		1


	//   ....[32]....
        /*0b48*/ 	.word	0x00007580
        /*0b4c*/ 	.word	0x000000ff
        /*0b50*/ 	.word	0x00028830
        /*0b54*/ 	.short	0x010a
        /*0b56*/ 	.byte	0x06
	.zero		1


	//   ....[33]....
        /*0b58*/ 	.word	0x000075c0
        /*0b5c*/ 	.word	0x000000ff
        /*0b60*/ 	.word	0x00028830
        /*0b64*/ 	.short	0x010a
        /*0b66*/ 	.byte	0x06
	.zero		1


	//   ....[34]....
        /*0b68*/ 	.word	0x00007900
        /*0b6c*/ 	.word	0x000000ff
        /*0b70*/ 	.word	0x00028850
        /*0b74*/ 	.short	0x010a
        /*0b76*/ 	.byte	0x06
	.zero		1


	//   ....[35]....
        /*0b78*/ 	.word	0x00007940
        /*0b7c*/ 	.word	0x000000ff
        /*0b80*/ 	.word	0x00028850
        /*0b84*/ 	.short	0x010a
        /*0b86*/ 	.byte	0x06
	.zero		1


	//   ....[36]....
        /*0b88*/ 	.word	0x00009240
        /*0b8c*/ 	.word	0x0000001f
        /*0b90*/ 	.word	0x00000000
        /*0b94*/ 	.short	0x0101
        /*0b96*/ 	.byte	0x3f
	.zero		1


	//   ....[37]....
        /*0b98*/ 	.word	0x000093f0
        /*0b9c*/ 	.word	0x00000021
        /*0ba0*/ 	.word	0x00000000
        /*0ba4*/ 	.short	0x0101
        /*0ba6*/ 	.byte	0x3f
	.zero		1


	//   ....[38]....
        /*0ba8*/ 	.word	0x00009ce0
        /*0bac*/ 	.word	0x000000ff
        /*0bb0*/ 	.word	0x00028850
        /*0bb4*/ 	.short	0x010a
        /*0bb6*/ 	.byte	0x05
	.zero		1


	//   ....[39]....
        /*0bb8*/ 	.word	0x00009d20
        /*0bbc*/ 	.word	0x000000ff
        /*0bc0*/ 	.word	0x00028850
        /*0bc4*/ 	.short	0x010a
        /*0bc6*/ 	.byte	0x05
	.zero		1


	//   ....[40]....
        /*0bc8*/ 	.word	0x0000a240
        /*0bcc*/ 	.word	0x00000004
        /*0bd0*/ 	.word	0x00000000
        /*0bd4*/ 	.short	0x0101
        /*0bd6*/ 	.byte	0x3f
	.zero		1


	//   ....[41]....
        /*0bd8*/ 	.word	0x0000b750
        /*0bdc*/ 	.word	0x00000014
        /*0be0*/ 	.word	0x00000000
        /*0be4*/ 	.short	0x0101
        /*0be6*/ 	.byte	0x3f
	.zero		1


	//   ....[42]....
        /*0be8*/ 	.word	0x0000e1e0
        /*0bec*/ 	.word	0x00000000
        /*0bf0*/ 	.word	0x00028840
        /*0bf4*/ 	.short	0x010a
        /*0bf6*/ 	.byte	0x3f
	.zero		1


	//   ....[43]....
        /*0bf8*/ 	.word	0x0000f120
        /*0bfc*/ 	.word	0x00000008
        /*0c00*/ 	.word	0x00028800
        /*0c04*/ 	.short	0x0107
        /*0c06*/ 	.byte	0x3f
	.zero		1


	//   ....[44]....
        /*0c08*/ 	.word	0x0000f230
        /*0c0c*/ 	.word	0x00000002
        /*0c10*/ 	.word	0x00028800
        /*0c14*/ 	.short	0x0101
        /*0c16*/ 	.byte	0x3f
	.zero		1


	//   ....[45]....
        /*0c18*/ 	.word	0x0000f250
        /*0c1c*/ 	.word	0x00000002
        /*0c20*/ 	.word	0x00028820
        /*0c24*/ 	.short	0x010a
        /*0c26*/ 	.byte	0x3f
	.zero		1


	//   ....[46]....
        /*0c28*/ 	.word	0x0000f5b0
        /*0c2c*/ 	.word	0x00000002
        /*0c30*/ 	.word	0x00028840
        /*0c34*/ 	.short	0x010a
        /*0c36*/ 	.byte	0x3f
	.zero		1


	//   ....[47]....
        /*0c38*/ 	.word	0x0000f970
        /*0c3c*/ 	.word	0x00000002
        /*0c40*/ 	.word	0x00000060
        /*0c44*/ 	.short	0x010a
        /*0c46*/ 	.byte	0x3f
	.zero		1


	//   ....[48]....
        /*0c48*/ 	.word	0x00010040
        /*0c4c*/ 	.word	0x00000003
        /*0c50*/ 	.word	0x00028840
        /*0c54*/ 	.short	0x010a
        /*0c56*/ 	.byte	0x3f
	.zero		1


	//   ....[49]....
        /*0c58*/ 	.word	0x00010400
        /*0c5c*/ 	.word	0x00000002
        /*0c60*/ 	.word	0x00000060
        /*0c64*/ 	.short	0x010a
        /*0c66*/ 	.byte	0x3f
	.zero		1


	//   ....[50]....
        /*0c68*/ 	.word	0x00010a20
        /*0c6c*/ 	.word	0x00000002
        /*0c70*/ 	.word	0x00028840
        /*0c74*/ 	.short	0x010a
        /*0c76*/ 	.byte	0x3f
	.zero		1


	//   ....[51]....
        /*0c78*/ 	.word	0x00010de0
        /*0c7c*/ 	.word	0x00000002
        /*0c80*/ 	.word	0x00000060
        /*0c84*/ 	.short	0x010a
        /*0c86*/ 	.byte	0x3f
	.zero		1


	//   ....[52]....
        /*0c88*/ 	.word	0x00011390
        /*0c8c*/ 	.word	0x00000000
        /*0c90*/ 	.word	0x00028860
        /*0c94*/ 	.short	0x010a
        /*0c96*/ 	.byte	0x3f
	.zero		1


	//   ....[53]....
        /*0c98*/ 	.word	0x000124a0
        /*0c9c*/ 	.word	0x00000000
        /*0ca0*/ 	.word	0x00028820
        /*0ca4*/ 	.short	0x010a
        /*0ca6*/ 	.byte	0x3f
	.zero		1


	//   ....[54]....
        /*0ca8*/ 	.word	0x00012660
        /*0cac*/ 	.word	0x00000006
        /*0cb0*/ 	.word	0x00000000
        /*0cb4*/ 	.short	0x010a
        /*0cb6*/ 	.byte	0x3f
	.zero		1


	//   ....[55]....
        /*0cb8*/ 	.word	0x000126d0
        /*0cbc*/ 	.word	0x00000007
        /*0cc0*/ 	.word	0x00000000
        /*0cc4*/ 	.short	0x010a
        /*0cc6*/ 	.byte	0x3f
	.zero		1


	//   ....[56]....
        /*0cc8*/ 	.word	0x00012740
        /*0ccc*/ 	.word	0x00000004
        /*0cd0*/ 	.word	0x00000000
        /*0cd4*/ 	.short	0x010a
        /*0cd6*/ 	.byte	0x3f
	.zero		1


	//   ....[57]....
        /*0cd8*/ 	.word	0x00012770
        /*0cdc*/ 	.word	0x00000003
        /*0ce0*/ 	.word	0x00000000
        /*0ce4*/ 	.short	0x010a
        /*0ce6*/ 	.byte	0x3f
	.zero		1


	//   ....[58]....
        /*0ce8*/ 	.word	0x000127e0
        /*0cec*/ 	.word	0x00000003
        /*0cf0*/ 	.word	0x00028800
        /*0cf4*/ 	.short	0x010a
        /*0cf6*/ 	.byte	0x3f
	.zero		1


	//   ....[59]....
        /*0cf8*/ 	.word	0x00012830
        /*0cfc*/ 	.word	0x00000000
        /*0d00*/ 	.word	0x00028830
        /*0d04*/ 	.short	0x010a
        /*0d06*/ 	.byte	0x3f
	.zero		1


	//   ....[60]....
        /*0d08*/ 	.word	0x00012890
        /*0d0c*/ 	.word	0x00000009
        /*0d10*/ 	.word	0x00028830
        /*0d14*/ 	.short	0x010a
        /*0d16*/ 	.byte	0x3f
	.zero		1


	//   ....[61]....
        /*0d18*/ 	.word	0x000128f0
        /*0d1c*/ 	.word	0x00000009
        /*0d20*/ 	.word	0x00028850
        /*0d24*/ 	.short	0x010a
        /*0d26*/ 	.byte	0x3f
	.zero		1


	//   ....[62]....
        /*0d28*/ 	.word	0x00012950
        /*0d2c*/ 	.word	0x00000008
        /*0d30*/ 	.word	0x00028830
        /*0d34*/ 	.short	0x010a
        /*0d36*/ 	.byte	0x3f
	.zero		1


	//   ....[63]....
        /*0d38*/ 	.word	0x000129b0
        /*0d3c*/ 	.word	0x00000008
        /*0d40*/ 	.word	0x00028850
        /*0d44*/ 	.short	0x010a
        /*0d46*/ 	.byte	0x3f
	.zero		1


	//   ....[64]....
        /*0d48*/ 	.word	0x00012a10
        /*0d4c*/ 	.word	0x00000005
        /*0d50*/ 	.word	0x00028850
        /*0d54*/ 	.short	0x010a
        /*0d56*/ 	.byte	0x3f
	.zero		1


	//   ....[65]....
        /*0d58*/ 	.word	0x00012bb0
        /*0d5c*/ 	.word	0x00000000
        /*0d60*/ 	.word	0x00028840
        /*0d64*/ 	.short	0x010a
        /*0d66*/ 	.byte	0x3f
	.zero		1


	//   ....[66]....
        /*0d68*/ 	.word	0x00013740
        /*0d6c*/ 	.word	0x00000002
        /*0d70*/ 	.word	0x00028820
        /*0d74*/ 	.short	0x010a
        /*0d76*/ 	.byte	0x3f
	.zero		1


	//   ....[67]....
        /*0d78*/ 	.word	0x00013790
        /*0d7c*/ 	.word	0x00000002
        /*0d80*/ 	.word	0x00028840
        /*0d84*/ 	.short	0x010a
        /*0d86*/ 	.byte	0x3f
	.zero		1


	//   ....[68]....
        /*0d88*/ 	.word	0x000137e0
        /*0d8c*/ 	.word	0x00000002
        /*0d90*/ 	.word	0x00000060
        /*0d94*/ 	.short	0x010a
        /*0d96*/ 	.byte	0x3f
	.zero		1


	//   ....[69]....
        /*0d98*/ 	.word	0x00013830
        /*0d9c*/ 	.word	0x00000003
        /*0da0*/ 	.word	0x00028840
        /*0da4*/ 	.short	0x010a
        /*0da6*/ 	.byte	0x3f
	.zero		1


	//   ....[70]....
        /*0da8*/ 	.word	0x00013880
        /*0dac*/ 	.word	0x00000002
        /*0db0*/ 	.word	0x00000060
        /*0db4*/ 	.short	0x010a
        /*0db6*/ 	.byte	0x3f
	.zero		1


	//   ....[71]....
        /*0db8*/ 	.word	0x000138d0
        /*0dbc*/ 	.word	0x00000002
        /*0dc0*/ 	.word	0x00028840
        /*0dc4*/ 	.short	0x010a
        /*0dc6*/ 	.byte	0x3f
	.zero		1


	//   ....[72]....
        /*0dc8*/ 	.word	0x00013920
        /*0dcc*/ 	.word	0x00000002
        /*0dd0*/ 	.word	0x00000060
        /*0dd4*/ 	.short	0x010a
        /*0dd6*/ 	.byte	0x3f
	.zero		1


	//   ....[73]....
        /*0dd8*/ 	.word	0x00013970
        /*0ddc*/ 	.word	0x00000000
        /*0de0*/ 	.word	0x00028860
        /*0de4*/ 	.short	0x010a
        /*0de6*/ 	.byte	0x3f
	.zero		1


	//   ....[74]....
        /*0de8*/ 	.word	0x00014310
        /*0dec*/ 	.word	0x00000000
        /*0df0*/ 	.word	0x00028820
        /*0df4*/ 	.short	0x010a
        /*0df6*/ 	.byte	0x3f
	.zero		1


	//   ....[75]....
        /*0df8*/ 	.word	0x000144b0
        /*0dfc*/ 	.word	0x00000006
        /*0e00*/ 	.word	0x00000000
        /*0e04*/ 	.short	0x010a
        /*0e06*/ 	.byte	0x3f
	.zero		1


	//   ....[76]....
        /*0e08*/ 	.word	0x00014500
        /*0e0c*/ 	.word	0x00000007
        /*0e10*/ 	.word	0x00000000
        /*0e14*/ 	.short	0x010a
        /*0e16*/ 	.byte	0x3f
	.zero		1


	//   ....[77]....
        /*0e18*/ 	.word	0x00014550
        /*0e1c*/ 	.word	0x00000004
        /*0e20*/ 	.word	0x00000000
        /*0e24*/ 	.short	0x010a
        /*0e26*/ 	.byte	0x3f
	.zero		1


	//----- nvinfo : EIATTR_NUM_MBARRIERS
	.align		4
.L_332:
        /*0e28*/ 	.byte	0x03, 0x38
        /*0e2a*/ 	.short	0x0016


	//----- nvinfo : EIATTR_EXIT_INSTR_OFFSETS
	.align		4
        /*0e2c*/ 	.byte	0x04, 0x1c
        /*0e2e*/ 	.short	(.L_334 - .L_333)


	//   ....[0]....
.L_333:
        /*0e30*/ 	.word	0x00000a70


	//   ....[1]....
        /*0e34*/ 	.word	0x0000c5d0


	//   ....[2]....
        /*0e38*/ 	.word	0x000127c0


	//----- nvinfo : EIATTR_MAX_THREADS
	.align		4
.L_334:
        /*0e3c*/ 	.byte	0x04, 0x05
        /*0e3e*/ 	.short	(.L_336 - .L_335)
.L_335:
        /*0e40*/ 	.word	0x00000180
        /*0e44*/ 	.word	0x00000001
        /*0e48*/ 	.word	0x00000001


	//----- nvinfo : EIATTR_CRS_STACK_SIZE
	.align		4
.L_336:
        /*0e4c*/ 	.byte	0x04, 0x1e
        /*0e4e*/ 	.short	(.L_338 - .L_337)
.L_337:
        /*0e50*/ 	.word	0x00000000


	//----- nvinfo : EIATTR_CBANK_PARAM_SIZE
	.align		4
.L_338:
        /*0e54*/ 	.byte	0x03, 0x19
        /*0e56*/ 	.short	0x0af0


	//----- nvinfo : EIATTR_PARAM_CBANK
	.align		4
        /*0e58*/ 	.byte	0x04, 0x0a
        /*0e5a*/ 	.short	(.L_340 - .L_339)
	.align		4
.L_339:
        /*0e5c*/ 	.word	index@(.nv.constant0._ZN7cutlass13device_kernelIN5flash11enable_sm90INS1_16FlashAttnFwdSm90INS1_25CollectiveMainloopFwdSm90ILi2EN4cute5tupleIJNS5_1CILi1EEES8_S8_EEENS6_IJNS7_ILi128EEESA_SA_EEELi128ENS_6half_tEfNS_4arch4Sm90ELb1ELb0ELb1ELb1ELb0ELb0ELb0ELb1ELb1ELb1ELb0ELb0EEENS1_21CollectiveEpilogueFwdISB_S9_SC_SE_Li256ELb1ELb1ELb0ELb0EEENS1_36VarlenDynamicPersistentTileSchedulerILi128ELi128ELi256ELi128ELb0ELb1ELb1ELb1ELb1ELb1EEEEEEEEEvNT_6ParamsE)
        /*0e60*/ 	.short	0x0210
        /*0e62*/ 	.short	0x0af0


	//----- nvinfo : EIATTR_SW_WAR
	.align		4
.L_340:
        /*0e64*/ 	.byte	0x04, 0x36
        /*0e66*/ 	.short	(.L_342 - .L_341)
.L_341:
        /*0e68*/ 	.word	0x00000008
.L_342:


//--------------------- .nv.info._ZN7cutlass13device_kernelIN5flash11enable_sm90INS1_16FlashAttnFwdSm90INS1_25CollectiveMainloopFwdSm90ILi2EN4cute5tupleIJNS5_1CILi1EEES8_S8_EEENS6_IJNS7_ILi128EEESA_SA_EEELi128ENS_6half_tEfNS_4arch4Sm90ELb1ELb0ELb1ELb1ELb0ELb1ELb0ELb1ELb1ELb1ELb0ELb0EEENS1_21CollectiveEpilogueFwdISB_S9_SC_SE_Li256ELb1ELb1ELb0ELb0EEENS1_36VarlenDynamicPersistentTileSchedulerILi128ELi128ELi256ELi128ELb0ELb1ELb1ELb1ELb1ELb1EEEEEEEEEvNT_6ParamsE --------------------------
	.section	.nv.info._ZN7cutlass13device_kernelIN5flash11enable_sm90INS1_16FlashAttnFwdSm90INS1_25CollectiveMainloopFwdSm90ILi2EN4cute5tupleIJNS5_1CILi1EEES8_S8_EEENS6_IJNS7_ILi128EEESA_SA_EEELi128ENS_6half_tEfNS_4arch4Sm90ELb1ELb0ELb1ELb1ELb0ELb1ELb0ELb1ELb1ELb1ELb0ELb0EEENS1_21CollectiveEpilogueFwdISB_S9_SC_SE_Li256ELb1ELb1ELb0ELb0EEENS1_36VarlenDynamicPersistentTileSchedulerILi128ELi128ELi256ELi128ELb0ELb1ELb1ELb1ELb1ELb1EEEEEEEEEvNT_6ParamsE,"",@"SHT_CUDA_INFO"
	.sectionflags	@""
	.align	4


	//----- nvinfo : EIATTR_CUDA_API_VERSION
	.align		4
        /*0000*/ 	.byte	0x04, 0x37
        /*0002*/ 	.short	(.L_344 - .L_343)
.L_343:
        /*0004*/ 	.word	0x00000082


	//----- nvinfo : EIATTR_KPARAM_INFO
	.align		4
.L_344:
        /*0008*/ 	.byte	0x04, 0x17
        /*000a*/ 	.short	(.L_346 - .L_345)
.L_345:
        /*000c*/ 	.word	0x00000000
        /*0010*/ 	.short	0x0000
        /*0012*/ 	.short	0x0070
        /*0014*/ 	.byte	0x00, 0xf0, 0x01, 0x2a


	//----- nvinfo : EIATTR_SPARSE_MMA_MASK
	.align		4
.L_346:
        /*0018*/ 	.byte	0x03, 0x50
        /*001a*/ 	.short	0x0000


	//----- nvinfo : EIATTR_MAXREG_COUNT
	.align		4
        /*001c*/ 	.byte	0x03, 0x1b
        /*001e*/ 	.short	0x00a8


	//----- nvinfo : EIATTR_NUM_BARRIERS
	.align		4
        /*0020*/ 	.byte	0x02, 0x4c
        /*0022*/ 	.byte	0x10
	.zero		1


	//----- nvinfo : EIATTR_EXTERNS
	.align		4
        /*0024*/ 	.byte	0x04, 0x0f
        /*0026*/ 	.short	(.L_348 - .L_347)


	//   ....[0]....
	.align		4
.L_347:
        /*0028*/ 	.word	index@(__assertfail)


	//----- nvinfo : EIATTR_ANNOTATIONS
	.align		4
.L_348:
        /*002c*/ 	.byte	0x04, 0x55
        /*002e*/ 	.short	(.L_350 - .L_349)


	//   ....[0]....
.L_349:
        /* <DEDUP_REMOVED lines=88> */


	//----- nvinfo : EIATTR_MERCURY_ISA_VERSION
	.align		4
.L_350:
        /*05a0*/ 	.byte	0x03, 0x5f
        /*05a2*/ 	.short	0x0101


	//----- nvinfo : EIATTR_UNUSED_LOAD_BYTE_OFFSET
	.align		4
        /*05a4*/ 	.byte	0x04, 0x44
        /*05a6*/ 	.short	(.L_352 - .L_351)


	//   ....[0]....
.L_351:
        /*05a8*/ 	.word	0x00000ab0
        /*05ac*/ 	.word	0x0000fff0


	//   ....[1]....
        /*05b0*/ 	.word	0x00016ec0
        /*05b4*/ 	.word	0x0000fff0


	//----- nvinfo : EIATTR_INT_WARP_WIDE_INSTR_OFFSETS
	.align		4
.L_352:
        /*05b8*/ 	.byte	0x04, 0x31
        /*05ba*/ 	.short	(.L_354 - .L_353)


	//   ....[0]....
.L_353:
        /*05bc*/ 	.word	0x00000180


	//   ....[1]....
        /*05c0*/ 	.word	0x00000220


	//   ....[2]....
        /*05c4*/ 	.word	0x00000290


	//   ....[3]....
        /*05c8*/ 	.word	0x0001b630


	//   ....[4]....
        /*05cc*/ 	.word	0x0001b6c0


	//   ....[5]....
        /*05d0*/ 	.word	0x0001ef50


	//   ....[6]....
        /*05d4*/ 	.word	0x0001efb0


	//----- nvinfo : EIATTR_COOP_GROUP_MASK_REGIDS
	.align		4
.L_354:
        /*05d8*/ 	.byte	0x04, 0x29
        /*05da*/ 	.short	(.L_356 - .L_355)


	//   ....[0]....
.L_355:
        /*05dc*/ 	.word	0xffffffff


	//   ....[1]....
        /*05e0*/ 	.word	0xffffffff


	//   ....[2]....
        /*05e4*/ 	.word	0xffffffff


	//   ....[3]....
        /*05e8*/ 	.word	0xffffffff


	//   ....[4]....
        /*05ec*/ 	.word	0xffffffff


	//   ....[5]....
        /*05f0*/ 	.word	0xffffffff


	//   ....[6]....
        /*05f4*/ 	.word	0xffffffff


	//   ....[7]....
        /*05f8*/ 	.word	0xffffffff


	//   ....[8]....
        /*05fc*/ 	.word	0xffffffff


	//   ....[9]....
        /*0600*/ 	.word	0xffffffff


	//   ....[10]....
        /*0604*/ 	.word	0xffffffff


	//   ....[11]....
        /*0608*/ 	.word	0xffffffff


	//   ....[12]....
        /*060c*/ 	.word	0xffffffff


	//   ....[13]....
        /*0610*/ 	.word	0xffffffff


	//   ....[14]....
        /*0614*/ 	.word	0xffffffff


	//   ....[15]....
        /*0618*/ 	.word	0xffffffff


	//   ....[16]....
        /*061c*/ 	.word	0xffffffff


	//   ....[17]....
        /*0620*/ 	.word	0xffffffff


	//   ....[18]....
        /*0624*/ 	.word	0xffffffff


	//   ....[19]....
        /*0628*/ 	.word	0xffffffff


	//   ....[20]....
        /*062c*/ 	.word	0xffffffff


	//   ....[21]....
        /*0630*/ 	.word	0xffffffff


	//   ....[22]....
        /*0634*/ 	.word	0xffffffff


	//   ....[23]....
        /*0638*/ 	.word	0xffffffff


	//   ....[24]....
        /*063c*/ 	.word	0xffffffff


	//   ....[25]....
        /*0640*/ 	.word	0xffffffff


	//   ....[26]....
        /*0644*/ 	.word	0xffffffff


	//   ....[27]....
        /*0648*/ 	.word	0xffffffff


	//   ....[28]....
        /*064c*/ 	.word	0xffffffff


	//   ....[29]....
        /*0650*/ 	.word	0xffffffff


	//   ....[30]....
        /*0654*/ 	.word	0xffffffff


	//   ....[31]....
        /*0658*/ 	.word	0xffffffff


	//   ....[32]....
        /*065c*/ 	.word	0xffffffff


	//   ....[33]....
        /*0660*/ 	.word	0xffffffff


	//   ....[34]....
        /*0664*/ 	.word	0xffffffff


	//   ....[35]....
        /*0668*/ 	.word	0xffffffff


	//   ....[36]....
        /*066c*/ 	.word	0xffffffff


	//   ....[37]....
        /*0670*/ 	.word	0xffffffff


	//   ....[38]....
        /*0674*/ 	.word	0xffffffff


	//   ....[39]....
        /*0678*/ 	.word	0xffffffff


	//   ....[40]....
        /*067c*/ 	.word	0xffffffff


	//   ....[41]....
        /*0680*/ 	.word	0xffffffff


	//   ....[42]....
        /*0684*/ 	.word	0xffffffff


	//   ....[43]....
        /*0688*/ 	.word	0xffffffff


	//   ....[44]....
        /*068c*/ 	.word	0xffffffff


	//   ....[45]....
        /*0690*/ 	.word	0xffffffff


	//   ....[46]....
        /*0694*/ 	.word	0xffffffff


	//   ....[47]....
        /*0698*/ 	.word	0xffffffff


	//   ....[48]....
        /*069c*/ 	.word	0xffffffff


	//   ....[49]....
        /*06a0*/ 	.word	0xffffffff


	//   ....[50]....
        /*06a4*/ 	.word	0xffffffff


	//   ....[51]....
        /*06a8*/ 	.word	0xffffffff


	//   ....[52]....
        /*06ac*/ 	.word	0xffffffff


	//   ....[53]....
        /*06b0*/ 	.word	0xffffffff


	//   ....[54]....
        /*06b4*/ 	.word	0xffffffff


	//   ....[55]....
        /*06b8*/ 	.word	0xffffffff


	//   ....[56]....
        /*06bc*/ 	.word	0xffffffff


	//   ....[57]....
        /*06c0*/ 	.word	0xffffffff


	//   ....[58]....
        /*06c4*/ 	.word	0xffffffff


	//   ....[59]....
        /*06c8*/ 	.word	0xffffffff


	//   ....[60]....
        /*06cc*/ 	.word	0xffffffff


	//   ....[61]....
        /*06d0*/ 	.word	0xffffffff


	//   ....[62]....
        /*06d4*/ 	.word	0xffffffff


	//   ....[63]....
        /*06d8*/ 	.word	0xffffffff


	//   ....[64]....
        /*06dc*/ 	.word	0xffffffff


	//   ....[65]....
        /*06e0*/ 	.word	0xffffffff


	//   ....[66]....
        /*06e4*/ 	.word	0xffffffff


	//   ....[67]....
        /*06e8*/ 	.word	0xffffffff


	//   ....[68]....
        /*06ec*/ 	.word	0xffffffff


	//   ....[69]....
        /*06f0*/ 	.word	0xffffffff


	//   ....[70]....
        /*06f4*/ 	.word	0xffffffff


	//   ....[71]....
        /*06f8*/ 	.word	0xffffffff


	//   ....[72]....
        /*06fc*/ 	.word	0xffffffff


	//   ....[73]....
        /*0700*/ 	.word	0xffffffff


	//   ....[74]....
        /*0704*/ 	.word	0xffffffff


	//   ....[75]....
        /*0708*/ 	.word	0xffffffff


	//   ....[76]....
        /*070c*/ 	.word	0xffffffff


	//   ....[77]....
        /*0710*/ 	.word	0xffffffff


	//   ....[78]....
        /*0714*/ 	.word	0xffffffff


	//   ....[79]....
        /*0718*/ 	.word	0xffffffff


	//   ....[80]....
        /*071c*/ 	.word	0xffffffff


	//   ....[81]....
        /*0720*/ 	.word	0xffffffff


	//   ....[82]....
        /*0724*/ 	.word	0xffffffff


	//   ....[83]....
        /*0728*/ 	.word	0xffffffff


	//   ....[84]....
        /*072c*/ 	.word	0xffffffff


	//   ....[85]....
        /*0730*/ 	.word	0xffffffff


	//   ....[86]....
        /*0734*/ 	.word	0xffffffff


	//   ....[87]....
        /*0738*/ 	.word	0xffffffff


	//   ....[88]....
        /*073c*/ 	.word	0xffffffff


	//   ....[89]....
        /*0740*/ 	.word	0xffffffff


	//   ....[90]....
        /*0744*/ 	.word	0xffffffff


	//   ....[91]....
        /*0748*/ 	.word	0xffffffff


	//   ....[92]....
        /*074c*/ 	.word	0xffffffff


	//   ....[93]....
        /*0750*/ 	.word	0xffffffff


	//   ....[94]....
        /*0754*/ 	.word	0xffffffff


	//   ....[95]....
        /*0758*/ 	.word	0xffffffff


	//   ....[96]....
        /*075c*/ 	.word	0xffffffff


	//   ....[97]....
        /*0760*/ 	.word	0xffffffff


	//   ....[98]....
        /*0764*/ 	.word	0xffffffff


	//   ....[99]....
        /*0768*/ 	.word	0xffffffff


	//   ....[100]....
        /*076c*/ 	.word	0xffffffff


	//   ....[101]....
        /*0770*/ 	.word	0xffffffff


	//   ....[102]....
        /*0774*/ 	.word	0xffffffff


	//   ....[103]....
        /*0778*/ 	.word	0xffffffff


	//   ....[104]....
        /*077c*/ 	.word	0xffffffff


	//   ....[105]....
        /*0780*/ 	.word	0xffffffff


	//   ....[106]....
        /*0784*/ 	.word	0xffffffff


	//   ....[107]....
        /*0788*/ 	.word	0xffffffff


	//   ....[108]....
        /*078c*/ 	.word	0xffffffff


	//   ....[109]....
        /*0790*/ 	.word	0xffffffff


	//   ....[110]....
        /*0794*/ 	.word	0xffffffff


	//   ....[111]....
        /*0798*/ 	.word	0xffffffff


	//   ....[112]....
        /*079c*/ 	.word	0xffffffff


	//   ....[113]....
        /*07a0*/ 	.word	0xffffffff


	//   ....[114]....
        /*07a4*/ 	.word	0xffffffff


	//   ....[115]....
        /*07a8*/ 	.word	0xffffffff


	//   ....[116]....
        /*07ac*/ 	.word	0xffffffff


	//   ....[117]....
        /*07b0*/ 	.word	0xffffffff


	//   ....[118]....
        /*07b4*/ 	.word	0xffffffff


	//   ....[119]....
        /*07b8*/ 	.word	0xffffffff


	//   ....[120]....
        /*07bc*/ 	.word	0xffffffff


	//   ....[121]....
        /*07c0*/ 	.word	0xffffffff


	//   ....[122]....
        /*07c4*/ 	.word	0xffffffff


	//   ....[123]....
        /*07c8*/ 	.word	0xffffffff


	//   ....[124]....
        /*07cc*/ 	.word	0xffffffff


	//   ....[125]....
        /*07d0*/ 	.word	0xffffffff


	//   ....[126]....
        /*07d4*/ 	.word	0xffffffff


	//   ....[127]....
        /*07d8*/ 	.word	0xffffffff


	//   ....[128]....
        /*07dc*/ 	.word	0xffffffff


	//   ....[129]....
        /*07e0*/ 	.word	0xffffffff


	//   ....[130]....
        /*07e4*/ 	.word	0xffffffff


	//   ....[131]....
        /*07e8*/ 	.word	0xffffffff


	//   ....[132]....
        /*07ec*/ 	.word	0x0500000f


	//   ....[133]....
        /*07f0*/ 	.word	0x0500000f


	//   ....[134]....
        /*07f4*/ 	.word	0x0500000f


	//   ....[135]....
        /*07f8*/ 	.word	0x0500000f


	//   ....[136]....
        /*07fc*/ 	.word	0x0500000f


	//   ....[137]....
        /*0800*/ 	.word	0x0500000f


	//   ....[138]....
        /*0804*/ 	.word	0x0500000f


	//   ....[139]....
        /*0808*/ 	.word	0x0500000f


	//   ....[140]....
        /*080c*/ 	.word	0x0500000f


	//   ....[141]....
        /*0810*/ 	.word	0x0500000f


	//   ....[142]....
        /*0814*/ 	.word	0x0500000f


	//   ....[143]....
        /*0818*/ 	.word	0x0500000f


	//   ....[144]....
        /*081c*/ 	.word	0x0500000f


	//   ....[145]....
        /*0820*/ 	.word	0x0500000f


	//   ....[146]....
        /*0824*/ 	.word	0x0500000f


	//   ....[147]....
        /*0828*/ 	.word	0x0500000f


	//   ....[148]....
        /*082c*/ 	.word	0x0500000f


	//   ....[149]....
        /*0830*/ 	.word	0x0500000f


	//   ....[150]....
        /*0834*/ 	.word	0x0500000f


	//   ....[151]....
        /*0838*/ 	.word	0x0500000f


	//   ....[152]....
        /*083c*/ 	.word	0x0500000f


	//   ....[153]....
        /*0840*/ 	.word	0x0500000f


	//   ....[154]....
        /*0844*/ 	.word	0x0500000f


	//   ....[155]....
        /*0848*/ 	.word	0x0500000f


	//   ....[156]....
        /*084c*/ 	.word	0x0500000f


	//   ....[157]....
        /*0850*/ 	.word	0x0500000f


	//   ....[158]....
        /*0854*/ 	.word	0x0500000f


	//   ....[159]....
        /*0858*/ 	.word	0x0500000f


	//   ....[160]....
        /*085c*/ 	.word	0x0500000f


	//   ....[161]....
        /*0860*/ 	.word	0x0500000f


	//   ....[162]....
        /*0864*/ 	.word	0x0500000f


	//   ....[163]....
        /*0868*/ 	.word	0x0500000f


	//   ....[164]....
        /*086c*/ 	.word	0x0500000f


	//   ....[165]....
        /*0870*/ 	.word	0x0500000f


	//   ....[166]....
        /*0874*/ 	.word	0x0500000f


	//   ....[167]....
        /*0878*/ 	.word	0x0500000f


	//   ....[168]....
        /*087c*/ 	.word	0x0500000f


	//   ....[169]....
        /*0880*/ 	.word	0x0500000f


	//   ....[170]....
        /*0884*/ 	.word	0x0500000f


	//   ....[171]....
        /*0888*/ 	.word	0x0500000f


	//   ....[172]....
        /*088c*/ 	.word	0x0500000f


	//   ....[173]....
        /*0890*/ 	.word	0x0500000f


	//   ....[174]....
        /*0894*/ 	.word	0x0500000f


	//   ....[175]....
        /*0898*/ 	.word	0x0500000f


	//   ....[176]....
        /*089c*/ 	.word	0x0500000f


	//   ....[177]....
        /*08a0*/ 	.word	0x0500000f


	//   ....[178]....
        /*08a4*/ 	.word	0x0500000f


	//   ....[179]....
        /*08a8*/ 	.word	0x0500000f


	//   ....[180]....
        /*08ac*/ 	.word	0x0500000f


	//   ....[181]....
        /*08b0*/ 	.word	0x0500000f


	//   ....[182]....
        /*08b4*/ 	.word	0x0500000f


	//   ....[183]....
        /*08b8*/ 	.word	0x0500000f


	//   ....[184]....
        /*08bc*/ 	.word	0x0500000f


	//   ....[185]....
        /*08c0*/ 	.word	0x0500000f


	//   ....[186]....
        /*08c4*/ 	.word	0x0500000f


	//   ....[187]....
        /*08c8*/ 	.word	0x0500000f


	//   ....[188]....
        /*08cc*/ 	.word	0x0500000f


	//   ....[189]....
        /*08d0*/ 	.word	0x0500000f


	//   ....[190]....
        /*08d4*/ 	.word	0x0500000f


	//   ....[191]....
        /*08d8*/ 	.word	0x0500000f


	//   ....[192]....
        /*08dc*/ 	.word	0x0500000f


	//   ....[193]....
        /*08e0*/ 	.word	0x0500000f


	//   ....[194]....
        /*08e4*/ 	.word	0x0500000f


	//   ....[195]....
        /*08e8*/ 	.word	0x0500000f


	//   ....[196]....
        /*08ec*/ 	.word	0x0500000f


	//   ....[197]....
        /*08f0*/ 	.word	0x0500000f


	//   ....[198]....
        /*08f4*/ 	.word	0x0500000f


	//   ....[199]....
        /*08f8*/ 	.word	0x0500000f


	//   ....[200]....
        /*08fc*/ 	.word	0x0500000f


	//   ....[201]....
        /*0900*/ 	.word	0x0500000f


	//   ....[202]....
        /*0904*/ 	.word	0x0500000f


	//   ....[203]....
        /*0908*/ 	.word	0x0500000f


	//   ....[204]....
        /*090c*/ 	.word	0x0500000f


	//   ....[205]....
        /*0910*/ 	.word	0x0500000f


	//   ....[206]....
        /*0914*/ 	.word	0x0500000f


	//   ....[207]....
        /*0918*/ 	.word	0x0500000f


	//   ....[208]....
        /*091c*/ 	.word	0x0500000f


	//----- nvinfo : EIATTR_COOP_GROUP_INSTR_OFFSETS
	.align		4
.L_356:
        /*0920*/ 	.byte	0x04, 0x28
        /*0922*/ 	.short	(.L_358 - .L_357)


	//   ....[0]....
.L_357:
        /*0924*/ 	.word	0x00000060


	//   ....[1]....
        /*0928*/ 	.word	0x00000190


	//   ....[2]....
        /*092c*/ 	.word	0x00000240


	//   ....[3]....
        /*0930*/ 	.word	0x00000400


	//   ....[4]....
        /*0934*/ 	.word	0x00000560


	//   ....[5]....
        /*0938*/ 	.word	0x00000680


	//   ....[6]....
        /*093c*/ 	.word	0x000007e0


	//   ....[7]....
        /*0940*/ 	.word	0x00008840


	//   ....[8]....
        /*0944*/ 	.word	0x00008f00


	//   ....[9]....
        /*0948*/ 	.word	0x00008f10


	//   ....[10]....
        /*094c*/ 	.word	0x00008f20


	//   ....[11]....
        /*0950*/ 	.word	0x00008f30


	//   ....[12]....
        /*0954*/ 	.word	0x00009270


	//   ....[13]....
        /*0958*/ 	.word	0x00009280


	//   ....[14]....
        /*095c*/ 	.word	0x00009290


	//   ....[15]....
        /*0960*/ 	.word	0x000092a0


	//   ....[16]....
        /*0964*/ 	.word	0x000095a0


	//   ....[17]....
        /*0968*/ 	.word	0x000095b0


	//   ....[18]....
        /*096c*/ 	.word	0x000095c0


	//   ....[19]....
        /*0970*/ 	.word	0x000095d0


	//   ....[20]....
        /*0974*/ 	.word	0x000098d0


	//   ....[21]....
        /*0978*/ 	.word	0x000098e0


	//   ....[22]....
        /*097c*/ 	.word	0x000098f0


	//   ....[23]....
        /*0980*/ 	.word	0x00009900


	//   ....[24]....
        /*0984*/ 	.word	0x0000b5c0


	//   ....[25]....
        /*0988*/ 	.word	0x0000b5e0


	//   ....[26]....
        /*098c*/ 	.word	0x0000b5f0


	//   ....[27]....
        /*0990*/ 	.word	0x0000b600


	//   ....[28]....
        /*0994*/ 	.word	0x0000b710


	//   ....[29]....
        /*0998*/ 	.word	0x0000b730


	//   ....[30]....
        /*099c*/ 	.word	0x0000b7e0


	//   ....[31]....
        /*09a0*/ 	.word	0x0000b810


	//   ....[32]....
        /*09a4*/ 	.word	0x0000baf0


	//   ....[33]....
        /*09a8*/ 	.word	0x0000bb10


	//   ....[34]....
        /*09ac*/ 	.word	0x0000bb30


	//   ....[35]....
        /*09b0*/ 	.word	0x0000bb40


	//   ....[36]....
        /*09b4*/ 	.word	0x0000bc10


	//   ....[37]....
        /*09b8*/ 	.word	0x0000bc30


	//   ....[38]....
        /*09bc*/ 	.word	0x0000bc40


	//   ....[39]....
        /*09c0*/ 	.word	0x0000bce0


	//   ....[40]....
        /*09c4*/ 	.word	0x0000e350


	//   ....[41]....
        /*09c8*/ 	.word	0x0000e490


	//   ....[42]....
        /*09cc*/ 	.word	0x0000ee20


	//   ....[43]....
        /*09d0*/ 	.word	0x0000eea0


	//   ....[44]....
        /*09d4*/ 	.word	0x0000f900


	//   ....[45]....
        /*09d8*/ 	.word	0x0000f980


	//   ....[46]....
        /*09dc*/ 	.word	0x000115a0


	//   ....[47]....
        /*09e0*/ 	.word	0x00011810


	//   ....[48]....
        /*09e4*/ 	.word	0x00011e00


	//   ....[49]....
        /*09e8*/ 	.word	0x00011e50


	//   ....[50]....
        /*09ec*/ 	.word	0x000128a0


	//   ....[51]....
        /*09f0*/ 	.word	0x00012910


	//   ....[52]....
        /*09f4*/ 	.word	0x00014bb0


	//   ....[53]....
        /*09f8*/ 	.word	0x00014bd0


	//   ....[54]....
        /*09fc*/ 	.word	0x00015150


	//   ....[55]....
        /*0a00*/ 	.word	0x00015230


	//   ....[56]....
        /*0a04*/ 	.word	0x00016520


	//   ....[57]....
        /*0a08*/ 	.word	0x000168b0


	//   ....[58]....
        /*0a0c*/ 	.word	0x000168e0


	//   ....[59]....
        /*0a10*/ 	.word	0x000168f0


	//   ....[60]....
        /*0a14*/ 	.word	0x000178d0


	//   ....[61]....
        /*0a18*/ 	.word	0x00017910


	//   ....[62]....
        /*0a1c*/ 	.word	0x00017950


	//   ....[63]....
        /*0a20*/ 	.word	0x00017980


	//   ....[64]....
        /*0a24*/ 	.word	0x00017f50


	//   ....[65]....
        /*0a28*/ 	.word	0x00017f70


	//   ....[66]....
        /*0a2c*/ 	.word	0x00018030


	//   ....[67]....
        /*0a30*/ 	.word	0x00018050


	//   ....[68]....
        /*0a34*/ 	.word	0x00018110


	//   ....[69]....
        /*0a38*/ 	.word	0x00018130


	//   ....[70]....
        /*0a3c*/ 	.word	0x00018200


	//   ....[71]....
        /*0a40*/ 	.word	0x00018220


	//   ....[72]....
        /*0a44*/ 	.word	0x000189e0


	//   ....[73]....
        /*0a48*/ 	.word	0x000189f0


	//   ....[74]....
        /*0a4c*/ 	.word	0x00018b00


	//   ....[75]....
        /*0a50*/ 	.word	0x00018b10


	//   ....[76]....
        /*0a54*/ 	.word	0x00018c20


	//   ....[77]....
        /*0a58*/ 	.word	0x00018c30


	//   ....[78]....
        /*0a5c*/ 	.word	0x00018d40


	//   ....[79]....
        /*0a60*/ 	.word	0x00018d50


	//   ....[80]....
        /*0a64*/ 	.word	0x00018ec0


	//   ....[81]....
        /*0a68*/ 	.word	0x00019090


	//   ....[82]....
        /*0a6c*/ 	.word	0x000190c0


	//   ....[83]....
        /*0a70*/ 	.word	0x000190f0


	//   ....[84]....
        /*0a74*/ 	.word	0x00019120


	//   ....[85]....
        /*0a78*/ 	.word	0x00019150


	//   ....[86]....
        /*0a7c*/ 	.word	0x00019180


	//   ....[87]....
        /*0a80*/ 	.word	0x000192f0


	//   ....[88]....
        /*0a84*/ 	.word	0x00019320


	//   ....[89]....
        /*0a88*/ 	.word	0x00019350


	//   ....[90]....
        /*0a8c*/ 	.word	0x00019380


	//   ....[91]....
        /*0a90*/ 	.word	0x000193b0


	//   ....[92]....
        /*0a94*/ 	.word	0x000193e0


	//   ....[93]....
        /*0a98*/ 	.word	0x00019480


	//   ....[94]....
        /*0a9c*/ 	.word	0x000194e0


	//   ....[95]....
        /*0aa0*/ 	.word	0x00019570


	//   ....[96]....
        /*0aa4*/ 	.word	0x0001a390


	//   ....[97]....
        /*0aa8*/ 	.word	0x0001bc30


	//   ....[98]....
        /*0aac*/ 	.word	0x0001c860


	//   ....[99]....
        /*0ab0*/ 	.word	0x0001c870


	//   ....[100]....
        /*0ab4*/ 	.word	0x0001c8b0


	//   ....[101]....
        /*0ab8*/ 	.word	0x0001c8f0


	//   ....[102]....
        /*0abc*/ 	.word	0x0001c980


	//   ....[103]....
        /*0ac0*/ 	.word	0x0001ca10


	//   ....[104]....
        /*0ac4*/ 	.word	0x0001ca40


	//   ....[105]....
        /*0ac8*/ 	.word	0x0001cac0


	//   ....[106]....
        /*0acc*/ 	.word	0x0001caf0


	//   ....[107]....
        /*0ad0*/ 	.word	0x0001cb70


	//   ....[108]....
        /*0ad4*/ 	.word	0x0001cba0


	//   ....[109]....
        /*0ad8*/ 	.word	0x0001cc20


	//   ....[110]....
        /*0adc*/ 	.word	0x0001cc50


	//   ....[111]....
        /*0ae0*/ 	.word	0x0001ccd0


	//   ....[112]....
        /*0ae4*/ 	.word	0x0001cce0


	//   ....[113]....
        /*0ae8*/ 	.word	0x0001cd60


	//   ....[114]....
        /*0aec*/ 	.word	0x0001f6c0


	//   ....[115]....
        /*0af0*/ 	.word	0x0001f6f0


	//   ....[116]....
        /*0af4*/ 	.word	0x0001f700


	//   ....[117]....
        /*0af8*/ 	.word	0x0001f730


	//   ....[118]....
        /*0afc*/ 	.word	0x0001f760


	//   ....[119]....
        /*0b00*/ 	.word	0x0001f790


	//   ....[120]....
        /*0b04*/ 	.word	0x0001f7c0


	//   ....[121]....
        /*0b08*/ 	.word	0x0001f7d0


	//   ....[122]....
        /*0b0c*/ 	.word	0x0001f950


	//   ....[123]....
        /*0b10*/ 	.word	0x0001f980


	//   ....[124]....
        /*0b14*/ 	.word	0x0001f9b0


	//   ....[125]....
        /*0b18*/ 	.word	0x0001f9e0


	//   ....[126]....
        /*0b1c*/ 	.word	0x0001fa10


	//   ....[127]....
        /*0b20*/ 	.word	0x0001fa40


	//   ....[128]....
        /*0b24*/ 	.word	0x0001fb00


	//   ....[129]....
        /*0b28*/ 	.word	0x0001fb20


	//   ....[130]....
        /*0b2c*/ 	.word	0x0001fb90


	//   ....[131]....
        /*0b30*/ 	.word	0x00020260


	//   ....[132]....
        /*0b34*/ 	.word	0x000206a0


	//   ....[133]....
        /*0b38*/ 	.word	0x00020750


	//   ....[134]....
        /*0b3c*/ 	.word	0x000207e0


	//   ....[135]....
        /*0b40*/ 	.word	0x00020830


	//   ....[136]....
        /*0b44*/ 	.word	0x00020880


	//   ....[137]....
        /*0b48*/ 	.word	0x00020910


	//   ....[138]....
        /*0b4c*/ 	.word	0x000209a0


	//   ....[139]....
        /*0b50*/ 	.word	0x000209f0


	//   ....[140]....
        /*0b54*/ 	.word	0x00020a40


	//   ....[141]....
        /*0b58*/ 	.word	0x00020ad0


	//   ....[142]....
        /*0b5c*/ 	.word	0x00020b60


	//   ....[143]....
        /*0b60*/ 	.word	0x00020bb0


	//   ....[144]....
        /*0b64*/ 	.word	0x00020c00


	//   ....[145]....
        /*0b68*/ 	.word	0x00020c90


	//   ....[146]....
        /*0b6c*/ 	.word	0x00020d20


	//   ....[147]....
        /*0b70*/ 	.word	0x00020d70


	//   ....[148]....
        /*0b74*/ 	.word	0x00020dc0


	//   ....[149]....
        /*0b78*/ 	.word	0x00020eb0


	//   ....[150]....
        /*0b7c*/ 	.word	0x00020f60


	//   ....[151]....
        /*0b80*/ 	.word	0x00020fe0


	//   ....[152]....
        /*0b84*/ 	.word	0x00021080


	//   ....[153]....
        /*0b88*/ 	.word	0x00021110


	//   ....[154]....
        /*0b8c*/ 	.word	0x000211d0


	//   ....[155]....
        /*0b90*/ 	.word	0x00021250


	//   ....[156]....
        /*0b94*/ 	.word	0x000212a0


	//   ....[157]....
        /*0b98*/ 	.word	0x00021440


	//   ....[158]....
        /*0b9c*/ 	.word	0x000214e0


	//   ....[159]....
        /*0ba0*/ 	.word	0x00021560


	//   ....[160]....
        /*0ba4*/ 	.word	0x000215d0


	//   ....[161]....
        /*0ba8*/ 	.word	0x00021760


	//   ....[162]....
        /*0bac*/ 	.word	0x00021850


	//   ....[163]....
        /*0bb0*/ 	.word	0x000218a0


	//   ....[164]....
        /*0bb4*/ 	.word	0x000218f0


	//   ....[165]....
        /*0bb8*/ 	.word	0x00021bd0


	//   ....[166]....
        /*0bbc*/ 	.word	0x00021c20


	//   ....[167]....
        /*0bc0*/ 	.word	0x00021cb0


	//   ....[168]....
        /*0bc4*/ 	.word	0x00021d40


	//   ....[169]....
        /*0bc8*/ 	.word	0x00021dd0


	//   ....[170]....
        /*0bcc*/ 	.word	0x00021e60


	//   ....[171]....
        /*0bd0*/ 	.word	0x00021ef0


	//   ....[172]....
        /*0bd4*/ 	.word	0x00021f80


	//   ....[173]....
        /*0bd8*/ 	.word	0x00022040


	//   ....[174]....
        /*0bdc*/ 	.word	0x00022330


	//   ....[175]....
        /*0be0*/ 	.word	0x000224b0


	//   ....[176]....
        /*0be4*/ 	.word	0x00022500


	//   ....[177]....
        /*0be8*/ 	.word	0x000225a0


	//   ....[178]....
        /*0bec*/ 	.word	0x00022640


	//   ....[179]....
        /*0bf0*/ 	.word	0x00022710


	//   ....[180]....
        /*0bf4*/ 	.word	0x00022790


	//   ....[181]....
        /*0bf8*/ 	.word	0x00022880


	//   ....[182]....
        /*0bfc*/ 	.word	0x00022910


	//   ....[183]....
        /*0c00*/ 	.word	0x000229f0


	//   ....[184]....
        /*0c04*/ 	.word	0x00022a80


	//   ....[185]....
        /*0c08*/ 	.word	0x00022b60


	//   ....[186]....
        /*0c0c*/ 	.word	0x00022bf0


	//   ....[187]....
        /*0c10*/ 	.word	0x00022cd0


	//   ....[188]....
        /*0c14*/ 	.word	0x00022d60


	//   ....[189]....
        /*0c18*/ 	.word	0x00022e30


	//   ....[190]....
        /*0c1c*/ 	.word	0x00022f30


	//   ....[191]....
        /*0c20*/ 	.word	0x00023260


	//   ....[192]....
        /*0c24*/ 	.word	0x00023300


	//   ....[193]....
        /*0c28*/ 	.word	0x00023420


	//   ....[194]....
        /*0c2c*/ 	.word	0x000234a0


	//   ....[195]....
        /*0c30*/ 	.word	0x00023520


	//   ....[196]....
        /*0c34*/ 	.word	0x000235a0


	//   ....[197]....
        /*0c38*/ 	.word	0x00023620


	//   ....[198]....
        /*0c3c*/ 	.word	0x000236b0


	//   ....[199]....
        /*0c40*/ 	.word	0x00023750


	//   ....[200]....
        /*0c44*/ 	.word	0x000237f0


	//   ....[201]....
        /*0c48*/ 	.word	0x00023870


	//   ....[202]....
        /*0c4c*/ 	.word	0x000238f0


	//   ....[203]....
        /*0c50*/ 	.word	0x00023970


	//   ....[204]....
        /*0c54*/ 	.word	0x00023a00


	//   ....[205]....
        /*0c58*/ 	.word	0x00023a80


	//   ....[206]....
        /*0c5c*/ 	.word	0x00023b20


	//   ....[207]....
        /*0c60*/ 	.word	0x00023bb0


	//   ....[208]....
        /*0c64*/ 	.word	0x00023ce0


	//----- nvinfo : EIATTR_REG_RECONFIG
	.align		4
.L_358:
        /*0c68*/ 	.byte	0x01, 0x54
	.zero		2


	//----- nvinfo : EIATTR_SYSCALL_OFFSETS
	.align		4
        /*0c6c*/ 	.byte	0x04, 0x46
        /*0c6e*/ 	.short	(.L_360 - .L_359)


	//   ....[0]....
.L_359:
        /*0c70*/ 	.word	0x000019a0


	//   ....[1]....
        /*0c74*/ 	.word	0x00001af0


	//   ....[2]....
        /*0c78*/ 	.word	0x000089d0


	//   ....[3]....
        /*0c7c*/ 	.word	0x00008cc0


	//   ....[4]....
        /*0c80*/ 	.word	0x0001b830


	//   ....[5]....
        /*0c84*/ 	.word	0x0001b990


	//   ....[6]....
        /*0c88*/ 	.word	0x0001ba90


	//   ....[7]....
        /*0c8c*/ 	.word	0x0001c450


	//----- nvinfo : EIATTR_MBARRIER_INSTR_OFFSETS
	.align		4
.L_360:
        /*0c90*/ 	.byte	0x04, 0x39
        /*0c92*/ 	.short	(.L_362 - .L_361)


	//   ....[0]....
.L_361:
        /*0c94*/ 	.word	0x000002b0
        /*0c98*/ 	.word	0x000000ff
        /*0c9c*/ 	.word	0x00028800
        /*0ca0*/ 	.short	0x0100
        /*0ca2*/ 	.byte	0x08
	.zero		1


	//   ....[1]....
        /*0ca4*/ 	.word	0x000002c0
        /*0ca8*/ 	.word	0x000000ff
        /*0cac*/ 	.word	0x00028820
        /*0cb0*/ 	.short	0x0100
        /*0cb2*/ 	.byte	0x08
	.zero		1


	//   ....[2]....
        /*0cb4*/ 	.word	0x000003b0
        /*0cb8*/ 	.word	0x000000ff
        /*0cbc*/ 	.word	0x00028830
        /*0cc0*/ 	.short	0x0100
        /*0cc2*/ 	.byte	0x08
	.zero		1


	//   ....[3]....
        /*0cc4*/ 	.word	0x000003c0
        /*0cc8*/ 	.word	0x000000ff
        /*0ccc*/ 	.word	0x00028840
        /*0cd0*/ 	.short	0x0100
        /*0cd2*/ 	.byte	0x08
	.zero		1


	//   ....[4]....
        /*0cd4*/ 	.word	0x000003d0
        /*0cd8*/ 	.word	0x000000ff
        /*0cdc*/ 	.word	0x00028838
        /*0ce0*/ 	.short	0x0100
        /*0ce2*/ 	.byte	0x08
	.zero		1


	//   ....[5]....
        /*0ce4*/ 	.word	0x000003e0
        /*0ce8*/ 	.word	0x000000ff
        /*0cec*/ 	.word	0x00028848
        /*0cf0*/ 	.short	0x0100
        /*0cf2*/ 	.byte	0x08
	.zero		1


	//   ....[6]....
        /*0cf4*/ 	.word	0x00000510
        /*0cf8*/ 	.word	0x000000ff
        /*0cfc*/ 	.word	0x00028850
        /*0d00*/ 	.short	0x0100
        /*0d02*/ 	.byte	0x08
	.zero		1


	//   ....[7]....
        /*0d04*/ 	.word	0x00000520
        /*0d08*/ 	.word	0x000000ff
        /*0d0c*/ 	.word	0x00028860
        /*0d10*/ 	.short	0x0100
        /*0d12*/ 	.byte	0x08
	.zero		1


	//   ....[8]....
        /*0d14*/ 	.word	0x00000530
        /*0d18*/ 	.word	0x000000ff
        /*0d1c*/ 	.word	0x00028858
        /*0d20*/ 	.short	0x0100
        /*0d22*/ 	.byte	0x08
	.zero		1


	//   ....[9]....
        /*0d24*/ 	.word	0x00000540
        /*0d28*/ 	.word	0x000000ff
        /*0d2c*/ 	.word	0x00028868
        /*0d30*/ 	.short	0x0100
        /*0d32*/ 	.byte	0x08
	.zero		1


	//   ....[10]....
        /*0d34*/ 	.word	0x00000630
        /*0d38*/ 	.word	0x000000ff
        /*0d3c*/ 	.word	0x00028870
        /*0d40*/ 	.short	0x0100
        /*0d42*/ 	.byte	0x06
	.zero		1


	//   ....[11]....
        /*0d44*/ 	.word	0x00000640
        /*0d48*/ 	.word	0x000000ff
        /*0d4c*/ 	.word	0x00028880
        /*0d50*/ 	.short	0x0100
        /*0d52*/ 	.byte	0x06
	.zero		1


	//   ....[12]....
        /*0d54*/ 	.word	0x00000650
        /*0d58*/ 	.word	0x000000ff
        /*0d5c*/ 	.word	0x00028878
        /*0d60*/ 	.short	0x0100
        /*0d62*/ 	.byte	0x06
	.zero		1


	//   ....[13]....
        /*0d64*/ 	.word	0x00000660
        /*0d68*/ 	.word	0x000000ff
        /*0d6c*/ 	.word	0x00028888
        /*0d70*/ 	.short	0x0100
        /*0d72*/ 	.byte	0x06
	.zero		1


	//   ....[14]....
        /*0d74*/ 	.word	0x00000790
        /*0d78*/ 	.word	0x000000ff
        /*0d7c*/ 	.word	0x00028890
        /*0d80*/ 	.short	0x0100
        /*0d82*/ 	.byte	0x08
	.zero		1


	//   ....[15]....
        /*0d84*/ 	.word	0x000007a0
        /*0d88*/ 	.word	0x000000ff
        /*0d8c*/ 	.word	0x000288a0
        /*0d90*/ 	.short	0x0100
        /*0d92*/ 	.byte	0x08
	.zero		1


	//   ....[16]....
        /*0d94*/ 	.word	0x000007b0
        /*0d98*/ 	.word	0x000000ff
        /*0d9c*/ 	.word	0x00028898
        /*0da0*/ 	.short	0x0100
        /*0da2*/ 	.byte	0x08
	.zero		1


	//   ....[17]....
        /*0da4*/ 	.word	0x000007c0
        /*0da8*/ 	.word	0x000000ff
        /*0dac*/ 	.word	0x000288a8
        /*0db0*/ 	.short	0x0100
        /*0db2*/ 	.byte	0x08
	.zero		1


	//   ....[18]....
        /*0db4*/ 	.word	0x000008f0
        /*0db8*/ 	.word	0x000000ff
        /*0dbc*/ 	.word	0x000288b0
        /*0dc0*/ 	.short	0x0100
        /*0dc2*/ 	.byte	0x08
	.zero		1


	//   ....[19]....
        /*0dc4*/ 	.word	0x00000900
        /*0dc8*/ 	.word	0x000000ff
        /*0dcc*/ 	.word	0x000288c0
        /*0dd0*/ 	.short	0x0100
        /*0dd2*/ 	.byte	0x08
	.zero		1


	//   ....[20]....
        /*0dd4*/ 	.word	0x00000910
        /*0dd8*/ 	.word	0x000000ff
        /*0ddc*/ 	.word	0x000288b8
        /*0de0*/ 	.short	0x0100
        /*0de2*/ 	.byte	0x08
	.zero		1


	//   ....[21]....
        /*0de4*/ 	.word	0x00000920
        /*0de8*/ 	.word	0x000000ff
        /*0dec*/ 	.word	0x000288c8
        /*0df0*/ 	.short	0x0100
        /*0df2*/ 	.byte	0x08
	.zero		1


	//   ....[22]....
        /*0df4*/ 	.word	0x000030d0
        /*0df8*/ 	.word	0x0000006e
        /*0dfc*/ 	.word	0x00028890
        /*0e00*/ 	.short	0x010a
        /*0e02*/ 	.byte	0x3f
	.zero		1


	//   ....[23]....
        /*0e04*/ 	.word	0x00005650
        /*0e08*/ 	.word	0x0000006e
        /*0e0c*/ 	.word	0x00028890
        /*0e10*/ 	.short	0x010a
        /*0e12*/ 	.byte	0x3f
	.zero		1


	//   ....[24]....
        /*0e14*/ 	.word	0x00007730
        /*0e18*/ 	.word	0x0000006e
        /*0e1c*/ 	.word	0x00028890
        /*0e20*/ 	.short	0x010a
        /*0e22*/ 	.byte	0x3f
	.zero		1


	//   ....[25]....
        /*0e24*/ 	.word	0x00007d90
        /*0e28*/ 	.word	0x00000030
        /*0e2c*/ 	.word	0x00000000
        /*0e30*/ 	.short	0x0101
        /*0e32*/ 	.byte	0x3f
	.zero		1


	//   ....[26]....
        /*0e34*/ 	.word	0x00007dd0
        /*0e38*/ 	.word	0x0000006e
        /*0e3c*/ 	.word	0x000288b0
        /*0e40*/ 	.short	0x010a
        /*0e42*/ 	.byte	0x3f
	.zero		1


	//   ....[27]....
        /*0e44*/ 	.word	0x00008420
        /*0e48*/ 	.word	0x0000006e
        /*0e4c*/ 	.word	0x00000000
        /*0e50*/ 	.short	0x0101
        /*0e52*/ 	.byte	0x3f
	.zero		1


	//   ....[28]....
        /*0e54*/ 	.word	0x00008a50
        /*0e58*/ 	.word	0x00000002
        /*0e5c*/ 	.word	0x00028800
        /*0e60*/ 	.short	0x010a
        /*0e62*/ 	.byte	0x3f
	.zero		1


	//   ....[29]....
        /*0e64*/ 	.word	0x00008aa0
        /*0e68*/ 	.word	0x00000002
        /*0e6c*/ 	.word	0x00028800
        /*0e70*/ 	.short	0x010a
        /*0e72*/ 	.byte	0x3f
	.zero		1


	//   ....[30]....
        /*0e74*/ 	.word	0x00009b40
        /*0e78*/ 	.word	0x00000002
        /*0e7c*/ 	.word	0x00028800
        /*0e80*/ 	.short	0x010a
        /*0e82*/ 	.byte	0x3f
	.zero		1


	//   ....[31]....
        /*0e84*/ 	.word	0x0000bf30
        /*0e88*/ 	.word	0x00000002
        /*0e8c*/ 	.word	0x00028800
        /*0e90*/ 	.short	0x010a
        /*0e92*/ 	.byte	0x3f
	.zero		1


	//   ....[32]....
        /*0e94*/ 	.word	0x0000d990
        /*0e98*/ 	.word	0x00000000
        /*0e9c*/ 	.word	0x00028830
        /*0ea0*/ 	.short	0x010a
        /*0ea2*/ 	.byte	0x3f
	.zero		1


	//   ....[33]....
        /*0ea4*/ 	.word	0x0000da00
        /*0ea8*/ 	.word	0x00000000
        /*0eac*/ 	.word	0x00028830
        /*0eb0*/ 	.short	0x010a
        /*0eb2*/ 	.byte	0x3f
	.zero		1


	//   ....[34]....
        /*0eb4*/ 	.word	0x0000e7c0
        /*0eb8*/ 	.word	0x00000000
        /*0ebc*/ 	.word	0x00000000
        /*0ec0*/ 	.short	0x0101
        /*0ec2*/ 	.byte	0x3f
	.zero		1


	//   ....[35]....
        /*0ec4*/ 	.word	0x00010740
        /*0ec8*/ 	.word	0x00000006
        /*0ecc*/ 	.word	0x00028830
        /*0ed0*/ 	.short	0x010a
        /*0ed2*/ 	.byte	0x3f
	.zero		1


	//   ....[36]....
        /*0ed4*/ 	.word	0x00010790
        /*0ed8*/ 	.word	0x00000006
        /*0edc*/ 	.word	0x00028830
        /*0ee0*/ 	.short	0x010a
        /*0ee2*/ 	.byte	0x3f
	.zero		1


	//   ....[37]....
        /*0ee4*/ 	.word	0x00010be0
        /*0ee8*/ 	.word	0x00000007
        /*0eec*/ 	.word	0x00028850
        /*0ef0*/ 	.short	0x010a
        /*0ef2*/ 	.byte	0x3f
	.zero		1


	//   ....[38]....
        /*0ef4*/ 	.word	0x00010c20
        /*0ef8*/ 	.word	0x00000007
        /*0efc*/ 	.word	0x00028850
        /*0f00*/ 	.short	0x010a
        /*0f02*/ 	.byte	0x3f
	.zero		1


	//   ....[39]....
        /*0f04*/ 	.word	0x00012e40
        /*0f08*/ 	.word	0x0000000a
        /*0f0c*/ 	.word	0x00000000
        /*0f10*/ 	.short	0x0101
        /*0f12*/ 	.byte	0x3f
	.zero		1


	//   ....[40]....
        /*0f14*/ 	.word	0x00012ed0
        /*0f18*/ 	.word	0x00000008
        /*0f1c*/ 	.word	0x00000000
        /*0f20*/ 	.short	0x0101
        /*0f22*/ 	.byte	0x3f
	.zero		1


	//   ....[41]....
        /*0f24*/ 	.word	0x00013aa0
        /*0f28*/ 	.word	0x00000006
        /*0f2c*/ 	.word	0x00028830
        /*0f30*/ 	.short	0x010a
        /*0f32*/ 	.byte	0x3f
	.zero		1


	//   ....[42]....
        /*0f34*/ 	.word	0x00013af0
        /*0f38*/ 	.word	0x00000006
        /*0f3c*/ 	.word	0x00028830
        /*0f40*/ 	.short	0x010a
        /*0f42*/ 	.byte	0x3f
	.zero		1


	//   ....[43]....
        /*0f44*/ 	.word	0x00013f40
        /*0f48*/ 	.word	0x00000007
        /*0f4c*/ 	.word	0x00028850
        /*0f50*/ 	.short	0x010a
        /*0f52*/ 	.byte	0x3f
	.zero		1


	//   ....[44]....
        /*0f54*/ 	.word	0x00013f80
        /*0f58*/ 	.word	0x00000007
        /*0f5c*/ 	.word	0x00028850
        /*0f60*/ 	.short	0x010a
        /*0f62*/ 	.byte	0x3f
	.zero		1


	//   ....[45]....
        /*0f64*/ 	.word	0x00015920
        /*0f68*/ 	.word	0x0000001d
        /*0f6c*/ 	.word	0x00000000
        /*0f70*/ 	.short	0x0101
        /*0f72*/ 	.byte	0x3f
	.zero		1


	//   ....[46]....
        /*0f74*/ 	.word	0x00015a70
        /*0f78*/ 	.word	0x0000001f
        /*0f7c*/ 	.word	0x00000000
        /*0f80*/ 	.short	0x0101
        /*0f82*/ 	.byte	0x3f
	.zero		1


	//   ....[47]....
        /*0f84*/ 	.word	0x00016410
        /*0f88*/ 	.word	0x0000000b
        /*0f8c*/ 	.word	0x00028850
        /*0f90*/ 	.short	0x010a
        /*0f92*/ 	.byte	0x3f
	.zero		1


	//   ....[48]....
        /*0f94*/ 	.word	0x00016490
        /*0f98*/ 	.word	0x0000000b
        /*0f9c*/ 	.word	0x00028850
        /*0fa0*/ 	.short	0x010a
        /*0fa2*/ 	.byte	0x3f
	.zero		1


	//   ....[49]....
        /*0fa4*/ 	.word	0x00016a30
        /*0fa8*/ 	.word	0x0000000a
        /*0fac*/ 	.word	0x00000000
        /*0fb0*/ 	.short	0x0101
        /*0fb2*/ 	.byte	0x3f
	.zero		1


	//   ....[50]....
        /*0fb4*/ 	.word	0x00017f40
        /*0fb8*/ 	.word	0x00000000
        /*0fbc*/ 	.word	0x00000000
        /*0fc0*/ 	.short	0x0101
        /*0fc2*/ 	.byte	0x3f
	.zero		1


	//   ....[51]....
        /*0fc4*/ 	.word	0x0001a480
        /*0fc8*/ 	.word	0x00000005
        /*0fcc*/ 	.word	0x00028820
        /*0fd0*/ 	.short	0x010a
        /*0fd2*/ 	.byte	0x3f
	.zero		1


	//   ....[52]....
        /*0fd4*/ 	.word	0x0001a560
        /*0fd8*/ 	.word	0x00000005
        /*0fdc*/ 	.word	0x000288a0
        /*0fe0*/ 	.short	0x010a
        /*0fe2*/ 	.byte	0x3f
	.zero		1


	//   ....[53]....
        /*0fe4*/ 	.word	0x0001a8c0
        /*0fe8*/ 	.word	0x00000005
        /*0fec*/ 	.word	0x000288c0
        /*0ff0*/ 	.short	0x010a
        /*0ff2*/ 	.byte	0x3f
	.zero		1


	//   ....[54]....
        /*0ff4*/ 	.word	0x0001ad90
        /*0ff8*/ 	.word	0x00000007
        /*0ffc*/ 	.word	0x000288a0
        /*1000*/ 	.short	0x010a
        /*1002*/ 	.byte	0x3f
	.zero		1


	//   ....[55]....
        /*1004*/ 	.word	0x0001b0d0
        /*1008*/ 	.word	0x00000007
        /*100c*/ 	.word	0x000288c0
        /*1010*/ 	.short	0x010a
        /*1012*/ 	.byte	0x3f
	.zero		1


	//   ....[56]....
        /*1014*/ 	.word	0x0001bee0
        /*1018*/ 	.word	0x00000000
        /*101c*/ 	.word	0x00028840
        /*1020*/ 	.short	0x010a
        /*1022*/ 	.byte	0x3f
	.zero		1


	//   ....[57]....
        /*1024*/ 	.word	0x0001ce50
        /*1028*/ 	.word	0x00000008
        /*102c*/ 	.word	0x00028800
        /*1030*/ 	.short	0x0107
        /*1032*/ 	.byte	0x3f
	.zero		1


	//   ....[58]....
        /*1034*/ 	.word	0x0001cf60
        /*1038*/ 	.word	0x00000002
        /*103c*/ 	.word	0x00028800
        /*1040*/ 	.short	0x0101
        /*1042*/ 	.byte	0x3f
	.zero		1


	//   ....[59]....
        /*1044*/ 	.word	0x0001cf80
        /*1048*/ 	.word	0x00000002
        /*104c*/ 	.word	0x00028820
        /*1050*/ 	.short	0x010a
        /*1052*/ 	.byte	0x3f
	.zero		1


	//   ....[60]....
        /*1054*/ 	.word	0x0001d2e0
        /*1058*/ 	.word	0x00000003
        /*105c*/ 	.word	0x00028840
        /*1060*/ 	.short	0x010a
        /*1062*/ 	.byte	0x3f
	.zero		1


	//   ....[61]....
        /*1064*/ 	.word	0x0001d6a0
        /*1068*/ 	.word	0x00000003
        /*106c*/ 	.word	0x00000060
        /*1070*/ 	.short	0x010a
        /*1072*/ 	.byte	0x3f
	.zero		1


	//   ....[62]....
        /*1074*/ 	.word	0x0001dd70
        /*1078*/ 	.word	0x00000003
        /*107c*/ 	.word	0x00028840
        /*1080*/ 	.short	0x010a
        /*1082*/ 	.byte	0x3f
	.zero		1


	//   ....[63]....
        /*1084*/ 	.word	0x0001e130
        /*1088*/ 	.word	0x00000002
        /*108c*/ 	.word	0x00000060
        /*1090*/ 	.short	0x010a
        /*1092*/ 	.byte	0x3f
	.zero		1


	//   ....[64]....
        /*1094*/ 	.word	0x0001e750
        /*1098*/ 	.word	0x00000002
        /*109c*/ 	.word	0x00028840
        /*10a0*/ 	.short	0x010a
        /*10a2*/ 	.byte	0x3f
	.zero		1


	//   ....[65]....
        /*10a4*/ 	.word	0x0001eb10
        /*10a8*/ 	.word	0x00000002
        /*10ac*/ 	.word	0x00000060
        /*10b0*/ 	.short	0x010a
        /*10b2*/ 	.byte	0x3f
	.zero		1


	//   ....[66]....
        /*10b4*/ 	.word	0x0001f0c0
        /*10b8*/ 	.word	0x00000000
        /*10bc*/ 	.word	0x00028860
        /*10c0*/ 	.short	0x010a
        /*10c2*/ 	.byte	0x3f
	.zero		1


	//   ....[67]....
        /*10c4*/ 	.word	0x000201e0
        /*10c8*/ 	.word	0x00000000
        /*10cc*/ 	.word	0x00028820
        /*10d0*/ 	.short	0x010a
        /*10d2*/ 	.byte	0x3f
	.zero		1


	//   ....[68]....
        /*10d4*/ 	.word	0x00020390
        /*10d8*/ 	.word	0x00000006
        /*10dc*/ 	.word	0x00000000
        /*10e0*/ 	.short	0x010a
        /*10e2*/ 	.byte	0x3f
	.zero		1


	//   ....[69]....
        /*10e4*/ 	.word	0x00020400
        /*10e8*/ 	.word	0x00000007
        /*10ec*/ 	.word	0x00000000
        /*10f0*/ 	.short	0x010a
        /*10f2*/ 	.byte	0x3f
	.zero		1


	//   ....[70]....
        /*10f4*/ 	.word	0x00020470
        /*10f8*/ 	.word	0x00000004
        /*10fc*/ 	.word	0x00000000
        /*1100*/ 	.short	0x010a
        /*1102*/ 	.byte	0x3f
	.zero		1


	//   ....[71]....
        /*1104*/ 	.word	0x000204a0
        /*1108*/ 	.word	0x00000003
        /*110c*/ 	.word	0x00000000
        /*1110*/ 	.short	0x010a
        /*1112*/ 	.byte	0x3f
	.zero		1


	//   ....[72]....
        /*1114*/ 	.word	0x00020500
        /*1118*/ 	.word	0x0000006e
        /*111c*/ 	.word	0x00028890
        /*1120*/ 	.short	0x010a
        /*1122*/ 	.byte	0x3f
	.zero		1


	//   ....[73]....
        /*1124*/ 	.word	0x00020550
        /*1128*/ 	.word	0x0000006e
        /*112c*/ 	.word	0x00028890
        /*1130*/ 	.short	0x010a
        /*1132*/ 	.byte	0x3f
	.zero		1


	//   ....[74]....
        /*1134*/ 	.word	0x000205a0
        /*1138*/ 	.word	0x0000006e
        /*113c*/ 	.word	0x00028890
        /*1140*/ 	.short	0x010a
        /*1142*/ 	.byte	0x3f
	.zero		1


	//   ....[75]....
        /*1144*/ 	.word	0x000205f0
        /*1148*/ 	.word	0x0000006e
        /*114c*/ 	.word	0x000288b0
        /*1150*/ 	.short	0x010a
        /*1152*/ 	.byte	0x3f
	.zero		1


	//   ....[76]....
        /*1154*/ 	.word	0x00020df0
        /*1158*/ 	.word	0x00000002
        /*115c*/ 	.word	0x00028800
        /*1160*/ 	.short	0x010a
        /*1162*/ 	.byte	0x3f
	.zero		1


	//   ....[77]....
        /*1164*/ 	.word	0x00021950
        /*1168*/ 	.word	0x00000002
        /*116c*/ 	.word	0x00028800
        /*1170*/ 	.short	0x010a
        /*1172*/ 	.byte	0x3f
	.zero		1


	//   ....[78]....
        /*1174*/ 	.word	0x000219a0
        /*1178*/ 	.word	0x00000000
        /*117c*/ 	.word	0x00028830
        /*1180*/ 	.short	0x010a
        /*1182*/ 	.byte	0x3f
	.zero		1


	//   ....[79]....
        /*1184*/ 	.word	0x000219f0
        /*1188*/ 	.word	0x00000006
        /*118c*/ 	.word	0x00028830
        /*1190*/ 	.short	0x010a
        /*1192*/ 	.byte	0x3f
	.zero		1


	//   ....[80]....
        /*1194*/ 	.word	0x00021a40
        /*1198*/ 	.word	0x00000007
        /*119c*/ 	.word	0x00028850
        /*11a0*/ 	.short	0x010a
        /*11a2*/ 	.byte	0x3f
	.zero		1


	//   ....[81]....
        /*11a4*/ 	.word	0x00021a90
        /*11a8*/ 	.word	0x00000006
        /*11ac*/ 	.word	0x00028830
        /*11b0*/ 	.short	0x010a
        /*11b2*/ 	.byte	0x3f
	.zero		1


	//   ....[82]....
        /*11b4*/ 	.word	0x00021ae0
        /*11b8*/ 	.word	0x00000007
        /*11bc*/ 	.word	0x00028850
        /*11c0*/ 	.short	0x010a
        /*11c2*/ 	.byte	0x3f
	.zero		1


	//   ....[83]....
        /*11c4*/ 	.word	0x00021b30
        /*11c8*/ 	.word	0x0000000b
        /*11cc*/ 	.word	0x00028850
        /*11d0*/ 	.short	0x010a
        /*11d2*/ 	.byte	0x3f
	.zero		1


	//   ....[84]....
        /*11d4*/ 	.word	0x00022110
        /*11d8*/ 	.word	0x00000004
        /*11dc*/ 	.word	0x00028820
        /*11e0*/ 	.short	0x010a
        /*11e2*/ 	.byte	0x3f
	.zero		1


	//   ....[85]....
        /*11e4*/ 	.word	0x00022160
        /*11e8*/ 	.word	0x00000005
        /*11ec*/ 	.word	0x000288a0
        /*11f0*/ 	.short	0x010a
        /*11f2*/ 	.byte	0x3f
	.zero		1


	//   ....[86]....
        /*11f4*/ 	.word	0x000221b0
        /*11f8*/ 	.word	0x00000005
        /*11fc*/ 	.word	0x000288c0
        /*1200*/ 	.short	0x010a
        /*1202*/ 	.byte	0x3f
	.zero		1


	//   ....[87]....
        /*1204*/ 	.word	0x00022200
        /*1208*/ 	.word	0x00000007
        /*120c*/ 	.word	0x000288a0
        /*1210*/ 	.short	0x010a
        /*1212*/ 	.byte	0x3f
	.zero		1


	//   ....[88]....
        /*1214*/ 	.word	0x00022250
        /*1218*/ 	.word	0x00000007
        /*121c*/ 	.word	0x000288c0
        /*1220*/ 	.short	0x010a
        /*1222*/ 	.byte	0x3f
	.zero		1


	//   ....[89]....
        /*1224*/ 	.word	0x000223f0
        /*1228*/ 	.word	0x00000000
        /*122c*/ 	.word	0x00028840
        /*1230*/ 	.short	0x010a
        /*1232*/ 	.byte	0x3f
	.zero		1


	//   ....[90]....
        /*1234*/ 	.word	0x00022f80
        /*1238*/ 	.word	0x00000002
        /*123c*/ 	.word	0x00028820
        /*1240*/ 	.short	0x010a
        /*1242*/ 	.byte	0x3f
	.zero		1


	//   ....[91]....
        /*1244*/ 	.word	0x00022fd0
        /*1248*/ 	.word	0x00000003
        /*124c*/ 	.word	0x00028840
        /*1250*/ 	.short	0x010a
        /*1252*/ 	.byte	0x3f
	.zero		1


	//   ....[92]....
        /*1254*/ 	.word	0x00023020
        /*1258*/ 	.word	0x00000003
        /*125c*/ 	.word	0x00000060
        /*1260*/ 	.short	0x010a
        /*1262*/ 	.byte	0x3f
	.zero		1


	//   ....[93]....
        /*1264*/ 	.word	0x00023070
        /*1268*/ 	.word	0x00000003
        /*126c*/ 	.word	0x00028840
        /*1270*/ 	.short	0x010a
        /*1272*/ 	.byte	0x3f
	.zero		1


	//   ....[94]....
        /*1274*/ 	.word	0x000230c0
        /*1278*/ 	.word	0x00000002
        /*127c*/ 	.word	0x00000060
        /*1280*/ 	.short	0x010a
        /*1282*/ 	.byte	0x3f
	.zero		1


	//   ....[95]....
        /*1284*/ 	.word	0x00023110
        /*1288*/ 	.word	0x00000002
        /*128c*/ 	.word	0x00028840
        /*1290*/ 	.short	0x010a
        /*1292*/ 	.byte	0x3f
	.zero		1


	//   ....[96]....
        /*1294*/ 	.word	0x00023160
        /*1298*/ 	.word	0x00000002
        /*129c*/ 	.word	0x00000060
        /*12a0*/ 	.short	0x010a
        /*12a2*/ 	.byte	0x3f
	.zero		1


	//   ....[97]....
        /*12a4*/ 	.word	0x000231b0
        /*12a8*/ 	.word	0x00000000
        /*12ac*/ 	.word	0x00028860
        /*12b0*/ 	.short	0x010a
        /*12b2*/ 	.byte	0x3f
	.zero		1


	//   ....[98]....
        /*12b4*/ 	.word	0x00023c00
        /*12b8*/ 	.word	0x00000000
        /*12bc*/ 	.word	0x00028820
        /*12c0*/ 	.short	0x010a
        /*12c2*/ 	.byte	0x3f
	.zero		1


	//   ....[99]....
        /*12c4*/ 	.word	0x00023da0
        /*12c8*/ 	.word	0x00000006
        /*12cc*/ 	.word	0x00000000
        /*12d0*/ 	.short	0x010a
        /*12d2*/ 	.byte	0x3f
	.zero		1


	//   ....[100]....
        /*12d4*/ 	.word	0x00023df0
        /*12d8*/ 	.word	0x00000007
        /*12dc*/ 	.word	0x00000000
        /*12e0*/ 	.short	0x010a
        /*12e2*/ 	.byte	0x3f
	.zero		1


	//   ....[101]....
        /*12e4*/ 	.word	0x00023e40
        /*12e8*/ 	.word	0x00000004
        /*12ec*/ 	.word	0x00000000
        /*12f0*/ 	.short	0x010a
        /*12f2*/ 	.byte	0x3f
	.zero		1


	//----- nvinfo : EIATTR_NUM_MBARRIERS
	.align		4
.L_362:
        /*12f4*/ 	.byte	0x03, 0x38
        /*12f6*/ 	.short	0x0016


	//----- nvinfo : EIATTR_EXIT_INSTR_OFFSETS
	.align		4
        /*12f8*/ 	.byte	0x04, 0x1c
        /*12fa*/ 	.short	(.L_364 - .L_363)


	//   ....[0]....
.L_363:
        /*12fc*/ 	.word	0x000204f0


	//----- nvinfo : EIATTR_MAX_THREADS
	.align		4
.L_364:
        /*1300*/ 	.byte	0x04, 0x05
        /*1302*/ 	.short	(.L_366 - .L_365)
.L_365:
        /*1304*/ 	.word	0x00000180
        /*1308*/ 	.word	0x00000001
        /*130c*/ 	.word	0x00000001


	//----- nvinfo : EIATTR_CRS_STACK_SIZE
	.align		4
.L_366:
        /*1310*/ 	.byte	0x04, 0x1e
        /*1312*/ 	.short	(.L_368 - .L_367)
.L_367:
        /*1314*/ 	.word	0x00000000


	//----- nvinfo : EIATTR_CBANK_PARAM_SIZE
	.align		4
.L_368:
        /*1318*/ 	.byte	0x03, 0x19
        /*131a*/ 	.short	0x0af0


	//----- nvinfo : EIATTR_PARAM_CBANK
	.align		4
        /*131c*/ 	.byte	0x04, 0x0a
        /*131e*/ 	.short	(.L_370 - .L_369)
	.align		4
.L_369:
        /*1320*/ 	.word	index@(.nv.constant0._ZN7cutlass13device_kernelIN5flash11enable_sm90INS1_16FlashAttnFwdSm90INS1_25CollectiveMainloopFwdSm90ILi2EN4cute5tupleIJNS5_1CILi1EEES8_S8_EEENS6_IJNS7_ILi128EEESA_SA_EEELi128ENS_6half_tEfNS_4arch4Sm90ELb1ELb0ELb1ELb1ELb0ELb1ELb0ELb1ELb1ELb1ELb0ELb0EEENS1_21CollectiveEpilogueFwdISB_S9_SC_SE_Li256ELb1ELb1ELb0ELb0EEENS1_36VarlenDynamicPersistentTileSchedulerILi128ELi128ELi256ELi128ELb0ELb1ELb1ELb1ELb1ELb1EEEEEEEEEvNT_6ParamsE)
        /*1324*/ 	.short	0x0210
        /*1326*/ 	.short	0x0af0


	//----- nvinfo : EIATTR_SW_WAR
	.align		4
.L_370:
        /*1328*/ 	.byte	0x04, 0x36
        /*132a*/ 	.short	(.L_372 - .L_371)
.L_371:
        /*132c*/ 	.word	0x00000008
.L_372:


//--------------------- .nv.callgraph             --------------------------
	.section	.nv.callgraph,"",@"SHT_CUDA_CALLGRAPH"
	.align	4
	.sectionentsize	8
	.align		4
        /*0000*/ 	.word	0x00000000
	.align		4
        /*0004*/ 	.word	0xffffffff
	.align		4
        /*0008*/ 	.word	index@(_ZN7cutlass13device_kernelIN5flash11enable_sm90INS1_16FlashAttnFwdSm90INS1_25CollectiveMainloopFwdSm90ILi2EN4cute5tupleIJNS5_1CILi1EEES8_S8_EEENS6_IJNS7_ILi128EEENS7_ILi176EEESA_EEELi128ENS_6half_tEfNS_4arch4Sm90ELb0ELb0ELb1ELb0ELb0ELb0ELb0ELb1ELb1ELb1ELb0ELb0EEENS1_21CollectiveEpilogueFwdINS6_IJSA_SA_SB_EEES9_SD_SF_Li256ELb0ELb1ELb0ELb0EEENS1_29StaticPersistentTileSchedulerILb0EEEEEEEEEvNT_6ParamsE)
	.align		4
        /*000c*/ 	.word	index@(__assertfail)
	.align		4
        /*0010*/ 	.word	index@(_ZN7cutlass13device_kernelIN5flash11enable_sm90INS1_16FlashAttnFwdSm90INS1_25CollectiveMainloopFwdSm90ILi2EN4cute5tupleIJNS5_1CILi2EEENS7_ILi1EEES9_EEENS6_IJNS7_ILi128EEENS7_ILi176EEESB_EEELi128ENS_6half_tEfNS_4arch4Sm90ELb0ELb0ELb1ELb0ELb0ELb0ELb0ELb1ELb1ELb1ELb0ELb0EEENS1_21CollectiveEpilogueFwdINS6_IJSB_SB_SC_EEESA_SE_SG_Li256ELb0ELb1ELb0ELb0EEENS1_29StaticPersistentTileSchedulerILb0EEEEEEEEEvNT_6ParamsE)
	.align		4
        /*0014*/ 	.word	index@(__assertfail)
	.align		4
        /*0018*/ 	.word	index@(_ZN7cutlass13device_kernelIN5flash11enable_sm90INS1_16FlashAttnFwdSm90INS1_25CollectiveMainloopFwdSm90ILi2EN4cute5tupleIJNS5_1CILi1EEES8_S8_EEENS6_IJNS7_ILi128EEENS7_ILi176EEESA_EEELi128ENS_6half_tEfNS_4arch4Sm90ELb0ELb0ELb1ELb1ELb0ELb0ELb0ELb1ELb1ELb1ELb0ELb0EEENS1_21CollectiveEpilogueFwdINS6_IJSA_SA_SB_EEES9_SD_SF_Li256ELb1ELb1ELb0ELb0EEENS1_36VarlenDynamicPersistentTileSchedulerILi128ELi176ELi256ELi128ELb0ELb1ELb1ELb0ELb1ELb1EEEEEEEEEvNT_6ParamsE)
	.align		4
        /*001c*/ 	.word	index@(__assertfail)
	.align		4
        /*0020*/ 	.word	index@(_ZN7cutlass13device_kernelIN5flash11enable_sm90INS1_16FlashAttnFwdSm90INS1_25CollectiveMainloopFwdSm90ILi2EN4cute5tupleIJNS5_1CILi1EEES8_S8_EEENS6_IJNS7_ILi128EEENS7_ILi176EEESA_EEELi128ENS_6half_tEfNS_4arch4Sm90ELb0ELb0ELb1ELb1ELb0ELb1ELb0ELb1ELb1ELb1ELb0ELb0EEENS1_21CollectiveEpilogueFwdINS6_IJSA_SA_SB_EEES9_SD_SF_Li256ELb1ELb1ELb0ELb0EEENS1_36VarlenDynamicPersistentTileSchedulerILi128ELi176ELi256ELi128ELb0ELb1ELb1ELb0ELb1ELb1EEEEEEEEEvNT_6ParamsE)
	.align		4
        /*0024*/ 	.word	index@(__assertfail)
	.align		4
        /*0028*/ 	.word	index@(_ZN7cutlass13device_kernelIN5flash11enable_sm90INS1_16FlashAttnFwdSm90INS1_25CollectiveMainloopFwdSm90ILi2EN4cute5tupleIJNS5_1CILi1EEES8_S8_EEENS6_IJNS7_ILi128EEESA_SA_EEELi128ENS_6half_tEfNS_4arch4Sm90ELb0ELb1ELb1ELb0ELb0ELb0ELb0ELb1ELb1ELb1ELb0ELb0EEENS1_21CollectiveEpilogueFwdISB_S9_SC_SE_Li256ELb0ELb1ELb0ELb0EEENS1_30DynamicPersistentTileSchedulerILi256ELi128ELb0ELb1ELb1EEEEEEEEEvNT_6ParamsE)
	.align		4
        /*002c*/ 	.word	index@(__assertfail)
	.align		4
        /*0030*/ 	.word	index@(_ZN7cutlass13device_kernelIN5flash11enable_sm90INS1_16FlashAttnFwdSm90INS1_25CollectiveMainloopFwdSm90ILi2EN4cute5tupleIJNS5_1CILi1EEES8_S8_EEENS6_IJNS7_ILi128EEESA_SA_EEELi128ENS_6half_tEfNS_4arch4Sm90ELb0ELb1ELb1ELb1ELb0ELb0ELb0ELb1ELb1ELb1ELb0ELb0EEENS1_21CollectiveEpilogueFwdISB_S9_SC_SE_Li256ELb1ELb1ELb0ELb0EEENS1_36VarlenDynamicPersistentTileSchedulerILi128ELi128ELi256ELi128ELb0ELb1ELb1ELb1ELb0ELb1EEEEEEEEEvNT_6ParamsE)
	.align		4
        /*0034*/ 	.word	index@(__assertfail)
	.align		4
        /*0038*/ 	.word	index@(_ZN7cutlass13device_kernelIN5flash11enable_sm90INS1_16FlashAttnFwdSm90INS1_25CollectiveMainloopFwdSm90ILi2EN4cute5tupleIJNS5_1CILi1EEES8_S8_EEENS6_IJNS7_ILi128EEESA_SA_EEELi128ENS_6half_tEfNS_4arch4Sm90ELb0ELb1ELb1ELb1ELb0ELb1ELb0ELb1ELb1ELb1ELb0ELb0EEENS1_21CollectiveEpilogueFwdISB_S9_SC_SE_Li256ELb1ELb1ELb0ELb0EEENS1_36VarlenDynamicPersistentTileSchedulerILi128ELi128ELi256ELi128ELb0ELb1ELb1ELb1ELb0ELb1EEEEEEEEEvNT_6ParamsE)
	.align		4
        /*003c*/ 	.word	index@(__assertfail)
	.align		4
        /*0040*/ 	.word	index@(_ZN7cutlass13device_kernelIN5flash11enable_sm90INS1_16FlashAttnFwdSm90INS1_25CollectiveMainloopFwdSm90ILi2EN4cute5tupleIJNS5_1CILi1EEES8_S8_EEENS6_IJNS7_ILi128EEESA_SA_EEELi128ENS_6half_tEfNS_4arch4Sm90ELb1ELb0ELb1ELb0ELb0ELb0ELb0ELb1ELb1ELb1ELb0ELb0EEENS1_21CollectiveEpilogueFwdISB_S9_SC_SE_Li256ELb0ELb1ELb0ELb0EEENS1_30DynamicPersistentTileSchedulerILi256ELi128ELb0ELb1ELb1EEEEEEEEEvNT_6ParamsE)
	.align		4
        /*0044*/ 	.word	index@(__assertfail)
	.align		4
        /*0048*/ 	.word	index@(_ZN7cutlass13device_kernelIN5flash11enable_sm90INS1_16FlashAttnFwdSm90INS1_25CollectiveMainloopFwdSm90ILi2EN4cute5tupleIJNS5_1CILi1EEES8_S8_EEENS6_IJNS7_ILi128EEESA_SA_EEELi128ENS_6half_tEfNS_4arch4Sm90ELb1ELb0ELb1ELb1ELb0ELb0ELb0ELb1ELb1ELb1ELb0ELb0EEENS1_21CollectiveEpilogueFwdISB_S9_SC_SE_Li256ELb1ELb1ELb0ELb0EEENS1_36VarlenDynamicPersistentTileSchedulerILi128ELi128ELi256ELi128ELb0ELb1ELb1ELb1ELb1ELb1EEEEEEEEEvNT_6ParamsE)
	.align		4
        /*004c*/ 	.word	index@(__assertfail)
	.align		4
        /*0050*/ 	.word	index@(_ZN7cutlass13device_kernelIN5flash11enable_sm90INS1_16FlashAttnFwdSm90INS1_25CollectiveMainloopFwdSm90ILi2EN4cute5tupleIJNS5_1CILi1EEES8_S8_EEENS6_IJNS7_ILi128EEESA_SA_EEELi128ENS_6half_tEfNS_4arch4Sm90ELb1ELb0ELb1ELb1ELb0ELb1ELb0ELb1ELb1ELb1ELb0ELb0EEENS1_21CollectiveEpilogueFwdISB_S9_SC_SE_Li256ELb1ELb1ELb0ELb0EEENS1_36VarlenDynamicPersistentTileSchedulerILi128ELi128ELi256ELi128ELb0ELb1ELb1ELb1ELb1ELb1EEEEEEEEEvNT_6ParamsE)
	.align		4
        /*0054*/ 	.word	index@(__assertfail)
	.align		4
        /*0058*/ 	.word	0x00000000
	.align		4
        /*005c*/ 	.word	0xfffffffe
	.align		4
        /*0060*/ 	.word	0x00000000
	.align		4
        /*0064*/ 	.word	0xfffffffd
	.align		4
        /*0068*/ 	.word	0x00000000
	.align		4
        /*006c*/ 	.word	0xfffffffc


//--------------------- .nv.constant4             --------------------------
	.section	.nv.constant4,"a",@progbits
	.align	8
	.align		8
.nv.constant4:
        /*0000*/ 	.dword	__assertfail
	.align		8
        /*0008*/ 	.dword	__unnamed_1
	.align		8
        /*0010*/ 	.dword	__unnamed_2
	.align		8
        /*0018*/ 	.dword	__unnamed_3
	.align		8
        /*0020*/ 	.dword	__unnamed_4
	.align		8
        /*0028*/ 	.dword	__unnamed_5
	.align		8
        /*0030*/ 	.dword	__unnamed_6
	.align		8
        /*0038*/ 	.dword	__unnamed_7
	.align		8
        /*0040*/ 	.dword	__unnamed_8
	.align		8
        /*0048*/ 	.dword	_ZN82_INTERNAL_6a3bdbc2_46_flash_fwd_hdim128_fp16_softcap_packgqa_sm90_cu_93b96ec2_34774cuda3std3__45__cpo5beginE
	.align		8
        /*0050*/ 	.dword	_ZN82_INTERNAL_6a3bdbc2_46_flash_fwd_hdim128_fp16_softcap_packgqa_sm90_cu_93b96ec2_34774cuda3std3__45__cpo3endE
	.align		8
        /*0058*/ 	.dword	_ZN82_INTERNAL_6a3bdbc2_46_flash_fwd_hdim128_fp16_softcap_packgqa_sm90_cu_93b96ec2_34774cuda3std3__45__cpo6cbeginE
	.align		8
        /*0060*/ 	.dword	_ZN82_INTERNAL_6a3bdbc2_46_flash_fwd_hdim128_fp16_softcap_packgqa_sm90_cu_93b96ec2_34774cuda3std3__45__cpo4cendE
	.align		8
        /*0068*/ 	.dword	_ZN82_INTERNAL_6a3bdbc2_46_flash_fwd_hdim128_fp16_softcap_packgqa_sm90_cu_93b96ec2_34774cuda3std3__484_GLOBAL__N__6a3bdbc2_46_flash_fwd_hdim128_fp16_softcap_packgqa_sm90_cu_93b96ec2_34776ignoreE
	.align		8
        /*0070*/ 	.dword	_ZN82_INTERNAL_6a3bdbc2_46_flash_fwd_hdim128_fp16_softcap_packgqa_sm90_cu_93b96ec2_34774cuda3std3__419piecewise_constructE
	.align		8
        /*0078*/ 	.dword	_ZN82_INTERNAL_6a3bdbc2_46_flash_fwd_hdim128_fp16_softcap_packgqa_sm90_cu_93b96ec2_34774cuda3std3__48in_placeE
	.align		8
        /*0080*/ 	.dword	_ZN82_INTERNAL_6a3bdbc2_46_flash_fwd_hdim128_fp16_softcap_packgqa_sm90_cu_93b96ec2_34774cuda3std6ranges3__45__cpo4swapE
	.align		8
        /*0088*/ 	.dword	_ZN82_INTERNAL_6a3bdbc2_46_flash_fwd_hdim128_fp16_softcap_packgqa_sm90_cu_93b96ec2_34774cuda3std6ranges3__45__cpo9iter_moveE
	.align		8
        /*0090*/ 	.dword	_ZN82_INTERNAL_6a3bdbc2_46_flash_fwd_hdim128_fp16_softcap_packgqa_sm90_cu_93b96ec2_34774cute7productE
	.align		8
        /*0098*/ 	.dword	_ZN82_INTERNAL_6a3bdbc2_46_flash_fwd_hdim128_fp16_softcap_packgqa_sm90_cu_93b96ec2_34774cute1_E
	.align		8
        /*00a0*/ 	.dword	$str$23
	.align		8
        /*00a8*/ 	.dword	$str$24


//--------------------- .text._ZN7cutlass13device_kernelIN5flash11enable_sm90INS1_16FlashAttnFwdSm90INS1_25CollectiveMainloopFwdSm90ILi2EN4cute5tupleIJNS5_1CILi1EEES8_S8_EEENS6_IJNS7_ILi128EEENS7_ILi176EEESA_EEELi128ENS_6half_tEfNS_4arch4Sm90ELb0ELb0ELb1ELb0ELb0ELb0ELb0ELb1ELb1ELb1ELb0ELb0EEENS1_21CollectiveEpilogueFwdINS6_IJSA_SA_SB_EEES9_SD_SF_Li256ELb0ELb1ELb0ELb0EEENS1_29StaticPersistentTileSchedulerILb0EEEEEEEEEvNT_6ParamsE --------------------------
	.section	.text._ZN7cutlass13device_kernelIN5flash11enable_sm90INS1_16FlashAttnFwdSm90INS1_25CollectiveMainloopFwdSm90ILi2EN4cute5tupleIJNS5_1CILi1EEES8_S8_EEENS6_IJNS7_ILi128EEENS7_ILi176EEESA_EEELi128ENS_6half_tEfNS_4arch4Sm90ELb0ELb0ELb1ELb0ELb0ELb0ELb0ELb1ELb1ELb1ELb0ELb0EEENS1_21CollectiveEpilogueFwdINS6_IJSA_SA_SB_EEES9_SD_SF_Li256ELb0ELb1ELb0ELb0EEENS1_29StaticPersistentTileSchedulerILb0EEEEEEEEEvNT_6ParamsE,"ax",@progbits
	.align	128
.text._ZN7cutlass13device_kernelIN5flash11enable_sm90INS1_16FlashAttnFwdSm90INS1_25CollectiveMainloopFwdSm90ILi2EN4cute5tupleIJNS5_1CILi1EEES8_S8_EEENS6_IJNS7_ILi128EEENS7_ILi176EEESA_EEELi128ENS_6half_tEfNS_4arch4Sm90ELb0ELb0ELb1ELb0ELb0ELb0ELb0ELb1ELb1ELb1ELb0ELb0EEENS1_21CollectiveEpilogueFwdINS6_IJSA_SA_SB_EEES9_SD_SF_Li256ELb0ELb1ELb0ELb0EEENS1_29StaticPersistentTileSchedulerILb0EEEEEEEEEvNT_6ParamsE:
        .type           _ZN7cutlass13device_kernelIN5flash11enable_sm90INS1_16FlashAttnFwdSm90INS1_25CollectiveMainloopFwdSm90ILi2EN4cute5tupleIJNS5_1CILi1EEES8_S8_EEENS6_IJNS7_ILi128EEENS7_ILi176EEESA_EEELi128ENS_6half_tEfNS_4arch4Sm90ELb0ELb0ELb1ELb0ELb0ELb0ELb0ELb1ELb1ELb1ELb0ELb0EEENS1_21CollectiveEpilogueFwdINS6_IJSA_SA_SB_EEES9_SD_SF_Li256ELb0ELb1ELb0ELb0EEENS1_29StaticPersistentTileSchedulerILb0EEEEEEEEEvNT_6ParamsE,@function
        .size           _ZN7cutlass13device_kernelIN5flash11enable_sm90INS1_16FlashAttnFwdSm90INS1_25CollectiveMainloopFwdSm90ILi2EN4cute5tupleIJNS5_1CILi1EEES8_S8_EEENS6_IJNS7_ILi128EEENS7_ILi176EEESA_EEELi128ENS_6half_tEfNS_4arch4Sm90ELb0ELb0ELb1ELb0ELb0ELb0ELb0ELb1ELb1ELb1ELb0ELb0EEENS1_21CollectiveEpilogueFwdINS6_IJSA_SA_SB_EEES9_SD_SF_Li256ELb0ELb1ELb0ELb0EEENS1_29StaticPersistentTileSchedulerILb0EEEEEEEEEvNT_6ParamsE,(.L_x_3217 - _ZN7cutlass13device_kernelIN5flash11enable_sm90INS1_16FlashAttnFwdSm90INS1_25CollectiveMainloopFwdSm90ILi2EN4cute5tupleIJNS5_1CILi1EEES8_S8_EEENS6_IJNS7_ILi128EEENS7_ILi176EEESA_EEELi128ENS_6half_tEfNS_4arch4Sm90ELb0ELb0ELb1ELb0ELb0ELb0ELb0ELb1ELb1ELb1ELb0ELb0EEENS1_21CollectiveEpilogueFwdINS6_IJSA_SA_SB_EEES9_SD_SF_Li256ELb0ELb1ELb0ELb0EEENS1_29StaticPersistentTileSchedulerILb0EEEEEEEEEvNT_6ParamsE)
        .other          _ZN7cutlass13device_kernelIN5flash11enable_sm90INS1_16FlashAttnFwdSm90INS1_25CollectiveMainloopFwdSm90ILi2EN4cute5tupleIJNS5_1CILi1EEES8_S8_EEENS6_IJNS7_ILi128EEENS7_ILi176EEESA_EEELi128ENS_6half_tEfNS_4arch4Sm90ELb0ELb0ELb1ELb0ELb0ELb0ELb0ELb1ELb1ELb1ELb0ELb0EEENS1_21CollectiveEpilogueFwdINS6_IJSA_SA_SB_EEES9_SD_SF_Li256ELb0ELb1ELb0ELb0EEENS1_29StaticPersistentTileSchedulerILb0EEEEEEEEEvNT_6ParamsE,@"STO_CUDA_ENTRY STV_DEFAULT"
_ZN7cutlass13device_kernelIN5flash11enable_sm90INS1_16FlashAttnFwdSm90INS1_25CollectiveMainloopFwdSm90ILi2EN4cute5tupleIJNS5_1CILi1EEES8_S8_EEENS6_IJNS7_ILi128EEENS7_ILi176EEESA_EEELi128ENS_6half_tEfNS_4arch4Sm90ELb0ELb0ELb1ELb0ELb0ELb0ELb0ELb1ELb1ELb1ELb0ELb0EEENS1_21CollectiveEpilogueFwdINS6_IJSA_SA_SB_EEES9_SD_SF_Li256ELb0ELb1ELb0ELb0EEENS1_29StaticPersistentTileSchedulerILb0EEEEEEEEEvNT_6ParamsE:
[----:B------:R-:W0:Y:S02]  /*0000*/  LDC R1, c[0x0][0x28] ;  /* 0x00000a00ff017b82 */ /* 0x000e240000000800 */
[----:B0-----:R-:W-:Y:S01]  /*0010*/  VIADD R1, R1, 0xffffffc8 ;  /* 0xffffffc801017836 */ /* 0x001fe20000000000 */
[----:B------:R-:W0:Y:S01]  /*0020*/  S2R R0, SR_TID.X ;  /* 0x0000000000007919 */ /* 0x000e220000002100 */
[----:B------:R-:W-:Y:S01]  /*0030*/  ELECT P0, URZ, PT ;  /* 0x00000000003f782f */ /* 0x000fe20003800000 */
[----:B------:R-:W-:Y:S01]  /*0040*/  BSSY B0, `(.L_x_0) ;  /* 0x000000d000007945 */ /* 0x000fe20003800000 */
[----:B0-----:R-:W-:-:S05]  /*0050*/  SHF.R.U32.HI R2, RZ, 0x5, R0 ;  /* 0x00000005ff027819 */ /* 0x001fca0000011600 */
[----:B------:R-:W0:Y:S02]  /*0060*/  SHFL.IDX PT, R3, R2, RZ, 0x1f ;  /* 0x00001fff02037589 */ /* 0x000e2400000e0000 */
[----:B0-----:R-:W-:-:S13]  /*0070*/  ISETP.EQ.AND P0, PT, R3, RZ, P0 ;  /* 0x000000ff0300720c */ /* 0x001fda0000702270 */
[----:B------:R-:W-:Y:S05]  /*0080*/  @!P0 BRA `(.L_x_1) ;  /* 0x0000000000208947 */ /* 0x000fea0003800000 */
[----:B------:R-:W-:Y:S02]  /*0090*/  ULDC.64 UR4, c[0x0][0x198] ;  /* 0x0000660000047ab9 */ /* 0x000fe40000000a00 */
[----:B------:R-:W-:Y:S02]  /*00a0*/  UIADD3 UR6, UP0, UR4, 0x370, URZ ;  /* 0x0000037004067890 */ /* 0x000fe4000ff1e03f */
[----:B------:R-:W-:Y:S02]  /*00b0*/  UIADD3 UR4, UP1, UR4, 0x470, URZ ;  /* 0x0000047004047890 */ /* 0x000fe4000ff3e03f */
[----:B------:R-:W-:Y:S02]  /*00c0*/  UIADD3.X UR7, URZ, UR5, URZ, UP0, !UPT ;  /* 0x000000053f077290 */ /* 0x000fe400087fe43f */
[----:B------:R-:W-:-:S07]  /*00d0*/  UIADD3.X UR5, URZ, UR5, URZ, UP1, !UPT ;  /* 0x000000053f057290 */ /* 0x000fce0008ffe43f */
[----:B------:R0:W-:Y:S02]  /*00e0*/  UTMACCTL.PF [UR6] ;  /* 0x00000000060079b9 */ /* 0x0001e40008040000 */
[----:B------:R0:W-:Y:S02]  /*00f0*/  UTMACCTL.PF [UR4] ;  /* 0x00000000040079b9 */ /* 0x0001e40008040000 */
[----:B0-----:R-:W-:Y:S01]  /*0100*/  NOP ;  /* 0x0000000000007918 */ /* 0x001fe20000000000 */
.L_x_1:
[----:B------:R-:W-:Y:S05]  /*0110*/  BSYNC B0 ;  /* 0x0000000000007941 */ /* 0x000fea0003800000 */
.L_x_0:
[----:B------:R-:W-:Y:S01]  /*0120*/  VOTEU.ANY UP0, P0 ;  /* 0x00000000003f7886 */ /* 0x000fe20000000100 */
[----:B------:R-:W0:Y:S01]  /*0130*/  SHFL.IDX PT, R3, R2, RZ, 0x1f ;  /* 0x00001fff02037589 */ /* 0x000e2200000e0000 */
[----:B------:R-:W-:Y:S01]  /*0140*/  UMOV UR4, 0x80 ;  /* 0x0000008000047882 */ /* 0x000fe20000000000 */
[----:B------:R-:W-:Y:S01]  /*0150*/  UMOV UR7, 0x100 ;  /* 0x0000010000077882 */ /* 0x000fe20000000000 */
[----:B------:R-:W-:Y:S01]  /*0160*/  SHF.R.U32.HI R4, RZ, 0x7, R0 ;  /* 0x00000007ff047819 */ /* 0x000fe20000011600 */
[----:B------:R-:W1:Y:S01]  /*0170*/  @UP0 S2UR UR8, SR_CgaCtaId ;  /* 0x00000000000809c3 */ /* 0x000e620000008800 */
[----:B------:R-:W-:Y:S01]  /*0180*/  @UP0 UMOV UR6, 0x400 ;  /* 0x0000040000060882 */ /* 0x000fe20000000000 */
[----:B------:R-:W-:-:S04]  /*0190*/  @UP0 UIADD3 UR4, -UR4, 0x100000, URZ ;  /* 0x0010000004040890 */ /* 0x000fc8000fffe13f */
[----:B------:R-:W-:Y:S02]  /*01a0*/  @UP0 USHF.L.U32 UR5, UR4, 0xb, URZ ;  /* 0x0000000b04050899 */ /* 0x000fe4000800063f */
[----:B------:R-:W-:Y:S01]  /*01b0*/  @UP0 USHF.L.U32 UR4, UR4, 0x1, URZ ;  /* 0x0000000104040899 */ /* 0x000fe2000800063f */
[----:B------:R-:W-:Y:S01]  /*01c0*/  VOTEU.ANY UP1, P0 ;  /* 0x00000000003f7886 */ /* 0x000fe20000020100 */
[----:B0-----:R-:W-:Y:S02]  /*01d0*/  ISETP.NE.AND P1, PT, R3, RZ, PT ;  /* 0x000000ff0300720c */ /* 0x001fe40003f25270 */
[----:B------:R0:W2:Y:S01]  /*01e0*/  SHFL.IDX PT, R3, R4, RZ, 0x1f ;  /* 0x00001fff04037589 */ /* 0x0000a200000e0000 */
[----:B-1----:R-:W-:Y:S02]  /*01f0*/  @UP0 ULEA UR8, UR8, UR6, 0x18 ;  /* 0x0000000608080291 */ /* 0x002fe4000f8ec03f */
[----:B------:R-:W-:-:S04]  /*0200*/  @UP0 UIADD3 UR6, -UR7, 0x100000, URZ ;  /* 0x0010000007060890 */ /* 0x000fc8000fffe13f */
[----:B------:R-:W-:Y:S02]  /*0210*/  @UP0 USHF.L.U32 UR7, UR6, 0xb, URZ ;  /* 0x0000000b06070899 */ /* 0x000fe4000800063f */
[----:B------:R-:W-:Y:S01]  /*0220*/  @UP0 USHF.L.U32 UR6, UR6, 0x1, URZ ;  /* 0x0000000106060899 */ /* 0x000fe2000800063f */
[----:B------:R-:W-:Y:S01]  /*0230*/  VOTEU.ANY UP0, P0 ;  /* 0x00000000003f7886 */ /* 0x000fe20000000100 */
[----:B------:R-:W1:Y:S04]  /*0240*/  FENCE.VIEW.ASYNC.S ;  /* 0x00000000000073c6 */ /* 0x000e680000000000 */
[----:B-1----:R0:W1:Y:S06]  /*0250*/  @UP0 SYNCS.EXCH.64 URZ, [UR8+0x34800], UR4 ;  /* 0x03480004083f05b2 */ /* 0x00206c0008000100 */
[----:B------:R0:W3:Y:S02]  /*0260*/  @UP1 SYNCS.EXCH.64 URZ, [UR8+0x34820], UR6 ;  /* 0x03482006083f15b2 */ /* 0x0000e40008000100 */
[----:B0-----:R-:W-:Y:S05]  /*0270*/  @P1 BRA `(.L_x_2) ;  /* 0x0000000000481947 */ /* 0x001fea0003800000 */
[----:B------:R-:W0:Y:S01]  /*0280*/  S2UR UR5, SR_CgaCtaId ;  /* 0x00000000000579c3 */ /* 0x000e220000008800 */
[----:B------:R-:W-:Y:S01]  /*0290*/  UMOV UR4, 0x400 ;  /* 0x0000040000047882 */ /* 0x000fe20000000000 */
[----:B------:R-:W-:Y:S01]  /*02a0*/  UMOV UR6, 0x1 ;  /* 0x0000000100067882 */ /* 0x000fe20000000000 */
[----:B------:R-:W-:Y:S01]  /*02b0*/  UMOV UR7, 0x2 ;  /* 0x0000000200077882 */ /* 0x000fe20000000000 */
[----:B------:R-:W-:Y:S01]  /*02c0*/  ELECT P0, URZ, PT ;  /* 0x00000000003f782f */ /* 0x000fe20003800000 */
[----:B0-----:R-:W-:Y:S02]  /*02d0*/  ULEA UR8, UR5, UR4, 0x18 ;  /* 0x0000000405087291 */ /* 0x001fe4000f8ec03f */
[----:B------:R-:W-:-:S04]  /*02e0*/  UIADD3 UR4, -UR6, 0x100000, URZ ;  /* 0x0010000006047890 */ /* 0x000fc8000fffe13f */
[----:B------:R-:W-:Y:S02]  /*02f0*/  USHF.L.U32 UR5, UR4, 0xb, URZ ;  /* 0x0000000b04057899 */ /* 0x000fe4000800063f */
[----:B------:R-:W-:Y:S02]  /*0300*/  USHF.L.U32 UR4, UR4, 0x1, URZ ;  /* 0x0000000104047899 */ /* 0x000fe4000800063f */
[----:B------:R-:W-:-:S04]  /*0310*/  UIADD3 UR6, -UR7, 0x100000, URZ ;  /* 0x0010000007067890 */ /* 0x000fc8000fffe13f */
[----:B------:R-:W-:Y:S02]  /*0320*/  USHF.L.U32 UR7, UR6, 0xb, URZ ;  /* 0x0000000b06077899 */ /* 0x000fe4000800063f */
[----:B------:R-:W-:Y:S01]  /*0330*/  USHF.L.U32 UR6, UR6, 0x1, URZ ;  /* 0x0000000106067899 */ /* 0x000fe2000800063f */
[----:B------:R-:W0:Y:S03]  /*0340*/  FENCE.VIEW.ASYNC.S ;  /* 0x00000000000073c6 */ /* 0x000e260000000000 */
[----:B0-----:R0:W4:Y:S08]  /*0350*/  SYNCS.EXCH.64 URZ, [UR8+0x34830], UR4 ;  /* 0x03483004083f75b2 */ /* 0x0011300008000100 */
[----:B------:R0:W0:Y:S01]  /*0360*/  SYNCS.EXCH.64 URZ, [UR8+0x34840], UR6 ;  /* 0x03484006083f75b2 */ /* 0x0000220008000100 */
[----:B------:R0:W0:Y:S01]  /*0370*/  SYNCS.EXCH.64 URZ, [UR8+0x34838], UR4 ;  /* 0x03483804083f75b2 */ /* 0x0000220008000100 */
[----:B------:R0:W0:Y:S01]  /*0380*/  SYNCS.EXCH.64 URZ, [UR8+0x34848], UR6 ;  /* 0x03484806083f75b2 */ /* 0x0000220008000100 */
[----:B------:R-:W-:Y:S01]  /*0390*/  NOP ;  /* 0x0000000000007918 */ /* 0x000fe20000000000 */
.L_x_2:
[----:B------:R-:W5:Y:S01]  /*03a0*/  SHFL.IDX PT, R4, R2, RZ, 0x1f ;  /* 0x00001fff02047589 */ /* 0x000f6200000e0000 */
[----:B------:R-:W-:Y:S01]  /*03b0*/  NOP ;  /* 0x0000000000007918 */ /* 0x000fe20000000000 */
[----:B-----5:R-:W-:-:S13]  /*03c0*/  ISETP.NE.AND P0, PT, R4, RZ, PT ;  /* 0x000000ff0400720c */ /* 0x020fda0003f05270 */
[----:B------:R-:W-:Y:S05]  /*03d0*/  @P0 BRA `(.L_x_3) ;  /* 0x0000000000480947 */ /* 0x000fea0003800000 */
[----:B0-----:R-:W0:Y:S01]  /*03e0*/  S2UR UR5, SR_CgaCtaId ;  /* 0x00000000000579c3 */ /* 0x001e220000008800 */
        /* <DEDUP_REMOVED lines=12> */
[----:B0-----:R0:W0:Y:S08]  /*04b0*/  SYNCS.EXCH.64 URZ, [UR8+0x34850], UR4 ;  /* 0x03485004083f75b2 */ /* 0x0010300008000100 */
[----:B------:R0:W0:Y:S01]  /*04c0*/  SYNCS.EXCH.64 URZ, [UR8+0x34860], UR6 ;  /* 0x03486006083f75b2 */ /* 0x0000220008000100 */
[----:B------:R0:W0:Y:S01]  /*04d0*/  SYNCS.EXCH.64 URZ, [UR8+0x34858], UR4 ;  /* 0x03485804083f75b2 */ /* 0x0000220008000100 */
[----:B------:R0:W0:Y:S01]  /*04e0*/  SYNCS.EXCH.64 URZ, [UR8+0x34868], UR6 ;  /* 0x03486806083f75b2 */ /* 0x0000220008000100 */
[----:B------:R-:W-:Y:S01]  /*04f0*/  NOP ;  /* 0x0000000000007918 */ /* 0x000fe20000000000 */
.L_x_3:
[----:B------:R-:W5:Y:S01]  /*0500*/  SHFL.IDX PT, R4, R2, RZ, 0x1f ;  /* 0x00001fff02047589 */ /* 0x000f6200000e0000 */
[----:B------:R-:W-:Y:S01]  /*0510*/  NOP ;  /* 0x0000000000007918 */ /* 0x000fe20000000000 */
[----:B-----5:R-:W-:-:S13]  /*0520*/  ISETP.NE.AND P0, PT, R4, RZ, PT ;  /* 0x000000ff0400720c */ /* 0x020fda0003f05270 */
[----:B------:R-:W-:Y:S05]  /*0530*/  @P0 BRA `(.L_x_4) ;  /* 0x0000000000380947 */ /* 0x000fea0003800000 */
[----:B0-----:R-:W0:Y:S01]  /*0540*/  S2UR UR5, SR_CgaCtaId ;  /* 0x00000000000579c3 */ /* 0x001e220000008800 */
[----:B------:R-:W-:Y:S01]  /*0550*/  UMOV UR4, 0x400 ;  /* 0x0000040000047882 */ /* 0x000fe20000000000 */
[----:B------:R-:W-:Y:S01]  /*0560*/  UMOV UR7, 0x1 ;  /* 0x0000000100077882 */ /* 0x000fe20000000000 */
[----:B------:R-:W-:Y:S01]  /*0570*/  ELECT P0, URZ, PT ;  /* 0x00000000003f782f */ /* 0x000fe20003800000 */
[----:B0-----:R-:W-:Y:S02]  /*0580*/  ULEA UR6, UR5, UR4, 0x18 ;  /* 0x0000000405067291 */ /* 0x001fe4000f8ec03f */
[----:B------:R-:W-:-:S04]  /*0590*/  UIADD3 UR4, -UR7, 0x100000, URZ ;  /* 0x0010000007047890 */ /* 0x000fc8000fffe13f */
[----:B------:R-:W-:Y:S02]  /*05a0*/  USHF.L.U32 UR5, UR4, 0xb, URZ ;  /* 0x0000000b04057899 */ /* 0x000fe4000800063f */
[----:B------:R-:W-:Y:S01]  /*05b0*/  USHF.L.U32 UR4, UR4, 0x1, URZ ;  /* 0x0000000104047899 */ /* 0x000fe2000800063f */
[----:B------:R-:W0:Y:S11]  /*05c0*/  FENCE.VIEW.ASYNC.S ;  /* 0x00000000000073c6 */ /* 0x000e360000000000 */
[----:B0-----:R0:W0:Y:S01]  /*05d0*/  SYNCS.EXCH.64 URZ, [UR6+0x34870], UR4 ;  /* 0x03487004063f75b2 */ /* 0x0010220008000100 */
[----:B------:R0:W0:Y:S01]  /*05e0*/  SYNCS.EXCH.64 URZ, [UR6+0x34880], UR4 ;  /* 0x03488004063f75b2 */ /* 0x0000220008000100 */
[----:B------:R0:W0:Y:S01]  /*05f0*/  SYNCS.EXCH.64 URZ, [UR6+0x34878], UR4 ;  /* 0x03487804063f75b2 */ /* 0x0000220008000100 */
[----:B------:R0:W0:Y:S01]  /*0600*/  SYNCS.EXCH.64 URZ, [UR6+0x34888], UR4 ;  /* 0x03488804063f75b2 */ /* 0x0000220008000100 */
[----:B------:R-:W-:Y:S01]  /*0610*/  NOP ;  /* 0x0000000000007918 */ /* 0x000fe20000000000 */
.L_x_4:
        /* <DEDUP_REMOVED lines=22> */
.L_x_5:
        /* <DEDUP_REMOVED lines=22> */
.L_x_6:
[----:B--2---:R-:W-:Y:S01]  /*08e0*/  ISETP.NE.AND P0, PT, R3, RZ, PT ;  /* 0x000000ff0300720c */ /* 0x004fe20003f05270 */
[----:B------:R-:W-:Y:S01]  /*08f0*/  IMAD.MOV.U32 R3, RZ, RZ, 0x1 ;  /* 0x00000001ff037424 */ /* 0x000fe200078e00ff */
[----:B------:R-:W-:-:S04]  /*0900*/  NOP ;  /* 0x0000000000007918 */ /* 0x000fc80000000000 */
[----:B------:R-:W-:-:S05]  /*0910*/  SEL R3, R3, 0x2, !P0 ;  /* 0x0000000203037807 */ /* 0x000fca0004000000 */
[----:B------:R2:W-:Y:S01]  /*0920*/  STL [R1+0x34], R3 ;  /* 0x0000340301007387 */ /* 0x0005e20000100800 */
[----:B01-34-:R-:W-:Y:S06]  /*0930*/  BAR.SYNC.DEFER_BLOCKING 0x0 ;  /* 0x0000000000007b1d */ /* 0x01bfec0000010000 */
[----:B------:R-:W-:Y:S05]  /*0940*/  @!P0 BRA `(.L_x_7) ;  /* 0x000000d800648947 */ /* 0x000fea0003800000 */
.L_x_8:
[----:B------:R-:W-:-:S08]  /*0950*/  NOP ;  /* 0x0000000000007918 */ /* 0x000fd00000000000 */
[----:B------:R-:W0:Y:S02]  /*0960*/  USETMAXREG.TRY_ALLOC.CTAPOOL UP0, 0xf0 ;  /* 0x000000f0000079c8 */ /* 0x000e240008000600 */
[----:B0-----:R-:W-:-:S13]  /*0970*/  PLOP3.LUT P0, PT, PT, PT, UP0, 0x80, 0x0 ;  /* 0x000000000000781c */ /* 0x001fda0003f0f008 */
[----:B------:R-:W-:Y:S05]  /*0980*/  @!P0 BRA `(.L_x_8) ;  /* 0xfffffffc00f08947 */ /* 0x000fea000383ffff */
[----:B------:R-:W-:Y:S01]  /*0990*/  LOP3.LUT R2, R0, 0xffffff80, RZ, 0xc0, !PT ;  /* 0xffffff8000027812 */ /* 0x000fe200078ec0ff */
[----:B------:R-:W0:Y:S08]  /*09a0*/  S2UR UR4, SR_CTAID.X ;  /* 0x00000000000479c3 */ /* 0x000e300000002500 */
[----:B------:R-:W-:Y:S06]  /*09b0*/  BAR.ARV 0x8, 0x180 ;  /* 0x0206000000007b1d */ /* 0x000fec0000002000 */
[----:B------:R-:W-:-:S02]  /*09c0*/  ISETP.NE.AND P0, PT, R2, 0x80, PT ;  /* 0x000000800200780c */ /* 0x000fc40003f05270 */
[----:B------:R-:W0:Y:S11]  /*09d0*/  LDC R2, c[0x0][0xc34] ;  /* 0x00030d00ff027b82 */ /* 0x000e360000000800 */
[----:B------:R-:W-:Y:S06]  /*09e0*/  @!P0 BAR.ARV 0x9, 0x100 ;  /* 0x0244000000008b1d */ /* 0x000fec0000002000 */
[----:B0-----:R-:W-:-:S13]  /*09f0*/  ISETP.LE.AND P0, PT, R2, UR4, PT ;  /* 0x0000000402007c0c */ /* 0x001fda000bf03270 */
[----:B------:R-:W-:Y:S05]  /*0a00*/  @P0 EXIT ;  /* 0x000000000000094d */ /* 0x000fea0003800000 */
[----:B------:R-:W3:Y:S01]  /*0a10*/  LDL.LU R12, [R1+0x34] ;  /* 0x00003400010c7983 */ /* 0x000ee20000300800 */
[----:B------:R-:W-:Y:S01]  /*0a20*/  VIADD R0, R0, 0xffffff80 ;  /* 0xffffff8000007836 */ /* 0x000fe20000000000 */
[----:B------:R-:W-:Y:S01]  /*0a30*/  UMOV UR60, URZ ;  /* 0x0000003f003c7c82 */ /* 0x000fe20008000000 */
[----:B------:R-:W-:Y:S02]  /*0a40*/  IMAD.MOV.U32 R231, RZ, RZ, -0x2 ;  /* 0xfffffffeffe77424 */ /* 0x000fe400078e00ff */
[----:B------:R-:W-:Y:S01]  /*0a50*/  IMAD.U32 R220, RZ, RZ, UR4 ;  /* 0x00000004ffdc7e24 */ /* 0x000fe2000f8e00ff */
[----:B--2---:R-:W-:Y:S01]  /*0a60*/  SHF.R.S32.HI R3, RZ, 0x1f, R0 ;  /* 0x0000001fff037819 */ /* 0x004fe20000011400 */
[----:B------:R-:W-:Y:S01]  /*0a70*/  UMOV UR4, URZ ;  /* 0x0000003f00047c82 */ /* 0x000fe20008000000 */
[----:B------:R-:W-:Y:S02]  /*0a80*/  IMAD.MOV.U32 R221, RZ, RZ, RZ ;  /* 0x000000ffffdd7224 */ /* 0x000fe400078e00ff */
[CC--:B------:R-:W-:Y:S01]  /*0a90*/  LEA.HI R2, R3.reuse, R0.reuse, RZ, 0x7 ;  /* 0x0000000003027211 */ /* 0x0c0fe200078f38ff */
[----:B------:R-:W-:Y:S01]  /*0aa0*/  IMAD.U32 R16, RZ, RZ, UR4 ;  /* 0x00000004ff107e24 */ /* 0x000fe2000f8e00ff */
[----:B------:R-:W-:-:S02]  /*0ab0*/  LEA.HI R4, R3, R0, RZ, 0x5 ;  /* 0x0000000003047211 */ /* 0x000fc400078f28ff */
[----:B------:R-:W-:Y:S02]  /*0ac0*/  LOP3.LUT R223, R2, 0xffffff80, RZ, 0xc0, !PT ;  /* 0xffffff8002df7812 */ /* 0x000fe400078ec0ff */
[CC--:B------:R-:W-:Y:S01]  /*0ad0*/  LEA.HI R6, R3.reuse, R0.reuse, RZ, 0x4 ;  /* 0x0000000003067211 */ /* 0x0c0fe200078f20ff */
[----:B------:R-:W-:Y:S01]  /*0ae0*/  IMAD.SHL.U32 R4, R4, 0x20, RZ ;  /* 0x0000002004047824 */ /* 0x000fe200078e00ff */
[----:B------:R-:W-:Y:S01]  /*0af0*/  LEA.HI R10, R3, R0, RZ, 0x2 ;  /* 0x00000000030a7211 */ /* 0x000fe200078f10ff */
[----:B------:R-:W-:Y:S01]  /*0b00*/  IMAD.IADD R223, R0, 0x1, -R223 ;  /* 0x0000000100df7824 */ /* 0x000fe200078e0adf */
[----:B------:R-:W-:Y:S02]  /*0b10*/  LOP3.LUT R5, R6, 0x3fffff0, RZ, 0xc0, !PT ;  /* 0x03fffff006057812 */ /* 0x000fe400078ec0ff */
[----:B------:R-:W-:Y:S02]  /*0b20*/  LOP3.LUT R8, R4, 0xfffffc00, RZ, 0xc0, !PT ;  /* 0xfffffc0004087812 */ /* 0x000fe400078ec0ff */
[----:B------:R-:W-:Y:S01]  /*0b30*/  SHF.R.S32.HI R4, RZ, 0x1f, R223 ;  /* 0x0000001fff047819 */ /* 0x000fe200000114df */
[----:B------:R-:W-:Y:S01]  /*0b40*/  IMAD.IADD R7, R0, 0x1, -R5 ;  /* 0x0000000100077824 */ /* 0x000fe200078e0a05 */
[----:B------:R-:W-:-:S02]  /*0b50*/  SHF.R.S32.HI R9, RZ, 0x4, R6 ;  /* 0x00000004ff097819 */ /* 0x000fc40000011406 */
[----:B------:R-:W-:Y:S02]  /*0b60*/  LEA.HI R5, R4, R223, RZ, 0x2 ;  /* 0x000000df04057211 */ /* 0x000fe400078f10ff */
[----:B------:R-:W-:Y:S02]  /*0b70*/  LEA.HI R6, R6, R9, RZ, 0x1 ;  /* 0x0000000906067211 */ /* 0x000fe400078f08ff */
[----:B------:R-:W-:Y:S02]  /*0b80*/  LEA R7, R7, R8, 0x6 ;  /* 0x0000000807077211 */ /* 0x000fe400078e30ff */
[--C-:B------:R-:W-:Y:S02]  /*0b90*/  SHF.R.S32.HI R8, RZ, 0x2, R5.reuse ;  /* 0x00000002ff087819 */ /* 0x100fe40000011405 */
[----:B------:R-:W-:Y:S02]  /*0ba0*/  SHF.R.S32.HI R11, RZ, 0x1f, R5 ;  /* 0x0000001fff0b7819 */ /* 0x000fe40000011405 */
[----:B------:R-:W-:-:S02]  /*0bb0*/  LEA.HI R222, R3, R0, RZ, 0x3 ;  /* 0x0000000003de7211 */ /* 0x000fc400078f18ff */
[----:B------:R-:W-:Y:S02]  /*0bc0*/  LOP3.LUT R6, R6, 0x1ffffffe, RZ, 0xc0, !PT ;  /* 0x1ffffffe06067812 */ /* 0x000fe400078ec0ff */
[----:B------:R-:W-:Y:S02]  /*0bd0*/  LOP3.LUT R3, R10, 0xfffffffc, RZ, 0xc0, !PT ;  /* 0xfffffffc0a037812 */ /* 0x000fe400078ec0ff */
[----:B------:R-:W-:Y:S01]  /*0be0*/  LEA.HI R11, R11, R8, RZ, 0x3 ;  /* 0x000000080b0b7211 */ /* 0x000fe200078f18ff */
[----:B------:R-:W-:Y:S01]  /*0bf0*/  IMAD.IADD R6, R9, 0x1, -R6 ;  /* 0x0000000109067824 */ /* 0x000fe200078e0a06 */
[----:B------:R-:W-:Y:S01]  /*0c00*/  SHF.R.S32.HI R227, RZ, 0x7, R2 ;  /* 0x00000007ffe37819 */ /* 0x000fe20000011402 */
[----:B------:R-:W-:Y:S01]  /*0c10*/  IMAD.IADD R3, R0, 0x1, -R3 ;  /* 0x0000000100037824 */ /* 0x000fe200078e0a03 */
[----:B------:R-:W-:Y:S01]  /*0c20*/  LOP3.LUT R23, R222, 0xfffffff8, RZ, 0xc0, !PT ;  /* 0xfffffff8de177812 */ /* 0x000fe200078ec0ff */
[----:B------:R-:W-:Y:S01]  /*0c30*/  IMAD R230, R6, 0x8, R7 ;  /* 0x0000000806e67824 */ /* 0x000fe200078e0207 */
[----:B------:R-:W-:-:S02]  /*0c40*/  LOP3.LUT R11, R11, 0xfffffff8, RZ, 0xc0, !PT ;  /* 0xfffffff80b0b7812 */ /* 0x000fc400078ec0ff */
[----:B------:R-:W-:Y:S01]  /*0c50*/  LEA.HI R4, R4, R223, RZ, 0x5 ;  /* 0x000000df04047211 */ /* 0x000fe200078f28ff */
[----:B------:R-:W-:Y:S01]  /*0c60*/  IMAD.IADD R23, R0, 0x1, -R23 ;  /* 0x0000000100177824 */ /* 0x000fe200078e0a17 */
[----:B------:R-:W-:Y:S01]  /*0c70*/  LEA.HI R2, R2, R227, RZ, 0x1 ;  /* 0x000000e302027211 */ /* 0x000fe200078f08ff */
[----:B------:R-:W-:Y:S01]  /*0c80*/  IMAD.IADD R11, R8, 0x1, -R11 ;  /* 0x00000001080b7824 */ /* 0x000fe200078e0a0b */
[----:B------:R-:W-:Y:S01]  /*0c90*/  LEA.HI R6, R3, R3, RZ, 0x1 ;  /* 0x0000000303067211 */ /* 0x000fe200078f08ff */
[----:B------:R-:W-:Y:S01]  /*0ca0*/  IMAD.SHL.U32 R19, R23, 0x8, RZ ;  /* 0x0000000817137824 */ /* 0x000fe200078e00ff */
[----:B------:R-:W-:Y:S02]  /*0cb0*/  SHF.R.S32.HI R4, RZ, 0x5, R4 ;  /* 0x00000005ff047819 */ /* 0x000fe40000011404 */
[----:B------:R-:W-:Y:S02]  /*0cc0*/  LOP3.LUT R2, R2, 0x3fffffe, RZ, 0xc0, !PT ;  /* 0x03fffffe02027812 */ /* 0x000fe400078ec0ff */
[----:B------:R-:W-:Y:S01]  /*0cd0*/  LOP3.LUT R0, R5, 0x7ffffffc, RZ, 0xc0, !PT ;  /* 0x7ffffffc05007812 */ /* 0x000fe200078ec0ff */
[----:B------:R-:W-:Y:S01]  /*0ce0*/  IMAD R11, R4, 0x10, R11 ;  /* 0x00000010040b7824 */ /* 0x000fe200078e020b */
[----:B------:R-:W-:Y:S01]  /*0cf0*/  LOP3.LUT R6, R6, 0x1ffffffe, RZ, 0xc0, !PT ;  /* 0x1ffffffe06067812 */ /* 0x000fe200078ec0ff */
[----:B------:R-:W-:Y:S01]  /*0d00*/  IMAD.IADD R2, R227, 0x1, -R2 ;  /* 0x00000001e3027824 */ /* 0x000fe200078e0a02 */
[----:B------:R-:W-:-:S02]  /*0d10*/  IADD3 R0, R223, -R0, RZ ;  /* 0x80000000df007210 */ /* 0x000fc40007ffe0ff */
[----:B------:R-:W-:Y:S01]  /*0d20*/  IADD3 R22, R19, 0x40, RZ ;  /* 0x0000004013167810 */ /* 0x000fe20007ffe0ff */
[----:B------:R-:W-:Y:S01]  /*0d30*/  IMAD.IADD R229, R3, 0x1, -R6 ;  /* 0x0000000103e57824 */ /* 0x000fe200078e0a06 */
[----:B------:R-:W-:Y:S01]  /*0d40*/  SHF.R.S32.HI R222, RZ, 0x3, R222 ;  /* 0x00000003ffde7819 */ /* 0x000fe200000114de */
[----:B------:R-:W-:Y:S01]  /*0d50*/  IMAD R228, R2, 0x40, R11 ;  /* 0x0000004002e47824 */ /* 0x000fe200078e020b */
[----:B------:R-:W-:Y:S01]  /*0d60*/  SHF.R.S32.HI R232, RZ, 0x1f, R22 ;  /* 0x0000001fffe87819 */ /* 0x000fe20000011416 */
[----:B------:R-:W-:Y:S02]  /*0d70*/  IMAD R231, R0, R231, 0xb0 ;  /* 0x000000b000e77424 */ /* 0x000fe400078e02e7 */
[----:B------:R-:W-:Y:S01]  /*0d80*/  IMAD R229, R229, 0x8, R228 ;  /* 0x00000008e5e57824 */ /* 0x000fe200078e02e4 */
[----:B---3--:R-:W-:-:S07]  /*0d90*/  LOP3.LUT R18, R12, 0x1, RZ, 0xfc, !PT ;  /* 0x000000010c127812 */ /* 0x008fce00078efcff */
.L_x_37:
[----:B0-----:R-:W0:Y:S01]  /*0da0*/  SHFL.IDX PT, R0, R227, RZ, 0x1f ;  /* 0x00001fffe3007589 */ /* 0x001e2200000e0000 */
[----:B-1----:R-:W1:Y:S01]  /*0db0*/  S2UR UR5, SR_CgaCtaId ;  /* 0x00000000000579c3 */ /* 0x002e620000008800 */
[----:B------:R-:W-:Y:S01]  /*0dc0*/  ULDC UR4, c[0x0][0xc38] ;  /* 0x00030e0000047ab9 */ /* 0x000fe20000000800 */
[----:B------:R-:W-:Y:S01]  /*0dd0*/  ULDC.64 UR6, c[0x0][0x418] ;  /* 0x0001060000067ab9 */ /* 0x000fe20000000a00 */
[----:B------:R-:W-:Y:S01]  /*0de0*/  R2UR UR12, R220 ;  /* 0x00000000dc0c72ca */ /* 0x000fe200000e0000 */
[----:B------:R-:W-:Y:S02]  /*0df0*/  UISETP.NE.AND UP1, UPT, UR4, 0x1, UPT ;  /* 0x000000010400788c */ /* 0x000fe4000bf25270 */
[----:B------:R-:W-:Y:S02]  /*0e00*/  UISETP.NE.U32.AND UP0, UPT, UR6, URZ, UPT ;  /* 0x0000003f0600728c */ /* 0x000fe4000bf05070 */
[----:B------:R-:W2:Y:S01]  /*0e10*/  LDC R80, c[0x0][0x2f0] ;  /* 0x0000bc00ff507b82 */ /* 0x000ea20000000800 */
[----:B------:R-:W-:Y:S01]  /*0e20*/  UMOV UR4, 0x400 ;  /* 0x0000040000047882 */ /* 0x000fe20000000000 */
[----:B------:R-:W-:Y:S01]  /*0e30*/  UISETP.NE.AND.EX UP0, UPT, UR7, URZ, UPT, UP0 ;  /* 0x0000003f0700728c */ /* 0x000fe2000bf05300 */
[----:B------:R-:W-:-:S02]  /*0e40*/  ULDC UR6, c[0x0][0x424] ;  /* 0x0001090000067ab9 */ /* 0x000fc40000000800 */
[----:B------:R-:W-:Y:S01]  /*0e50*/  ULDC UR7, c[0x0][0xc44] ;  /* 0x0003110000077ab9 */ /* 0x000fe20000000800 */
[----:B------:R-:W-:Y:S02]  /*0e60*/  USEL UR6, UR6, 0x1, UP0 ;  /* 0x0000000106067887 */ /* 0x000fe40008000000 */
[----:B------:R-:W-:Y:S01]  /*0e70*/  UISETP.NE.AND UP2, UPT, UR7, 0x1, UPT ;  /* 0x000000010700788c */ /* 0x000fe2000bf45270 */
[----:B------:R-:W-:Y:S01]  /*0e80*/  @UP1 ULDC UR11, c[0x0][0xc40] ;  /* 0x00031000000b1ab9 */ /* 0x000fe20000000800 */
[----:B------:R-:W-:Y:S01]  /*0e90*/  UMOV UR13, UR12 ;  /* 0x0000000c000d7c82 */ /* 0x000fe20008000000 */
[----:B0-----:R-:W-:Y:S01]  /*0ea0*/  R2UR UR14, R0 ;  /* 0x00000000000e72ca */ /* 0x001fe200000e0000 */
[----:B-1----:R-:W-:-:S03]  /*0eb0*/  ULEA UR8, UR5, UR4, 0x18 ;  /* 0x0000000405087291 */ /* 0x002fc6000f8ec03f */
[----:B------:R-:W-:Y:S01]  /*0ec0*/  @UP1 ULDC UR4, c[0x0][0xc3c] ;  /* 0x00030f0000041ab9 */ /* 0x000fe20000000800 */
[----:B------:R-:W-:Y:S02]  /*0ed0*/  UIADD3 UR10, UR8, 0x16400, URZ ;  /* 0x00016400080a7890 */ /* 0x000fe4000fffe03f */
[----:B------:R-:W-:Y:S01]  /*0ee0*/  UIMAD.WIDE.U32 UR4, UR12, UR4, URZ ;  /* 0x000000040c0472a5 */ /* 0x000fe2000f8e003f */
[----:B------:R-:W-:Y:S01]  /*0ef0*/  IMAD.U32 R2, RZ, RZ, UR8 ;  /* 0x00000008ff027e24 */ /* 0x000fe2000f8e00ff */
[----:B------:R-:W-:Y:S01]  /*0f00*/  ULOP3.LUT UP0, URZ, UR10, 0x9f, URZ, 0xc0, !UPT ;  /* 0x0000009f0a3f7892 */ /* 0x000fe2000f80c03f */
[----:B--2---:R-:W-:Y:S01]  /*0f10*/  IMAD R80, R80, UR6, RZ ;  /* 0x0000000650507c24 */ /* 0x004fe2000f8e02ff */
[----:B------:R-:W-:Y:S02]  /*0f20*/  @UP1 USHF.R.U32.HI UR13, URZ, UR11, UR5 ;  /* 0x0000000b3f0d1299 */ /* 0x000fe40008011605 */
[----:B------:R-:W-:Y:S01]  /*0f30*/  ULEA.HI UR7, UR14, UR14, URZ, 0x1 ;  /* 0x0000000e0e077291 */ /* 0x000fe2000f8f083f */
[----:B------:R-:W-:Y:S01]  /*0f40*/  VIADD R0, R80, 0xaf ;  /* 0x000000af50007836 */ /* 0x000fe20000000000 */
[----:B------:R-:W-:Y:S01]  /*0f50*/  @UP2 ULDC.64 UR8, c[0x0][0xc48] ;  /* 0x0003120000082ab9 */ /* 0x000fe20000000a00 */
[----:B------:R-:W-:Y:S01]  /*0f60*/  PLOP3.LUT P0, PT, PT, PT, UP0, 0x80, 0x0 ;  /* 0x000000000000781c */ /* 0x000fe20003f0f008 */
[----:B------:R-:W-:Y:S01]  /*0f70*/  ULOP3.LUT UR7, UR7, 0x1e, URZ, 0xc0, !UPT ;  /* 0x0000001e07077892 */ /* 0x000fe2000f8ec03f */
[----:B------:R-:W-:Y:S01]  /*0f80*/  IMAD.HI R0, R0, 0x2e8ba2e9, RZ ;  /* 0x2e8ba2e900007827 */ /* 0x000fe200078e02ff */
[----:B------:R-:W-:-:S02]  /*0f90*/  UIMAD.WIDE.U32 UR4, UR13, UR8, URZ ;  /* 0x000000080d0472a5 */ /* 0x000fc4000f8e003f */
[----:B------:R-:W-:Y:S01]  /*0fa0*/  MOV R226, UR13 ;  /* 0x0000000d00e27c02 */ /* 0x000fe20008000f00 */
[----:B------:R-:W-:Y:S02]  /*0fb0*/  UIADD3 UR7, UR14, -UR7, URZ ;  /* 0x800000070e077290 */ /* 0x000fe4000fffe03f */
[----:B------:R-:W-:Y:S01]  /*0fc0*/  IMAD.U32 R17, RZ, RZ, UR14 ;  /* 0x0000000eff117e24 */ /* 0x000fe2000f8e00ff */
[----:B------:R-:W-:Y:S01]  /*0fd0*/  UMOV UR6, UR13 ;  /* 0x0000000d00067c82 */ /* 0x000fe20008000000 */
[----:B------:R-:W-:Y:S01]  /*0fe0*/  @UP2 USHF.R.U32.HI UR6, URZ, UR9, UR5 ;  /* 0x000000093f062299 */ /* 0x000fe20008011605 */
[----:B------:R-:W-:Y:S01]  /*0ff0*/  SHF.R.U32.HI R3, RZ, 0x1f, R0 ;  /* 0x0000001fff037819 */ /* 0x000fe20000011600 */
[----:B------:R-:W-:Y:S01]  /*1000*/  ULEA UR7, UR7, UR10, 0xd ;  /* 0x0000000a07077291 */ /* 0x000fe2000f8e683f */
[----:B------:R-:W-:Y:S02]  /*1010*/  UMOV UR4, UR12 ;  /* 0x0000000c00047c82 */ /* 0x000fe40008000000 */
[----:B------:R-:W-:Y:S01]  /*1020*/  LEA.HI.SX32 R120, R0, R3, 0x1b ;  /* 0x0000000300787211 */ /* 0x000fe200078fdaff */
[----:B------:R-:W-:Y:S01]  /*1030*/  USHF.R.U32.HI UR7, URZ, 0x4, UR7 ;  /* 0x000000043f077899 */ /* 0x000fe20008011607 */
[----:B------:R-:W-:-:S02]  /*1040*/  IMAD.U32 R225, RZ, RZ, UR6 ;  /* 0x00000006ffe17e24 */ /* 0x000fc4000f8e00ff */
[----:B------:R-:W-:Y:S01]  /*1050*/  IMAD.U32 R224, RZ, RZ, UR4 ;  /* 0x00000004ffe07e24 */ /* 0x000fe2000f8e00ff */
[----:B------:R-:W-:Y:S01]  /*1060*/  ULOP3.LUT UR36, UR7, 0x3fff, URZ, 0xc0, !UPT ;  /* 0x00003fff07247892 */ /* 0x000fe2000f8ec03f */
[----:B---3-5:R-:W-:Y:S11]  /*1070*/  @!P0 BRA `(.L_x_9) ;  /* 0x0000000000408947 */ /* 0x028ff60003800000 */
[----:B------:R-:W-:Y:S01]  /*1080*/  MOV R0, 0x0 ;  /* 0x0000000000007802 */ /* 0x000fe20000000f00 */
[----:B------:R-:W-:Y:S01]  /*1090*/  ULDC.64 UR4, c[0x4][0xa0] ;  /* 0x0100280000047ab9 */ /* 0x000fe20000000a00 */
[----:B------:R-:W-:Y:S01]  /*10a0*/  ULDC.64 UR6, c[0x4][0x40] ;  /* 0x0100100000067ab9 */ /* 0x000fe20000000a00 */
[----:B------:R-:W-:Y:S01]  /*10b0*/  IMAD.U32 R4, RZ, RZ, UR4 ;  /* 0x00000004ff047e24 */ /* 0x000fe2000f8e00ff */
[----:B------:R0:W1:Y:S01]  /*10c0*/  LDC.64 R14, c[0x4][R0] ;  /* 0x01000000000e7b82 */ /* 0x0000620000000a00 */
[----:B------:R-:W-:Y:S01]  /*10d0*/  IMAD.U32 R5, RZ, RZ, UR5 ;  /* 0x00000005ff057e24 */ /* 0x000fe2000f8e00ff */
[----:B------:R-:W-:Y:S01]  /*10e0*/  ULDC.64 UR4, c[0x4][0xa8] ;  /* 0x01002a0000047ab9 */ /* 0x000fe20000000a00 */
[----:B------:R-:W-:Y:S01]  /*10f0*/  MOV R10, UR6 ;  /* 0x00000006000a7c02 */ /* 0x000fe20008000f00 */
[----:B------:R-:W-:Y:S02]  /*1100*/  IMAD.U32 R6, RZ, RZ, UR4 ;  /* 0x00000004ff067e24 */ /* 0x000fe4000f8e00ff */
[----:B------:R-:W-:-:S02]  /*1110*/  IMAD.U32 R7, RZ, RZ, UR5 ;  /* 0x00000005ff077e24 */ /* 0x000fc4000f8e00ff */
[----:B------:R-:W-:Y:S02]  /*1120*/  IMAD.U32 R11, RZ, RZ, UR7 ;  /* 0x00000007ff0b7e24 */ /* 0x000fe4000f8e00ff */
[----:B------:R-:W-:Y:S02]  /*1130*/  IMAD.MOV.U32 R8, RZ, RZ, 0x70 ;  /* 0x00000070ff087424 */ /* 0x000fe400078e00ff */
[----:B------:R-:W-:Y:S02]  /*1140*/  IMAD.MOV.U32 R12, RZ, RZ, 0x1 ;  /* 0x00000001ff0c7424 */ /* 0x000fe400078e00ff */
[----:B0-----:R-:W-:-:S07]  /*1150*/  IMAD.MOV.U32 R13, RZ, RZ, RZ ;  /* 0x000000ffff0d7224 */ /* 0x001fce00078e00ff */
[----:B------:R-:W-:-:S07]  /*1160*/  LEPC R20, `(.L_x_9) ;  /* 0x000000001014794e */ /* 0x000fce0000000000 */
[----:B-1----:R-:W-:Y:S05]  /*1170*/  CALL.ABS.NOINC R14 ;  /* 0x000000000e007343 */ /* 0x002fea0003c00000 */
.L_x_9:
[----:B------:R-:W-:Y:S02]  /*1180*/  R2UR UR4, R2 ;  /* 0x00000000020472ca */ /* 0x000fe400000e0000 */
[----:B------:R-:W-:Y:S02]  /*1190*/  LOP3.LUT R0, R221, 0x1, RZ, 0xc0, !PT ;  /* 0x00000001dd007812 */ /* 0x000fe400078ec0ff */
[----:B------:R-:W-:Y:S02]  /*11a0*/  ISETP.NE.AND P0, PT, R18, 0x3, PT ;  /* 0x000000031200780c */ /* 0x000fe40003f05270 */
[----:B------:R-:W-:-:S07]  /*11b0*/  SHF.L.U32 R0, R0, 0x1f, RZ ;  /* 0x0000001f00007819 */ /* 0x000fce00000006ff */
[----:B------:R-:W0:Y:S02]  /*11c0*/  SYNCS.PHASECHK.TRANS64.TRYWAIT P1, [UR4+0x34800], R0 ;  /* 0x03480000ff0075a7 */ /* 0x000e240008020144 */
[----:B0-----:R-:W-:Y:S05]  /*11d0*/  @!P1 BRA `(.L_x_10) ;  /* 0x0000011000009947 */ /* 0x001fea0003800000 */
.L_x_124:
[----:B------:R-:W-:Y:S05]  /*11e0*/  @!P0 BRA `(.L_x_11) ;  /* 0x0000000000048947 */ /* 0x000fea0003800000 */
[----:B------:R-:W-:Y:S01]  /*11f0*/  BPT.TRAP 0x1 ;  /* 0x000000040000795c */ /* 0x000fe20000300000 */
.L_x_11:
[----:B------:R-:W-:Y:S01]  /*1200*/  R2UR UR5, R16 ;  /* 0x00000000100572ca */ /* 0x000fe200000e0000 */
[----:B0-----:R-:W-:Y:S01]  /*1210*/  IMAD.U32 R3, RZ, RZ, UR60 ;  /* 0x0000003cff037e24 */ /* 0x001fe2000f8e00ff */
[----:B------:R-:W-:-:S11]  /*1220*/  R2UR UR4, R2 ;  /* 0x00000000020472ca */ /* 0x000fd600000e0000 */
[----:B------:R-:W-:Y:S02]  /*1230*/  IMAD.U32 R0, RZ, RZ, UR5 ;  /* 0x00000005ff007e24 */ /* 0x000fe4000f8e00ff */
[----:B------:R-:W-:-:S03]  /*1240*/  LEA R3, R3, UR4, 0x3 ;  /* 0x0000000403037c11 */ /* 0x000fc6000f8e18ff */
[----:B------:R-:W-:-:S04]  /*1250*/  SHF.L.U32 R0, R0, 0x1f, RZ ;  /* 0x0000001f00007819 */ /* 0x000fc800000006ff */
[----:B------:R0:W1:Y:S01]  /*1260*/  SYNCS.PHASECHK.TRANS64.TRYWAIT P2, [R3+URZ+0x34830], R0 ;  /* 0x03483000030075a7 */ /* 0x000062000804017f */
[----:B------:R-:W-:Y:S05]  /*1270*/  @!P0 BRA `(.L_x_12) ;  /* 0x0000000000048947 */ /* 0x000fea0003800000 */
[----:B------:R-:W-:Y:S01]  /*1280*/  BPT.TRAP 0x1 ;  /* 0x000000040000795c */ /* 0x000fe20000300000 */
.L_x_12:
[----:B------:R-:W2:Y:S01]  /*1290*/  S2R R4, SR_TID.X ;  /* 0x0000000000047919 */ /* 0x000ea20000002100 */
[----:B------:R-:W-:Y:S02]  /*12a0*/  MOV R87, RZ ;  /* 0x000000ff00577202 */ /* 0x000fe40000000f00 */
[----:B--2---:R-:W-:-:S04]  /*12b0*/  LOP3.LUT R4, R4, 0x7f, RZ, 0xc0, !PT ;  /* 0x0000007f04047812 */ /* 0x004fc800078ec0ff */
[----:B------:R-:W-:Y:S01]  /*12c0*/  ISETP.NE.AND P1, PT, R4, RZ, PT ;  /* 0x000000ff0400720c */ /* 0x000fe20003f25270 */
[----:B-1----:R-:W-:-:S12]  /*12d0*/  @P2 BRA `(.L_x_13) ;  /* 0x0000000000082947 */ /* 0x002fd80003800000 */
[----:B------:R-:W1:Y:S02]  /*12e0*/  SYNCS.PHASECHK.TRANS64.TRYWAIT P2, [R3+URZ+0x34830], R0 ;  /* 0x03483000030075a7 */ /* 0x000e64000804017f */
[----:B-1----:R-:W-:Y:S05]  /*12f0*/  @!P2 BRA `(.L_x_14) ;  /* 0x0000010c00d4a947 */ /* 0x002fea0003800000 */
.L_x_13:
[----:B------:R-:W-:Y:S05]  /*1300*/  WARPSYNC.ALL ;  /* 0x0000000000007948 */ /* 0x000fea0003800000 */
[----:B------:R-:W-:Y:S01]  /*1310*/  R2UR UR4, R2 ;  /* 0x00000000020472ca */ /* 0x000fe200000e0000 */
[----:B------:R-:W-:Y:S01]  /*1320*/  ULOP3.LUT UR25, UR36, 0x10000, URZ, 0xfc, !UPT ;  /* 0x0001000024197892 */ /* 0x000fe2000f8efc3f */
[----:B------:R-:W-:Y:S01]  /*1330*/  WARPGROUP.ARRIVE ;  /* 0x00000000000079c5 */ /* 0x000fe20000000000 */
[----:B------:R-:W-:Y:S01]  /*1340*/  UMOV UR7, 0x40000040 ;  /* 0x4000004000077882 */ /* 0x000fe20000000000 */
        /* <DEDUP_REMOVED lines=8> */
[----:B------:R-:W-:Y:S01]  /*13d0*/  UIADD3 UR26, UR25, 0x2, URZ ;  /* 0x00000002191a7890 */ /* 0x000fe2000fffe03f */
[----:B------:R-:W-:Y:S01]  /*13e0*/  P2R R122, PR, RZ, 0x1 ;  /* 0x00000001ff7a7803 */ /* 0x000fe20000000000 */
[----:B------:R-:W-:Y:S01]  /*13f0*/  UIADD3 UR4, UR4, 0x1e400, URZ ;  /* 0x0001e40004047890 */ /* 0x000fe2000fffe03f */
[----:B01----:R-:W-:Y:S01]  /*1400*/  @!P1 VIADD R3, R3, 0x34840 ;  /* 0x0003484003039836 */ /* 0x003fe20000000000 */
[----:B------:R-:W-:Y:S01]  /*1410*/  UMOV UR47, 0x40000040 ;  /* 0x40000040002f7882 */ /* 0x000fe20000000000 */
[----:B------:R-:W-:Y:S01]  /*1420*/  UMOV UR51, 0x40000040 ;  /* 0x4000004000337882 */ /* 0x000fe20000000000 */
[----:B------:R-:W-:Y:S01]  /*1430*/  USHF.R.U32.HI UR4, URZ, 0x4, UR4 ;  /* 0x000000043f047899 */ /* 0x000fe20008011604 */
[----:B------:R-:W-:Y:S01]  /*1440*/  UMOV UR55, 0x40000040 ;  /* 0x4000004000377882 */ /* 0x000fe20000000000 */
[----:B------:R-:W-:-:S02]  /*1450*/  @!P1 PRMT R3, RZ, 0x654, R3 ;  /* 0x00000654ff039816 */ /* 0x000fc40000000003 */
[----:B------:R-:W-:-:S04]  /*1460*/  ULOP3.LUT UR4, UR4, 0x3fff, URZ, 0xc0, !UPT ;  /* 0x00003fff04047892 */ /* 0x000fc8000f8ec03f */
[----:B------:R-:W-:-:S03]  /*1470*/  ULOP3.LUT UR5, UR4, 0x10000, URZ, 0xfc, !UPT ;  /* 0x0001000004057892 */ /* 0x000fc6000f8efc3f */
[----:B------:R-:W-:Y:S01]  /*1480*/  UMOV UR4, UR25 ;  /* 0x0000001900047c82 */ /* 0x000fe20008000000 */
[----:B------:R-:W-:Y:S01]  /*1490*/  UIMAD UR24, UR60, 0xb00, UR5 ;  /* 0x00000b003c1878a4 */ /* 0x000fe2000f8e0205 */
[----:B------:R-:W-:Y:S01]  /*14a0*/  IMAD.U32 R8, RZ, RZ, UR4 ;  /* 0x00000004ff087e24 */ /* 0x000fe2000f8e00ff */
[----:B------:R-:W-:Y:S01]  /*14b0*/  UMOV UR44, UR4 ;  /* 0x00000004002c7c82 */ /* 0x000fe20008000000 */
[----:B------:R-:W-:Y:S01]  /*14c0*/  IMAD.U32 R0, RZ, RZ, UR5 ;  /* 0x00000005ff007e24 */ /* 0x000fe2000f8e00ff */
[----:B------:R-:W-:Y:S01]  /*14d0*/  UMOV UR5, 0x40000040 ;  /* 0x4000004000057882 */ /* 0x000fe20000000000 */
[----:B------:R-:W-:Y:S01]  /*14e0*/  UIADD3 UR10, UR24, 0x100, URZ ;  /* 0x00000100180a7890 */ /* 0x000fe2000fffe03f */
[----:B------:R-:W-:Y:S01]  /*14f0*/  IMAD.U32 R9, RZ, RZ, UR5 ;  /* 0x00000005ff097e24 */ /* 0x000fe2000f8e00ff */
[----:B------:R-:W-:Y:S01]  /*1500*/  UMOV UR6, UR24 ;  /* 0x0000001800067c82 */ /* 0x000fe20008000000 */
[----:B------:R-:W-:Y:S01]  /*1510*/  UMOV UR45, UR5 ;  /* 0x00000005002d7c82 */ /* 0x000fe20008000000 */
[----:B------:R-:W-:Y:S01]  /*1520*/  HGMMA.64x16x16.F32 R112, gdesc[UR4], RZ, !UPT, gsb0 ;  /* 0x00200000047079f0 */ /* 0x000fe2000c0008ff */
[----:B------:R-:W-:Y:S01]  /*1530*/  UIADD3 UR6, UR24, 0x80, URZ ;  /* 0x0000008018067890 */ /* 0x000fe2000fffe03f */
[----:B------:R-:W-:Y:S01]  /*1540*/  UMOV UR4, UR44 ;  /* 0x0000002c00047c82 */ /* 0x000fe20008000000 */
[----:B------:R-:W-:Y:S01]  /*1550*/  UMOV UR5, UR45 ;  /* 0x0000002d00057c82 */ /* 0x000fe20008000000 */
[----:B------:R-:W-:Y:S01]  /*1560*/  UMOV UR7, 0x40000040 ;  /* 0x4000004000077882 */ /* 0x000fe20000000000 */
[----:B------:R-:W-:Y:S01]  /*1570*/  UMOV UR8, UR44 ;  /* 0x0000002c00087c82 */ /* 0x000fe20008000000 */
[----:B------:R-:W-:Y:S01]  /*1580*/  UMOV UR9, UR45 ;  /* 0x0000002d00097c82 */ /* 0x000fe20008000000 */
[----:B------:R-:W-:Y:S01]  /*1590*/  UIADD3 UR14, UR24, 0x180, URZ ;  /* 0x00000180180e7890 */ /* 0x000fe2000fffe03f */
        /* <DEDUP_REMOVED lines=20> */
[----:B------:R-:W-:-:S02]  /*16e0*/  UIADD3 UR46, UR24, 0x600, URZ ;  /* 0x00000600182e7890 */ /* 0x000fc4000fffe03f */
[----:B------:R-:W-:Y:S02]  /*16f0*/  UIADD3 UR50, UR24, 0x602, URZ ;  /* 0x0000060218327890 */ /* 0x000fe4000fffe03f */
[----:B------:R-:W-:Y:S01]  /*1700*/  UIADD3 UR54, UR24, 0x604, URZ ;  /* 0x0000060418367890 */ /* 0x000fe2000fffe03f */
[----:B------:R-:W-:Y:S02]  /*1710*/  WARPGROUP.DEPBAR.LE gsb0, 0x0 ;  /* 0x00008000000079c5 */ /* 0x000fe40000010000 */
[----:B------:R-:W-:-:S06]  /*1720*/  WARPGROUP.ARRIVE ;  /* 0x00000000000079c5 */ /* 0x000fcc0000000000 */
[----:B------:R-:W-:Y:S01]  /*1730*/  HGMMA.64x16x16.F32 R104, gdesc[UR4], RZ, !UPT, gsb0 ;  /* 0x00200000046879f0 */ /* 0x000fe2000c0008ff */
[----:B------:R-:W-:Y:S01]  /*1740*/  UIADD3 UR6, UR24, 0x500, URZ ;  /* 0x0000050018067890 */ /* 0x000fe2000fffe03f */
[----:B------:R-:W-:Y:S01]  /*1750*/  UMOV UR4, UR44 ;  /* 0x0000002c00047c82 */ /* 0x000fe20008000000 */
[----:B------:R-:W-:Y:S01]  /*1760*/  UMOV UR5, UR45 ;  /* 0x0000002d00057c82 */ /* 0x000fe20008000000 */
[----:B------:R-:W-:Y:S01]  /*1770*/  UMOV UR7, 0x40000040 ;  /* 0x4000004000077882 */ /* 0x000fe20000000000 */
[----:B------:R-:W-:Y:S02]  /*1780*/  WARPGROUP.DEPBAR.LE gsb0, 0x0 ;  /* 0x00008000000079c5 */ /* 0x000fe40000010000 */
[----:B------:R-:W-:-:S06]  /*1790*/  WARPGROUP.ARRIVE ;  /* 0x00000000000079c5 */ /* 0x000fcc0000000000 */
[----:B------:R-:W-:Y:S01]  /*17a0*/  HGMMA.64x16x16.F32 R96, gdesc[UR8], RZ, !UPT, gsb0 ;  /* 0x00200000086079f0 */ /* 0x000fe2000c0008ff */
[----:B------:R-:W-:Y:S02]  /*17b0*/  UIADD3 UR8, UR24, 0x2, URZ ;  /* 0x0000000218087890 */ /* 0x000fe4000fffe03f */
[----:B------:R-:W-:Y:S01]  /*17c0*/  UIADD3 UR10, UR24, 0x102, URZ ;  /* 0x00000102180a7890 */ /* 0x000fe2000fffe03f */
[----:B------:R-:W-:Y:S01]  /*17d0*/  UMOV UR11, 0x40000040 ;  /* 0x40000040000b7882 */ /* 0x000fe20000000000 */
[----:B------:R-:W-:Y:S02]  /*17e0*/  WARPGROUP.DEPBAR.LE gsb0, 0x0 ;  /* 0x00008000000079c5 */ /* 0x000fe40000010000 */
[----:B------:R-:W-:-:S06]  /*17f0*/  WARPGROUP.ARRIVE ;  /* 0x00000000000079c5 */ /* 0x000fcc0000000000 */
[----:B------:R-:W-:Y:S01]  /*1800*/  HGMMA.64x16x16.F32 R88, gdesc[UR12], RZ, !UPT, gsb0 ;  /* 0x002000000c5879f0 */ /* 0x000fe2000c0008ff */
[----:B------:R-:W-:Y:S01]  /*1810*/  UMOV UR12, UR26 ;  /* 0x0000001a000c7c82 */ /* 0x000fe20008000000 */
[----:B------:R-:W-:Y:S01]  /*1820*/  UMOV UR13, 0x40000040 ;  /* 0x40000040000d7882 */ /* 0x000fe20000000000 */
[----:B------:R-:W-:Y:S01]  /*1830*/  UMOV UR14, UR8 ;  /* 0x00000008000e7c82 */ /* 0x000fe20008000000 */
[----:B------:R-:W-:Y:S01]  /*1840*/  UMOV UR15, 0x40000040 ;  /* 0x40000040000f7882 */ /* 0x000fe20000000000 */
[----:B------:R-:W-:Y:S01]  /*1850*/  UMOV UR44, UR12 ;  /* 0x0000000c002c7c82 */ /* 0x000fe20008000000 */
[----:B------:R-:W-:Y:S01]  /*1860*/  UMOV UR45, UR13 ;  /* 0x0000000d002d7c82 */ /* 0x000fe20008000000 */
[----:B------:R-:W-:Y:S01]  /*1870*/  UMOV UR8, UR44 ;  /* 0x0000002c00087c82 */ /* 0x000fe20008000000 */
[----:B------:R-:W-:Y:S01]  /*1880*/  UMOV UR9, UR45 ;  /* 0x0000002d00097c82 */ /* 0x000fe20008000000 */
[----:B------:R-:W-:Y:S01]  /*1890*/  IMAD.U32 R6, RZ, RZ, UR12 ;  /* 0x0000000cff067e24 */ /* 0x000fe2000f8e00ff */
[----:B------:R-:W-:Y:S01]  /*18a0*/  UIADD3 UR26, UR25, 0x4, URZ ;  /* 0x00000004191a7890 */ /* 0x000fe2000fffe03f */
[----:B------:R-:W-:Y:S01]  /*18b0*/  IMAD.U32 R7, RZ, RZ, UR13 ;  /* 0x0000000dff077e24 */ /* 0x000fe2000f8e00ff */
[----:B------:R-:W-:-:S02]  /*18c0*/  WARPGROUP.DEPBAR.LE gsb0, 0x0 ;  /* 0x00008000000079c5 */ /* 0x000fc40000010000 */
        /* <DEDUP_REMOVED lines=50> */
[----:B------:R-:W-:Y:S01]  /*1bf0*/  HGMMA.64x16x16.F32 R112, gdesc[UR12], R112, gsb0 ;  /* 0x002000000c7079f0 */ /* 0x000fe20008000870 */
        /* <DEDUP_REMOVED lines=14> */
[----:B------:R-:W-:Y:S02]  /*1ce0*/  UIADD3 UR8, UR24, 0x4, URZ ;  /* 0x0000000418087890 */ /* 0x000fe4000fffe03f */
[----:B------:R-:W-:Y:S01]  /*1cf0*/  UIADD3 UR10, UR24, 0x104, URZ ;  /* 0x00000104180a7890 */ /* 0x000fe2000fffe03f */
[----:B------:R-:W-:Y:S01]  /*1d00*/  UMOV UR11, 0x40000040 ;  /* 0x40000040000b7882 */ /* 0x000fe20000000000 */
[----:B------:R-:W-:Y:S02]  /*1d10*/  WARPGROUP.DEPBAR.LE gsb0, 0x0 ;  /* 0x00008000000079c5 */ /* 0x000fe40000010000 */
[----:B------:R-:W-:-:S06]  /*1d20*/  WARPGROUP.ARRIVE ;  /* 0x00000000000079c5 */ /* 0x000fcc0000000000 */
[----:B------:R-:W-:Y:S01]  /*1d30*/  HGMMA.64x16x16.F32 R88, gdesc[UR12], R88, gsb0 ;  /* 0x002000000c5879f0 */ /* 0x000fe20008000858 */
        /* <DEDUP_REMOVED lines=9> */
[----:B------:R-:W-:Y:S01]  /*1dd0*/  MOV R5, UR13 ;  /* 0x0000000d00057c02 */ /* 0x000fe20008000f00 */
[----:B------:R-:W-:Y:S01]  /*1de0*/  UIADD3 UR26, UR25, 0x6, URZ ;  /* 0x00000006191a7890 */ /* 0x000fe2000fffe03f */
[----:B------:R-:W-:-:S02]  /*1df0*/  WARPGROUP.DEPBAR.LE gsb0, 0x0 ;  /* 0x00008000000079c5 */ /* 0x000fc40000010000 */
        /* <DEDUP_REMOVED lines=126> */
[----:B------:R-:W-:Y:S01]  /*25e0*/  UIADD3 UR26, UR25, 0x400, URZ ;  /* 0x00000400191a7890 */ /* 0x000fe2000fffe03f */
[----:B------:R-:W-:-:S02]  /*25f0*/  WARPGROUP.DEPBAR.LE gsb0, 0x0 ;  /* 0x00008000000079c5 */ /* 0x000fc40000010000 */
        /* <DEDUP_REMOVED lines=13> */
[----:B------:R-:W-:Y:S01]  /*26d0*/  UMOV UR8, UR26 ;  /* 0x0000001a00087c82 */ /* 0x000fe20008000000 */
[----:B------:R-:W-:Y:S01]  /*26e0*/  UMOV UR9, 0x40000040 ;  /* 0x4000004000097882 */ /* 0x000fe20000000000 */
[----:B------:R-:W-:Y:S01]  /*26f0*/  UMOV UR11, 0x40000040 ;  /* 0x40000040000b7882 */ /* 0x000fe20000000000 */
[----:B------:R-:W-:Y:S01]  /*2700*/  UMOV UR44, UR8 ;  /* 0x00000008002c7c82 */ /* 0x000fe20008000000 */
[----:B------:R-:W-:Y:S01]  /*2710*/  UMOV UR45, UR9 ;  /* 0x00000009002d7c82 */ /* 0x000fe20008000000 */
        /* <DEDUP_REMOVED lines=53> */
[----:B------:R-:W-:Y:S01]  /*2a70*/  ULDC UR7, c[0x0][0x988] ;  /* 0x0002620000077ab9 */ /* 0x000fe20000000800 */
        /* <DEDUP_REMOVED lines=71> */
[----:B------:R-:W-:Y:S03]  /*2ef0*/  HGMMA.64x16x16.F32 R24, gdesc[UR8], R24, gsb0 ;  /* 0x00200000081879f0 */ /* 0x000fe60008000818 */
        /* <DEDUP_REMOVED lines=79> */
[----:B------:R-:W-:Y:S03]  /*33f0*/  HGMMA.64x16x16.F32 R104, gdesc[UR52], R104, gsb0 ;  /* 0x00200000346879f0 */ /* 0x000fe60008000868 */
        /* <DEDUP_REMOVED lines=18> */
[----:B------:R-:W-:Y:S01]  /*3520*/  ULDC UR6, c[0x0][0x9d8] ;  /* 0x0002760000067ab9 */ /* 0x000fe20000000800 */
        /* <DEDUP_REMOVED lines=21> */
[----:B------:R-:W-:Y:S01]  /*3680*/  WARPGROUP.ARRIVE ;  /* 0x00000000000079c5 */ /* 0x000fe20000000000 */
[----:B------:R-:W-:Y:S01]  /*3690*/  FMUL.FTZ R10, R112, UR6 ;  /* 0x00000006700a7c20 */ /* 0x000fe20008410000 */
[----:B------:R-:W-:Y:S01]  /*36a0*/  FMUL.FTZ R12, R113, UR6 ;  /* 0x00000006710c7c20 */ /* 0x000fe20008410000 */
[----:B------:R-:W-:Y:S01]  /*36b0*/  FMUL.FTZ R20, R117, UR6 ;  /* 0x0000000675147c20 */ /* 0x000fe20008410000 */
[----:B------:R-:W-:Y:S01]  /*36c0*/  FMUL.FTZ R14, R116, UR6 ;  /* 0x00000006740e7c20 */ /* 0x000fe20008410000 */
[----:B------:R-:W-:Y:S01]  /*36d0*/  FMUL.FTZ R11, R114, UR6 ;  /* 0x00000006720b7c20 */ /* 0x000fe20008410000 */
[----:B------:R-:W-:Y:S01]  /*36e0*/  HGMMA.64x16x16.F32 R104, gdesc[UR20], R104, gsb0 ;  /* 0x00200000146879f0 */ /* 0x000fe20008000868 */
[----:B------:R-:W-:Y:S01]  /*36f0*/  UIADD3 UR22, UR24, 0x686, URZ ;  /* 0x0000068618167890 */ /* 0x000fe2000fffe03f */
[----:B------:R-:W0:Y:S01]  /*3700*/  MUFU.TANH R10, R10 ;  /* 0x0000000a000a7308 */ /* 0x000e220000002400 */
[----:B------:R-:W-:Y:S01]  /*3710*/  UMOV UR23, 0x40000040 ;  /* 0x4000004000177882 */ /* 0x000fe20000000000 */
[----:B------:R-:W-:Y:S01]  /*3720*/  FMUL.FTZ R13, R115, UR6 ;  /* 0x00000006730d7c20 */ /* 0x000fe20008410000 */
[----:B------:R-:W-:Y:S01]  /*3730*/  FMUL.FTZ R15, R118, UR6 ;  /* 0x00000006760f7c20 */ /* 0x000fe20008410000 */
[----:B------:R-:W-:-:S04]  /*3740*/  FMUL.FTZ R21, R119, UR6 ;  /* 0x0000000677157c20 */ /* 0x000fc80008410000 */
[----:B------:R-:W1:Y:S08]  /*3750*/  MUFU.TANH R12, R12 ;  /* 0x0000000c000c7308 */ /* 0x000e700000002400 */
[----:B------:R-:W2:Y:S08]  /*3760*/  MUFU.TANH R20, R20 ;  /* 0x0000001400147308 */ /* 0x000eb00000002400 */
[----:B------:R-:W3:Y:S08]  /*3770*/  MUFU.TANH R14, R14 ;  /* 0x0000000e000e7308 */ /* 0x000ef00000002400 */
[----:B------:R-:W4:Y:S08]  /*3780*/  MUFU.TANH R11, R11 ;  /* 0x0000000b000b7308 */ /* 0x000f300000002400 */
[----:B------:R-:W-:Y:S08]  /*3790*/  MUFU.TANH R13, R13 ;  /* 0x0000000d000d7308 */ /* 0x000ff00000002400 */
[----:B------:R-:W-:Y:S01]  /*37a0*/  MUFU.TANH R15, R15 ;  /* 0x0000000f000f7308 */ /* 0x000fe20000002400 */
[----:B------:R-:W-:-:S02]  /*37b0*/  WARPGROUP.DEPBAR.LE gsb0, 0x0 ;  /* 0x00008000000079c5 */ /* 0x000fc40000010000 */
        /* <DEDUP_REMOVED lines=8> */
[----:B------:R-:W-:Y:S01]  /*3840*/  FMUL.FTZ R83, R109, UR6 ;  /* 0x000000066d537c20 */ /* 0x000fe20008410000 */
[----:B------:R-:W-:Y:S01]  /*3850*/  UMOV UR23, 0x40000040 ;  /* 0x4000004000177882 */ /* 0x000fe20000000000 */
[----:B------:R-:W5:Y:S01]  /*3860*/  MUFU.TANH R81, R81 ;  /* 0x0000005100517308 */ /* 0x000f620000002400 */
[----:B------:R-:W-:Y:S01]  /*3870*/  FMUL.FTZ R85, R107, UR6 ;  /* 0x000000066b557c20 */ /* 0x000fe20008410000 */
[----:B------:R-:W-:-:S06]  /*3880*/  FMUL.FTZ R105, R111, UR6 ;  /* 0x000000066f697c20 */ /* 0x000fcc0008410000 */
[----:B------:R-:W5:Y:S08]  /*3890*/  MUFU.TANH R82, R82 ;  /* 0x0000005200527308 */ /* 0x000f700000002400 */
[----:B------:R-:W5:Y:S08]  /*38a0*/  MUFU.TANH R84, R84 ;  /* 0x0000005400547308 */ /* 0x000f700000002400 */
[----:B------:R-:W5:Y:S08]  /*38b0*/  MUFU.TANH R21, R21 ;  /* 0x0000001500157308 */ /* 0x000f700000002400 */
[----:B------:R-:W5:Y:S08]  /*38c0*/  MUFU.TANH R83, R83 ;  /* 0x0000005300537308 */ /* 0x000f700000002400 */
[----:B------:R-:W5:Y:S01]  /*38d0*/  MUFU.TANH R86, R86 ;  /* 0x0000005600567308 */ /* 0x000f620000002400 */
[----:B------:R-:W-:-:S02]  /*38e0*/  WARPGROUP.DEPBAR.LE gsb0, 0x0 ;  /* 0x00008000000079c5 */ /* 0x000fc40000010000 */
[----:B------:R-:W-:Y:S01]  /*38f0*/  WARPGROUP.ARRIVE ;  /* 0x00000000000079c5 */ /* 0x000fe20000000000 */
[----:B------:R-:W-:Y:S01]  /*3900*/  FMUL.FTZ R99, R99, UR6 ;  /* 0x0000000663637c20 */ /* 0x000fe20008410000 */
[----:B------:R-:W-:Y:S01]  /*3910*/  FMUL.FTZ R104, R96, UR6 ;  /* 0x0000000660687c20 */ /* 0x000fe20008410000 */
[----:B------:R-:W-:Y:S01]  /*3920*/  FMUL.FTZ R96, R97, UR6 ;  /* 0x0000000661607c20 */ /* 0x000fe20008410000 */
[----:B------:R-:W-:Y:S01]  /*3930*/  FMUL.FTZ R97, R101, UR6 ;  /* 0x0000000665617c20 */ /* 0x000fe20008410000 */
[----:B------:R0:W-:Y:S01]  /*3940*/  MUFU.TANH R108, R99 ;  /* 0x00000063006c7308 */ /* 0x0001e20000002400 */
[----:B------:R-:W-:Y:S01]  /*3950*/  HGMMA.64x16x16.F32 R88, gdesc[UR20], R88, gsb0 ;  /* 0x00200000145879f0 */ /* 0x000fe20008000858 */
[----:B------:R-:W-:Y:S01]  /*3960*/  UIADD3 UR22, UR24, 0x786, URZ ;  /* 0x0000078618167890 */ /* 0x000fe2000fffe03f */
[----:B------:R-:W-:Y:S01]  /*3970*/  FMUL.FTZ R103, R103, UR6 ;  /* 0x0000000667677c20 */ /* 0x000fe20008410000 */
[----:B------:R-:W-:Y:S01]  /*3980*/  UMOV UR23, 0x40000040 ;  /* 0x4000004000177882 */ /* 0x000fe20000000000 */
[----:B------:R-:W-:Y:S01]  /*3990*/  FMUL.FTZ R115, R100, UR6 ;  /* 0x0000000664737c20 */ /* 0x000fe20008410000 */
[----:B------:R-:W-:Y:S01]  /*39a0*/  FMUL.FTZ R98, R98, UR6 ;  /* 0x0000000662627c20 */ /* 0x000fe20008410000 */
[----:B------:R-:W-:Y:S01]  /*39b0*/  FMUL.FTZ R102, R102, UR6 ;  /* 0x0000000666667c20 */ /* 0x000fe20008410000 */
[----:B------:R-:W5:Y:S08]  /*39c0*/  MUFU.TANH R104, R104 ;  /* 0x0000006800687308 */ /* 0x000f700000002400 */
[----:B------:R-:W5:Y:S08]  /*39d0*/  MUFU.TANH R85, R85 ;  /* 0x0000005500557308 */ /* 0x000f700000002400 */
[----:B------:R-:W5:Y:S08]  /*39e0*/  MUFU.TANH R96, R96 ;  /* 0x0000006000607308 */ /* 0x000f700000002400 */
[----:B------:R-:W-:Y:S08]  /*39f0*/  MUFU.TANH R100, R103 ;  /* 0x0000006700647308 */ /* 0x000ff00000002400 */
[----:B------:R-:W5:Y:S08]  /*3a00*/  MUFU.TANH R106, R106 ;  /* 0x0000006a006a7308 */ /* 0x000f700000002400 */
[----:B------:R-:W5:Y:S01]  /*3a10*/  MUFU.TANH R115, R115 ;  /* 0x0000007300737308 */ /* 0x000f620000002400 */
[----:B------:R-:W-:-:S02]  /*3a20*/  WARPGROUP.DEPBAR.LE gsb0, 0x0 ;  /* 0x00008000000079c5 */ /* 0x000fc40000010000 */
[----:B------:R-:W-:Y:S01]  /*3a30*/  WARPGROUP.ARRIVE ;  /* 0x00000000000079c5 */ /* 0x000fe20000000000 */
[----:B------:R-:W-:Y:S01]  /*3a40*/  FMUL.FTZ R91, R91, UR6 ;  /* 0x000000065b5b7c20 */ /* 0x000fe20008410000 */
[----:B0-----:R-:W-:Y:S01]  /*3a50*/  FMUL.FTZ R99, R88, UR6 ;  /* 0x0000000658637c20 */ /* 0x001fe20008410000 */
        /* <DEDUP_REMOVED lines=10> */
[----:B------:R-:W-:Y:S08]  /*3b00*/  MUFU.TANH R119, R99 ;  /* 0x0000006300777308 */ /* 0x000ff00000002400 */
[----:B------:R-:W5:Y:S08]  /*3b10*/  MUFU.TANH R105, R105 ;  /* 0x0000006900697308 */ /* 0x000f700000002400 */
[----:B------:R-:W5:Y:S08]  /*3b20*/  MUFU.TANH R97, R97 ;  /* 0x0000006100617308 */ /* 0x000f700000002400 */
[----:B------:R-:W5:Y:S08]  /*3b30*/  MUFU.TANH R98, R98 ;  /* 0x0000006200627308 */ /* 0x000f700000002400 */
[----:B------:R-:W5:Y:S08]  /*3b40*/  MUFU.TANH R88, R88 ;  /* 0x0000005800587308 */ /* 0x000f700000002400 */
[----:B------:R-:W5:Y:S01]  /*3b50*/  MUFU.TANH R102, R102 ;  /* 0x0000006600667308 */ /* 0x000f620000002400 */
[----:B------:R-:W-:-:S02]  /*3b60*/  WARPGROUP.DEPBAR.LE gsb0, 0x0 ;  /* 0x00008000000079c5 */ /* 0x000fc40000010000 */
[----:B------:R-:W-:Y:S01]  /*3b70*/  WARPGROUP.ARRIVE ;  /* 0x00000000000079c5 */ /* 0x000fe20000000000 */
[----:B0-----:R-:W-:Y:S01]  /*3b80*/  FMUL.FTZ R91, R72, UR6 ;  /* 0x00000006485b7c20 */ /* 0x001fe20008410000 */
[----:B------:R-:W-:Y:S01]  /*3b90*/  FMUL.FTZ R72, R73, UR6 ;  /* 0x0000000649487c20 */ /* 0x000fe20008410000 */
[----:B------:R-:W-:Y:S02]  /*3ba0*/  FMUL.FTZ R73, R77, UR6 ;  /* 0x000000064d497c20 */ /* 0x000fe40008410000 */
[----:B------:R-:W0:Y:S01]  /*3bb0*/  MUFU.TANH R92, R92 ;  /* 0x0000005c005c7308 */ /* 0x000e220000002400 */
[----:B------:R-:W-:Y:S01]  /*3bc0*/  FMUL.FTZ R76, R76, UR6 ;  /* 0x000000064c4c7c20 */ /* 0x000fe20008410000 */
[----:B------:R-:W-:Y:S01]  /*3bd0*/  HGMMA.64x16x16.F32 R64, gdesc[UR20], R64, gsb0 ;  /* 0x00200000144079f0 */ /* 0x000fe20008000840 */
[----:B------:R-:W-:Y:S01]  /*3be0*/  UIADD3 UR22, UR24, 0x886, URZ ;  /* 0x0000088618167890 */ /* 0x000fe2000fffe03f */
[----:B------:R-:W-:Y:S01]  /*3bf0*/  FMUL.FTZ R78, R78, UR6 ;  /* 0x000000064e4e7c20 */ /* 0x000fe20008410000 */
[----:B------:R-:W-:Y:S01]  /*3c00*/  UMOV UR23, 0x40000040 ;  /* 0x4000004000177882 */ /* 0x000fe20000000000 */
[----:B------:R-:W-:Y:S01]  /*3c10*/  FMUL.FTZ R74, R74, UR6 ;  /* 0x000000064a4a7c20 */ /* 0x000fe20008410000 */
[----:B------:R-:W-:Y:S01]  /*3c20*/  FMUL.FTZ R75, R75, UR6 ;  /* 0x000000064b4b7c20 */ /* 0x000fe20008410000 */
[----:B------:R-:W-:Y:S01]  /*3c30*/  MUFU.TANH R127, R91 ;  /* 0x0000005b007f7308 */ /* 0x000fe20000002400 */
[----:B------:R-:W-:-:S07]  /*3c40*/  FMUL.FTZ R79, R79, UR6 ;  /* 0x000000064f4f7c20 */ /* 0x000fce0008410000 */
[----:B------:R-:W0:Y:S08]  /*3c50*/  MUFU.TANH R89, R89 ;  /* 0x0000005900597308 */ /* 0x000e300000002400 */
[----:B------:R-:W0:Y:S08]  /*3c60*/  MUFU.TANH R90, R90 ;  /* 0x0000005a005a7308 */ /* 0x000e300000002400 */
[----:B------:R-:W0:Y:S08]  /*3c70*/  MUFU.TANH R72, R72 ;  /* 0x0000004800487308 */ /* 0x000e300000002400 */
[----:B------:R-:W-:Y:S08]  /*3c80*/  MUFU.TANH R76, R76 ;  /* 0x0000004c004c7308 */ /* 0x000ff00000002400 */
[----:B------:R-:W0:Y:S01]  /*3c90*/  MUFU.TANH R78, R78 ;  /* 0x0000004e004e7308 */ /* 0x000e220000002400 */
        /* <DEDUP_REMOVED lines=15> */
[----:B------:R-:W-:Y:S08]  /*3d90*/  MUFU.TANH R137, R64 ;  /* 0x0000004000897308 */ /* 0x000ff00000002400 */
[----:B------:R-:W-:Y:S08]  /*3da0*/  MUFU.TANH R64, R69 ;  /* 0x0000004500407308 */ /* 0x000ff00000002400 */
[----:B------:R-:W-:Y:S08]  /*3db0*/  MUFU.TANH R112, R67 ;  /* 0x0000004300707308 */ /* 0x000ff00000002400 */
[----:B------:R-:W0:Y:S08]  /*3dc0*/  MUFU.TANH R94, R94 ;  /* 0x0000005e005e7308 */ /* 0x000e300000002400 */
[----:B------:R-:W0:Y:S01]  /*3dd0*/  MUFU.TANH R95, R95 ;  /* 0x0000005f005f7308 */ /* 0x000e220000002400 */
[----:B------:R-:W-:-:S02]  /*3de0*/  WARPGROUP.DEPBAR.LE gsb0, 0x0 ;  /* 0x00008000000079c5 */ /* 0x000fc40000010000 */
[----:B------:R-:W-:Y:S01]  /*3df0*/  WARPGROUP.ARRIVE ;  /* 0x00000000000079c5 */ /* 0x000fe20000000000 */
[----:B-1----:R-:W-:Y:S01]  /*3e00*/  FMUL.FTZ R66, R56, UR6 ;  /* 0x0000000638427c20 */ /* 0x002fe20008410000 */
        /* <DEDUP_REMOVED lines=8> */
[----:B------:R-:W-:Y:S01]  /*3e90*/  IMAD.IADD R63, R231, 0x1, R80 ;  /* 0x00000001e73f7824 */ /* 0x000fe200078e0250 */
[----:B------:R1:W-:Y:S01]  /*3ea0*/  MUFU.TANH R116, R57 ;  /* 0x0000003900747308 */ /* 0x0003e20000002400 */
[----:B------:R-:W-:Y:S01]  /*3eb0*/  FMUL.FTZ R59, R59, UR6 ;  /* 0x000000063b3b7c20 */ /* 0x000fe20008410000 */
[----:B------:R-:W-:-:S06]  /*3ec0*/  FMUL.FTZ R60, R60, UR6 ;  /* 0x000000063c3c7c20 */ /* 0x000fcc0008410000 */
[----:B------:R-:W0:Y:S08]  /*3ed0*/  MUFU.TANH R73, R73 ;  /* 0x0000004900497308 */ /* 0x000e300000002400 */
[----:B------:R2:W-:Y:S08]  /*3ee0*/  MUFU.TANH R124, R61 ;  /* 0x0000003d007c7308 */ /* 0x0005f00000002400 */
[----:B------:R-:W0:Y:S08]  /*3ef0*/  MUFU.TANH R74, R74 ;  /* 0x0000004a004a7308 */ /* 0x000e300000002400 */
[----:B------:R3:W-:Y:S08]  /*3f00*/  MUFU.TANH R118, R59 ;  /* 0x0000003b00767308 */ /* 0x0007f00000002400 */
[----:B------:R-:W0:Y:S01]  /*3f10*/  MUFU.TANH R75, R75 ;  /* 0x0000004b004b7308 */ /* 0x000e220000002400 */
[----:B------:R-:W-:-:S02]  /*3f20*/  WARPGROUP.DEPBAR.LE gsb0, 0x0 ;  /* 0x00008000000079c5 */ /* 0x000fc40000010000 */
[----:B------:R-:W-:Y:S01]  /*3f30*/  WARPGROUP.ARRIVE ;  /* 0x00000000000079c5 */ /* 0x000fe20000000000 */
[----:B-1----:R-:W-:Y:S01]  /*3f40*/  FMUL.FTZ R57, R48, UR6 ;  /* 0x0000000630397c20 */ /* 0x002fe20008410000 */
[----:B------:R-:W-:Y:S02]  /*3f50*/  IMAD R48, R120, -0xb0, R63 ;  /* 0xffffff5078307824 */ /* 0x000fe400078e023f */
[----:B------:R-:W-:Y:S01]  /*3f60*/  FMUL.FTZ R49, R49, UR6 ;  /* 0x0000000631317c20 */ /* 0x000fe20008410000 */
[----:B------:R-:W-:Y:S01]  /*3f70*/  FMUL.FTZ R51, R51, UR6 ;  /* 0x0000000633337c20 */ /* 0x000fe20008410000 */
[----:B------:R-:W-:Y:S01]  /*3f80*/  FMUL.FTZ R53, R53, UR6 ;  /* 0x0000000635357c20 */ /* 0x000fe20008410000 */
[----:B------:R-:W-:Y:S01]  /*3f90*/  HGMMA.64x16x16.F32 R40, gdesc[UR20], R40, gsb0 ;  /* 0x00200000142879f0 */ /* 0x000fe20008000828 */
[C---:B------:R-:W-:Y:S01]  /*3fa0*/  ISETP.GT.AND P5, PT, R48.reuse, RZ, PT ;  /* 0x000000ff3000720c */ /* 0x040fe20003fa4270 */
[----:B------:R-:W-:Y:S01]  /*3fb0*/  UIADD3 UR22, UR24, 0xa06, URZ ;  /* 0x00000a0618167890 */ /* 0x000fe2000fffe03f */
[C---:B------:R-:W-:Y:S01]  /*3fc0*/  ISETP.GT.AND P4, PT, R48.reuse, 0x1, PT ;  /* 0x000000013000780c */ /* 0x040fe20003f84270 */
[----:B------:R-:W-:Y:S01]  /*3fd0*/  UMOV UR23, 0x40000040 ;  /* 0x4000004000177882 */ /* 0x000fe20000000000 */
[C---:B------:R-:W-:Y:S01]  /*3fe0*/  ISETP.GT.AND P3, PT, R48.reuse, 0x9, PT ;  /* 0x000000093000780c */ /* 0x040fe20003f64270 */
[----:B------:R1:W-:Y:S01]  /*3ff0*/  MUFU.TANH R159, R49 ;  /* 0x00000031009f7308 */ /* 0x0003e20000002400 */
[----:B------:R-:W-:Y:S01]  /*4000*/  ISETP.GT.AND P2, PT, R48, 0x8, PT ;  /* 0x000000083000780c */ /* 0x000fe20003f44270 */
[----:B--2---:R-:W-:Y:S01]  /*4010*/  FMUL.FTZ R61, R55, UR6 ;  /* 0x00000006373d7c20 */ /* 0x004fe20008410000 */
[----:B------:R-:W-:Y:S01]  /*4020*/  FSEL R91, R10, -INF , P5 ;  /* 0xff8000000a5b7808 */ /* 0x000fe20002800000 */
[----:B---3--:R-:W-:Y:S01]  /*4030*/  FMUL.FTZ R59, R50, UR6 ;  /* 0x00000006323b7c20 */ /* 0x008fe20008410000 */
[----:B------:R-:W-:Y:S01]  /*4040*/  FSEL R12, R12, -INF , P4 ;  /* 0xff8000000c0c7808 */ /* 0x000fe20002000000 */
[----:B------:R-:W-:Y:S01]  /*4050*/  FMUL.FTZ R52, R52, UR6 ;  /* 0x0000000634347c20 */ /* 0x000fe20008410000 */
[----:B------:R-:W-:Y:S01]  /*4060*/  FSEL R99, R20, -INF , P3 ;  /* 0xff80000014637808 */ /* 0x000fe20001800000 */
[----:B------:R-:W-:Y:S01]  /*4070*/  MUFU.TANH R163, R53 ;  /* 0x0000003500a37308 */ /* 0x000fe20000002400 */
[----:B------:R-:W-:Y:S01]  /*4080*/  FSEL R93, R14, -INF , P2 ;  /* 0xff8000000e5d7808 */ /* 0x000fe20001000000 */
[----:B------:R-:W-:Y:S01]  /*4090*/  FMUL.FTZ R54, R54, UR6 ;  /* 0x0000000636367c20 */ /* 0x000fe20008410000 */
[----:B------:R-:W-:-:S02]  /*40a0*/  FMNMX.FTZ R20, R91, R12, !PT ;  /* 0x0000000c5b147209 */ /* 0x000fc40007810000 */
[C---:B------:R-:W-:Y:S02]  /*40b0*/  ISETP.GT.AND P6, PT, R48.reuse, 0x10, PT ;  /* 0x000000103000780c */ /* 0x040fe40003fc4270 */
[----:B------:R-:W-:Y:S01]  /*40c0*/  FMNMX.FTZ R20, R93, R20, !PT ;  /* 0x000000145d147209 */ /* 0x000fe20007810000 */
[----:B------:R-:W-:Y:S01]  /*40d0*/  MUFU.TANH R50, R57 ;  /* 0x0000003900327308 */ /* 0x000fe20000002400 */
[----:B----4-:R-:W-:Y:S02]  /*40e0*/  FSEL R11, R11, -INF , P5 ;  /* 0xff8000000b0b7808 */ /* 0x010fe40002800000 */
[----:B------:R-:W-:Y:S02]  /*40f0*/  ISETP.GT.AND P5, PT, R48, 0x11, PT ;  /* 0x000000113000780c */ /* 0x000fe40003fa4270 */
[----:B-----5:R-:W-:Y:S02]  /*4100*/  FSEL R101, R81, -INF , P6 ;  /* 0xff80000051657808 */ /* 0x020fe40003000000 */
[----:B------:R-:W-:Y:S01]  /*4110*/  FMNMX.FTZ R20, R99, R20, !PT ;  /* 0x0000001463147209 */ /* 0x000fe20007810000 */
[----:B------:R-:W2:Y:S01]  /*4120*/  MUFU.TANH R68, R68 ;  /* 0x0000004400447308 */ /* 0x000ea20000002400 */
[----:B------:R-:W-:-:S02]  /*4130*/  FSEL R10, R13, -INF , P4 ;  /* 0xff8000000d0a7808 */ /* 0x000fc40002000000 */
[----:B------:R-:W-:Y:S02]  /*4140*/  ISETP.GT.AND P4, PT, R48, 0x18, PT ;  /* 0x000000183000780c */ /* 0x000fe40003f84270 */
[----:B------:R-:W-:Y:S01]  /*4150*/  FSEL R103, R82, -INF , P5 ;  /* 0xff80000052677808 */ /* 0x000fe20002800000 */
[--C-:B------:R-:W-:Y:S01]  /*4160*/  IMAD.MOV.U32 R82, RZ, RZ, R87.reuse ;  /* 0x000000ffff527224 */ /* 0x100fe200078e0057 */
[----:B------:R-:W-:Y:S01]  /*4170*/  FMNMX.FTZ R20, R101, R20, !PT ;  /* 0x0000001465147209 */ /* 0x000fe20007810000 */
[----:B------:R-:W3:Y:S01]  /*4180*/  MUFU.TANH R79, R79 ;  /* 0x0000004f004f7308 */ /* 0x000ee20000002400 */
[----:B------:R-:W-:Y:S02]  /*4190*/  FSEL R13, R15, -INF , P2 ;  /* 0xff8000000f0d7808 */ /* 0x000fe40001000000 */
[----:B------:R-:W-:Y:S02]  /*41a0*/  ISETP.GT.AND P2, PT, R48, 0x19, PT ;  /* 0x000000193000780c */ /* 0x000fe40003f44270 */
[----:B------:R-:W-:Y:S01]  /*41b0*/  FSEL R107, R84, -INF , P4 ;  /* 0xff800000546b7808 */ /* 0x000fe20002000000 */
[----:B------:R-:W-:Y:S01]  /*41c0*/  IMAD.MOV.U32 R84, RZ, RZ, R87 ;  /* 0x000000ffff547224 */ /* 0x000fe200078e0057 */
[----:B------:R-:W-:Y:S01]  /*41d0*/  FMNMX.FTZ R20, R103, R20, !PT ;  /* 0x0000001467147209 */ /* 0x000fe20007810000 */
[----:B------:R-:W-:Y:S01]  /*41e0*/  MUFU.TANH R14, R61 ;  /* 0x0000003d000e7308 */ /* 0x000fe20000002400 */
[----:B------:R-:W-:-:S02]  /*41f0*/  FSEL R15, R21, -INF , P3 ;  /* 0xff800000150f7808 */ /* 0x000fc40001800000 */
[----:B------:R-:W-:Y:S02]  /*4200*/  ISETP.GT.AND P3, PT, R48, 0x20, PT ;  /* 0x000000203000780c */ /* 0x000fe40003f64270 */
[----:B------:R-:W-:Y:S01]  /*4210*/  FSEL R109, R83, -INF , P2 ;  /* 0xff800000536d7808 */ /* 0x000fe20001000000 */
[----:B------:R-:W-:Y:S02]  /*4220*/  WARPGROUP.DEPBAR.LE gsb0, 0x0 ;  /* 0x00008000000079c5 */ /* 0x000fe40000010000 */
[----:B------:R-:W-:Y:S01]  /*4230*/  WARPGROUP.ARRIVE ;  /* 0x00000000000079c5 */ /* 0x000fe20000000000 */
[----:B------:R-:W-:Y:S01]  /*4240*/  FMNMX.FTZ R20, R107, R20, !PT ;  /* 0x000000146b147209 */ /* 0x000fe20007810000 */
[----:B------:R-:W-:Y:S01]  /*4250*/  FMUL.FTZ R65, R41, UR6 ;  /* 0x0000000629417c20 */ /* 0x000fe20008410000 */
[----:B------:R-:W-:Y:S01]  /*4260*/  FSEL R21, R86, -INF , P6 ;  /* 0xff80000056157808 */ /* 0x000fe20003000000 */
[----:B------:R-:W-:Y:S01]  /*4270*/  FMUL.FTZ R69, R43, UR6 ;  /* 0x000000062b457c20 */ /* 0x000fe20008410000 */
[----:B------:R-:W-:Y:S01]  /*4280*/  ISETP.GT.AND P6, PT, R48, 0x21, PT ;  /* 0x000000213000780c */ /* 0x000fe20003fc4270 */
[----:B------:R-:W-:Y:S01]  /*4290*/  HGMMA.64x16x16.F32 R32, gdesc[UR20], R32, gsb0 ;  /* 0x00200000142079f0 */ /* 0x000fe20008000820 */
[----:B------:R-:W-:Y:S01]  /*42a0*/  FSEL R111, R104, -INF , P3 ;  /* 0xff800000686f7808 */ /* 0x000fe20001800000 */
[----:B------:R-:W-:Y:S01]  /*42b0*/  FMUL.FTZ R126, R45, UR6 ;  /* 0x000000062d7e7c20 */ /* 0x000fe20008410000 */
[----:B------:R-:W-:Y:S01]  /*42c0*/  FMNMX.FTZ R20, R109, R20, !PT ;  /* 0x000000146d147209 */ /* 0x000fe20007810000 */
[----:B------:R-:W-:Y:S01]  /*42d0*/  FMUL.FTZ R128, R47, UR6 ;  /* 0x000000062f807c20 */ /* 0x000fe20008410000 */
[----:B------:R-:W-:Y:S01]  /*42e0*/  FSEL R41, R85, -INF , P5 ;  /* 0xff80000055297808 */ /* 0x000fe20002800000 */
[----:B------:R-:W-:Y:S01]  /*42f0*/  FMUL.FTZ R67, R42, UR6 ;  /* 0x000000062a437c20 */ /* 0x000fe20008410000 */
[----:B------:R-:W-:Y:S01]  /*4300*/  ISETP.GT.AND P5, PT, R48, 0x28, PT ;  /* 0x000000283000780c */ /* 0x000fe20003fa4270 */
[----:B------:R4:W-:Y:S01]  /*4310*/  MUFU.TANH R42, R51 ;  /* 0x00000033002a7308 */ /* 0x0009e20000002400 */
[----:B------:R-:W-:Y:S01]  /*4320*/  FSEL R113, R96, -INF , P6 ;  /* 0xff80000060717808 */ /* 0x000fe20003000000 */
[----:B------:R-:W-:Y:S01]  /*4330*/  FMUL.FTZ R63, R40, UR6 ;  /* 0x00000006283f7c20 */ /* 0x000fe20008410000 */
[----:B------:R-:W-:Y:S01]  /*4340*/  FMNMX.FTZ R20, R111, R20, !PT ;  /* 0x000000146f147209 */ /* 0x000fe20007810000 */
[----:B------:R-:W-:Y:S01]  /*4350*/  UIADD3 UR22, UR24, 0xa86, URZ ;  /* 0x00000a8618167890 */ /* 0x000fe2000fffe03f */
[----:B------:R-:W-:Y:S01]  /*4360*/  FSEL R43, R106, -INF , P4 ;  /* 0xff8000006a2b7808 */ /* 0x000fe20002000000 */
[----:B------:R-:W-:Y:S01]  /*4370*/  UMOV UR23, 0x40000040 ;  /* 0x4000004000177882 */ /* 0x000fe20000000000 */
[----:B------:R-:W-:Y:S01]  /*4380*/  ISETP.GT.AND P4, PT, R48, 0x29, PT ;  /* 0x000000293000780c */ /* 0x000fe20003f84270 */
[----:B------:R-:W-:Y:S01]  /*4390*/  MUFU.TANH R40, R59 ;  /* 0x0000003b00287308 */ /* 0x000fe20000002400 */
[----:B------:R-:W-:Y:S01]  /*43a0*/  FSEL R115, R115, -INF , P5 ;  /* 0xff80000073737808 */ /* 0x000fe20002800000 */
[----:B------:R-:W-:Y:S01]  /*43b0*/  FMUL.FTZ R44, R44, UR6 ;  /* 0x000000062c2c7c20 */ /* 0x000fe20008410000 */
[----:B------:R-:W-:Y:S01]  /*43c0*/  FMNMX.FTZ R20, R113, R20, !PT ;  /* 0x0000001471147209 */ /* 0x000fe20007810000 */
[----:B------:R-:W-:Y:S01]  /*43d0*/  FMUL.FTZ R46, R46, UR6 ;  /* 0x000000062e2e7c20 */ /* 0x000fe20008410000 */
[----:B------:R-:W-:Y:S01]  /*43e0*/  FSEL R45, R105, -INF , P2 ;  /* 0xff800000692d7808 */ /* 0x000fe20001000000 */
[----:B------:R-:W-:Y:S01]  /*43f0*/  IMAD.MOV.U32 R86, RZ, RZ, R87 ;  /* 0x000000ffff567224 */ /* 0x000fe200078e0057 */
[----:B------:R-:W-:Y:S01]  /*4400*/  ISETP.GT.AND P2, PT, R48, 0x30, PT ;  /* 0x000000303000780c */ /* 0x000fe20003f44270 */
[----:B------:R-:W-:Y:S01]  /*4410*/  MUFU.TANH R165, R63 ;  /* 0x0000003f00a57308 */ /* 0x000fe20000002400 */
[----:B------:R-:W-:-:S02]  /*4420*/  FSEL R117, R97, -INF , P4 ;  /* 0xff80000061757808 */ /* 0x000fc40002000000 */
[----:B------:R-:W-:Y:S02]  /*4430*/  FMNMX.FTZ R20, R115, R20, !PT ;  /* 0x0000001473147209 */ /* 0x000fe40007810000 */
[----:B------:R-:W-:Y:S02]  /*4440*/  FSEL R47, R98, -INF , P3 ;  /* 0xff800000622f7808 */ /* 0x000fe40001800000 */
[----:B------:R-:W-:Y:S01]  /*4450*/  ISETP.GT.AND P3, PT, R48, 0x31, PT ;  /* 0x000000313000780c */ /* 0x000fe20003f64270 */
[----:B------:R5:W-:Y:S01]  /*4460*/  MUFU.TANH R97, R67 ;  /* 0x0000004300617308 */ /* 0x000be20000002400 */
[----:B------:R-:W-:Y:S02]  /*4470*/  FSEL R119, R119, -INF , P2 ;  /* 0xff80000077777808 */ /* 0x000fe40001000000 */
[----:B------:R-:W-:Y:S02]  /*4480*/  FMNMX.FTZ R20, R117, R20, !PT ;  /* 0x0000001475147209 */ /* 0x000fe40007810000 */
[----:B-1----:R-:W-:-:S02]  /*4490*/  FSEL R49, R108, -INF , P6 ;  /* 0xff8000006c317808 */ /* 0x002fc40003000000 */
[----:B------:R-:W-:Y:S01]  /*44a0*/  ISETP.GT.AND P6, PT, R48, 0x38, PT ;  /* 0x000000383000780c */ /* 0x000fe20003fc4270 */
[----:B------:R-:W1:Y:S01]  /*44b0*/  MUFU.TANH R66, R66 ;  /* 0x0000004200427308 */ /* 0x000e620000002400 */
[----:B------:R-:W-:Y:S01]  /*44c0*/  FSEL R121, R88, -INF , P3 ;  /* 0xff80000058797808 */ /* 0x000fe20001800000 */
[----:B------:R-:W-:Y:S01]  /*44d0*/  IMAD.U32 R88, RZ, RZ, UR7 ;  /* 0x00000007ff587e24 */ /* 0x000fe2000f8e00ff */
[----:B------:R-:W-:Y:S02]  /*44e0*/  FMNMX.FTZ R20, R119, R20, !PT ;  /* 0x0000001477147209 */ /* 0x000fe40007810000 */
[----:B----4-:R-:W-:Y:S02]  /*44f0*/  FSEL R51, R102, -INF , P5 ;  /* 0xff80000066337808 */ /* 0x010fe40002800000 */
[----:B------:R-:W-:Y:S01]  /*4500*/  ISETP.GT.AND P5, PT, R48, 0x39, PT ;  /* 0x000000393000780c */ /* 0x000fe20003fa4270 */
[----:B------:R4:W-:Y:S01]  /*4510*/  MUFU.TANH R167, R65 ;  /* 0x0000004100a77308 */ /* 0x0009e20000002400 */
[----:B0-----:R-:W-:-:S02]  /*4520*/  FSEL R123, R92, -INF , P6 ;  /* 0xff8000005c7b7808 */ /* 0x001fc40003000000 */
[----:B------:R-:W-:Y:S01]  /*4530*/  FMNMX.FTZ R20, R121, R20, !PT ;  /* 0x0000001479147209 */ /* 0x000fe20007810000 */
[----:B------:R-:W-:Y:S02]  /*4540*/  WARPGROUP.DEPBAR.LE gsb0, 0x0 ;  /* 0x00008000000079c5 */ /* 0x000fe40000010000 */
[----:B------:R-:W-:Y:S01]  /*4550*/  FSEL R53, R100, -INF , P4 ;  /* 0xff80000064357808 */ /* 0x000fe20002000000 */
[----:B------:R-:W-:Y:S01]  /*4560*/  WARPGROUP.ARRIVE ;  /* 0x00000000000079c5 */ /* 0x000fe20000000000 */
[----:B------:R-:W-:Y:S01]  /*4570*/  ISETP.GT.AND P4, PT, R48, 0x40, PT ;  /* 0x000000403000780c */ /* 0x000fe20003f84270 */
[----:B------:R-:W0:Y:S01]  /*4580*/  MUFU.TANH R56, R56 ;  /* 0x0000003800387308 */ /* 0x000e220000002400 */
[----:B------:R-:W-:Y:S01]  /*4590*/  FSEL R125, R89, -INF , P5 ;  /* 0xff800000597d7808 */ /* 0x000fe20002800000 */
[----:B------:R-:W-:Y:S01]  /*45a0*/  FMUL.FTZ R32, R32, UR6 ;  /* 0x0000000620207c20 */ /* 0x000fe20008410000 */
[----:B------:R-:W-:Y:S01]  /*45b0*/  FMNMX.FTZ R20, R123, R20, !PT ;  /* 0x000000147b147209 */ /* 0x000fe20007810000 */
[----:B------:R-:W-:Y:S01]  /*45c0*/  HGMMA.64x16x16.F32 R24, gdesc[UR20], R24, gsb0 ;  /* 0x00200000141879f0 */ /* 0x000fe20008000818 */
[----:B------:R-:W-:Y:S01]  /*45d0*/  FSEL R55, R90, -INF , P2 ;  /* 0xff8000005a377808 */ /* 0x000fe20001000000 */
[----:B------:R-:W-:Y:S01]  /*45e0*/  FMUL.FTZ R36, R36, UR6 ;  /* 0x0000000624247c20 */ /* 0x000fe20008410000 */
[----:B------:R-:W-:Y:S01]  /*45f0*/  ISETP.GT.AND P2, PT, R48, 0x41, PT ;  /* 0x000000413000780c */ /* 0x000fe20003f44270 */
[----:B------:R-:W0:Y:S01]  /*4600*/  MUFU.TANH R70, R70 ;  /* 0x0000004600467308 */ /* 0x000e220000002400 */
[----:B------:R-:W-:Y:S01]  /*4610*/  FSEL R127, R127, -INF , P4 ;  /* 0xff8000007f7f7808 */ /* 0x000fe20002000000 */
[----:B------:R-:W-:Y:S01]  /*4620*/  FMUL.FTZ R34, R34, UR6 ;  /* 0x0000000622227c20 */ /* 0x000fe20008410000 */
[----:B------:R-:W-:Y:S01]  /*4630*/  FMNMX.FTZ R20, R125, R20, !PT ;  /* 0x000000147d147209 */ /* 0x000fe20007810000 */
[----:B------:R-:W-:Y:S01]  /*4640*/  FMUL.FTZ R38, R38, UR6 ;  /* 0x0000000626267c20 */ /* 0x000fe20008410000 */
[----:B------:R-:W-:Y:S01]  /*4650*/  FSEL R57, R110, -INF , P3 ;  /* 0xff8000006e397808 */ /* 0x000fe20001800000 */
[----:B------:R-:W-:Y:S01]  /*4660*/  FMUL.FTZ R39, R39, UR6 ;  /* 0x0000000627277c20 */ /* 0x000fe20008410000 */
[----:B------:R-:W-:Y:S01]  /*4670*/  ISETP.GT.AND P3, PT, R48, 0x48, PT ;  /* 0x000000483000780c */ /* 0x000fe20003f64270 */
[----:B------:R-:W0:Y:S01]  /*4680*/  MUFU.TANH R60, R60 ;  /* 0x0000003c003c7308 */ /* 0x000e220000002400 */
[----:B------:R-:W-:Y:S01]  /*4690*/  FSEL R129, R72, -INF , P2 ;  /* 0xff80000048817808 */ /* 0x000fe20001000000 */
[----:B------:R-:W-:Y:S01]  /*46a0*/  IMAD.MOV.U32 R72, RZ, RZ, R87 ;  /* 0x000000ffff487224 */ /* 0x000fe200078e0057 */
[----:B------:R-:W-:-:S02]  /*46b0*/  FMNMX.FTZ R20, R127, R20, !PT ;  /* 0x000000147f147209 */ /* 0x000fc40007810000 */
[----:B-----5:R-:W-:Y:S01]  /*46c0*/  FSEL R67, R78, -INF , P3 ;  /* 0xff8000004e437808 */ /* 0x020fe20001800000 */
[----:B------:R-:W-:Y:S01]  /*46d0*/  IMAD.MOV.U32 R78, RZ, RZ, R87 ;  /* 0x000000ffff4e7224 */ /* 0x000fe200078e0057 */
[----:B------:R-:W-:Y:S01]  /*46e0*/  FSEL R131, R76, -INF , P3 ;  /* 0xff8000004c837808 */ /* 0x000fe20001800000 */
[----:B------:R-:W5:Y:S01]  /*46f0*/  MUFU.TANH R114, R71 ;  /* 0x0000004700727308 */ /* 0x000f620000002400 */
[----:B------:R-:W-:Y:S02]  /*4700*/  FSEL R59, R94, -INF , P6 ;  /* 0xff8000005e3b7808 */ /* 0x000fe40003000000 */
[C---:B------:R-:W-:Y:S02]  /*4710*/  ISETP.GT.AND P3, PT, R48.reuse, 0x59, PT ;  /* 0x000000593000780c */ /* 0x040fe40003f64270 */
[----:B------:R-:W-:Y:S02]  /*4720*/  ISETP.GT.AND P6, PT, R48, 0x49, PT ;  /* 0x000000493000780c */ /* 0x000fe40003fc4270 */
[----:B------:R-:W-:Y:S01]  /*4730*/  FMNMX.FTZ R20, R129, R20, !PT ;  /* 0x0000001481147209 */ /* 0x000fe20007810000 */
[----:B------:R3:W-:Y:S01]  /*4740*/  MUFU.TANH R105, R69 ;  /* 0x0000004500697308 */ /* 0x0007e20000002400 */
[----:B------:R-:W-:-:S02]  /*4750*/  FSEL R61, R95, -INF , P5 ;  /* 0xff8000005f3d7808 */ /* 0x000fc40002800000 */
[----:B------:R-:W-:Y:S02]  /*4760*/  FSEL R147, R64, -INF , P3 ;  /* 0xff80000040937808 */ /* 0x000fe40001800000 */
[----:B------:R-:W-:Y:S02]  /*4770*/  ISETP.GT.AND P5, PT, R48, 0x50, PT ;  /* 0x000000503000780c */ /* 0x000fe40003fa4270 */
[----:B------:R-:W-:Y:S01]  /*4780*/  FSEL R133, R73, -INF , P6 ;  /* 0xff80000049857808 */ /* 0x000fe20003000000 */
[----:B------:R-:W5:Y:S01]  /*4790*/  MUFU.TANH R58, R58 ;  /* 0x0000003a003a7308 */ /* 0x000f620000002400 */
[----:B------:R-:W-:Y:S01]  /*47a0*/  FMNMX.FTZ R64, R131, R20, !PT ;  /* 0x0000001483407209 */ /* 0x000fe20007810000 */
[----:B------:R-:W-:Y:S01]  /*47b0*/  FMUL.FTZ R20, R33, UR6 ;  /* 0x0000000621147c20 */ /* 0x000fe20008410000 */
[----:B------:R-:W-:Y:S01]  /*47c0*/  FSEL R63, R74, -INF , P4 ;  /* 0xff8000004a3f7808 */ /* 0x000fe20002000000 */
[----:B------:R-:W-:Y:S01]  /*47d0*/  IMAD.MOV.U32 R74, RZ, RZ, R87 ;  /* 0x000000ffff4a7224 */ /* 0x000fe200078e0057 */
[----:B------:R-:W-:-:S02]  /*47e0*/  ISETP.GT.AND P4, PT, R48, 0x51, PT ;  /* 0x000000513000780c */ /* 0x000fc40003f84270 */
[----:B------:R-:W-:Y:S01]  /*47f0*/  FSEL R137, R137, -INF , P5 ;  /* 0xff80000089897808 */ /* 0x000fe20002800000 */
[----:B------:R-:W5:Y:S01]  /*4800*/  MUFU.TANH R52, R52 ;  /* 0x0000003400347308 */ /* 0x000f620000002400 */
[----:B------:R-:W-:Y:S02]  /*4810*/  FMNMX.FTZ R64, R133, R64, !PT ;  /* 0x0000004085407209 */ /* 0x000fe40007810000 */
[----:B----4-:R-:W-:Y:S02]  /*4820*/  FSEL R65, R75, -INF , P2 ;  /* 0xff8000004b417808 */ /* 0x010fe40001000000 */
[----:B------:R-:W-:Y:S02]  /*4830*/  ISETP.GT.AND P2, PT, R48, 0x58, PT ;  /* 0x000000583000780c */ /* 0x000fe40003f44270 */
[----:B------:R-:W-:Y:S01]  /*4840*/  FSEL R141, R141, -INF , P4 ;  /* 0xff8000008d8d7808 */ /* 0x000fe20002000000 */
[----:B------:R-:W4:Y:S01]  /*4850*/  MUFU.TANH R62, R62 ;  /* 0x0000003e003e7308 */ /* 0x000f220000002400 */
[----:B------:R-:W-:Y:S01]  /*4860*/  FMNMX.FTZ R64, R137, R64, !PT ;  /* 0x0000004089407209 */ /* 0x000fe20007810000 */
[----:B------:R-:W-:-:S02]  /*4870*/  WARPGROUP.DEPBAR.LE gsb0, 0x0 ;  /* 0x00008000000079c5 */ /* 0x000fc40000010000 */
[----:B--2---:R-:W-:Y:S01]  /*4880*/  FSEL R145, R68, -INF , P2 ;  /* 0xff80000044917808 */ /* 0x004fe20001000000 */
[----:B------:R-:W-:Y:S01]  /*4890*/  FMUL.FTZ R24, R24, UR6 ;  /* 0x0000000618187c20 */ /* 0x000fe20008410000 */
[----:B------:R-:W-:Y:S01]  /*48a0*/  FMNMX.FTZ R64, R141, R64, !PT ;  /* 0x000000408d407209 */ /* 0x000fe20007810000 */
[----:B------:R-:W-:Y:S01]  /*48b0*/  FMUL.FTZ R28, R28, UR6 ;  /* 0x000000061c1c7c20 */ /* 0x000fe20008410000 */
[----:B---3--:R-:W-:Y:S01]  /*48c0*/  FSEL R69, R79, -INF , P6 ;  /* 0xff8000004f457808 */ /* 0x008fe20003000000 */
[----:B------:R-:W2:Y:S01]  /*48d0*/  MUFU.TANH R54, R54 ;  /* 0x0000003600367308 */ /* 0x000ea20000002400 */
[----:B------:R-:W-:Y:S01]  /*48e0*/  ISETP.GT.AND P6, PT, R48, 0x60, PT ;  /* 0x000000603000780c */ /* 0x000fe20003fc4270 */
[----:B------:R-:W-:Y:S01]  /*48f0*/  FMUL.FTZ R26, R26, UR6 ;  /* 0x000000061a1a7c20 */ /* 0x000fe20008410000 */
[----:B------:R-:W-:Y:S01]  /*4900*/  FMNMX.FTZ R64, R145, R64, !PT ;  /* 0x0000004091407209 */ /* 0x000fe20007810000 */
[----:B------:R-:W-:Y:S01]  /*4910*/  FMUL.FTZ R30, R30, UR6 ;  /* 0x000000061e1e7c20 */ /* 0x000fe20008410000 */
[----:B------:R-:W-:Y:S01]  /*4920*/  FSEL R71, R77, -INF , P5 ;  /* 0xff8000004d477808 */ /* 0x000fe20002800000 */
[----:B------:R3:W-:Y:S01]  /*4930*/  @!P1 SYNCS.ARRIVE.TRANS64.RED.A1T0 RZ, [R3+URZ], RZ ;  /* 0x000000ff03ff99a7 */ /* 0x0007e2000810043f */
[----:B------:R-:W-:Y:S01]  /*4940*/  ISETP.GT.AND P5, PT, R48, 0x61, PT ;  /* 0x000000613000780c */ /* 0x000fe20003fa4270 */
[----:B------:R-:W3:Y:S01]  /*4950*/  MUFU.TANH R44, R44 ;  /* 0x0000002c002c7308 */ /* 0x000ee20000002400 */
[----:B-1----:R-:W-:Y:S01]  /*4960*/  FSEL R149, R66, -INF , P6 ;  /* 0xff80000042957808 */ /* 0x002fe20003000000 */
[--C-:B------:R-:W-:Y:S01]  /*4970*/  IMAD.MOV.U32 R68, RZ, RZ, R87.reuse ;  /* 0x000000ffff447224 */ /* 0x100fe200078e0057 */
[----:B------:R-:W-:Y:S01]  /*4980*/  FMNMX.FTZ R64, R147, R64, !PT ;  /* 0x0000004093407209 */ /* 0x000fe20007810000 */
[----:B------:R-:W-:Y:S01]  /*4990*/  IMAD.MOV.U32 R66, RZ, RZ, R87 ;  /* 0x000000ffff427224 */ /* 0x000fe200078e0057 */
[----:B------:R-:W-:-:S02]  /*49a0*/  FSEL R73, R112, -INF , P4 ;  /* 0xff80000070497808 */ /* 0x000fc40002000000 */
[----:B------:R-:W-:Y:S01]  /*49b0*/  ISETP.GT.AND P4, PT, R48, 0x68, PT ;  /* 0x000000683000780c */ /* 0x000fe20003f84270 */
[----:B------:R-:W1:Y:S01]  /*49c0*/  MUFU.TANH R126, R126 ;  /* 0x0000007e007e7308 */ /* 0x000e620000002400 */
[----:B0-----:R-:W-:Y:S01]  /*49d0*/  FSEL R151, R56, -INF , P5 ;  /* 0xff80000038977808 */ /* 0x001fe20002800000 */
[----:B------:R-:W-:Y:S01]  /*49e0*/  FMUL.FTZ R56, R35, UR6 ;  /* 0x0000000623387c20 */ /* 0x000fe20008410000 */
[----:B------:R-:W-:Y:S02]  /*49f0*/  FMNMX.FTZ R64, R149, R64, !PT ;  /* 0x0000004095407209 */ /* 0x000fe40007810000 */
[----:B------:R-:W-:Y:S01]  /*4a00*/  FSEL R75, R70, -INF , P2 ;  /* 0xff800000464b7808 */ /* 0x000fe20001000000 */
[----:B------:R-:W-:Y:S01]  /*4a10*/  IMAD.MOV.U32 R70, RZ, RZ, R87 ;  /* 0x000000ffff467224 */ /* 0x000fe200078e0057 */
[----:B------:R-:W-:Y:S01]  /*4a20*/  ISETP.GT.AND P2, PT, R48, 0x69, PT ;  /* 0x000000693000780c */ /* 0x000fe20003f44270 */
[----:B------:R-:W0:Y:S01]  /*4a30*/  MUFU.TANH R32, R32 ;  /* 0x0000002000207308 */ /* 0x000e220000002400 */
[----:B------:R-:W-:-:S02]  /*4a40*/  FSEL R153, R60, -INF , P4 ;  /* 0xff8000003c997808 */ /* 0x000fc40002000000 */
[----:B------:R-:W-:Y:S02]  /*4a50*/  FMNMX.FTZ R64, R151, R64, !PT ;  /* 0x0000004097407209 */ /* 0x000fe40007810000 */
[----:B-----5:R-:W-:Y:S02]  /*4a60*/  FSEL R77, R114, -INF , P3 ;  /* 0xff800000724d7808 */ /* 0x020fe40001800000 */
[----:B------:R-:W-:Y:S01]  /*4a70*/  ISETP.GT.AND P3, PT, R48, 0x70, PT ;  /* 0x000000703000780c */ /* 0x000fe20003f64270 */
[----:B------:R-:W5:Y:S01]  /*4a80*/  MUFU.TANH R20, R20 ;  /* 0x0000001400147308 */ /* 0x000f620000002400 */
[----:B------:R-:W-:Y:S02]  /*4a90*/  FSEL R155, R58, -INF , P2 ;  /* 0xff8000003a9b7808 */ /* 0x000fe40001000000 */
[----:B------:R-:W-:Y:S02]  /*4aa0*/  FMNMX.FTZ R64, R153, R64, !PT ;  /* 0x0000004099407209 */ /* 0x000fe40007810000 */
[----:B------:R-:W-:-:S02]  /*4ab0*/  FSEL R79, R116, -INF , P6 ;  /* 0xff800000744f7808 */ /* 0x000fc40003000000 */
[----:B------:R-:W-:Y:S01]  /*4ac0*/  ISETP.GT.AND P6, PT, R48, 0x71, PT ;  /* 0x000000713000780c */ /* 0x000fe20003fc4270 */
[----:B------:R-:W5:Y:S01]  /*4ad0*/  MUFU.TANH R46, R46 ;  /* 0x0000002e002e7308 */ /* 0x000f620000002400 */
[----:B------:R-:W-:Y:S02]  /*4ae0*/  FSEL R157, R50, -INF , P3 ;  /* 0xff800000329d7808 */ /* 0x000fe40001800000 */
[----:B------:R-:W-:Y:S02]  /*4af0*/  FMNMX.FTZ R64, R155, R64, !PT ;  /* 0x000000409b407209 */ /* 0x000fe40007810000 */
[----:B------:R-:W-:Y:S02]  /*4b00*/  FSEL R33, R118, -INF , P5 ;  /* 0xff80000076217808 */ /* 0x000fe40002800000 */
[----:B------:R-:W-:Y:S01]  /*4b10*/  ISETP.GT.AND P5, PT, R48, 0x78, PT ;  /* 0x000000783000780c */ /* 0x000fe20003fa4270 */
[----:B------:R-:W5:Y:S01]  /*4b20*/  MUFU.TANH R36, R36 ;  /* 0x0000002400247308 */ /* 0x000f620000002400 */
[----:B------:R-:W-:-:S02]  /*4b30*/  FSEL R159, R159, -INF , P6 ;  /* 0xff8000009f9f7808 */ /* 0x000fc40003000000 */
[----:B------:R-:W-:Y:S02]  /*4b40*/  FMNMX.FTZ R64, R157, R64, !PT ;  /* 0x000000409d407209 */ /* 0x000fe40007810000 */
[----:B------:R-:W-:Y:S02]  /*4b50*/  FSEL R81, R124, -INF , P4 ;  /* 0xff8000007c517808 */ /* 0x000fe40002000000 */
[----:B------:R-:W-:Y:S01]  /*4b60*/  ISETP.GT.AND P4, PT, R48, 0x79, PT ;  /* 0x000000793000780c */ /* 0x000fe20003f84270 */
[----:B------:R-:W5:Y:S01]  /*4b70*/  MUFU.TANH R128, R128 ;  /* 0x0000008000807308 */ /* 0x000f620000002400 */
[----:B------:R-:W-:Y:S02]  /*4b80*/  FSEL R161, R52, -INF , P5 ;  /* 0xff80000034a17808 */ /* 0x000fe40002800000 */
[----:B------:R-:W-:Y:S02]  /*4b90*/  FMNMX.FTZ R64, R159, R64, !PT ;  /* 0x000000409f407209 */ /* 0x000fe40007810000 */
[----:B----4-:R-:W-:-:S02]  /*4ba0*/  FSEL R35, R62, -INF , P2 ;  /* 0xff8000003e237808 */ /* 0x010fc40001000000 */
[----:B------:R-:W-:Y:S01]  /*4bb0*/  ISETP.GT.AND P2, PT, R48, 0x80, PT ;  /* 0x000000803000780c */ /* 0x000fe20003f44270 */
[----:B------:R-:W-:Y:S01]  /*4bc0*/  MUFU.TANH R34, R34 ;  /* 0x0000002200227308 */ /* 0x000fe20000002400 */
[----:B------:R-:W-:Y:S02]  /*4bd0*/  FSEL R163, R163, -INF , P4 ;  /* 0xff800000a3a37808 */ /* 0x000fe40002000000 */
[----:B------:R-:W-:Y:S02]  /*4be0*/  FMNMX.FTZ R64, R161, R64, !PT ;  /* 0x00000040a1407209 */ /* 0x000fe40007810000 */
[----:B------:R-:W-:Y:S01]  /*4bf0*/  FSEL R83, R40, -INF , P3 ;  /* 0xff80000028537808 */ /* 0x000fe20001800000 */
[----:B------:R-:W-:Y:S01]  /*4c00*/  FMUL.FTZ R40, R37, UR6 ;  /* 0x0000000625287c20 */ /* 0x000fe20008410000 */
[----:B------:R-:W-:Y:S01]  /*4c10*/  ISETP.GT.AND P3, PT, R48, 0x81, PT ;  /* 0x000000813000780c */ /* 0x000fe20003f64270 */
[----:B------:R-:W-:Y:S01]  /*4c20*/  MUFU.TANH R24, R24 ;  /* 0x0000001800187308 */ /* 0x000fe20000002400 */
[----:B------:R-:W-:-:S02]  /*4c30*/  FSEL R165, R165, -INF , P2 ;  /* 0xff800000a5a57808 */ /* 0x000fc40001000000 */
[----:B------:R-:W-:Y:S02]  /*4c40*/  FMNMX.FTZ R64, R163, R64, !PT ;  /* 0x00000040a3407209 */ /* 0x000fe40007810000 */
[----:B------:R-:W-:Y:S02]  /*4c50*/  FSEL R37, R42, -INF , P6 ;  /* 0xff8000002a257808 */ /* 0x000fe40003000000 */
[----:B------:R-:W-:Y:S01]  /*4c60*/  ISETP.GT.AND P6, PT, R48, 0x88, PT ;  /* 0x000000883000780c */ /* 0x000fe20003fc4270 */
[----:B------:R-:W4:Y:S01]  /*4c70*/  MUFU.TANH R40, R40 ;  /* 0x0000002800287308 */ /* 0x000f220000002400 */
[----:B------:R-:W-:Y:S02]  /*4c80*/  FSEL R167, R167, -INF , P3 ;  /* 0xff800000a7a77808 */ /* 0x000fe40001800000 */
[----:B------:R-:W-:Y:S02]  /*4c90*/  FMNMX.FTZ R64, R165, R64, !PT ;  /* 0x00000040a5407209 */ /* 0x000fe40007810000 */
[----:B--2---:R-:W-:-:S02]  /*4ca0*/  FSEL R85, R54, -INF , P5 ;  /* 0xff80000036557808 */ /* 0x004fc40002800000 */
[----:B------:R-:W-:Y:S01]  /*4cb0*/  ISETP.GT.AND P5, PT, R48, 0x89, PT ;  /* 0x000000893000780c */ /* 0x000fe20003fa4270 */
[----:B------:R-:W2:Y:S01]  /*4cc0*/  MUFU.TANH R56, R56 ;  /* 0x0000003800387308 */ /* 0x000ea20000002400 */
[----:B---3--:R-:W-:Y:S02]  /*4cd0*/  FSEL R169, R44, -INF , P6 ;  /* 0xff8000002ca97808 */ /* 0x008fe40003000000 */
[----:B------:R-:W-:Y:S02]  /*4ce0*/  FMNMX.FTZ R64, R167, R64, !PT ;  /* 0x00000040a7407209 */ /* 0x000fe40007810000 */
[----:B------:R-:W-:Y:S01]  /*4cf0*/  FSEL R95, R14, -INF , P4 ;  /* 0xff8000000e5f7808 */ /* 0x000fe20002000000 */
[----:B------:R-:W-:Y:S01]  /*4d00*/  FMUL.FTZ R14, R25, UR6 ;  /* 0x00000006190e7c20 */ /* 0x000fe20008410000 */
[----:B------:R-:W-:Y:S01]  /*4d10*/  ISETP.GT.AND P4, PT, R48, 0x90, PT ;  /* 0x000000903000780c */ /* 0x000fe20003f84270 */
[----:B------:R-:W-:Y:S01]  /*4d20*/  MUFU.TANH R38, R38 ;  /* 0x0000002600267308 */ /* 0x000fe20000002400 */
[----:B-1----:R-:W-:-:S02]  /*4d30*/  FSEL R171, R126, -INF , P5 ;  /* 0xff8000007eab7808 */ /* 0x002fc40002800000 */
[----:B------:R-:W-:Y:S02]  /*4d40*/  FMNMX.FTZ R64, R169, R64, !PT ;  /* 0x00000040a9407209 */ /* 0x000fe40007810000 */
[----:B------:R-:W-:Y:S02]  /*4d50*/  FSEL R105, R105, -INF , P3 ;  /* 0xff80000069697808 */ /* 0x000fe40001800000 */
[----:B------:R-:W-:Y:S01]  /*4d60*/  ISETP.GT.AND P3, PT, R48, 0x91, PT ;  /* 0x000000913000780c */ /* 0x000fe20003f64270 */
[----:B------:R-:W1:Y:S01]  /*4d70*/  MUFU.TANH R14, R14 ;  /* 0x0000000e000e7308 */ /* 0x000e620000002400 */
[----:B0-----:R-:W-:Y:S02]  /*4d80*/  FSEL R173, R32, -INF , P4 ;  /* 0xff80000020ad7808 */ /* 0x001fe40002000000 */
[----:B------:R-:W-:Y:S02]  /*4d90*/  FMNMX.FTZ R64, R171, R64, !PT ;  /* 0x00000040ab407209 */ /* 0x000fe40007810000 */
[----:B------:R-:W-:-:S02]  /*4da0*/  FSEL R97, R97, -INF , P2 ;  /* 0xff80000061617808 */ /* 0x000fc40001000000 */
[----:B------:R-:W-:Y:S01]  /*4db0*/  ISETP.GT.AND P2, PT, R48, 0x98, PT ;  /* 0x000000983000780c */ /* 0x000fe20003f44270 */
[----:B------:R-:W0:Y:S01]  /*4dc0*/  MUFU.TANH R28, R28 ;  /* 0x0000001c001c7308 */ /* 0x000e220000002400 */
[----:B-----5:R-:W-:Y:S01]  /*4dd0*/  FSEL R175, R20, -INF , P3 ;  /* 0xff80000014af7808 */ /* 0x020fe20001800000 */
[----:B------:R-:W-:Y:S01]  /*4de0*/  FMUL.FTZ R20, R29, UR6 ;  /* 0x000000061d147c20 */ /* 0x000fe20008410000 */
[----:B------:R-:W-:Y:S02]  /*4df0*/  FMNMX.FTZ R64, R173, R64, !PT ;  /* 0x00000040ad407209 */ /* 0x000fe40007810000 */
[----:B------:R-:W-:Y:S02]  /*4e00*/  FSEL R25, R46, -INF , P6 ;  /* 0xff8000002e197808 */ /* 0x000fe40003000000 */
[----:B------:R-:W-:Y:S01]  /*4e10*/  ISETP.GT.AND P6, PT, R48, 0x99, PT ;  /* 0x000000993000780c */ /* 0x000fe20003fc4270 */
[----:B------:R-:W3:Y:S01]  /*4e20*/  MUFU.TANH R20, R20 ;  /* 0x0000001400147308 */ /* 0x000ee20000002400 */
[----:B------:R-:W-:-:S02]  /*4e30*/  FSEL R177, R36, -INF , P2 ;  /* 0xff80000024b17808 */ /* 0x000fc40001000000 */
[----:B------:R-:W-:Y:S02]  /*4e40*/  FMNMX.FTZ R64, R175, R64, !PT ;  /* 0x00000040af407209 */ /* 0x000fe40007810000 */
[----:B------:R-:W-:Y:S02]  /*4e50*/  FSEL R29, R128, -INF , P5 ;  /* 0xff800000801d7808 */ /* 0x000fe40002800000 */
[----:B------:R-:W-:Y:S01]  /*4e60*/  ISETP.GT.AND P5, PT, R48, 0xa0, PT ;  /* 0x000000a03000780c */ /* 0x000fe20003fa4270 */
[----:B------:R-:W-:Y:S01]  /*4e70*/  MUFU.TANH R26, R26 ;  /* 0x0000001a001a7308 */ /* 0x000fe20000002400 */
[----:B----4-:R-:W-:Y:S02]  /*4e80*/  FSEL R179, R40, -INF , P6 ;  /* 0xff80000028b37808 */ /* 0x010fe40003000000 */
[----:B------:R-:W-:Y:S02]  /*4e90*/  FMNMX.FTZ R64, R177, R64, !PT ;  /* 0x00000040b1407209 */ /* 0x000fe40007810000 */
[----:B------:R-:W-:-:S02]  /*4ea0*/  FSEL R135, R34, -INF , P4 ;  /* 0xff80000022877808 */ /* 0x000fc40002000000 */
[----:B------:R-:W-:Y:S01]  /*4eb0*/  ISETP.GT.AND P4, PT, R48, 0xa1, PT ;  /* 0x000000a13000780c */ /* 0x000fe20003f84270 */
[----:B------:R-:W-:Y:S01]  /*4ec0*/  MUFU.TANH R30, R30 ;  /* 0x0000001e001e7308 */ /* 0x000fe20000002400 */
[----:B------:R-:W-:Y:S02]  /*4ed0*/  FSEL R181, R24, -INF , P5 ;  /* 0xff80000018b57808 */ /* 0x000fe40002800000 */
[----:B------:R-:W-:Y:S02]  /*4ee0*/  FMNMX.FTZ R64, R179, R64, !PT ;  /* 0x00000040b3407209 */ /* 0x000fe40007810000 */
[----:B--2---:R-:W-:Y:S02]  /*4ef0*/  FSEL R139, R56, -INF , P3 ;  /* 0xff800000388b7808 */ /* 0x004fe40001800000 */
[----:B------:R-:W-:Y:S02]  /*4f00*/  ISETP.GT.AND P3, PT, R48, 0xa8, PT ;  /* 0x000000a83000780c */ /* 0x000fe40003f64270 */
[----:B-1----:R-:W-:-:S02]  /*4f10*/  FSEL R183, R14, -INF , P4 ;  /* 0xff8000000eb77808 */ /* 0x002fc40002000000 */
[----:B------:R-:W-:Y:S02]  /*4f20*/  FMNMX.FTZ R64, R181, R64, !PT ;  /* 0x00000040b5407209 */ /* 0x000fe40007810000 */
[----:B------:R-:W-:Y:S02]  /*4f30*/  FSEL R143, R38, -INF , P2 ;  /* 0xff800000268f7808 */ /* 0x000fe40001000000 */
[----:B------:R-:W-:Y:S02]  /*4f40*/  ISETP.GT.AND P2, PT, R48, 0xa9, PT ;  /* 0x000000a93000780c */ /* 0x000fe40003f44270 */
[----:B0-----:R-:W-:Y:S01]  /*4f50*/  FSEL R185, R28, -INF , P3 ;  /* 0xff8000001cb97808 */ /* 0x001fe20001800000 */
[----:B------:R-:W-:Y:S01]  /*4f60*/  FMUL.FTZ R28, R31, UR6 ;  /* 0x000000061f1c7c20 */ /* 0x000fe20008410000 */
[----:B------:R-:W-:Y:S02]  /*4f70*/  FMNMX.FTZ R64, R183, R64, !PT ;  /* 0x00000040b7407209 */ /* 0x000fe40007810000 */
[----:B---3--:R-:W-:-:S02]  /*4f80*/  FSEL R187, R20, -INF , P2 ;  /* 0xff80000014bb7808 */ /* 0x008fc40001000000 */
[----:B------:R-:W-:Y:S01]  /*4f90*/  FMNMX.FTZ R64, R185, R64, !PT ;  /* 0x00000040b9407209 */ /* 0x000fe20007810000 */
[----:B------:R-:W0:Y:S01]  /*4fa0*/  MUFU.TANH R20, R39 ;  /* 0x0000002700147308 */ /* 0x000e220000002400 */
[-C--:B------:R-:W-:Y:S02]  /*4fb0*/  MOV R76, R87.reuse ;  /* 0x00000057004c7202 */ /* 0x080fe40000000f00 */
[----:B------:R-:W-:Y:S02]  /*4fc0*/  FMNMX.FTZ R64, R187, R64, !PT ;  /* 0x00000040bb407209 */ /* 0x000fe40007810000 */
[----:B------:R-:W-:-:S03]  /*4fd0*/  MOV R62, R87 ;  /* 0x00000057003e7202 */ /* 0x000fc60000000f00 */
[----:B------:R-:W1:Y:S01]  /*4fe0*/  SHFL.BFLY PT, R89, R64, 0x2, 0x1f ;  /* 0x0c401f0040597f89 */ /* 0x000e6200000e0000 */
[----:B------:R-:W-:Y:S01]  /*4ff0*/  MUFU.TANH R28, R28 ;  /* 0x0000001c001c7308 */ /* 0x000fe20000002400 */
[----:B-1----:R-:W-:Y:S01]  /*5000*/  FMNMX.FTZ R24, R64, R89, !PT ;  /* 0x0000005940187209 */ /* 0x002fe20007810000 */
[----:B------:R-:W-:-:S04]  /*5010*/  IMAD.MOV.U32 R64, RZ, RZ, R87 ;  /* 0x000000ffff407224 */ /* 0x000fc800078e0057 */
[----:B------:R-:W1:Y:S02]  /*5020*/  SHFL.BFLY PT, R89, R24, 0x1, 0x1f ;  /* 0x0c201f0018597f89 */ /* 0x000e6400000e0000 */
[----:B-1----:R-:W-:Y:S01]  /*5030*/  FMNMX.FTZ R89, R24, R89, !PT ;  /* 0x0000005918597209 */ /* 0x002fe20007810000 */
[----:B------:R-:W-:-:S03]  /*5040*/  FMUL.FTZ R24, R27, UR6 ;  /* 0x000000061b187c20 */ /* 0x000fc60008410000 */
[C---:B------:R-:W-:Y:S01]  /*5050*/  FSETP.NEU.FTZ.AND P0, PT, R89.reuse, -INF , PT ;  /* 0xff8000005900780b */ /* 0x040fe20003f1d000 */
[----:B------:R-:W-:Y:S02]  /*5060*/  FMUL.FTZ R14, R89, R88 ;  /* 0x00000058590e7220 */ /* 0x000fe40000410000 */
[----:B------:R-:W1:Y:S03]  /*5070*/  MUFU.TANH R24, R24 ;  /* 0x0000001800187308 */ /* 0x000e660000002400 */
[----:B------:R-:W-:Y:S02]  /*5080*/  FSEL R14, R14, RZ, P0 ;  /* 0x000000ff0e0e7208 */ /* 0x000fe40000000000 */
[----:B------:R-:W-:-:S03]  /*5090*/  ISETP.NE.AND P0, PT, R122, RZ, PT ;  /* 0x000000ff7a00720c */ /* 0x000fc60003f05270 */
[--C-:B------:R-:W-:Y:S01]  /*50a0*/  FFMA.FTZ R27, R12, R88, -R14.reuse ;  /* 0x000000580c1b7223 */ /* 0x100fe2000001080e */
[----:B------:R-:W-:Y:S01]  /*50b0*/  FMNMX.FTZ R12, R11, R10, !PT ;  /* 0x0000000a0b0c7209 */ /* 0x000fe20007810000 */
[-CC-:B------:R-:W-:Y:S01]  /*50c0*/  FFMA.FTZ R180, R101, R88.reuse, -R14.reuse ;  /* 0x0000005865b47223 */ /* 0x180fe2000001080e */
[-CC-:B------:R-:W-:Y:S01]  /*50d0*/  FFMA.FTZ R101, R121, R88.reuse, -R14.reuse ;  /* 0x0000005879657223 */ /* 0x180fe2000001080e */
[----:B0-----:R-:W-:Y:S01]  /*50e0*/  FSEL R121, R20, -INF , P6 ;  /* 0xff80000014797808 */ /* 0x001fe20003000000 */
[--C-:B------:R-:W-:Y:S01]  /*50f0*/  FFMA.FTZ R190, R123, R88, -R14.reuse ;  /* 0x000000587bbe7223 */ /* 0x100fe2000001080e */
[----:B------:R-:W-:Y:S01]  /*5100*/  FMNMX.FTZ R12, R13, R12, !PT ;  /* 0x0000000c0d0c7209 */ /* 0x000fe20007810000 */
[-CC-:B------:R-:W-:Y:S01]  /*5110*/  FFMA.FTZ R192, R127, R88.reuse, -R14.reuse ;  /* 0x000000587fc07223 */ /* 0x180fe2000001080e */
[----:B------:R-:W-:Y:S01]  /*5120*/  FSEL R123, R26, -INF , P5 ;  /* 0xff8000001a7b7808 */ /* 0x000fe20002800000 */
[--C-:B------:R-:W-:Y:S01]  /*5130*/  FFMA.FTZ R196, R137, R88, -R14.reuse ;  /* 0x0000005889c47223 */ /* 0x100fe2000001080e */
[----:B------:R-:W-:Y:S01]  /*5140*/  FMNMX.FTZ R12, R15, R12, !PT ;  /* 0x0000000c0f0c7209 */ /* 0x000fe20007810000 */
[-CC-:B------:R-:W-:Y:S01]  /*5150*/  FFMA.FTZ R198, R145, R88.reuse, -R14.reuse ;  /* 0x0000005891c67223 */ /* 0x180fe2000001080e */
[----:B-1----:R-:W-:Y:S01]  /*5160*/  FSEL R127, R24, -INF , P4 ;  /* 0xff800000187f7808 */ /* 0x002fe20002000000 */
[--C-:B------:R-:W-:Y:S01]  /*5170*/  FFMA.FTZ R176, R91, R88, -R14.reuse ;  /* 0x000000585bb07223 */ /* 0x100fe2000001080e */
[----:B------:R-:W-:Y:S01]  /*5180*/  FMNMX.FTZ R12, R21, R12, !PT ;  /* 0x0000000c150c7209 */ /* 0x000fe20007810000 */
[-CC-:B------:R-:W-:Y:S01]  /*5190*/  FFMA.FTZ R91, R109, R88.reuse, -R14.reuse ;  /* 0x000000586d5b7223 */ /* 0x180fe2000001080e */
[----:B------:R-:W-:Y:S01]  /*51a0*/  FSEL R137, R30, -INF , P3 ;  /* 0xff8000001e897808 */ /* 0x000fe20001800000 */
[--C-:B------:R-:W-:Y:S01]  /*51b0*/  FFMA.FTZ R109, R133, R88, -R14.reuse ;  /* 0x00000058856d7223 */ /* 0x100fe2000001080e */
[----:B------:R-:W-:Y:S01]  /*51c0*/  FMNMX.FTZ R12, R41, R12, !PT ;  /* 0x0000000c290c7209 */ /* 0x000fe20007810000 */
[--C-:B------:R-:W-:Y:S01]  /*51d0*/  FFMA.FTZ R178, R93, R88, -R14.reuse ;  /* 0x000000585db27223 */ /* 0x100fe2000001080e */
[----:B------:R-:W-:Y:S01]  /*51e0*/  FSEL R145, R28, -INF , P2 ;  /* 0xff8000001c917808 */ /* 0x000fe20001000000 */
[----:B------:R-:W-:Y:S01]  /*51f0*/  MUFU.EX2 R176, R176 ;  /* 0x000000b000b07308 */ /* 0x000fe20000000800 */
[----:B------:R-:W-:Y:S01]  /*5200*/  FMNMX.FTZ R12, R43, R12, !PT ;  /* 0x0000000c2b0c7209 */ /* 0x000fe20007810000 */
[-CC-:B------:R-:W-:Y:S01]  /*5210*/  FFMA.FTZ R31, R99, R88.reuse, -R14.reuse ;  /* 0x00000058631f7223 */ /* 0x180fe2000001080e */
[-CC-:B------:R-:W-:Y:S01]  /*5220*/  FFMA.FTZ R39, R103, R88.reuse, -R14.reuse ;  /* 0x0000005867277223 */ /* 0x180fe2000001080e */
[--C-:B------:R-:W-:Y:S01]  /*5230*/  FFMA.FTZ R182, R107, R88, -R14.reuse ;  /* 0x000000586bb67223 */ /* 0x100fe2000001080e */
[----:B------:R-:W-:Y:S01]  /*5240*/  FMNMX.FTZ R12, R45, R12, !PT ;  /* 0x0000000c2d0c7209 */ /* 0x000fe20007810000 */
[-CC-:B------:R-:W-:Y:S01]  /*5250*/  FFMA.FTZ R214, R177, R88.reuse, -R14.reuse ;  /* 0x00000058b1d67223 */ /* 0x180fe2000001080e */
[--C-:B------:R-:W-:Y:S01]  /*5260*/  FFMA.FTZ R93, R113, R88, -R14.reuse ;  /* 0x00000058715d7223 */ /* 0x100fe2000001080e */
[----:B------:R-:W0:Y:S01]  /*5270*/  MUFU.EX2 R27, R27 ;  /* 0x0000001b001b7308 */ /* 0x000e220000000800 */
[----:B------:R-:W-:Y:S01]  /*5280*/  FMNMX.FTZ R12, R47, R12, !PT ;  /* 0x0000000c2f0c7209 */ /* 0x000fe20007810000 */
[-CC-:B------:R-:W-:Y:S01]  /*5290*/  FFMA.FTZ R113, R147, R88.reuse, -R14.reuse ;  /* 0x0000005893717223 */ /* 0x180fe2000001080e */
[-CC-:B------:R-:W-:Y:S01]  /*52a0*/  FFMA.FTZ R184, R111, R88.reuse, -R14.reuse ;  /* 0x000000586fb87223 */ /* 0x180fe2000001080e */
[--C-:B------:R-:W-:Y:S01]  /*52b0*/  FFMA.FTZ R147, R179, R88, -R14.reuse ;  /* 0x00000058b3937223 */ /* 0x100fe2000001080e */
[----:B------:R-:W-:Y:S01]  /*52c0*/  FMNMX.FTZ R12, R49, R12, !PT ;  /* 0x0000000c310c7209 */ /* 0x000fe20007810000 */
[-CC-:B------:R-:W-:Y:S01]  /*52d0*/  FFMA.FTZ R186, R115, R88.reuse, -R14.reuse ;  /* 0x0000005873ba7223 */ /* 0x180fe2000001080e */
[--C-:B------:R-:W-:Y:S01]  /*52e0*/  FFMA.FTZ R99, R117, R88, -R14.reuse ;  /* 0x0000005875637223 */ /* 0x100fe2000001080e */
[----:B------:R-:W1:Y:S01]  /*52f0*/  MUFU.EX2 R178, R178 ;  /* 0x000000b200b27308 */ /* 0x000e620000000800 */
[----:B------:R-:W-:Y:S01]  /*5300*/  FMNMX.FTZ R12, R51, R12, !PT ;  /* 0x0000000c330c7209 */ /* 0x000fe20007810000 */
[-CC-:B------:R-:W-:Y:S01]  /*5310*/  FFMA.FTZ R188, R119, R88.reuse, -R14.reuse ;  /* 0x0000005877bc7223 */ /* 0x180fe2000001080e */
[-CC-:B------:R-:W-:Y:S01]  /*5320*/  FFMA.FTZ R103, R125, R88.reuse, -R14.reuse ;  /* 0x000000587d677223 */ /* 0x180fe2000001080e */
[--C-:B------:R-:W-:Y:S01]  /*5330*/  FFMA.FTZ R107, R129, R88, -R14.reuse ;  /* 0x00000058816b7223 */ /* 0x100fe2000001080e */
[----:B------:R-:W-:Y:S01]  /*5340*/  FMNMX.FTZ R12, R53, R12, !PT ;  /* 0x0000000c350c7209 */ /* 0x000fe20007810000 */
[-CC-:B------:R-:W-:Y:S01]  /*5350*/  FFMA.FTZ R194, R131, R88.reuse, -R14.reuse ;  /* 0x0000005883c27223 */ /* 0x180fe2000001080e */
[--C-:B------:R-:W-:Y:S01]  /*5360*/  FFMA.FTZ R111, R141, R88, -R14.reuse ;  /* 0x000000588d6f7223 */ /* 0x100fe2000001080e */
[----:B------:R-:W2:Y:S01]  /*5370*/  MUFU.EX2 R31, R31 ;  /* 0x0000001f001f7308 */ /* 0x000ea20000000800 */
[----:B------:R-:W-:Y:S01]  /*5380*/  FMNMX.FTZ R12, R55, R12, !PT ;  /* 0x0000000c370c7209 */ /* 0x000fe20007810000 */
[-CC-:B------:R-:W-:Y:S01]  /*5390*/  FFMA.FTZ R200, R149, R88.reuse, -R14.reuse ;  /* 0x0000005895c87223 */ /* 0x180fe2000001080e */
[-CC-:B------:R-:W-:Y:S01]  /*53a0*/  FFMA.FTZ R115, R151, R88.reuse, -R14.reuse ;  /* 0x0000005897737223 */ /* 0x180fe2000001080e */
[--C-:B------:R-:W-:Y:S01]  /*53b0*/  FFMA.FTZ R202, R153, R88, -R14.reuse ;  /* 0x0000005899ca7223 */ /* 0x100fe2000001080e */
[----:B------:R-:W-:Y:S01]  /*53c0*/  FMNMX.FTZ R12, R57, R12, !PT ;  /* 0x0000000c390c7209 */ /* 0x000fe20007810000 */
[-CC-:B------:R-:W-:Y:S01]  /*53d0*/  FFMA.FTZ R117, R155, R88.reuse, -R14.reuse ;  /* 0x000000589b757223 */ /* 0x180fe2000001080e */
[--C-:B------:R-:W-:Y:S01]  /*53e0*/  FFMA.FTZ R204, R157, R88, -R14.reuse ;  /* 0x000000589dcc7223 */ /* 0x100fe2000001080e */
[----:B------:R-:W3:Y:S01]  /*53f0*/  MUFU.EX2 R180, R180 ;  /* 0x000000b400b47308 */ /* 0x000ee20000000800 */
[----:B------:R-:W-:Y:S01]  /*5400*/  FMNMX.FTZ R12, R59, R12, !PT ;  /* 0x0000000c3b0c7209 */ /* 0x000fe20007810000 */
[-CC-:B------:R-:W-:Y:S01]  /*5410*/  FFMA.FTZ R119, R159, R88.reuse, -R14.reuse ;  /* 0x000000589f777223 */ /* 0x180fe2000001080e */
[-CC-:B------:R-:W-:Y:S01]  /*5420*/  FFMA.FTZ R206, R161, R88.reuse, -R14.reuse ;  /* 0x00000058a1ce7223 */ /* 0x180fe2000001080e */
[--C-:B------:R-:W-:Y:S01]  /*5430*/  FFMA.FTZ R125, R163, R88, -R14.reuse ;  /* 0x00000058a37d7223 */ /* 0x100fe2000001080e */
[----:B------:R-:W-:Y:S01]  /*5440*/  FMNMX.FTZ R12, R61, R12, !PT ;  /* 0x0000000c3d0c7209 */ /* 0x000fe20007810000 */
[-CC-:B------:R-:W-:Y:S01]  /*5450*/  FFMA.FTZ R208, R165, R88.reuse, -R14.reuse ;  /* 0x00000058a5d07223 */ /* 0x180fe2000001080e */
[--C-:B------:R-:W-:Y:S01]  /*5460*/  FFMA.FTZ R129, R167, R88, -R14.reuse ;  /* 0x00000058a7817223 */ /* 0x100fe2000001080e */
[----:B------:R-:W4:Y:S01]  /*5470*/  MUFU.EX2 R39, R39 ;  /* 0x0000002700277308 */ /* 0x000f220000000800 */
[----:B------:R-:W-:Y:S01]  /*5480*/  FMNMX.FTZ R12, R63, R12, !PT ;  /* 0x0000000c3f0c7209 */ /* 0x000fe20007810000 */
[-CC-:B------:R-:W-:Y:S01]  /*5490*/  FFMA.FTZ R210, R169, R88.reuse, -R14.reuse ;  /* 0x00000058a9d27223 */ /* 0x180fe2000001080e */
[-CC-:B------:R-:W-:Y:S01]  /*54a0*/  FFMA.FTZ R131, R171, R88.reuse, -R14.reuse ;  /* 0x00000058ab837223 */ /* 0x180fe2000001080e */
[--C-:B------:R-:W-:Y:S01]  /*54b0*/  FFMA.FTZ R212, R173, R88, -R14.reuse ;  /* 0x00000058add47223 */ /* 0x100fe2000001080e */
[----:B------:R-:W-:Y:S01]  /*54c0*/  FMNMX.FTZ R12, R65, R12, !PT ;  /* 0x0000000c410c7209 */ /* 0x000fe20007810000 */
[-CC-:B------:R-:W-:Y:S01]  /*54d0*/  FFMA.FTZ R141, R175, R88.reuse, -R14.reuse ;  /* 0x00000058af8d7223 */ /* 0x180fe2000001080e */
[--C-:B------:R-:W-:Y:S01]  /*54e0*/  FFMA.FTZ R216, R181, R88, -R14.reuse ;  /* 0x00000058b5d87223 */ /* 0x100fe2000001080e */
[----:B------:R-:W5:Y:S01]  /*54f0*/  MUFU.EX2 R182, R182 ;  /* 0x000000b600b67308 */ /* 0x000f620000000800 */
[----:B------:R-:W-:Y:S01]  /*5500*/  FMNMX.FTZ R12, R67, R12, !PT ;  /* 0x0000000c430c7209 */ /* 0x000fe20007810000 */
[-CC-:B------:R-:W-:Y:S01]  /*5510*/  FFMA.FTZ R149, R183, R88.reuse, -R14.reuse ;  /* 0x00000058b7957223 */ /* 0x180fe2000001080e */
[-CC-:B------:R-:W-:Y:S01]  /*5520*/  FFMA.FTZ R218, R185, R88.reuse, -R14.reuse ;  /* 0x00000058b9da7223 */ /* 0x180fe2000001080e */
[----:B------:R-:W-:Y:S01]  /*5530*/  FFMA.FTZ R151, R187, R88, -R14 ;  /* 0x00000058bb977223 */ /* 0x000fe2000001080e */
[----:B------:R-:W-:-:S03]  /*5540*/  FMNMX.FTZ R12, R69, R12, !PT ;  /* 0x0000000c450c7209 */ /* 0x000fc60007810000 */
[----:B------:R-:W5:Y:S01]  /*5550*/  MUFU.EX2 R91, R91 ;  /* 0x0000005b005b7308 */ /* 0x000f620000000800 */
[----:B------:R-:W-:-:S04]  /*5560*/  FMNMX.FTZ R12, R71, R12, !PT ;  /* 0x0000000c470c7209 */ /* 0x000fc80007810000 */
[----:B------:R-:W-:-:S03]  /*5570*/  FMNMX.FTZ R12, R73, R12, !PT ;  /* 0x0000000c490c7209 */ /* 0x000fc60007810000 */
[----:B------:R-:W5:Y:S01]  /*5580*/  MUFU.EX2 R184, R184 ;  /* 0x000000b800b87308 */ /* 0x000f620000000800 */
[----:B------:R-:W-:-:S04]  /*5590*/  FMNMX.FTZ R12, R75, R12, !PT ;  /* 0x0000000c4b0c7209 */ /* 0x000fc80007810000 */
[----:B------:R-:W-:-:S03]  /*55a0*/  FMNMX.FTZ R12, R77, R12, !PT ;  /* 0x0000000c4d0c7209 */ /* 0x000fc60007810000 */
[----:B------:R-:W-:Y:S01]  /*55b0*/  MUFU.EX2 R93, R93 ;  /* 0x0000005d005d7308 */ /* 0x000fe20000000800 */
        /* <DEDUP_REMOVED lines=29> */
[----:B------:R-:W-:Y:S02]  /*5790*/  MUFU.EX2 R109, R109 ;  /* 0x0000006d006d7308 */ /* 0x000fe40000000800 */
[----:B------:R-:W0:Y:S06]  /*57a0*/  SHFL.BFLY PT, R133, R12, 0x2, 0x1f ;  /* 0x0c401f000c857f89 */ /* 0x000e2c00000e0000 */
[----:B------:R-:W-:Y:S08]  /*57b0*/  MUFU.EX2 R196, R196 ;  /* 0x000000c400c47308 */ /* 0x000ff00000000800 */
[----:B------:R-:W-:Y:S08]  /*57c0*/  MUFU.EX2 R111, R111 ;  /* 0x0000006f006f7308 */ /* 0x000ff00000000800 */
[----:B------:R-:W-:Y:S01]  /*57d0*/  MUFU.EX2 R198, R198 ;  /* 0x000000c600c67308 */ /* 0x000fe20000000800 */
[----:B0-----:R-:W-:-:S05]  /*57e0*/  FMNMX.FTZ R20, R12, R133, !PT ;  /* 0x000000850c147209 */ /* 0x001fca0007810000 */
[----:B------:R-:W0:Y:S02]  /*57f0*/  SHFL.BFLY PT, R133, R20, 0x1, 0x1f ;  /* 0x0c201f0014857f89 */ /* 0x000e2400000e0000 */
[----:B------:R-:W-:Y:S08]  /*5800*/  MUFU.EX2 R113, R113 ;  /* 0x0000007100717308 */ /* 0x000ff00000000800 */
[----:B------:R-:W-:Y:S08]  /*5810*/  MUFU.EX2 R200, R200 ;  /* 0x000000c800c87308 */ /* 0x000ff00000000800 */
[----:B------:R-:W-:Y:S01]  /*5820*/  MUFU.EX2 R115, R115 ;  /* 0x0000007300737308 */ /* 0x000fe20000000800 */
[----:B0-----:R-:W-:-:S07]  /*5830*/  FMNMX.FTZ R133, R20, R133, !PT ;  /* 0x0000008514857209 */ /* 0x001fce0007810000 */
[----:B------:R-:W-:Y:S01]  /*5840*/  MUFU.EX2 R202, R202 ;  /* 0x000000ca00ca7308 */ /* 0x000fe20000000800 */
[C---:B------:R-:W-:Y:S01]  /*5850*/  FSETP.NEU.FTZ.AND P2, PT, R133.reuse, -INF , PT ;  /* 0xff8000008500780b */ /* 0x040fe20003f5d000 */
[----:B------:R-:W-:-:S06]  /*5860*/  FMUL.FTZ R38, R133, R88 ;  /* 0x0000005885267220 */ /* 0x000fcc0000410000 */
[----:B------:R-:W-:Y:S01]  /*5870*/  MUFU.EX2 R117, R117 ;  /* 0x0000007500757308 */ /* 0x000fe20000000800 */
[----:B------:R-:W-:Y:S02]  /*5880*/  FSEL R38, R38, RZ, P2 ;  /* 0x000000ff26267208 */ /* 0x000fe40001000000 */
[----:B------:R-:W-:Y:S01]  /*5890*/  ISETP.GE.AND P2, PT, R80, 0xb1, PT ;  /* 0x000000b15000780c */ /* 0x000fe20003f46270 */
[----:B------:R-:W-:Y:S02]  /*58a0*/  IMAD.MOV.U32 R80, RZ, RZ, R87 ;  /* 0x000000ffff507224 */ /* 0x000fe400078e0057 */
[-CC-:B------:R-:W-:Y:S01]  /*58b0*/  FFMA.FTZ R177, R11, R88.reuse, -R38.reuse ;  /* 0x000000580bb17223 */ /* 0x180fe20000010826 */
[----:B------:R-:W-:Y:S01]  /*58c0*/  FADD.FTZ R11, R176, R27 ;  /* 0x0000001bb00b7221 */ /* 0x000fe20000010000 */
[-CC-:B------:R-:W-:Y:S01]  /*58d0*/  FFMA.FTZ R12, R10, R88.reuse, -R38.reuse ;  /* 0x000000580a0c7223 */ /* 0x180fe20000010826 */
[-CC-:B------:R-:W-:Y:S01]  /*58e0*/  FFMA.FTZ R179, R13, R88.reuse, -R38.reuse ;  /* 0x000000580db37223 */ /* 0x180fe20000010826 */
[-CC-:B------:R-:W-:Y:S01]  /*58f0*/  FFMA.FTZ R14, R15, R88.reuse, -R38.reuse ;  /* 0x000000580f0e7223 */ /* 0x180fe20000010826 */
[----:B-1----:R-:W-:Y:S01]  /*5900*/  FADD.FTZ R10, R178, R11 ;  /* 0x0000000bb20a7221 */ /* 0x002fe20000010000 */
[----:B------:R-:W-:Y:S01]  /*5910*/  MUFU.EX2 R177, R177 ;  /* 0x000000b100b17308 */ /* 0x000fe20000000800 */
[-CC-:B------:R-:W-:Y:S01]  /*5920*/  FFMA.FTZ R181, R21, R88.reuse, -R38.reuse ;  /* 0x0000005815b57223 */ /* 0x180fe20000010826 */
[-C--:B------:R-:W-:Y:S01]  /*5930*/  FFMA.FTZ R20, R41, R88.reuse, -R38 ;  /* 0x0000005829147223 */ /* 0x080fe20000010826 */
[----:B--2---:R-:W-:Y:S01]  /*5940*/  FADD.FTZ R11, R31, R10 ;  /* 0x0000000a1f0b7221 */ /* 0x004fe20000010000 */
[-CC-:B------:R-:W-:Y:S01]  /*5950*/  FFMA.FTZ R183, R43, R88.reuse, -R38.reuse ;  /* 0x000000582bb77223 */ /* 0x180fe20000010826 */
[-CC-:B------:R-:W-:Y:S01]  /*5960*/  FFMA.FTZ R24, R45, R88.reuse, -R38.reuse ;  /* 0x000000582d187223 */ /* 0x180fe20000010826 */
[-CC-:B------:R-:W-:Y:S01]  /*5970*/  FFMA.FTZ R185, R47, R88.reuse, -R38.reuse ;  /* 0x000000582fb97223 */ /* 0x180fe20000010826 */
[----:B---3--:R-:W-:Y:S01]  /*5980*/  FADD.FTZ R10, R180, R11 ;  /* 0x0000000bb40a7221 */ /* 0x008fe20000010000 */
[----:B------:R-:W0:Y:S01]  /*5990*/  MUFU.EX2 R12, R12 ;  /* 0x0000000c000c7308 */ /* 0x000e220000000800 */
[-CC-:B------:R-:W-:Y:S01]  /*59a0*/  FFMA.FTZ R26, R49, R88.reuse, -R38.reuse ;  /* 0x00000058311a7223 */ /* 0x180fe20000010826 */
[-C--:B------:R-:W-:Y:S01]  /*59b0*/  FFMA.FTZ R187, R51, R88.reuse, -R38 ;  /* 0x0000005833bb7223 */ /* 0x080fe20000010826 */
[----:B----4-:R-:W-:Y:S01]  /*59c0*/  FADD.FTZ R11, R39, R10 ;  /* 0x0000000a270b7221 */ /* 0x010fe20000010000 */
[-CC-:B------:R-:W-:Y:S01]  /*59d0*/  FFMA.FTZ R28, R53, R88.reuse, -R38.reuse ;  /* 0x00000058351c7223 */ /* 0x180fe20000010826 */
[-CC-:B------:R-:W-:Y:S01]  /*59e0*/  FFMA.FTZ R189, R55, R88.reuse, -R38.reuse ;  /* 0x0000005837bd7223 */ /* 0x180fe20000010826 */
[-CC-:B------:R-:W-:Y:S01]  /*59f0*/  FFMA.FTZ R30, R57, R88.reuse, -R38.reuse ;  /* 0x00000058391e7223 */ /* 0x180fe20000010826 */
[----:B-----5:R-:W-:Y:S01]  /*5a00*/  FADD.FTZ R10, R182, R11 ;  /* 0x0000000bb60a7221 */ /* 0x020fe20000010000 */
[----:B------:R-:W1:Y:S01]  /*5a10*/  MUFU.EX2 R179, R179 ;  /* 0x000000b300b37308 */ /* 0x000e620000000800 */
[-CC-:B------:R-:W-:Y:S01]  /*5a20*/  FFMA.FTZ R191, R59, R88.reuse, -R38.reuse ;  /* 0x000000583bbf7223 */ /* 0x180fe20000010826 */
[-C--:B------:R-:W-:Y:S01]  /*5a30*/  FFMA.FTZ R32, R61, R88.reuse, -R38 ;  /* 0x000000583d207223 */ /* 0x080fe20000010826 */
[----:B------:R-:W-:Y:S01]  /*5a40*/  FADD.FTZ R11, R91, R10 ;  /* 0x0000000a5b0b7221 */ /* 0x000fe20000010000 */
[-CC-:B------:R-:W-:Y:S01]  /*5a50*/  FFMA.FTZ R193, R63, R88.reuse, -R38.reuse ;  /* 0x000000583fc17223 */ /* 0x180fe20000010826 */
[-CC-:B------:R-:W-:Y:S01]  /*5a60*/  FFMA.FTZ R34, R65, R88.reuse, -R38.reuse ;  /* 0x0000005841227223 */ /* 0x180fe20000010826 */
[-C--:B------:R-:W-:Y:S01]  /*5a70*/  FFMA.FTZ R195, R67, R88.reuse, -R38 ;  /* 0x0000005843c37223 */ /* 0x080fe20000010826 */
[----:B------:R-:W-:Y:S01]  /*5a80*/  FADD.FTZ R44, R184, R11 ;  /* 0x0000000bb82c7221 */ /* 0x000fe20000010000 */
[----:B------:R-:W2:Y:S01]  /*5a90*/  MUFU.EX2 R14, R14 ;  /* 0x0000000e000e7308 */ /* 0x000ea20000000800 */
[----:B0-----:R-:W-:Y:S01]  /*5aa0*/  FADD.FTZ R10, R177, R12 ;  /* 0x0000000cb10a7221 */ /* 0x001fe20000010000 */
[-C--:B------:R-:W-:Y:S01]  /*5ab0*/  FFMA.FTZ R36, R69, R88.reuse, -R38 ;  /* 0x0000005845247223 */ /* 0x080fe20000010826 */
[----:B------:R-:W-:Y:S01]  /*5ac0*/  FADD.FTZ R13, R93, R44 ;  /* 0x0000002c5d0d7221 */ /* 0x000fe20000010000 */
[-CC-:B------:R-:W-:Y:S01]  /*5ad0*/  FFMA.FTZ R197, R71, R88.reuse, -R38.reuse ;  /* 0x0000005847c57223 */ /* 0x180fe20000010826 */
[-CC-:B------:R-:W-:Y:S01]  /*5ae0*/  FFMA.FTZ R40, R73, R88.reuse, -R38.reuse ;  /* 0x0000005849287223 */ /* 0x180fe20000010826 */
[-C--:B------:R-:W-:Y:S01]  /*5af0*/  FFMA.FTZ R199, R75, R88.reuse, -R38 ;  /* 0x000000584bc77223 */ /* 0x080fe20000010826 */
[----:B------:R-:W-:Y:S01]  /*5b00*/  FADD.FTZ R46, R186, R13 ;  /* 0x0000000dba2e7221 */ /* 0x000fe20000010000 */
[----:B------:R-:W0:Y:S01]  /*5b10*/  MUFU.EX2 R181, R181 ;  /* 0x000000b500b57308 */ /* 0x000e220000000800 */
[----:B-1----:R-:W-:Y:S01]  /*5b20*/  FADD.FTZ R11, R179, R10 ;  /* 0x0000000ab30b7221 */ /* 0x002fe20000010000 */
[-C--:B------:R-:W-:Y:S01]  /*5b30*/  FFMA.FTZ R42, R77, R88.reuse, -R38 ;  /* 0x000000584d2a7223 */ /* 0x080fe20000010826 */
[----:B------:R-:W-:Y:S01]  /*5b40*/  FADD.FTZ R13, R99, R46 ;  /* 0x0000002e630d7221 */ /* 0x000fe20000010000 */
[-CC-:B------:R-:W-:Y:S01]  /*5b50*/  FFMA.FTZ R201, R79, R88.reuse, -R38.reuse ;  /* 0x000000584fc97223 */ /* 0x180fe20000010826 */
[-CC-:B------:R-:W-:Y:S01]  /*5b60*/  FFMA.FTZ R44, R33, R88.reuse, -R38.reuse ;  /* 0x00000058212c7223 */ /* 0x180fe20000010826 */
[-CC-:B------:R-:W-:Y:S01]  /*5b70*/  FFMA.FTZ R203, R81, R88.reuse, -R38.reuse ;  /* 0x0000005851cb7223 */ /* 0x180fe20000010826 */
[----:B------:R-:W-:Y:S01]  /*5b80*/  FADD.FTZ R46, R188, R13 ;  /* 0x0000000dbc2e7221 */ /* 0x000fe20000010000 */
[----:B------:R-:W1:Y:S01]  /*5b90*/  MUFU.EX2 R20, R20 ;  /* 0x0000001400147308 */ /* 0x000e620000000800 */
[----:B--2---:R-:W-:Y:S01]  /*5ba0*/  FADD.FTZ R10, R14, R11 ;  /* 0x0000000b0e0a7221 */ /* 0x004fe20000010000 */
        /* <DEDUP_REMOVED lines=12> */
[-CC-:B------:R-:W-:Y:S01]  /*5c70*/  FFMA.FTZ R29, R29, R88.reuse, -R38.reuse ;  /* 0x000000581d1d7223 */ /* 0x180fe20000010826 */
[----:B------:R-:W-:Y:S01]  /*5c80*/  FADD.FTZ R48, R192, R13 ;  /* 0x0000000dc0307221 */ /* 0x000fe20000010000 */
[----:B------:R-:W0:Y:S01]  /*5c90*/  MUFU.EX2 R24, R24 ;  /* 0x0000001800187308 */ /* 0x000e220000000800 */
[----:B-1----:R-:W-:Y:S01]  /*5ca0*/  FADD.FTZ R10, R20, R11 ;  /* 0x0000000b140a7221 */ /* 0x002fe20000010000 */
[-C--:B------:R-:W-:Y:S01]  /*5cb0*/  FFMA.FTZ R135, R135, R88.reuse, -R38 ;  /* 0x0000005887877223 */ /* 0x080fe20000010826 */
[----:B------:R-:W-:Y:S01]  /*5cc0*/  FADD.FTZ R13, R107, R48 ;  /* 0x000000306b0d7221 */ /* 0x000fe20000010000 */
[-CC-:B------:R-:W-:Y:S01]  /*5cd0*/  FFMA.FTZ R48, R37, R88.reuse, -R38.reuse ;  /* 0x0000005825307223 */ /* 0x180fe20000010826 */
[-CC-:B------:R-:W-:Y:S01]  /*5ce0*/  FFMA.FTZ R139, R139, R88.reuse, -R38.reuse ;  /* 0x000000588b8b7223 */ /* 0x180fe20000010826 */
[-C--:B------:R-:W-:Y:S01]  /*5cf0*/  FFMA.FTZ R143, R143, R88.reuse, -R38 ;  /* 0x000000588f8f7223 */ /* 0x080fe20000010826 */
[----:B------:R-:W-:Y:S01]  /*5d00*/  FADD.FTZ R50, R194, R13 ;  /* 0x0000000dc2327221 */ /* 0x000fe20000010000 */
[----:B------:R-:W1:Y:S01]  /*5d10*/  MUFU.EX2 R185, R185 ;  /* 0x000000b900b97308 */ /* 0x000e620000000800 */
[----:B--2---:R-:W-:Y:S01]  /*5d20*/  FADD.FTZ R11, R183, R10 ;  /* 0x0000000ab70b7221 */ /* 0x004fe20000010000 */
[-CC-:B------:R-:W-:Y:S01]  /*5d30*/  FFMA.FTZ R121, R121, R88.reuse, -R38.reuse ;  /* 0x0000005879797223 */ /* 0x180fe20000010826 */
[-CC-:B------:R-:W-:Y:S01]  /*5d40*/  FFMA.FTZ R123, R123, R88.reuse, -R38.reuse ;  /* 0x000000587b7b7223 */ /* 0x180fe20000010826 */
[-CC-:B------:R-:W-:Y:S01]  /*5d50*/  FFMA.FTZ R127, R127, R88.reuse, -R38.reuse ;  /* 0x000000587f7f7223 */ /* 0x180fe20000010826 */
[-CC-:B------:R-:W-:Y:S01]  /*5d60*/  FFMA.FTZ R137, R137, R88.reuse, -R38.reuse ;  /* 0x0000005889897223 */ /* 0x180fe20000010826 */
[----:B------:R-:W-:Y:S01]  /*5d70*/  FFMA.FTZ R145, R145, R88, -R38 ;  /* 0x0000005891917223 */ /* 0x000fe20000010826 */
[----:B------:R-:W-:Y:S01]  /*5d80*/  F2FP.F16.F32.PACK_AB R177, R12, R177 ;  /* 0x000000b10cb1723e */ /* 0x000fe200000000ff */
[----:B------:R-:W2:Y:S01]  /*5d90*/  MUFU.EX2 R26, R26 ;  /* 0x0000001a001a7308 */ /* 0x000ea20000000800 */
[----:B0-----:R-:W-:Y:S01]  /*5da0*/  FADD.FTZ R10, R24, R11 ;  /* 0x0000000b180a7221 */ /* 0x001fe20000010000 */
[----:B------:R-:W-:Y:S01]  /*5db0*/  F2FP.F16.F32.PACK_AB R179, R14, R179 ;  /* 0x000000b30eb3723e */ /* 0x000fe200000000ff */
[--C-:B------:R-:W-:Y:S01]  /*5dc0*/  IMAD.MOV.U32 R85, RZ, RZ, R87.reuse ;  /* 0x000000ffff557224 */ /* 0x100fe200078e0057 */
[----:B------:R-:W-:Y:S01]  /*5dd0*/  F2FP.F16.F32.PACK_AB R176, R27, R176 ;  /* 0x000000b01bb0723e */ /* 0x000fe200000000ff */
[--C-:B------:R-:W-:Y:S01]  /*5de0*/  IMAD.MOV.U32 R81, RZ, RZ, R87.reuse ;  /* 0x000000ffff517224 */ /* 0x100fe200078e0057 */
[----:B------:R-:W-:Y:S01]  /*5df0*/  F2FP.F16.F32.PACK_AB R178, R31, R178 ;  /* 0x000000b21fb2723e */ /* 0x000fe200000000ff */
[--C-:B------:R-:W-:Y:S01]  /*5e00*/  IMAD.MOV.U32 R79, RZ, RZ, R87.reuse ;  /* 0x000000ffff4f7224 */ /* 0x100fe200078e0057 */
[----:B------:R-:W0:Y:S01]  /*5e10*/  MUFU.EX2 R187, R187 ;  /* 0x000000bb00bb7308 */ /* 0x000e220000000800 */
[----:B-1----:R-:W-:Y:S01]  /*5e20*/  FADD.FTZ R11, R185, R10 ;  /* 0x0000000ab90b7221 */ /* 0x002fe20000010000 */
[----:B------:R-:W-:Y:S01]  /*5e30*/  F2FP.F16.F32.PACK_AB R180, R39, R180 ;  /* 0x000000b427b4723e */ /* 0x000fe200000000ff */
[--C-:B------:R-:W-:Y:S01]  /*5e40*/  IMAD.MOV.U32 R77, RZ, RZ, R87.reuse ;  /* 0x000000ffff4d7224 */ /* 0x100fe200078e0057 */
[----:B------:R-:W-:Y:S01]  /*5e50*/  F2FP.F16.F32.PACK_AB R183, R24, R183 ;  /* 0x000000b718b7723e */ /* 0x000fe200000000ff */
[--C-:B------:R-:W-:Y:S01]  /*5e60*/  IMAD.MOV.U32 R75, RZ, RZ, R87.reuse ;  /* 0x000000ffff4b7224 */ /* 0x100fe200078e0057 */
[----:B------:R-:W-:Y:S01]  /*5e70*/  F2FP.F16.F32.PACK_AB R182, R91, R182 ;  /* 0x000000b65bb6723e */ /* 0x000fe200000000ff */
[----:B------:R-:W-:Y:S01]  /*5e80*/  IMAD.MOV.U32 R73, RZ, RZ, R87 ;  /* 0x000000ffff497224 */ /* 0x000fe200078e0057 */
[----:B------:R-:W1:Y:S01]  /*5e90*/  MUFU.EX2 R28, R28 ;  /* 0x0000001c001c7308 */ /* 0x000e620000000800 */
[C---:B--2---:R-:W-:Y:S01]  /*5ea0*/  FADD.FTZ R10, R26.reuse, R11 ;  /* 0x0000000b1a0a7221 */ /* 0x044fe20000010000 */
[----:B------:R-:W-:Y:S01]  /*5eb0*/  F2FP.F16.F32.PACK_AB R185, R26, R185 ;  /* 0x000000b91ab9723e */ /* 0x000fe200000000ff */
[--C-:B------:R-:W-:Y:S01]  /*5ec0*/  IMAD.MOV.U32 R71, RZ, RZ, R87.reuse ;  /* 0x000000ffff477224 */ /* 0x100fe200078e0057 */
[----:B------:R-:W-:Y:S01]  /*5ed0*/  F2FP.F16.F32.PACK_AB R184, R93, R184 ;  /* 0x000000b85db8723e */ /* 0x000fe200000000ff */
[--C-:B------:R-:W-:Y:S01]  /*5ee0*/  IMAD.MOV.U32 R67, RZ, RZ, R87.reuse ;  /* 0x000000ffff437224 */ /* 0x100fe200078e0057 */
[----:B------:R-:W-:Y:S01]  /*5ef0*/  F2FP.F16.F32.PACK_AB R186, R99, R186 ;  /* 0x000000ba63ba723e */ /* 0x000fe200000000ff */
[--C-:B------:R-:W-:Y:S01]  /*5f00*/  IMAD.MOV.U32 R65, RZ, RZ, R87.reuse ;  /* 0x000000ffff417224 */ /* 0x100fe200078e0057 */
[----:B------:R-:W2:Y:S01]  /*5f10*/  MUFU.EX2 R189, R189 ;  /* 0x000000bd00bd7308 */ /* 0x000ea20000000800 */
[----:B0-----:R-:W-:Y:S01]  /*5f20*/  FADD.FTZ R11, R187, R10 ;  /* 0x0000000abb0b7221 */ /* 0x001fe20000010000 */
[----:B------:R-:W-:Y:S01]  /*5f30*/  F2FP.F16.F32.PACK_AB R188, R101, R188 ;  /* 0x000000bc65bc723e */ /* 0x000fe200000000ff */
[--C-:B------:R-:W-:Y:S01]  /*5f40*/  IMAD.MOV.U32 R63, RZ, RZ, R87.reuse ;  /* 0x000000ffff3f7224 */ /* 0x100fe200078e0057 */
[----:B------:R-:W-:Y:S01]  /*5f50*/  F2FP.F16.F32.PACK_AB R190, R103, R190 ;  /* 0x000000be67be723e */ /* 0x000fe200000000ff */
[--C-:B------:R-:W-:Y:S01]  /*5f60*/  IMAD.MOV.U32 R61, RZ, RZ, R87.reuse ;  /* 0x000000ffff3d7224 */ /* 0x100fe200078e0057 */
[----:B------:R-:W-:Y:S01]  /*5f70*/  F2FP.F16.F32.PACK_AB R192, R107, R192 ;  /* 0x000000c06bc0723e */ /* 0x000fe200000000ff */
[----:B------:R-:W-:Y:S01]  /*5f80*/  IMAD.MOV.U32 R59, RZ, RZ, R87 ;  /* 0x000000ffff3b7224 */ /* 0x000fe200078e0057 */
[----:B------:R-:W0:Y:S01]  /*5f90*/  MUFU.EX2 R30, R30 ;  /* 0x0000001e001e7308 */ /* 0x000e220000000800 */
[C---:B-1----:R-:W-:Y:S01]  /*5fa0*/  FADD.FTZ R10, R28.reuse, R11 ;  /* 0x0000000b1c0a7221 */ /* 0x042fe20000010000 */
[C---:B------:R-:W-:Y:S01]  /*5fb0*/  FADD.FTZ R11, R109.reuse, R50 ;  /* 0x000000326d0b7221 */ /* 0x040fe20000010000 */
[----:B------:R-:W-:Y:S01]  /*5fc0*/  F2FP.F16.F32.PACK_AB R187, R28, R187 ;  /* 0x000000bb1cbb723e */ /* 0x000fe200000000ff */
[----:B------:R-:W-:Y:S01]  /*5fd0*/  IMAD.MOV.U32 R57, RZ, RZ, R87 ;  /* 0x000000ffff397224 */ /* 0x000fe200078e0057 */
[----:B------:R-:W-:Y:S01]  /*5fe0*/  F2FP.F16.F32.PACK_AB R194, R109, R194 ;  /* 0x000000c26dc2723e */ /* 0x000fe200000000ff */
[----:B------:R-:W-:Y:S01]  /*5ff0*/  FADD.FTZ R50, R196, R11 ;  /* 0x0000000bc4327221 */ /* 0x000fe20000010000 */
[----:B------:R-:W-:Y:S01]  /*6000*/  F2FP.F16.F32.PACK_AB R196, R111, R196 ;  /* 0x000000c46fc4723e */ /* 0x000fe200000000ff */
[----:B------:R-:W1:Y:S01]  /*6010*/  MUFU.EX2 R191, R191 ;  /* 0x000000bf00bf7308 */ /* 0x000e620000000800 */
[----:B--2---:R-:W-:Y:S01]  /*6020*/  FADD.FTZ R3, R189, R10 ;  /* 0x0000000abd037221 */ /* 0x004fe20000010000 */
[----:B------:R-:W-:Y:S01]  /*6030*/  FADD.FTZ R11, R111, R50 ;  /* 0x000000326f0b7221 */ /* 0x000fe20000010000 */
[----:B------:R-:W-:Y:S01]  /*6040*/  F2FP.F16.F32.PACK_AB R181, R20, R181 ;  /* 0x000000b514b5723e */ /* 0x000fe200000000ff */
[----:B------:R-:W-:Y:S01]  /*6050*/  IMAD.MOV.U32 R53, RZ, RZ, R87 ;  /* 0x000000ffff357224 */ /* 0x000fe200078e0057 */
[----:B------:R-:W-:Y:S01]  /*6060*/  MOV R83, R87 ;  /* 0x0000005700537202 */ /* 0x000fe20000000f00 */
[----:B------:R-:W-:Y:S01]  /*6070*/  FADD.FTZ R52, R198, R11 ;  /* 0x0000000bc6347221 */ /* 0x000fe20000010000 */
[C---:B------:R-:W-:Y:S01]  /*6080*/  F2FP.F16.F32.PACK_AB R198, R113.reuse, R198 ;  /* 0x000000c671c6723e */ /* 0x040fe200000000ff */
[----:B------:R-:W2:Y:S01]  /*6090*/  MUFU.EX2 R32, R32 ;  /* 0x0000002000207308 */ /* 0x000ea20000000800 */
[C---:B0-----:R-:W-:Y:S01]  /*60a0*/  FADD.FTZ R10, R30.reuse, R3 ;  /* 0x000000031e0a7221 */ /* 0x041fe20000010000 */
[----:B------:R-:W-:Y:S01]  /*60b0*/  FADD.FTZ R11, R113, R52 ;  /* 0x00000034710b7221 */ /* 0x000fe20000010000 */
[----:B------:R-:W-:Y:S01]  /*60c0*/  F2FP.F16.F32.PACK_AB R189, R30, R189 ;  /* 0x000000bd1ebd723e */ /* 0x000fe200000000ff */
[----:B------:R-:W-:Y:S01]  /*60d0*/  IMAD.MOV.U32 R51, RZ, RZ, R87 ;  /* 0x000000ffff337224 */ /* 0x000fe200078e0057 */
[-C--:B------:R-:W-:Y:S01]  /*60e0*/  MOV R69, R87.reuse ;  /* 0x0000005700457202 */ /* 0x080fe20000000f00 */
[----:B------:R-:W-:Y:S01]  /*60f0*/  FADD.FTZ R52, R200, R11 ;  /* 0x0000000bc8347221 */ /* 0x000fe20000010000 */
[----:B------:R-:W-:Y:S01]  /*6100*/  F2FP.F16.F32.PACK_AB R200, R115, R200 ;  /* 0x000000c873c8723e */ /* 0x000fe200000000ff */
[----:B------:R-:W0:Y:S01]  /*6110*/  MUFU.EX2 R193, R193 ;  /* 0x000000c100c17308 */ /* 0x000e220000000800 */
[----:B-1----:R-:W-:Y:S01]  /*6120*/  FADD.FTZ R3, R191, R10 ;  /* 0x0000000abf037221 */ /* 0x002fe20000010000 */
[----:B------:R-:W-:Y:S01]  /*6130*/  FADD.FTZ R11, R115, R52 ;  /* 0x00000034730b7221 */ /* 0x000fe20000010000 */
[-C--:B------:R-:W-:Y:S01]  /*6140*/  MOV R55, R87.reuse ;  /* 0x0000005700377202 */ /* 0x080fe20000000f00 */
[----:B------:R-:W-:Y:S01]  /*6150*/  IMAD.MOV.U32 R49, RZ, RZ, R87 ;  /* 0x000000ffff317224 */ /* 0x000fe200078e0057 */
[----:B------:R-:W-:Y:S01]  /*6160*/  MOV R41, R87 ;  /* 0x0000005700297202 */ /* 0x000fe20000000f00 */
[----:B------:R-:W-:Y:S01]  /*6170*/  FADD.FTZ R54, R202, R11 ;  /* 0x0000000bca367221 */ /* 0x000fe20000010000 */
[C---:B------:R-:W-:Y:S01]  /*6180*/  F2FP.F16.F32.PACK_AB R202, R117.reuse, R202 ;  /* 0x000000ca75ca723e */ /* 0x040fe200000000ff */
[----:B------:R-:W1:Y:S01]  /*6190*/  MUFU.EX2 R34, R34 ;  /* 0x0000002200227308 */ /* 0x000e620000000800 */
[C---:B--2---:R-:W-:Y:S01]  /*61a0*/  FADD.FTZ R10, R32.reuse, R3 ;  /* 0x00000003200a7221 */ /* 0x044fe20000010000 */
[----:B------:R-:W-:Y:S01]  /*61b0*/  FADD.FTZ R11, R117, R54 ;  /* 0x00000036750b7221 */ /* 0x000fe20000010000 */
[----:B------:R-:W-:Y:S01]  /*61c0*/  F2FP.F16.F32.PACK_AB R191, R32, R191 ;  /* 0x000000bf20bf723e */ /* 0x000fe200000000ff */
[--C-:B------:R-:W-:Y:S01]  /*61d0*/  IMAD.MOV.U32 R47, RZ, RZ, R87.reuse ;  /* 0x000000ffff2f7224 */ /* 0x100fe200078e0057 */
[----:B------:R-:W-:Y:S01]  /*61e0*/  MOV R27, R87 ;  /* 0x00000057001b7202 */ /* 0x000fe20000000f00 */
[----:B------:R-:W-:-:S02]  /*61f0*/  IMAD.MOV.U32 R45, RZ, RZ, R87 ;  /* 0x000000ffff2d7224 */ /* 0x000fc400078e0057 */
[----:B------:R-:W2:Y:S01]  /*6200*/  MUFU.EX2 R195, R195 ;  /* 0x000000c300c37308 */ /* 0x000ea20000000800 */
[----:B0-----:R-:W-:Y:S01]  /*6210*/  FADD.FTZ R3, R193, R10 ;  /* 0x0000000ac1037221 */ /* 0x001fe20000010000 */
[--C-:B------:R-:W-:Y:S02]  /*6220*/  IMAD.MOV.U32 R43, RZ, RZ, R87.reuse ;  /* 0x000000ffff2b7224 */ /* 0x100fe400078e0057 */
[--C-:B------:R-:W-:Y:S02]  /*6230*/  IMAD.MOV.U32 R39, RZ, RZ, R87.reuse ;  /* 0x000000ffff277224 */ /* 0x100fe400078e0057 */
[----:B------:R-:W-:Y:S02]  /*6240*/  IMAD.MOV.U32 R37, RZ, RZ, R87 ;  /* 0x000000ffff257224 */ /* 0x000fe400078e0057 */
[----:B------:R-:W0:Y:S01]  /*6250*/  MUFU.EX2 R36, R36 ;  /* 0x0000002400247308 */ /* 0x000e220000000800 */
[C---:B-1----:R-:W-:Y:S01]  /*6260*/  FADD.FTZ R10, R34.reuse, R3 ;  /* 0x00000003220a7221 */ /* 0x042fe20000010000 */
[----:B------:R-:W-:Y:S01]  /*6270*/  F2FP.F16.F32.PACK_AB R193, R34, R193 ;  /* 0x000000c122c1723e */ /* 0x000fe200000000ff */
[--C-:B------:R-:W-:Y:S01]  /*6280*/  IMAD.MOV.U32 R35, RZ, RZ, R87.reuse ;  /* 0x000000ffff237224 */ /* 0x100fe200078e0057 */
[----:B------:R-:W-:Y:S01]  /*6290*/  MOV R34, R87 ;  /* 0x0000005700227202 */ /* 0x000fe20000000f00 */
[----:B------:R-:W-:-:S02]  /*62a0*/  IMAD.MOV.U32 R33, RZ, RZ, R87 ;  /* 0x000000ffff217224 */ /* 0x000fc400078e0057 */
[--C-:B------:R-:W-:Y:S01]  /*62b0*/  IMAD.MOV.U32 R32, RZ, RZ, R87.reuse ;  /* 0x000000ffff207224 */ /* 0x100fe200078e0057 */
[----:B------:R-:W1:Y:S01]  /*62c0*/  MUFU.EX2 R197, R197 ;  /* 0x000000c500c57308 */ /* 0x000e620000000800 */
[----:B--2---:R-:W-:Y:S01]  /*62d0*/  FADD.FTZ R3, R195, R10 ;  /* 0x0000000ac3037221 */ /* 0x004fe20000010000 */
[--C-:B------:R-:W-:Y:S02]  /*62e0*/  IMAD.MOV.U32 R31, RZ, RZ, R87.reuse ;  /* 0x000000ffff1f7224 */ /* 0x100fe400078e0057 */
[--C-:B------:R-:W-:Y:S02]  /*62f0*/  IMAD.MOV.U32 R30, RZ, RZ, R87.reuse ;  /* 0x000000ffff1e7224 */ /* 0x100fe400078e0057 */
[----:B------:R-:W-:Y:S02]  /*6300*/  IMAD.MOV.U32 R28, RZ, RZ, R87 ;  /* 0x000000ffff1c7224 */ /* 0x000fe400078e0057 */
[----:B------:R-:W2:Y:S01]  /*6310*/  MUFU.EX2 R40, R40 ;  /* 0x0000002800287308 */ /* 0x000ea20000000800 */
[C---:B0-----:R-:W-:Y:S01]  /*6320*/  FADD.FTZ R10, R36.reuse, R3 ;  /* 0x00000003240a7221 */ /* 0x041fe20000010000 */
[----:B------:R-:W-:Y:S01]  /*6330*/  F2FP.F16.F32.PACK_AB R195, R36, R195 ;  /* 0x000000c324c3723e */ /* 0x000fe200000000ff */
[----:B------:R-:W-:-:S02]  /*6340*/  IMAD.MOV.U32 R36, RZ, RZ, R87 ;  /* 0x000000ffff247224 */ /* 0x000fc400078e0057 */
[--C-:B------:R-:W-:Y:S02]  /*6350*/  IMAD.MOV.U32 R26, RZ, RZ, R87.reuse ;  /* 0x000000ffff1a7224 */ /* 0x100fe400078e0057 */
[----:B------:R-:W-:Y:S01]  /*6360*/  IMAD.MOV.U32 R24, RZ, RZ, R87 ;  /* 0x000000ffff187224 */ /* 0x000fe200078e0057 */
[----:B------:R-:W0:Y:S01]  /*6370*/  MUFU.EX2 R199, R199 ;  /* 0x000000c700c77308 */ /* 0x000e220000000800 */
[----:B-1----:R-:W-:-:S07]  /*6380*/  FADD.FTZ R3, R197, R10 ;  /* 0x0000000ac5037221 */ /* 0x002fce0000010000 */
[----:B------:R-:W1:Y:S01]  /*6390*/  MUFU.EX2 R42, R42 ;  /* 0x0000002a002a7308 */ /* 0x000e620000000800 */
[C---:B--2---:R-:W-:Y:S01]  /*63a0*/  FADD.FTZ R10, R40.reuse, R3 ;  /* 0x00000003280a7221 */ /* 0x044fe20000010000 */
[----:B------:R-:W-:Y:S01]  /*63b0*/  F2FP.F16.F32.PACK_AB R197, R40, R197 ;  /* 0x000000c528c5723e */ /* 0x000fe200000000ff */
[----:B------:R-:W-:-:S05]  /*63c0*/  IMAD.MOV.U32 R40, RZ, RZ, R87 ;  /* 0x000000ffff287224 */ /* 0x000fca00078e0057 */
[----:B------:R-:W2:Y:S01]  /*63d0*/  MUFU.EX2 R204, R204 ;  /* 0x000000cc00cc7308 */ /* 0x000ea20000000800 */
[----:B0-----:R-:W-:-:S07]  /*63e0*/  FADD.FTZ R3, R199, R10 ;  /* 0x0000000ac7037221 */ /* 0x001fce0000010000 */
[----:B------:R-:W0:Y:S01]  /*63f0*/  MUFU.EX2 R201, R201 ;  /* 0x000000c900c97308 */ /* 0x000e220000000800 */
[C---:B-1----:R-:W-:Y:S01]  /*6400*/  FADD.FTZ R10, R42.reuse, R3 ;  /* 0x000000032a0a7221 */ /* 0x042fe20000010000 */
[----:B------:R-:W-:Y:S01]  /*6410*/  F2FP.F16.F32.PACK_AB R199, R42, R199 ;  /* 0x000000c72ac7723e */ /* 0x000fe200000000ff */
[----:B------:R-:W-:-:S05]  /*6420*/  IMAD.MOV.U32 R42, RZ, RZ, R87 ;  /* 0x000000ffff2a7224 */ /* 0x000fca00078e0057 */
[----:B------:R-:W1:Y:S01]  /*6430*/  MUFU.EX2 R119, R119 ;  /* 0x0000007700777308 */ /* 0x000e620000000800 */
[----:B--2---:R-:W-:-:S07]  /*6440*/  FADD.FTZ R54, R204, R11 ;  /* 0x0000000bcc367221 */ /* 0x004fce0000010000 */
[----:B------:R-:W2:Y:S01]  /*6450*/  MUFU.EX2 R44, R44 ;  /* 0x0000002c002c7308 */ /* 0x000ea20000000800 */
[----:B0-----:R-:W-:-:S07]  /*6460*/  FADD.FTZ R3, R201, R10 ;  /* 0x0000000ac9037221 */ /* 0x001fce0000010000 */
[----:B------:R-:W0:Y:S01]  /*6470*/  MUFU.EX2 R206, R206 ;  /* 0x000000ce00ce7308 */ /* 0x000e220000000800 */
[C---:B-1----:R-:W-:Y:S01]  /*6480*/  FADD.FTZ R11, R119.reuse, R54 ;  /* 0x00000036770b7221 */ /* 0x042fe20000010000 */
[----:B------:R-:W-:-:S06]  /*6490*/  F2FP.F16.F32.PACK_AB R204, R119, R204 ;  /* 0x000000cc77cc723e */ /* 0x000fcc00000000ff */
[----:B------:R-:W1:Y:S01]  /*64a0*/  MUFU.EX2 R203, R203 ;  /* 0x000000cb00cb7308 */ /* 0x000e620000000800 */
[C---:B--2---:R-:W-:Y:S01]  /*64b0*/  FADD.FTZ R10, R44.reuse, R3 ;  /* 0x000000032c0a7221 */ /* 0x044fe20000010000 */
[----:B------:R-:W-:Y:S01]  /*64c0*/  F2FP.F16.F32.PACK_AB R201, R44, R201 ;  /* 0x000000c92cc9723e */ /* 0x000fe200000000ff */
[----:B------:R-:W-:-:S05]  /*64d0*/  IMAD.MOV.U32 R44, RZ, RZ, R87 ;  /* 0x000000ffff2c7224 */ /* 0x000fca00078e0057 */
[----:B------:R-:W2:Y:S01]  /*64e0*/  MUFU.EX2 R125, R125 ;  /* 0x0000007d007d7308 */ /* 0x000ea20000000800 */
[----:B0-----:R-:W-:-:S07]  /*64f0*/  FADD.FTZ R54, R206, R11 ;  /* 0x0000000bce367221 */ /* 0x001fce0000010000 */
[----:B------:R-:W0:Y:S01]  /*6500*/  MUFU.EX2 R46, R46 ;  /* 0x0000002e002e7308 */ /* 0x000e220000000800 */
[----:B-1----:R-:W-:-:S07]  /*6510*/  FADD.FTZ R3, R203, R10 ;  /* 0x0000000acb037221 */ /* 0x002fce0000010000 */
[----:B------:R-:W1:Y:S01]  /*6520*/  MUFU.EX2 R208, R208 ;  /* 0x000000d000d07308 */ /* 0x000e620000000800 */
[C---:B--2---:R-:W-:Y:S01]  /*6530*/  FADD.FTZ R11, R125.reuse, R54 ;  /* 0x000000367d0b7221 */ /* 0x044fe20000010000 */
[----:B------:R-:W-:-:S06]  /*6540*/  F2FP.F16.F32.PACK_AB R206, R125, R206 ;  /* 0x000000ce7dce723e */ /* 0x000fcc00000000ff */
[----:B------:R-:W2:Y:S01]  /*6550*/  MUFU.EX2 R205, R205 ;  /* 0x000000cd00cd7308 */ /* 0x000ea20000000800 */
[C---:B0-----:R-:W-:Y:S01]  /*6560*/  FADD.FTZ R10, R46.reuse, R3 ;  /* 0x000000032e0a7221 */ /* 0x041fe20000010000 */
[----:B------:R-:W-:Y:S01]  /*6570*/  F2FP.F16.F32.PACK_AB R203, R46, R203 ;  /* 0x000000cb2ecb723e */ /* 0x000fe200000000ff */
[----:B------:R-:W-:-:S05]  /*6580*/  IMAD.MOV.U32 R46, RZ, RZ, R87 ;  /* 0x000000ffff2e7224 */ /* 0x000fca00078e0057 */
[----:B------:R-:W0:Y:S01]  /*6590*/  MUFU.EX2 R129, R129 ;  /* 0x0000008100817308 */ /* 0x000e220000000800 */
[----:B-1----:R-:W-:-:S07]  /*65a0*/  FADD.FTZ R54, R208, R11 ;  /* 0x0000000bd0367221 */ /* 0x002fce0000010000 */
[----:B------:R-:W1:Y:S01]  /*65b0*/  MUFU.EX2 R48, R48 ;  /* 0x0000003000307308 */ /* 0x000e620000000800 */
[----:B--2---:R-:W-:-:S07]  /*65c0*/  FADD.FTZ R3, R205, R10 ;  /* 0x0000000acd037221 */ /* 0x004fce0000010000 */
[----:B------:R-:W2:Y:S01]  /*65d0*/  MUFU.EX2 R210, R210 ;  /* 0x000000d200d27308 */ /* 0x000ea20000000800 */
[C---:B0-----:R-:W-:Y:S01]  /*65e0*/  FADD.FTZ R11, R129.reuse, R54 ;  /* 0x00000036810b7221 */ /* 0x041fe20000010000 */
[----:B------:R-:W-:-:S06]  /*65f0*/  F2FP.F16.F32.PACK_AB R208, R129, R208 ;  /* 0x000000d081d0723e */ /* 0x000fcc00000000ff */
[----:B------:R-:W0:Y:S01]  /*6600*/  MUFU.EX2 R207, R207 ;  /* 0x000000cf00cf7308 */ /* 0x000e220000000800 */
[C---:B-1----:R-:W-:Y:S01]  /*6610*/  FADD.FTZ R10, R48.reuse, R3 ;  /* 0x00000003300a7221 */ /* 0x042fe20000010000 */
[----:B------:R-:W-:Y:S02]  /*6620*/  F2FP.F16.F32.PACK_AB R205, R48, R205 ;  /* 0x000000cd30cd723e */ /* 0x000fe400000000ff */
[----:B------:R-:W-:-:S04]  /*6630*/  MOV R48, R87 ;  /* 0x0000005700307202 */ /* 0x000fc80000000f00 */
        /* <DEDUP_REMOVED lines=24> */
[----:B------:R1:W3:Y:S01]  /*67c0*/  MUFU.EX2 R38, R29 ;  /* 0x0000001d00267308 */ /* 0x0002e20000000800 */
[----:B--2---:R-:W-:-:S07]  /*67d0*/  FADD.FTZ R3, R25, R10 ;  /* 0x0000000a19037221 */ /* 0x004fce0000010000 */
[----:B------:R-:W2:Y:S01]  /*67e0*/  MUFU.EX2 R216, R216 ;  /* 0x000000d800d87308 */ /* 0x000ea20000000800 */
[C---:B0-----:R-:W-:Y:S01]  /*67f0*/  FADD.FTZ R11, R147.reuse, R58 ;  /* 0x0000003a930b7221 */ /* 0x041fe20000010000 */
[----:B------:R-:W-:Y:S01]  /*6800*/  F2FP.F16.F32.PACK_AB R214, R147, R214 ;  /* 0x000000d693d6723e */ /* 0x000fe200000000ff */
[----:B-1----:R-:W-:-:S05]  /*6810*/  IMAD.MOV.U32 R29, RZ, RZ, R87 ;  /* 0x000000ffff1d7224 */ /* 0x002fca00078e0057 */
[----:B------:R-:W0:Y:S01]  /*6820*/  MUFU.EX2 R135, R135 ;  /* 0x0000008700877308 */ /* 0x000e220000000800 */
[C---:B---3--:R-:W-:Y:S01]  /*6830*/  FADD.FTZ R60, R38.reuse, R3 ;  /* 0x00000003263c7221 */ /* 0x048fe20000010000 */
[----:B------:R-:W-:Y:S01]  /*6840*/  F2FP.F16.F32.PACK_AB R211, R38, R25 ;  /* 0x0000001926d3723e */ /* 0x000fe200000000ff */
[--C-:B------:R-:W-:Y:S02]  /*6850*/  IMAD.MOV.U32 R38, RZ, RZ, R87.reuse ;  /* 0x000000ffff267224 */ /* 0x100fe400078e0057 */
[----:B------:R-:W-:-:S03]  /*6860*/  IMAD.MOV.U32 R25, RZ, RZ, R87 ;  /* 0x000000ffff197224 */ /* 0x000fc600078e0057 */
[----:B------:R-:W1:Y:S01]  /*6870*/  MUFU.EX2 R149, R149 ;  /* 0x0000009500957308 */ /* 0x000e620000000800 */
[----:B--2---:R-:W-:-:S07]  /*6880*/  FADD.FTZ R58, R216, R11 ;  /* 0x0000000bd83a7221 */ /* 0x004fce0000010000 */
[----:B------:R-:W2:Y:S01]  /*6890*/  MUFU.EX2 R54, R139 ;  /* 0x0000008b00367308 */ /* 0x000ea20000000800 */
[----:B0-----:R-:W-:Y:S01]  /*68a0*/  FADD.FTZ R3, R135, R60 ;  /* 0x0000003c87037221 */ /* 0x001fe20000010000 */
[----:B------:R-:W-:-:S06]  /*68b0*/  IMAD.MOV.U32 R60, RZ, RZ, R87 ;  /* 0x000000ffff3c7224 */ /* 0x000fcc00078e0057 */
        /* <DEDUP_REMOVED lines=16> */
[C---:B0-----:R-:W-:Y:S01]  /*69c0*/  FADD.FTZ R14, R58.reuse, R3 ;  /* 0x000000033a0e7221 */ /* 0x041fe20000010000 */
[----:B------:R-:W-:Y:S01]  /*69d0*/  F2FP.F16.F32.PACK_AB R217, R58, R123 ;  /* 0x0000007b3ad9723e */ /* 0x000fe200000000ff */
[----:B------:R-:W-:-:S05]  /*69e0*/  IMAD.MOV.U32 R58, RZ, RZ, R87 ;  /* 0x000000ffff3a7224 */ /* 0x000fca00078e0057 */
[----:B------:R-:W0:Y:S01]  /*69f0*/  MUFU.EX2 R151, R151 ;  /* 0x0000009700977308 */ /* 0x000e220000000800 */
[----:B-1----:R-:W-:-:S07]  /*6a00*/  FADD.FTZ R10, R218, R11 ;  /* 0x0000000bda0a7221 */ /* 0x002fce0000010000 */
[----:B------:R-:W1:Y:S01]  /*6a10*/  MUFU.EX2 R12, R145 ;  /* 0x00000091000c7308 */ /* 0x000e620000000800 */
[----:B--2---:R-:W-:Y:S01]  /*6a20*/  FADD.FTZ R3, R137, R14 ;  /* 0x0000000e89037221 */ /* 0x004fe20000010000 */
[C---:B0-----:R-:W-:Y:S01]  /*6a30*/  FADD.FTZ R10, R151.reuse, R10 ;  /* 0x0000000a970a7221 */ /* 0x041fe20000010000 */
[----:B------:R-:W-:Y:S02]  /*6a40*/  F2FP.F16.F32.PACK_AB R218, R151, R218 ;  /* 0x000000da97da723e */ /* 0x000fe400000000ff */
[C---:B-1----:R-:W-:Y:S01]  /*6a50*/  FADD.FTZ R3, R12.reuse, R3 ;  /* 0x000000030c037221 */ /* 0x042fe20000010000 */
[----:B------:R-:W-:Y:S01]  /*6a60*/  F2FP.F16.F32.PACK_AB R219, R12, R137 ;  /* 0x000000890cdb723e */ /* 0x000fe200000000ff */
[----:B------:R-:W-:Y:S06]  /*6a70*/  @!P2 BRA `(.L_x_15) ;  /* 0x000000580044a947 */ /* 0x000fec0003800000 */
[----:B------:R-:W-:Y:S01]  /*6a80*/  R2UR UR6, R16 ;  /* 0x00000000100672ca */ /* 0x000fe200000e0000 */
[----:B------:R-:W-:Y:S01]  /*6a90*/  VIADD R13, R120, 0xfffffffe ;  /* 0xfffffffe780d7836 */ /* 0x000fe20000000000 */
[----:B------:R-:W-:Y:S01]  /*6aa0*/  CS2R R86, SRZ ;  /* 0x0000000000567805 */ /* 0x000fe2000001ff00 */
[----:B------:R-:W-:Y:S01]  /*6ab0*/  IMAD.MOV.U32 R12, RZ, RZ, R133 ;  /* 0x000000ffff0c7224 */ /* 0x000fe200078e0085 */
[----:B------:R-:W-:Y:S01]  /*6ac0*/  CS2R R84, SRZ ;  /* 0x0000000000547805 */ /* 0x000fe2000001ff00 */
[----:B------:R-:W-:Y:S01]  /*6ad0*/  IMAD.MOV.U32 R11, RZ, RZ, R89 ;  /* 0x000000ffff0b7224 */ /* 0x000fe200078e0059 */
[----:B------:R-:W-:Y:S02]  /*6ae0*/  CS2R R82, SRZ ;  /* 0x0000000000527805 */ /* 0x000fe4000001ff00 */
[----:B------:R-:W-:Y:S02]  /*6af0*/  CS2R R80, SRZ ;  /* 0x0000000000507805 */ /* 0x000fe4000001ff00 */
[----:B------:R-:W-:-:S02]  /*6b00*/  CS2R R78, SRZ ;  /* 0x00000000004e7805 */ /* 0x000fc4000001ff00 */
[----:B------:R-:W-:Y:S02]  /*6b10*/  CS2R R76, SRZ ;  /* 0x00000000004c7805 */ /* 0x000fe4000001ff00 */
[----:B------:R-:W-:Y:S02]  /*6b20*/  CS2R R74, SRZ ;  /* 0x00000000004a7805 */ /* 0x000fe4000001ff00 */
[----:B------:R-:W-:Y:S02]  /*6b30*/  CS2R R72, SRZ ;  /* 0x0000000000487805 */ /* 0x000fe4000001ff00 */
[----:B------:R-:W-:Y:S02]  /*6b40*/  CS2R R70, SRZ ;  /* 0x0000000000467805 */ /* 0x000fe4000001ff00 */
[----:B------:R-:W-:Y:S02]  /*6b50*/  MOV R15, UR6 ;  /* 0x00000006000f7c02 */ /* 0x000fe40008000f00 */
[----:B------:R-:W-:-:S02]  /*6b60*/  CS2R R68, SRZ ;  /* 0x0000000000447805 */ /* 0x000fc4000001ff00 */
[----:B------:R-:W-:Y:S02]  /*6b70*/  CS2R R66, SRZ ;  /* 0x0000000000427805 */ /* 0x000fe4000001ff00 */
[----:B------:R-:W-:Y:S02]  /*6b80*/  CS2R R64, SRZ ;  /* 0x0000000000407805 */ /* 0x000fe4000001ff00 */
[----:B------:R-:W-:Y:S02]  /*6b90*/  CS2R R62, SRZ ;  /* 0x00000000003e7805 */ /* 0x000fe4000001ff00 */
[----:B------:R-:W-:Y:S02]  /*6ba0*/  CS2R R60, SRZ ;  /* 0x00000000003c7805 */ /* 0x000fe4000001ff00 */
[----:B------:R-:W-:Y:S02]  /*6bb0*/  CS2R R58, SRZ ;  /* 0x00000000003a7805 */ /* 0x000fe4000001ff00 */
        /* <DEDUP_REMOVED lines=16> */
[----:B------:R-:W-:Y:S01]  /*6cc0*/  CS2R R24, SRZ ;  /* 0x0000000000187805 */ /* 0x000fe2000001ff00 */
[----:B------:R-:W-:Y:S01]  /*6cd0*/  UMOV UR61, UR60 ;  /* 0x0000003c003d7c82 */ /* 0x000fe20008000000 */
[----:B------:R-:W-:-:S05]  /*6ce0*/  ULDC UR7, c[0x0][0x9d8] ;  /* 0x0002760000077ab9 */ /* 0x000fca0000000800 */
.L_x_24:
[----:B------:R-:W-:Y:S01]  /*6cf0*/  R2UR UR11, R17 ;  /* 0x00000000110b72ca */ /* 0x000fe200000e0000 */
[----:B------:R-:W-:Y:S01]  /*6d00*/  UIADD3 UR60, UR61, 0x1, URZ ;  /* 0x000000013d3c7890 */ /* 0x000fe2000fffe03f */
[----:B------:R-:W-:-:S03]  /*6d10*/  R2UR UR10, R15 ;  /* 0x000000000f0a72ca */ /* 0x000fc600000e0000 */
[----:B------:R-:W-:-:S04]  /*6d20*/  UISETP.NE.AND UP0, UPT, UR60, 0x2, UPT ;  /* 0x000000023c00788c */ /* 0x000fc8000bf05270 */
[----:B------:R-:W-:Y:S02]  /*6d30*/  USEL UR6, URZ, 0x1, UP0 ;  /* 0x000000013f067887 */ /* 0x000fe40008000000 */
[----:B------:R-:W-:Y:S02]  /*6d40*/  USEL UR60, UR60, URZ, UP0 ;  /* 0x0000003f3c3c7287 */ /* 0x000fe40008000000 */
[----:B------:R-:W-:Y:S02]  /*6d50*/  ISETP.NE.AND P3, PT, RZ, UR11, PT ;  /* 0x0000000bff007c0c */ /* 0x000fe4000bf65270 */
[----:B------:R-:W-:-:S06]  /*6d60*/  ULOP3.LUT UR6, UR10, UR6, URZ, 0x3c, !UPT ;  /* 0x000000060a067292 */ /* 0x000fcc000f8e3c3f */
[----:B------:R-:W-:-:S05]  /*6d70*/  IMAD.U32 R16, RZ, RZ, UR6 ;  /* 0x00000006ff107e24 */ /* 0x000fca000f8e00ff */
[----:B------:R-:W-:Y:S05]  /*6d80*/  @P3 BRA `(.L_x_16) ;  /* 0x0000000000343947 */ /* 0x000fea0003800000 */
[----:B------:R-:W-:Y:S05]  /*6d90*/  @!P0 BRA `(.L_x_17) ;  /* 0x0000000000048947 */ /* 0x000fea0003800000 */
[----:B------:R-:W-:Y:S01]  /*6da0*/  BPT.TRAP 0x1 ;  /* 0x000000040000795c */ /* 0x000fe20000300000 */
.L_x_17:
[----:B------:R-:W-:Y:S02]  /*6db0*/  R2UR UR6, R2 ;  /* 0x00000000020672ca */ /* 0x000fe400000e0000 */
[----:B------:R-:W-:-:S11]  /*6dc0*/  R2UR UR10, R16 ;  /* 0x00000000100a72ca */ /* 0x000fd600000e0000 */
[----:B------:R-:W-:Y:S02]  /*6dd0*/  ULEA UR6, UR60, UR6, 0x3 ;  /* 0x000000063c067291 */ /* 0x000fe4000f8e183f */
[----:B------:R-:W-:-:S05]  /*6de0*/  IMAD.U32 R14, RZ, RZ, UR10 ;  /* 0x0000000aff0e7e24 */ /* 0x000fca000f8e00ff */
[----:B------:R-:W-:-:S04]  /*6df0*/  SHF.L.U32 R14, R14, 0x1f, RZ ;  /* 0x0000001f0e0e7819 */ /* 0x000fc800000006ff */
[----:B------:R0:W1:Y:S01]  /*6e00*/  SYNCS.PHASECHK.TRANS64.TRYWAIT P2, [UR6+0x34830], R14 ;  /* 0x0348300eff0075a7 */ /* 0x0000620008040146 */
[----:B------:R-:W-:Y:S05]  /*6e10*/  @!P0 BRA `(.L_x_18) ;  /* 0x0000000000048947 */ /* 0x000fea0003800000 */
[----:B------:R-:W-:Y:S01]  /*6e20*/  BPT.TRAP 0x1 ;  /* 0x000000040000795c */ /* 0x000fe20000300000 */
.L_x_18:
[----:B-1----:R-:W-:Y:S05]  /*6e30*/  @P2 BRA `(.L_x_16) ;  /* 0x0000000000082947 */ /* 0x002fea0003800000 */
[----:B------:R-:W1:Y:S02]  /*6e40*/  SYNCS.PHASECHK.TRANS64.TRYWAIT P2, [UR6+0x34830], R14 ;  /* 0x0348300eff0075a7 */ /* 0x000e640008040146 */
[----:B-1----:R-:W-:Y:S05]  /*6e50*/  @!P2 BRA `(.L_x_19) ;  /* 0x000000b40010a947 */ /* 0x002fea0003800000 */
.L_x_16:
[----:B------:R-:W2:Y:S01]  /*6e60*/  S2R R20, SR_TID.X ;  /* 0x0000000000147919 */ /* 0x000ea20000002100 */
[----:B------:R-:W-:Y:S01]  /*6e70*/  R2UR UR6, R0 ;  /* 0x00000000000672ca */ /* 0x000fe200000e0000 */
[----:B------:R-:W-:Y:S01]  /*6e80*/  UMOV UR59, 0x40000040 ;  /* 0x40000040003b7882 */ /* 0x000fe20000000000 */
[----:B------:R-:W-:Y:S01]  /*6e90*/  R2UR UR14, R8 ;  /* 0x00000000080e72ca */ /* 0x000fe200000e0000 */
[----:B------:R-:W-:Y:S01]  /*6ea0*/  UMOV UR27, 0x40000040 ;  /* 0x40000040001b7882 */ /* 0x000fe20000000000 */
[----:B------:R-:W-:Y:S01]  /*6eb0*/  R2UR UR15, R9 ;  /* 0x00000000090f72ca */ /* 0x000fe200000e0000 */
[----:B------:R-:W-:Y:S01]  /*6ec0*/  UMOV UR31, 0x40000040 ;  /* 0x40000040001f7882 */ /* 0x000fe20000000000 */
[----:B------:R-:W-:Y:S01]  /*6ed0*/  UMOV UR35, 0x40000040 ;  /* 0x4000004000237882 */ /* 0x000fe20000000000 */
[----:B------:R-:W-:Y:S01]  /*6ee0*/  UMOV UR39, 0x40000040 ;  /* 0x4000004000277882 */ /* 0x000fe20000000000 */
[----:B------:R-:W-:Y:S01]  /*6ef0*/  UMOV UR43, 0x40000040 ;  /* 0x40000040002b7882 */ /* 0x000fe20000000000 */
[----:B------:R-:W-:Y:S01]  /*6f00*/  UMOV UR47, 0x40000040 ;  /* 0x40000040002f7882 */ /* 0x000fe20000000000 */
[----:B------:R-:W-:Y:S01]  /*6f10*/  UMOV UR51, 0x40000040 ;  /* 0x4000004000337882 */ /* 0x000fe20000000000 */
[----:B------:R-:W-:Y:S01]  /*6f20*/  UMOV UR55, 0x40000040 ;  /* 0x4000004000377882 */ /* 0x000fe20000000000 */
[----:B------:R-:W-:Y:S01]  /*6f30*/  R2UR UR18, R6 ;  /* 0x00000000061272ca */ /* 0x000fe200000e0000 */
[----:B------:R-:W-:Y:S01]  /*6f40*/  UIMAD UR6, UR60, 0xb00, UR6 ;  /* 0x00000b003c0678a4 */ /* 0x000fe2000f8e0206 */
[----:B------:R-:W-:Y:S01]  /*6f50*/  R2UR UR19, R7 ;  /* 0x00000000071372ca */ /* 0x000fe200000e0000 */
[----:B------:R-:W-:Y:S01]  /*6f60*/  UMOV UR56, UR14 ;  /* 0x0000000e00387c82 */ /* 0x000fe20008000000 */
[----:B------:R-:W-:Y:S01]  /*6f70*/  UMOV UR24, UR14 ;  /* 0x0000000e00187c82 */ /* 0x000fe20008000000 */
[----:B------:R-:W-:Y:S01]  /*6f80*/  UMOV UR57, UR15 ;  /* 0x0000000f00397c82 */ /* 0x000fe20008000000 */
[----:B------:R-:W-:-:S02]  /*6f90*/  UIADD3 UR26, UR6, 0x80, URZ ;  /* 0x00000080061a7890 */ /* 0x000fc4000fffe03f */
        /* <DEDUP_REMOVED lines=9> */
[----:B--2---:R-:W-:Y:S01]  /*7030*/  SHF.R.U32.HI R20, RZ, 0x7, R20 ;  /* 0x00000007ff147819 */ /* 0x004fe20000011614 */
[----:B------:R-:W-:Y:S01]  /*7040*/  UMOV UR36, UR14 ;  /* 0x0000000e00247c82 */ /* 0x000fe20008000000 */
[----:B------:R-:W-:Y:S01]  /*7050*/  UMOV UR37, UR15 ;  /* 0x0000000f00257c82 */ /* 0x000fe20008000000 */
[----:B------:R-:W-:-:S02]  /*7060*/  UIADD3 UR42, UR6, 0x280, URZ ;  /* 0x00000280062a7890 */ /* 0x000fc4000fffe03f */
[----:B01----:R-:W-:Y:S01]  /*7070*/  VIADD R14, R20, 0x8 ;  /* 0x00000008140e7836 */ /* 0x003fe20000000000 */
[----:B------:R-:W-:Y:S01]  /*7080*/  UMOV UR40, UR14 ;  /* 0x0000000e00287c82 */ /* 0x000fe20008000000 */
[----:B------:R-:W-:Y:S01]  /*7090*/  UMOV UR41, UR15 ;  /* 0x0000000f00297c82 */ /* 0x000fe20008000000 */
[----:B------:R-:W-:Y:S02]  /*70a0*/  UIADD3 UR46, UR6, 0x300, URZ ;  /* 0x00000300062e7890 */ /* 0x000fe4000fffe03f */
[----:B------:R0:W-:Y:S01]  /*70b0*/  BAR.SYNC.DEFER_BLOCKING R14, 0x100 ;  /* 0x0004000e0000751d */ /* 0x0001e20000010000 */
[----:B------:R-:W-:Y:S02]  /*70c0*/  UIADD3 UR50, UR6, 0x380, URZ ;  /* 0x0000038006327890 */ /* 0x000fe4000fffe03f */
[----:B------:R-:W-:Y:S02]  /*70d0*/  UIADD3 UR54, UR6, 0x400, URZ ;  /* 0x0000040006367890 */ /* 0x000fe4000fffe03f */
[----:B------:R-:W-:Y:S01]  /*70e0*/  UIADD3 UR10, UR6, 0x500, URZ ;  /* 0x00000500060a7890 */ /* 0x000fe2000fffe03f */
[----:B------:R-:W-:Y:S01]  /*70f0*/  UMOV UR44, UR14 ;  /* 0x0000000e002c7c82 */ /* 0x000fe20008000000 */
[----:B------:R-:W-:Y:S01]  /*7100*/  UMOV UR45, UR15 ;  /* 0x0000000f002d7c82 */ /* 0x000fe20008000000 */
[----:B------:R-:W-:Y:S01]  /*7110*/  UMOV UR48, UR14 ;  /* 0x0000000e00307c82 */ /* 0x000fe20008000000 */
[----:B------:R-:W-:Y:S01]  /*7120*/  UMOV UR49, UR15 ;  /* 0x0000000f00317c82 */ /* 0x000fe20008000000 */
[----:B------:R-:W-:Y:S01]  /*7130*/  UMOV UR52, UR14 ;  /* 0x0000000e00347c82 */ /* 0x000fe20008000000 */
[----:B------:R-:W-:Y:S01]  /*7140*/  UMOV UR53, UR15 ;  /* 0x0000000f00357c82 */ /* 0x000fe20008000000 */
[----:B------:R-:W-:Y:S01]  /*7150*/  UMOV UR11, 0x40000040 ;  /* 0x40000040000b7882 */ /* 0x000fe20000000000 */
[----:B------:R-:W-:Y:S01]  /*7160*/  UIADD3 UR22, UR6, 0x586, URZ ;  /* 0x0000058606167890 */ /* 0x000fe2000fffe03f */
[----:B------:R-:W-:Y:S01]  /*7170*/  UMOV UR23, 0x40000040 ;  /* 0x4000004000177882 */ /* 0x000fe20000000000 */
        /* <DEDUP_REMOVED lines=65> */
[----:B------:R-:W-:Y:S01]  /*7590*/  UMOV UR24, UR14 ;  /* 0x0000000e00187c82 */ /* 0x000fe20008000000 */
[----:B------:R-:W-:Y:S01]  /*75a0*/  UMOV UR25, UR15 ;  /* 0x0000000f00197c82 */ /* 0x000fe20008000000 */
[----:B------:R-:W-:Y:S01]  /*75b0*/  UMOV UR26, UR10 ;  /* 0x0000000a001a7c82 */ /* 0x000fe20008000000 */
[----:B------:R-:W-:Y:S01]  /*75c0*/  UMOV UR27, 0x40000040 ;  /* 0x40000040001b7882 */ /* 0x000fe20000000000 */
[----:B------:R-:W-:Y:S01]  /*75d0*/  UIADD3 UR10, UR6, 0x502, URZ ;  /* 0x00000502060a7890 */ /* 0x000fe2000fffe03f */
[----:B------:R-:W-:Y:S02]  /*75e0*/  R2UR UR14, R4 ;  /* 0x00000000040e72ca */ /* 0x000fe400000e0000 */
[----:B------:R-:W-:Y:S01]  /*75f0*/  R2UR UR15, R5 ;  /* 0x00000000050f72ca */ /* 0x000fe200000e0000 */
        /* <DEDUP_REMOVED lines=73> */
[----:B------:R-:W-:Y:S01]  /*7a90*/  UMOV UR24, UR18 ;  /* 0x0000001200187c82 */ /* 0x000fe20008000000 */
[----:B------:R-:W-:Y:S01]  /*7aa0*/  UMOV UR25, UR19 ;  /* 0x0000001300197c82 */ /* 0x000fe20008000000 */
[----:B------:R-:W-:Y:S01]  /*7ab0*/  UMOV UR26, UR10 ;  /* 0x0000000a001a7c82 */ /* 0x000fe20008000000 */
[----:B------:R-:W-:Y:S01]  /*7ac0*/  UMOV UR27, 0x40000040 ;  /* 0x40000040001b7882 */ /* 0x000fe20000000000 */
[----:B------:R-:W-:Y:S02]  /*7ad0*/  UIADD3 UR10, UR6, 0x504, URZ ;  /* 0x00000504060a7890 */ /* 0x000fe4000fffe03f */
[----:B------:R-:W-:Y:S01]  /*7ae0*/  UIADD3 UR18, UR6, 0x584, URZ ;  /* 0x0000058406127890 */ /* 0x000fe2000fffe03f */
        /* <DEDUP_REMOVED lines=150> */
[----:B------:R-:W-:Y:S01]  /*8450*/  UMOV UR24, UR4 ;  /* 0x0000000400187c82 */ /* 0x000fe20008000000 */
[----:B------:R-:W-:Y:S01]  /*8460*/  UMOV UR25, UR5 ;  /* 0x0000000500197c82 */ /* 0x000fe20008000000 */
[----:B------:R-:W-:Y:S01]  /*8470*/  UMOV UR26, UR10 ;  /* 0x0000000a001a7c82 */ /* 0x000fe20008000000 */
[----:B------:R-:W-:Y:S01]  /*8480*/  UMOV UR27, 0x40000040 ;  /* 0x40000040001b7882 */ /* 0x000fe20000000000 */
[----:B------:R-:W-:Y:S01]  /*8490*/  UIADD3 UR10, UR6, 0x580, URZ ;  /* 0x00000580060a7890 */ /* 0x000fe2000fffe03f */
        /* <DEDUP_REMOVED lines=72> */
[----:B------:R-:W-:Y:S01]  /*8920*/  UMOV UR11, 0x40000040 ;  /* 0x40000040000b7882 */ /* 0x000fe20000000000 */
[----:B------:R-:W-:Y:S01]  /*8930*/  UIADD3 UR14, UR6, 0x582, URZ ;  /* 0x00000582060e7890 */ /* 0x000fe2000fffe03f */
[----:B------:R-:W-:Y:S02]  /*8940*/  WARPGROUP.DEPBAR.LE gsb0, 0x0 ;  /* 0x00008000000079c5 */ /* 0x000fe40000010000 */
[----:B------:R-:W-:-:S06]  /*8950*/  WARPGROUP.ARRIVE ;  /* 0x00000000000079c5 */ /* 0x000fcc0000000000 */
[----:B------:R-:W-:Y:S01]  /*8960*/  HGMMA.64x16x16.F32 R88, gdesc[UR8], R88, gsb0 ;  /* 0x00200000085879f0 */ /* 0x000fe20008000858 */
[----:B------:R-:W-:Y:S02]  /*8970*/  UIADD3 UR10, UR6, 0xa82, URZ ;  /* 0x00000a82060a7890 */ /* 0x000fe4000fffe03f */
        /* <DEDUP_REMOVED lines=144> */
[----:B------:R-:W-:Y:S01]  /*9280*/  UIADD3 UR6, UR6, 0xa86, URZ ;  /* 0x00000a8606067890 */ /* 0x000fe2000fffe03f */
        /* <DEDUP_REMOVED lines=33> */
[----:B0-----:R-:W-:Y:S05]  /*94a0*/  @P3 BRA `(.L_x_20) ;  /* 0x0000000000343947 */ /* 0x001fea0003800000 */
[----:B------:R-:W-:Y:S05]  /*94b0*/  @!P0 BRA `(.L_x_21) ;  /* 0x0000000000048947 */ /* 0x000fea0003800000 */
[----:B------:R-:W-:Y:S01]  /*94c0*/  BPT.TRAP 0x1 ;  /* 0x000000040000795c */ /* 0x000fe20000300000 */
.L_x_21:
        /* <DEDUP_REMOVED lines=8> */
.L_x_22:
[----:B-1----:R-:W-:Y:S05]  /*9550*/  @P2 BRA `(.L_x_20) ;  /* 0x0000000000082947 */ /* 0x002fea0003800000 */
[----:B------:R-:W1:Y:S02]  /*9560*/  SYNCS.PHASECHK.TRANS64.TRYWAIT P2, [UR6+0x34850], R14 ;  /* 0x0348500eff0075a7 */ /* 0x000e640008040146 */
[----:B-1----:R-:W-:Y:S05]  /*9570*/  @!P2 BRA `(.L_x_23) ;  /* 0x0000008c0060a947 */ /* 0x002fea0003800000 */
.L_x_20:
[----:B------:R-:W-:Y:S01]  /*9580*/  R2UR UR14, R2 ;  /* 0x00000000020e72ca */ /* 0x000fe200000e0000 */
[----:B------:R-:W-:Y:S01]  /*9590*/  WARPGROUP.ARRIVE ;  /* 0x00000000000079c5 */ /* 0x000fe20000000000 */
[----:B------:R-:W-:Y:S01]  /*95a0*/  UMOV UR11, 0x40000040 ;  /* 0x40000040000b7882 */ /* 0x000fe20000000000 */
[----:B01----:R-:W-:Y:S01]  /*95b0*/  FMUL.FTZ R14, R168, UR7 ;  /* 0x00000007a80e7c20 */ /* 0x003fe20008410000 */
[----:B------:R-:W-:Y:S01]  /*95c0*/  FMUL.FTZ R15, R169, UR7 ;  /* 0x00000007a90f7c20 */ /* 0x000fe20008410000 */
[----:B------:R-:W-:Y:S01]  /*95d0*/  FMUL.FTZ R168, R172, UR7 ;  /* 0x00000007aca87c20 */ /* 0x000fe20008410000 */
[----:B------:R-:W-:Y:S01]  /*95e0*/  FMUL.FTZ R169, R173, UR7 ;  /* 0x00000007ada97c20 */ /* 0x000fe20008410000 */
[----:B------:R-:W-:Y:S01]  /*95f0*/  FMUL.FTZ R160, R160, UR7 ;  /* 0x00000007a0a07c20 */ /* 0x000fe20008410000 */
[----:B------:R-:W-:Y:S01]  /*9600*/  FMUL.FTZ R161, R161, UR7 ;  /* 0x00000007a1a17c20 */ /* 0x000fe20008410000 */
[----:B------:R-:W0:Y:S01]  /*9610*/  MUFU.TANH R14, R14 ;  /* 0x0000000e000e7308 */ /* 0x000e220000002400 */
[----:B------:R-:W-:Y:S01]  /*9620*/  FMUL.FTZ R164, R164, UR7 ;  /* 0x00000007a4a47c20 */ /* 0x000fe20008410000 */
[----:B------:R-:W-:Y:S01]  /*9630*/  FMUL.FTZ R165, R165, UR7 ;  /* 0x00000007a5a57c20 */ /* 0x000fe20008410000 */
[----:B------:R-:W-:Y:S01]  /*9640*/  FMUL.FTZ R152, R152, UR7 ;  /* 0x0000000798987c20 */ /* 0x000fe20008410000 */
[----:B------:R-:W-:Y:S01]  /*9650*/  UIADD3 UR6, UR14, 0x400, URZ ;  /* 0x000004000e067890 */ /* 0x000fe2000fffe03f */
[----:B------:R-:W-:Y:S01]  /*9660*/  FMUL.FTZ R153, R153, UR7 ;  /* 0x0000000799997c20 */ /* 0x000fe20008410000 */
[----:B------:R-:W-:Y:S01]  /*9670*/  FMUL.FTZ R156, R156, UR7 ;  /* 0x000000079c9c7c20 */ /* 0x000fe20008410000 */
[----:B------:R-:W-:Y:S01]  /*9680*/  FMUL.FTZ R157, R157, UR7 ;  /* 0x000000079d9d7c20 */ /* 0x000fe20008410000 */
[----:B------:R-:W-:Y:S01]  /*9690*/  USHF.R.U32.HI UR6, URZ, 0x4, UR6 ;  /* 0x000000043f067899 */ /* 0x000fe20008011606 */
[----:B------:R-:W1:Y:S01]  /*96a0*/  MUFU.TANH R15, R15 ;  /* 0x0000000f000f7308 */ /* 0x000e620000002400 */
[----:B------:R-:W-:Y:S01]  /*96b0*/  FMUL.FTZ R144, R144, UR7 ;  /* 0x0000000790907c20 */ /* 0x000fe20008410000 */
[----:B------:R-:W-:Y:S01]  /*96c0*/  FMUL.FTZ R145, R145, UR7 ;  /* 0x0000000791917c20 */ /* 0x000fe20008410000 */
[----:B------:R-:W-:Y:S01]  /*96d0*/  ULOP3.LUT UR6, UR6, 0x3fff, URZ, 0xc0, !UPT ;  /* 0x00003fff06067892 */ /* 0x000fe2000f8ec03f */
[----:B------:R-:W-:Y:S01]  /*96e0*/  FMUL.FTZ R148, R148, UR7 ;  /* 0x0000000794947c20 */ /* 0x000fe20008410000 */
[----:B------:R-:W-:Y:S01]  /*96f0*/  FMUL.FTZ R149, R149, UR7 ;  /* 0x0000000795957c20 */ /* 0x000fe20008410000 */
[----:B------:R-:W-:Y:S01]  /*9700*/  FMUL.FTZ R136, R136, UR7 ;  /* 0x0000000788887c20 */ /* 0x000fe20008410000 */
[----:B------:R-:W-:Y:S01]  /*9710*/  ULOP3.LUT UR6, UR6, 0x5800000, URZ, 0xfc, !UPT ;  /* 0x0580000006067892 */ /* 0x000fe2000f8efc3f */
[----:B------:R-:W2:Y:S01]  /*9720*/  MUFU.TANH R168, R168 ;  /* 0x000000a800a87308 */ /* 0x000ea20000002400 */
[----:B0-----:R-:W-:Y:S01]  /*9730*/  FMNMX.FTZ R172, R14, R11, !PT ;  /* 0x0000000b0eac7209 */ /* 0x001fe20007810000 */
[----:B------:R-:W-:Y:S01]  /*9740*/  FMUL.FTZ R137, R137, UR7 ;  /* 0x0000000789897c20 */ /* 0x000fe20008410000 */
[----:B------:R-:W-:Y:S01]  /*9750*/  UIMAD UR6, UR61, 0xb00, UR6 ;  /* 0x00000b003d0678a4 */ /* 0x000fe2000f8e0206 */
[----:B------:R-:W-:Y:S01]  /*9760*/  FMUL.FTZ R140, R140, UR7 ;  /* 0x000000078c8c7c20 */ /* 0x000fe20008410000 */
[----:B------:R-:W-:Y:S01]  /*9770*/  FMUL.FTZ R20, R171, UR7 ;  /* 0x00000007ab147c20 */ /* 0x000fe20008410000 */
[----:B------:R-:W-:Y:S01]  /*9780*/  FMUL.FTZ R171, R175, UR7 ;  /* 0x00000007afab7c20 */ /* 0x000fe20008410000 */
[----:B------:R-:W-:Y:S01]  /*9790*/  FMUL.FTZ R141, R141, UR7 ;  /* 0x000000078d8d7c20 */ /* 0x000fe20008410000 */
[----:B------:R-:W0:Y:S01]  /*97a0*/  MUFU.TANH R169, R169 ;  /* 0x000000a900a97308 */ /* 0x000e220000002400 */
[----:B-1----:R-:W-:Y:S01]  /*97b0*/  FMNMX.FTZ R173, R15, R172, !PT ;  /* 0x000000ac0fad7209 */ /* 0x002fe20007810000 */
[----:B------:R-:W-:Y:S01]  /*97c0*/  UMOV UR10, UR6 ;  /* 0x00000006000a7c82 */ /* 0x000fe20008000000 */
[----:B------:R-:W-:Y:S01]  /*97d0*/  FMUL.FTZ R128, R128, UR7 ;  /* 0x0000000780807c20 */ /* 0x000fe20008410000 */
[----:B------:R-:W-:Y:S01]  /*97e0*/  HGMMA.64x128x16.F32 R24, R176, gdesc[UR8].tnspB, R24, gsb0 ;  /* 0x41e00008b0187df0 */ /* 0x000fe20008000818 */
[----:B------:R-:W-:Y:S01]  /*97f0*/  UIADD3 UR10, UR6, 0x80, URZ ;  /* 0x00000080060a7890 */ /* 0x000fe2000fffe03f */
[----:B------:R-:W-:Y:S01]  /*9800*/  FMUL.FTZ R129, R129, UR7 ;  /* 0x0000000781817c20 */ /* 0x000fe20008410000 */
[----:B------:R-:W-:Y:S01]  /*9810*/  UMOV UR11, 0x40000040 ;  /* 0x40000040000b7882 */ /* 0x000fe20000000000 */
[----:B------:R-:W1:Y:S01]  /*9820*/  MUFU.TANH R160, R160 ;  /* 0x000000a000a07308 */ /* 0x000e620000002400 */
[----:B--2---:R-:W-:Y:S01]  /*9830*/  FMNMX.FTZ R172, R168, R173, !PT ;  /* 0x000000ada8ac7209 */ /* 0x004fe20007810000 */
[----:B------:R-:W-:Y:S01]  /*9840*/  FMUL.FTZ R132, R132, UR7 ;  /* 0x0000000784847c20 */ /* 0x000fe20008410000 */
[----:B------:R-:W-:Y:S01]  /*9850*/  FMUL.FTZ R133, R133, UR7 ;  /* 0x0000000785857c20 */ /* 0x000fe20008410000 */
[----:B------:R-:W-:Y:S01]  /*9860*/  FMUL.FTZ R120, R120, UR7 ;  /* 0x0000000778787c20 */ /* 0x000fe20008410000 */
[----:B------:R-:W-:Y:S01]  /*9870*/  FMUL.FTZ R121, R121, UR7 ;  /* 0x0000000779797c20 */ /* 0x000fe20008410000 */
[----:B------:R-:W-:Y:S01]  /*9880*/  FMUL.FTZ R124, R124, UR7 ;  /* 0x000000077c7c7c20 */ /* 0x000fe20008410000 */
[----:B------:R-:W-:Y:S01]  /*9890*/  FMUL.FTZ R125, R125, UR7 ;  /* 0x000000077d7d7c20 */ /* 0x000fe20008410000 */
[----:B------:R-:W2:Y:S01]  /*98a0*/  MUFU.TANH R161, R161 ;  /* 0x000000a100a17308 */ /* 0x000ea20000002400 */
[----:B0-----:R-:W-:Y:S01]  /*98b0*/  FMNMX.FTZ R173, R169, R172, !PT ;  /* 0x000000aca9ad7209 */ /* 0x001fe20007810000 */
[----:B------:R-:W-:Y:S01]  /*98c0*/  FMUL.FTZ R112, R112, UR7 ;  /* 0x0000000770707c20 */ /* 0x000fe20008410000 */
[----:B------:R-:W-:Y:S01]  /*98d0*/  FMUL.FTZ R113, R113, UR7 ;  /* 0x0000000771717c20 */ /* 0x000fe20008410000 */
[----:B------:R-:W-:Y:S01]  /*98e0*/  FMUL.FTZ R116, R116, UR7 ;  /* 0x0000000774747c20 */ /* 0x000fe20008410000 */
[----:B------:R-:W-:Y:S01]  /*98f0*/  FMUL.FTZ R117, R117, UR7 ;  /* 0x0000000775757c20 */ /* 0x000fe20008410000 */
[----:B------:R-:W-:Y:S01]  /*9900*/  FMUL.FTZ R105, R105, UR7 ;  /* 0x0000000769697c20 */ /* 0x000fe20008410000 */
[----:B------:R-:W-:Y:S01]  /*9910*/  FMUL.FTZ R109, R109, UR7 ;  /* 0x000000076d6d7c20 */ /* 0x000fe20008410000 */
[----:B------:R-:W0:Y:S01]  /*9920*/  MUFU.TANH R164, R164 ;  /* 0x000000a400a47308 */ /* 0x000e220000002400 */
[----:B-1----:R-:W-:Y:S01]  /*9930*/  FMNMX.FTZ R172, R160, R173, !PT ;  /* 0x000000ada0ac7209 */ /* 0x002fe20007810000 */
[----:B------:R-:W-:Y:S01]  /*9940*/  FMUL.FTZ R97, R97, UR7 ;  /* 0x0000000761617c20 */ /* 0x000fe20008410000 */
[----:B------:R-:W-:Y:S01]  /*9950*/  FMUL.FTZ R101, R101, UR7 ;  /* 0x0000000765657c20 */ /* 0x000fe20008410000 */
[----:B------:R-:W-:Y:S01]  /*9960*/  FMUL.FTZ R93, R93, UR7 ;  /* 0x000000075d5d7c20 */ /* 0x000fe20008410000 */
[----:B------:R-:W-:Y:S01]  /*9970*/  FMUL.FTZ R21, R170, UR7 ;  /* 0x00000007aa157c20 */ /* 0x000fe20008410000 */
[----:B------:R-:W-:Y:S01]  /*9980*/  FMUL.FTZ R170, R174, UR7 ;  /* 0x00000007aeaa7c20 */ /* 0x000fe20008410000 */
[----:B------:R-:W-:Y:S01]  /*9990*/  FMUL.FTZ R162, R162, UR7 ;  /* 0x00000007a2a27c20 */ /* 0x000fe20008410000 */
        /* <DEDUP_REMOVED lines=44> */
[----:B------:R-:W1:Y:S01]  /*9c60*/  S2R R234, SR_TID.X ;  /* 0x0000000000ea7919 */ /* 0x000e620000002100 */
[C---:B------:R-:W-:Y:S01]  /*9c70*/  ISETP.GT.AND P2, PT, R13.reuse, RZ, PT ;  /* 0x000000ff0d00720c */ /* 0x040fe20003f44270 */
[----:B------:R-:W-:-:S02]  /*9c80*/  VIADD R13, R13, 0xffffffff ;  /* 0xffffffff0d0d7836 */ /* 0x000fc40000000000 */
[----:B------:R-:W3:Y:S01]  /*9c90*/  MUFU.TANH R145, R145 ;  /* 0x0000009100917308 */ /* 0x000ee20000002400 */
[----:B--2---:R-:W-:-:S07]  /*9ca0*/  FMNMX.FTZ R173, R157, R172, !PT ;  /* 0x000000ac9dad7209 */ /* 0x004fce0007810000 */
[----:B------:R-:W2:Y:S01]  /*9cb0*/  MUFU.TANH R148, R148 ;  /* 0x0000009400947308 */ /* 0x000ea20000002400 */
[----:B0-----:R-:W-:Y:S01]  /*9cc0*/  FMNMX.FTZ R172, R144, R173, !PT ;  /* 0x000000ad90ac7209 */ /* 0x001fe20007810000 */
[----:B------:R-:W-:-:S06]  /*9cd0*/  FMUL.FTZ R173, R118, UR7 ;  /* 0x0000000776ad7c20 */ /* 0x000fcc0008410000 */
[----:B------:R-:W0:Y:S01]  /*9ce0*/  MUFU.TANH R149, R149 ;  /* 0x0000009500957308 */ /* 0x000e220000002400 */
[----:B---3--:R-:W-:-:S07]  /*9cf0*/  FMNMX.FTZ R175, R145, R172, !PT ;  /* 0x000000ac91af7209 */ /* 0x008fce0007810000 */
[----:B------:R-:W3:Y:S01]  /*9d00*/  MUFU.TANH R136, R136 ;  /* 0x0000008800887308 */ /* 0x000ee20000002400 */
[----:B--2---:R-:W-:Y:S01]  /*9d10*/  FMNMX.FTZ R118, R148, R175, !PT ;  /* 0x000000af94767209 */ /* 0x004fe20007810000 */
[----:B------:R-:W-:Y:S01]  /*9d20*/  FMUL.FTZ R175, R104, UR7 ;  /* 0x0000000768af7c20 */ /* 0x000fe20008410000 */
[----:B-1----:R-:W-:-:S05]  /*9d30*/  SHF.R.U32.HI R234, RZ, 0x7, R234 ;  /* 0x00000007ffea7819 */ /* 0x002fca00000116ea */
[----:B------:R-:W1:Y:S08]  /*9d40*/  MUFU.TANH R137, R137 ;  /* 0x0000008900897308 */ /* 0x000e700000002400 */
[----:B------:R-:W2:Y:S08]  /*9d50*/  MUFU.TANH R140, R140 ;  /* 0x0000008c008c7308 */ /* 0x000eb00000002400 */
[----:B------:R-:W4:Y:S08]  /*9d60*/  MUFU.TANH R141, R141 ;  /* 0x0000008d008d7308 */ /* 0x000f300000002400 */
[----:B------:R-:W5:Y:S08]  /*9d70*/  MUFU.TANH R128, R128 ;  /* 0x0000008000807308 */ /* 0x000f700000002400 */
[----:B------:R-:W5:Y:S01]  /*9d80*/  MUFU.TANH R129, R129 ;  /* 0x0000008100817308 */ /* 0x000f620000002400 */
[----:B------:R-:W-:-:S02]  /*9d90*/  WARPGROUP.DEPBAR.LE gsb0, 0x0 ;  /* 0x00008000000079c5 */ /* 0x000fc40000010000 */
[----:B------:R-:W-:Y:S01]  /*9da0*/  WARPGROUP.ARRIVE ;  /* 0x00000000000079c5 */ /* 0x000fe20000000000 */
[----:B0-----:R-:W-:Y:S01]  /*9db0*/  FMNMX.FTZ R177, R149, R118, !PT ;  /* 0x0000007695b17209 */ /* 0x001fe20007810000 */
[----:B------:R-:W-:-:S03]  /*9dc0*/  IMAD.U32 R118, RZ, RZ, UR60 ;  /* 0x0000003cff767e24 */ /* 0x000fc6000f8e00ff */
[----:B------:R-:W0:Y:S01]  /*9dd0*/  MUFU.TANH R132, R132 ;  /* 0x0000008400847308 */ /* 0x000e220000002400 */
[----:B---3--:R-:W-:Y:S01]  /*9de0*/  FMNMX.FTZ R104, R136, R177, !PT ;  /* 0x000000b188687209 */ /* 0x008fe20007810000 */
[----:B------:R-:W-:Y:S01]  /*9df0*/  HGMMA.64x128x16.F32 R24, R180, gdesc[UR8].tnspB, R24, gsb0 ;  /* 0x41e00008b4187df0 */ /* 0x000fe20008000818 */
[----:B------:R-:W-:Y:S01]  /*9e00*/  UIADD3 UR10, UR6, 0x100, URZ ;  /* 0x00000100060a7890 */ /* 0x000fe2000fffe03f */
[----:B------:R-:W-:Y:S01]  /*9e10*/  @!P1 LEA R118, R118, UR14, 0x3 ;  /* 0x0000000e76769c11 */ /* 0x000fe2000f8e18ff */
[----:B------:R-:W-:Y:S01]  /*9e20*/  UMOV UR11, 0x40000040 ;  /* 0x40000040000b7882 */ /* 0x000fe20000000000 */
[----:B-1----:R-:W-:Y:S02]  /*9e30*/  FMNMX.FTZ R177, R137, R104, !PT ;  /* 0x0000006889b17209 */ /* 0x002fe40007810000 */
[----:B------:R-:W1:Y:S01]  /*9e40*/  MUFU.TANH R133, R133 ;  /* 0x0000008500857308 */ /* 0x000e620000002400 */
[----:B------:R-:W-:Y:S01]  /*9e50*/  @!P1 VIADD R118, R118, 0x34840 ;  /* 0x0003484076769836 */ /* 0x000fe20000000000 */
[----:B--2---:R-:W-:Y:S01]  /*9e60*/  FMNMX.FTZ R104, R140, R177, !PT ;  /* 0x000000b18c687209 */ /* 0x004fe20007810000 */
[----:B------:R-:W-:-:S03]  /*9e70*/  FMUL.FTZ R177, R108, UR7 ;  /* 0x000000076cb17c20 */ /* 0x000fc60008410000 */
[----:B----4-:R-:W-:Y:S02]  /*9e80*/  FMNMX.FTZ R179, R141, R104, !PT ;  /* 0x000000688db37209 */ /* 0x010fe40007810000 */
[----:B------:R-:W2:Y:S02]  /*9e90*/  MUFU.TANH R120, R120 ;  /* 0x0000007800787308 */ /* 0x000ea40000002400 */
[----:B-----5:R-:W-:-:S04]  /*9ea0*/  FMNMX.FTZ R104, R128, R179, !PT ;  /* 0x000000b380687209 */ /* 0x020fc80007810000 */
[----:B------:R-:W-:Y:S02]  /*9eb0*/  FMNMX.FTZ R179, R129, R104, !PT ;  /* 0x0000006881b37209 */ /* 0x000fe40007810000 */
[----:B------:R-:W3:Y:S02]  /*9ec0*/  MUFU.TANH R121, R121 ;  /* 0x0000007900797308 */ /* 0x000ee40000002400 */
[----:B0-----:R-:W-:Y:S01]  /*9ed0*/  FMNMX.FTZ R104, R132, R179, !PT ;  /* 0x000000b384687209 */ /* 0x001fe20007810000 */
[----:B------:R-:W-:-:S05]  /*9ee0*/  FMUL.FTZ R179, R96, UR7 ;  /* 0x0000000760b37c20 */ /* 0x000fca0008410000 */
[----:B------:R-:W0:Y:S08]  /*9ef0*/  MUFU.TANH R124, R124 ;  /* 0x0000007c007c7308 */ /* 0x000e300000002400 */
[----:B------:R-:W4:Y:S08]  /*9f00*/  MUFU.TANH R125, R125 ;  /* 0x0000007d007d7308 */ /* 0x000f300000002400 */
[----:B------:R-:W5:Y:S08]  /*9f10*/  MUFU.TANH R112, R112 ;  /* 0x0000007000707308 */ /* 0x000f700000002400 */
        /* <DEDUP_REMOVED lines=9> */
[----:B------:R-:W-:Y:S08]  /*9fb0*/  MUFU.TANH R101, R101 ;  /* 0x0000006500657308 */ /* 0x000ff00000002400 */
[----:B------:R-:W-:Y:S01]  /*9fc0*/  MUFU.TANH R93, R93 ;  /* 0x0000005d005d7308 */ /* 0x000fe20000002400 */
[----:B------:R-:W-:-:S02]  /*9fd0*/  WARPGROUP.DEPBAR.LE gsb0, 0x0 ;  /* 0x00008000000079c5 */ /* 0x000fc40000010000 */
[----:B------:R-:W-:Y:S01]  /*9fe0*/  WARPGROUP.ARRIVE ;  /* 0x00000000000079c5 */ /* 0x000fe20000000000 */
[----:B-1----:R-:W-:-:S04]  /*9ff0*/  FMNMX.FTZ R181, R133, R104, !PT ;  /* 0x0000006885b57209 */ /* 0x002fc80007810000 */
[----:B------:R-:W-:Y:S01]  /*a000*/  MUFU.TANH R21, R21 ;  /* 0x0000001500157308 */ /* 0x000fe20000002400 */
[----:B--2---:R-:W-:Y:S01]  /*a010*/  FMNMX.FTZ R96, R120, R181, !PT ;  /* 0x000000b578607209 */ /* 0x004fe20007810000 */
[----:B------:R-:W-:Y:S01]  /*a020*/  HGMMA.64x128x16.F32 R24, R184, gdesc[UR8].tnspB, R24, gsb0 ;  /* 0x41e00008b8187df0 */ /* 0x000fe20008000818 */
[----:B------:R-:W-:Y:S01]  /*a030*/  UIADD3 UR10, UR6, 0x180, URZ ;  /* 0x00000180060a7890 */ /* 0x000fe2000fffe03f */
[----:B------:R-:W-:Y:S01]  /*a040*/  UMOV UR11, 0x40000040 ;  /* 0x40000040000b7882 */ /* 0x000fe20000000000 */
[----:B---3--:R-:W-:-:S03]  /*a050*/  FMNMX.FTZ R181, R121, R96, !PT ;  /* 0x0000006079b57209 */ /* 0x008fc60007810000 */
[----:B------:R-:W-:Y:S01]  /*a060*/  MUFU.TANH R20, R20 ;  /* 0x0000001400147308 */ /* 0x000fe20000002400 */
[----:B0-----:R-:W-:Y:S01]  /*a070*/  FMNMX.FTZ R96, R124, R181, !PT ;  /* 0x000000b57c607209 */ /* 0x001fe20007810000 */
[----:B------:R-:W-:-:S03]  /*a080*/  FMUL.FTZ R181, R100, UR7 ;  /* 0x0000000764b57c20 */ /* 0x000fc60008410000 */
[----:B----4-:R-:W-:-:S03]  /*a090*/  FMNMX.FTZ R183, R125, R96, !PT ;  /* 0x000000607db77209 */ /* 0x010fc60007810000 */
[----:B------:R-:W-:Y:S01]  /*a0a0*/  MUFU.TANH R170, R170 ;  /* 0x000000aa00aa7308 */ /* 0x000fe20000002400 */
[----:B-----5:R-:W-:-:S04]  /*a0b0*/  FMNMX.FTZ R96, R112, R183, !PT ;  /* 0x000000b770607209 */ /* 0x020fc80007810000 */
[----:B------:R-:W-:-:S03]  /*a0c0*/  FMNMX.FTZ R183, R113, R96, !PT ;  /* 0x0000006071b77209 */ /* 0x000fc60007810000 */
[----:B------:R-:W0:Y:S01]  /*a0d0*/  MUFU.TANH R181, R181 ;  /* 0x000000b500b57308 */ /* 0x000e220000002400 */
[----:B------:R-:W-:Y:S01]  /*a0e0*/  FMNMX.FTZ R96, R116, R183, !PT ;  /* 0x000000b774607209 */ /* 0x000fe20007810000 */
[----:B------:R-:W-:Y:S02]  /*a0f0*/  FMUL.FTZ R183, R88, UR7 ;  /* 0x0000000758b77c20 */ /* 0x000fe40008410000 */
[----:B------:R-:W1:Y:S01]  /*a100*/  LDC R88, c[0x0][0x988] ;  /* 0x00026200ff587b82 */ /* 0x000e620000000800 */
[----:B------:R-:W-:-:S03]  /*a110*/  FMNMX.FTZ R96, R117, R96, !PT ;  /* 0x0000006075607209 */ /* 0x000fc60007810000 */
[----:B------:R-:W-:Y:S01]  /*a120*/  MUFU.TANH R171, R171 ;  /* 0x000000ab00ab7308 */ /* 0x000fe20000002400 */
[----:B------:R-:W-:-:S04]  /*a130*/  FMNMX.FTZ R96, R175, R96, !PT ;  /* 0x00000060af607209 */ /* 0x000fc80007810000 */
[----:B------:R-:W-:-:S03]  /*a140*/  FMNMX.FTZ R96, R105, R96, !PT ;  /* 0x0000006069607209 */ /* 0x000fc60007810000 */
[----:B------:R-:W2:Y:S01]  /*a150*/  MUFU.TANH R183, R183 ;  /* 0x000000b700b77308 */ /* 0x000ea20000002400 */
[----:B------:R-:W-:-:S04]  /*a160*/  FMNMX.FTZ R96, R177, R96, !PT ;  /* 0x00000060b1607209 */ /* 0x000fc80007810000 */
[----:B------:R-:W-:-:S03]  /*a170*/  FMNMX.FTZ R96, R109, R96, !PT ;  /* 0x000000606d607209 */ /* 0x000fc60007810000 */
[----:B------:R-:W-:Y:S01]  /*a180*/  MUFU.TANH R162, R162 ;  /* 0x000000a200a27308 */ /* 0x000fe20000002400 */
[----:B------:R-:W-:-:S04]  /*a190*/  FMNMX.FTZ R96, R179, R96, !PT ;  /* 0x00000060b3607209 */ /* 0x000fc80007810000 */
[----:B------:R-:W-:-:S03]  /*a1a0*/  FMNMX.FTZ R96, R97, R96, !PT ;  /* 0x0000006061607209 */ /* 0x000fc60007810000 */
[----:B------:R-:W-:Y:S01]  /*a1b0*/  MUFU.TANH R163, R163 ;  /* 0x000000a300a37308 */ /* 0x000fe20000002400 */
[----:B0-----:R-:W-:-:S04]  /*a1c0*/  FMNMX.FTZ R96, R181, R96, !PT ;  /* 0x00000060b5607209 */ /* 0x001fc80007810000 */
[----:B------:R-:W-:-:S03]  /*a1d0*/  FMNMX.FTZ R96, R101, R96, !PT ;  /* 0x0000006065607209 */ /* 0x000fc60007810000 */
[----:B------:R-:W-:Y:S01]  /*a1e0*/  MUFU.TANH R166, R166 ;  /* 0x000000a600a67308 */ /* 0x000fe20000002400 */
[----:B--2---:R-:W-:-:S07]  /*a1f0*/  FMNMX.FTZ R96, R183, R96, !PT ;  /* 0x00000060b7607209 */ /* 0x004fce0007810000 */
[----:B------:R-:W-:Y:S08]  /*a200*/  MUFU.TANH R167, R167 ;  /* 0x000000a700a77308 */ /* 0x000ff00000002400 */
        /* <DEDUP_REMOVED lines=8> */
[----:B------:R-:W-:Y:S01]  /*a290*/  MUFU.TANH R138, R138 ;  /* 0x0000008a008a7308 */ /* 0x000fe20000002400 */
[----:B------:R-:W-:-:S02]  /*a2a0*/  WARPGROUP.DEPBAR.LE gsb0, 0x0 ;  /* 0x00008000000079c5 */ /* 0x000fc40000010000 */
[----:B------:R-:W-:Y:S01]  /*a2b0*/  WARPGROUP.ARRIVE ;  /* 0x00000000000079c5 */ /* 0x000fe20000000000 */
[----:B------:R-:W-:Y:S01]  /*a2c0*/  FMUL.FTZ R185, R89, UR7 ;  /* 0x0000000759b97c20 */ /* 0x000fe20008410000 */
[----:B------:R-:W-:-:S03]  /*a2d0*/  FMUL.FTZ R187, R92, UR7 ;  /* 0x000000075cbb7c20 */ /* 0x000fc60008410000 */
[----:B------:R-:W-:Y:S01]  /*a2e0*/  MUFU.TANH R139, R139 ;  /* 0x0000008b008b7308 */ /* 0x000fe20000002400 */
[----:B------:R-:W-:Y:S01]  /*a2f0*/  HGMMA.64x128x16.F32 R24, R188, gdesc[UR8].tnspB, R24, gsb0 ;  /* 0x41e00008bc187df0 */ /* 0x000fe20008000818 */
[----:B------:R-:W-:Y:S01]  /*a300*/  UIADD3 UR10, UR6, 0x200, URZ ;  /* 0x00000200060a7890 */ /* 0x000fe2000fffe03f */
[----:B------:R-:W-:-:S05]  /*a310*/  UMOV UR11, 0x40000040 ;  /* 0x40000040000b7882 */ /* 0x000fca0000000000 */
[----:B------:R-:W0:Y:S08]  /*a320*/  MUFU.TANH R185, R185 ;  /* 0x000000b900b97308 */ /* 0x000e300000002400 */
[----:B------:R-:W2:Y:S08]  /*a330*/  MUFU.TANH R187, R187 ;  /* 0x000000bb00bb7308 */ /* 0x000eb00000002400 */
[----:B------:R-:W-:Y:S01]  /*a340*/  MUFU.TANH R142, R142 ;  /* 0x0000008e008e7308 */ /* 0x000fe20000002400 */
[----:B0-----:R-:W-:-:S07]  /*a350*/  FMNMX.FTZ R96, R185, R96, !PT ;  /* 0x00000060b9607209 */ /* 0x001fce0007810000 */
[----:B------:R-:W-:Y:S01]  /*a360*/  MUFU.TANH R143, R143 ;  /* 0x0000008f008f7308 */ /* 0x000fe20000002400 */
[----:B--2---:R-:W-:-:S04]  /*a370*/  FMNMX.FTZ R96, R187, R96, !PT ;  /* 0x00000060bb607209 */ /* 0x004fc80007810000 */
[----:B------:R-:W-:-:S03]  /*a380*/  FMNMX.FTZ R96, R93, R96, !PT ;  /* 0x000000605d607209 */ /* 0x000fc60007810000 */
[----:B------:R-:W-:Y:S02]  /*a390*/  MUFU.TANH R130, R130 ;  /* 0x0000008200827308 */ /* 0x000fe40000002400 */
[----:B------:R-:W0:Y:S06]  /*a3a0*/  SHFL.BFLY PT, R89, R96, 0x2, 0x1f ;  /* 0x0c401f0060597f89 */ /* 0x000e2c00000e0000 */
[----:B------:R-:W-:Y:S08]  /*a3b0*/  MUFU.TANH R131, R131 ;  /* 0x0000008300837308 */ /* 0x000ff00000002400 */
[----:B------:R-:W-:Y:S08]  /*a3c0*/  MUFU.TANH R134, R134 ;  /* 0x0000008600867308 */ /* 0x000ff00000002400 */
[----:B------:R-:W-:Y:S01]  /*a3d0*/  MUFU.TANH R135, R135 ;  /* 0x0000008700877308 */ /* 0x000fe20000002400 */
[----:B0-----:R-:W-:-:S05]  /*a3e0*/  FMNMX.FTZ R89, R96, R89, !PT ;  /* 0x0000005960597209 */ /* 0x001fca0007810000 */
[----:B------:R-:W0:Y:S02]  /*a3f0*/  SHFL.BFLY PT, R92, R89, 0x1, 0x1f ;  /* 0x0c201f00595c7f89 */ /* 0x000e2400000e0000 */
[----:B------:R-:W-:Y:S08]  /*a400*/  MUFU.TANH R122, R122 ;  /* 0x0000007a007a7308 */ /* 0x000ff00000002400 */
[----:B------:R-:W-:Y:S08]  /*a410*/  MUFU.TANH R123, R123 ;  /* 0x0000007b007b7308 */ /* 0x000ff00000002400 */
[----:B------:R-:W-:Y:S01]  /*a420*/  MUFU.TANH R126, R126 ;  /* 0x0000007e007e7308 */ /* 0x000fe20000002400 */
[----:B0-----:R-:W-:-:S07]  /*a430*/  FMNMX.FTZ R89, R89, R92, !PT ;  /* 0x0000005c59597209 */ /* 0x001fce0007810000 */
[----:B------:R-:W-:Y:S01]  /*a440*/  MUFU.TANH R127, R127 ;  /* 0x0000007f007f7308 */ /* 0x000fe20000002400 */
[C---:B-1----:R-:W-:Y:S01]  /*a450*/  FMUL.FTZ R233, R89.reuse, R88 ;  /* 0x0000005859e97220 */ /* 0x042fe20000410000 */
[----:B------:R-:W-:-:S03]  /*a460*/  FADD.FTZ R11, -R89, R11 ;  /* 0x0000000b590b7221 */ /* 0x000fc60000010100 */
[----:B------:R-:W-:-:S03]  /*a470*/  FFMA.FTZ R176, R14, R88, -R233 ;  /* 0x000000580eb07223 */ /* 0x000fc600000108e9 */
[----:B------:R-:W-:Y:S01]  /*a480*/  MUFU.TANH R114, R114 ;  /* 0x0000007200727308 */ /* 0x000fe20000002400 */
[-C--:B------:R-:W-:Y:S01]  /*a490*/  FMUL.FTZ R11, R11, R88.reuse ;  /* 0x000000580b0b7220 */ /* 0x080fe20000410000 */
[-CC-:B------:R-:W-:Y:S01]  /*a4a0*/  FFMA.FTZ R15, R15, R88.reuse, -R233.reuse ;  /* 0x000000580f0f7223 */ /* 0x180fe200000108e9 */
[-CC-:B------:R-:W-:Y:S01]  /*a4b0*/  FFMA.FTZ R178, R168, R88.reuse, -R233.reuse ;  /* 0x00000058a8b27223 */ /* 0x180fe200000108e9 */
[-CC-:B------:R-:W-:Y:S01]  /*a4c0*/  FFMA.FTZ R169, R169, R88.reuse, -R233.reuse ;  /* 0x00000058a9a97223 */ /* 0x180fe200000108e9 */
[-CC-:B------:R-:W-:Y:S01]  /*a4d0*/  FFMA.FTZ R180, R160, R88.reuse, -R233.reuse ;  /* 0x00000058a0b47223 */ /* 0x180fe200000108e9 */
[-CC-:B------:R-:W-:Y:S01]  /*a4e0*/  FFMA.FTZ R182, R164, R88.reuse, -R233.reuse ;  /* 0x00000058a4b67223 */ /* 0x180fe200000108e9 */
[-CC-:B------:R-:W-:Y:S01]  /*a4f0*/  FFMA.FTZ R92, R183, R88.reuse, -R233.reuse ;  /* 0x00000058b75c7223 */ /* 0x180fe200000108e9 */
[----:B------:R-:W-:Y:S01]  /*a500*/  MUFU.TANH R115, R115 ;  /* 0x0000007300737308 */ /* 0x000fe20000002400 */
[-CC-:B------:R-:W-:Y:S01]  /*a510*/  FFMA.FTZ R184, R152, R88.reuse, -R233.reuse ;  /* 0x0000005898b87223 */ /* 0x180fe200000108e9 */
        /* <DEDUP_REMOVED lines=16> */
[----:B------:R-:W-:-:S06]  /*a620*/  FFMA.FTZ R93, R93, R88, -R233 ;  /* 0x000000585d5d7223 */ /* 0x000fcc00000108e9 */
[----:B------:R-:W-:Y:S01]  /*a630*/  MUFU.TANH R107, R107 ;  /* 0x0000006b006b7308 */ /* 0x000fe20000002400 */
[----:B------:R-:W-:Y:S02]  /*a640*/  WARPGROUP.DEPBAR.LE gsb0, 0x0 ;  /* 0x00008000000079c5 */ /* 0x000fe40000010000 */
[----:B------:R-:W-:Y:S01]  /*a650*/  WARPGROUP.ARRIVE ;  /* 0x00000000000079c5 */ /* 0x000fe20000000000 */
[----:B------:R-:W-:Y:S01]  /*a660*/  FMUL.FTZ R189, R106, UR7 ;  /* 0x000000076abd7c20 */ /* 0x000fe20008410000 */
[----:B------:R-:W-:-:S03]  /*a670*/  FMUL.FTZ R191, R110, UR7 ;  /* 0x000000076ebf7c20 */ /* 0x000fc60008410000 */
[----:B------:R-:W-:Y:S01]  /*a680*/  MUFU.TANH R111, R111 ;  /* 0x0000006f006f7308 */ /* 0x000fe20000002400 */
[-CC-:B------:R-:W-:Y:S01]  /*a690*/  FFMA.FTZ R188, R144, R88.reuse, -R233.reuse ;  /* 0x0000005890bc7223 */ /* 0x180fe200000108e9 */
[----:B------:R-:W-:Y:S01]  /*a6a0*/  FFMA.FTZ R190, R148, R88, -R233 ;  /* 0x0000005894be7223 */ /* 0x000fe200000108e9 */
[----:B------:R-:W-:Y:S01]  /*a6b0*/  HGMMA.64x128x16.F32 R24, R192, gdesc[UR8].tnspB, R24, gsb0 ;  /* 0x41e00008c0187df0 */ /* 0x000fe20008000818 */
[----:B------:R-:W-:Y:S01]  /*a6c0*/  UIADD3 UR10, UR6, 0x280, URZ ;  /* 0x00000280060a7890 */ /* 0x000fe2000fffe03f */
[----:B------:R-:W-:-:S03]  /*a6d0*/  UMOV UR11, 0x40000040 ;  /* 0x40000040000b7882 */ /* 0x000fc60000000000 */
[----:B------:R-:W-:Y:S08]  /*a6e0*/  MUFU.TANH R189, R189 ;  /* 0x000000bd00bd7308 */ /* 0x000ff00000002400 */
[----:B------:R-:W-:Y:S08]  /*a6f0*/  MUFU.TANH R191, R191 ;  /* 0x000000bf00bf7308 */ /* 0x000ff00000002400 */
[----:B------:R-:W-:Y:S08]  /*a700*/  MUFU.TANH R99, R99 ;  /* 0x0000006300637308 */ /* 0x000ff00000002400 */
[----:B------:R-:W-:Y:S08]  /*a710*/  MUFU.TANH R103, R103 ;  /* 0x0000006700677308 */ /* 0x000ff00000002400 */
[----:B------:R-:W-:Y:S08]  /*a720*/  MUFU.TANH R91, R91 ;  /* 0x0000005b005b7308 */ /* 0x000ff00000002400 */
[----:B------:R-:W-:Y:S08]  /*a730*/  MUFU.TANH R95, R95 ;  /* 0x0000005f005f7308 */ /* 0x000ff00000002400 */
[----:B------:R-:W-:Y:S08]  /*a740*/  MUFU.EX2 R11, R11 ;  /* 0x0000000b000b7308 */ /* 0x000ff00000000800 */
[----:B------:R-:W0:Y:S08]  /*a750*/  MUFU.EX2 R176, R176 ;  /* 0x000000b000b07308 */ /* 0x000e300000000800 */
[----:B------:R-:W1:Y:S08]  /*a760*/  MUFU.EX2 R15, R15 ;  /* 0x0000000f000f7308 */ /* 0x000e700000000800 */
[----:B------:R-:W-:Y:S01]  /*a770*/  MUFU.EX2 R178, R178 ;  /* 0x000000b200b27308 */ /* 0x000fe20000000800 */
[----:B0-----:R-:W-:-:S07]  /*a780*/  FFMA.FTZ R10, R11, R10, R176 ;  /* 0x0000000a0b0a7223 */ /* 0x001fce00000100b0 */
[----:B------:R-:W-:Y:S01]  /*a790*/  MUFU.EX2 R169, R169 ;  /* 0x000000a900a97308 */ /* 0x000fe20000000800 */
[----:B-1----:R-:W-:-:S07]  /*a7a0*/  F2FP.F16.F32.PACK_AB R176, R15, R176 ;  /* 0x000000b00fb0723e */ /* 0x002fce00000000ff */
[----:B------:R-:W-:Y:S08]  /*a7b0*/  MUFU.EX2 R180, R180 ;  /* 0x000000b400b47308 */ /* 0x000ff00000000800 */
[----:B------:R-:W-:Y:S08]  /*a7c0*/  MUFU.EX2 R182, R182 ;  /* 0x000000b600b67308 */ /* 0x000ff00000000800 */
[----:B------:R-:W-:Y:S08]  /*a7d0*/  MUFU.EX2 R184, R184 ;  /* 0x000000b800b87308 */ /* 0x000ff00000000800 */
[----:B------:R-:W-:Y:S08]  /*a7e0*/  MUFU.EX2 R186, R186 ;  /* 0x000000ba00ba7308 */ /* 0x000ff00000000800 */
[----:B------:R-:W-:Y:S08]  /*a7f0*/  MUFU.EX2 R188, R188 ;  /* 0x000000bc00bc7308 */ /* 0x000ff00000000800 */
[----:B------:R-:W-:Y:S08]  /*a800*/  MUFU.EX2 R145, R145 ;  /* 0x0000009100917308 */ /* 0x000ff00000000800 */
[----:B------:R-:W-:Y:S01]  /*a810*/  MUFU.EX2 R190, R190 ;  /* 0x000000be00be7308 */ /* 0x000fe20000000800 */
[----:B------:R-:W-:-:S02]  /*a820*/  WARPGROUP.DEPBAR.LE gsb0, 0x0 ;  /* 0x00008000000079c5 */ /* 0x000fc40000010000 */
[----:B------:R-:W-:Y:S01]  /*a830*/  WARPGROUP.ARRIVE ;  /* 0x00000000000079c5 */ /* 0x000fe20000000000 */
[----:B------:R-:W-:Y:S01]  /*a840*/  FMUL.FTZ R193, R98, UR7 ;  /* 0x0000000762c17c20 */ /* 0x000fe20008410000 */
[----:B------:R-:W-:Y:S01]  /*a850*/  FMUL.FTZ R195, R102, UR7 ;  /* 0x0000000766c37c20 */ /* 0x000fe20008410000 */
[-CC-:B------:R-:W-:Y:S01]  /*a860*/  FFMA.FTZ R192, R136, R88.reuse, -R233.reuse ;  /* 0x0000005888c07223 */ /* 0x180fe200000108e9 */
[----:B------:R-:W-:Y:S01]  /*a870*/  FFMA.FTZ R194, R140, R88, -R233 ;  /* 0x000000588cc27223 */ /* 0x000fe200000108e9 */
[----:B------:R-:W-:Y:S01]  /*a880*/  MUFU.EX2 R149, R149 ;  /* 0x0000009500957308 */ /* 0x000fe20000000800 */
[----:B------:R-:W-:Y:S01]  /*a890*/  HGMMA.64x128x16.F32 R24, R196, gdesc[UR8].tnspB, R24, gsb0 ;  /* 0x41e00008c4187df0 */ /* 0x000fe20008000818 */
[----:B------:R-:W-:Y:S01]  /*a8a0*/  UIADD3 UR10, UR6, 0x300, URZ ;  /* 0x00000300060a7890 */ /* 0x000fe2000fffe03f */
[----:B------:R-:W-:-:S05]  /*a8b0*/  UMOV UR11, 0x40000040 ;  /* 0x40000040000b7882 */ /* 0x000fca0000000000 */
[----:B------:R-:W0:Y:S08]  /*a8c0*/  MUFU.TANH R193, R193 ;  /* 0x000000c100c17308 */ /* 0x000e300000002400 */
[----:B------:R-:W1:Y:S08]  /*a8d0*/  MUFU.TANH R195, R195 ;  /* 0x000000c300c37308 */ /* 0x000e700000002400 */
[----:B------:R-:W-:Y:S08]  /*a8e0*/  MUFU.EX2 R192, R192 ;  /* 0x000000c000c07308 */ /* 0x000ff00000000800 */
        /* <DEDUP_REMOVED lines=18> */
[----:B------:R-:W-:Y:S01]  /*aa10*/  MOV R128, UR61 ;  /* 0x0000003d00807c02 */ /* 0x000fe20008000f00 */
[----:B------:R-:W-:Y:S01]  /*aa20*/  FFMA.FTZ R198, R132, R88, -R233 ;  /* 0x0000005884c67223 */ /* 0x000fe200000108e9 */
[----:B------:R-:W-:Y:S01]  /*aa30*/  HGMMA.64x128x16.F32 R24, R200, gdesc[UR8].tnspB, R24, gsb0 ;  /* 0x41e00008c8187df0 */ /* 0x000fe20008000818 */
[----:B------:R-:W-:Y:S01]  /*aa40*/  UIADD3 UR10, UR6, 0x380, URZ ;  /* 0x00000380060a7890 */ /* 0x000fe2000fffe03f */
[----:B------:R-:W2:Y:S01]  /*aa50*/  MUFU.TANH R197, R197 ;  /* 0x000000c500c57308 */ /* 0x000ea20000002400 */
[----:B------:R-:W-:Y:S01]  /*aa60*/  UMOV UR11, 0x40000040 ;  /* 0x40000040000b7882 */ /* 0x000fe20000000000 */
[----:B------:R-:W-:Y:S01]  /*aa70*/  @!P1 LEA R128, R128, UR14, 0x3 ;  /* 0x0000000e80809c11 */ /* 0x000fe2000f8e18ff */
[----:B------:R-:W-:-:S04]  /*aa80*/  UMOV UR61, UR60 ;  /* 0x0000003c003d7c82 */ /* 0x000fc80008000000 */
[----:B------:R-:W-:Y:S01]  /*aa90*/  @!P1 VIADD R128, R128, 0x34860 ;  /* 0x0003486080809836 */ /* 0x000fe20000000000 */
[----:B------:R-:W3:Y:S04]  /*aaa0*/  MUFU.TANH R199, R199 ;  /* 0x000000c700c77308 */ /* 0x000ee80000002400 */
[----:B------:R-:W-:-:S04]  /*aab0*/  @!P1 PRMT R128, RZ, 0x654, R128 ;  /* 0x00000654ff809816 */ /* 0x000fc80000000080 */
[----:B------:R-:W-:Y:S08]  /*aac0*/  MUFU.EX2 R196, R196 ;  /* 0x000000c400c47308 */ /* 0x000ff00000000800 */
[----:B------:R-:W-:Y:S01]  /*aad0*/  MUFU.EX2 R198, R198 ;  /* 0x000000c600c67308 */ /* 0x000fe20000000800 */
[----:B------:R-:W-:Y:S02]  /*aae0*/  WARPGROUP.DEPBAR.LE gsb0, 0x0 ;  /* 0x00008000000079c5 */ /* 0x000fe40000010000 */
[----:B------:R-:W-:Y:S01]  /*aaf0*/  WARPGROUP.ARRIVE ;  /* 0x00000000000079c5 */ /* 0x000fe20000000000 */
[-CC-:B------:R-:W-:Y:S01]  /*ab00*/  FFMA.FTZ R201, R161, R88.reuse, -R233.reuse ;  /* 0x00000058a1c97223 */ /* 0x180fe200000108e9 */
[-CC-:B------:R-:W-:Y:S01]  /*ab10*/  FFMA.FTZ R161, R165, R88.reuse, -R233.reuse ;  /* 0x00000058a5a17223 */ /* 0x180fe200000108e9 */
[--C-:B------:R-:W-:Y:S01]  /*ab20*/  FFMA.FTZ R165, R153, R88, -R233.reuse ;  /* 0x0000005899a57223 */ /* 0x100fe200000108e9 */
[----:B------:R-:W-:Y:S01]  /*ab30*/  FMNMX.FTZ R153, R21, R12, !PT ;  /* 0x0000000c15997209 */ /* 0x000fe20007810000 */
[-CC-:B------:R-:W-:Y:S01]  /*ab40*/  FFMA.FTZ R200, R120, R88.reuse, -R233.reuse ;  /* 0x0000005878c87223 */ /* 0x180fe200000108e9 */
[----:B------:R-:W-:Y:S01]  /*ab50*/  HGMMA.64x128x16.F32 R24, R204, gdesc[UR8].tnspB, R24, gsb0 ;  /* 0x41e00008cc187df0 */ /* 0x000fe20008000818 */
[----:B------:R-:W-:Y:S01]  /*ab60*/  UIADD3 UR10, UR6, 0x400, URZ ;  /* 0x00000400060a7890 */ /* 0x000fe2000fffe03f */
[----:B------:R-:W-:Y:S01]  /*ab70*/  FMNMX.FTZ R153, R20, R153, !PT ;  /* 0x0000009914997209 */ /* 0x000fe20007810000 */
[----:B------:R-:W-:Y:S01]  /*ab80*/  UMOV UR11, 0x40000040 ;  /* 0x40000040000b7882 */ /* 0x000fe20000000000 */
[----:B------:R-:W-:Y:S01]  /*ab90*/  IADD3 R120, -R234, 0xb, RZ ;  /* 0x0000000bea787810 */ /* 0x000fe20007ffe1ff */
[-CC-:B------:R-:W-:Y:S01]  /*aba0*/  FFMA.FTZ R202, R124, R88.reuse, -R233.reuse ;  /* 0x000000587cca7223 */ /* 0x180fe200000108e9 */
[----:B------:R-:W-:Y:S01]  /*abb0*/  FMNMX.FTZ R14, R170, R153, !PT ;  /* 0x00000099aa0e7209 */ /* 0x000fe20007810000 */
[----:B------:R-:W-:Y:S01]  /*abc0*/  FFMA.FTZ R153, R157, R88, -R233 ;  /* 0x000000589d997223 */ /* 0x000fe200000108e9 */
[----:B------:R-:W-:Y:S01]  /*abd0*/  @!P1 PRMT R124, RZ, 0x654, R118 ;  /* 0x00000654ff7c9816 */ /* 0x000fe20000000076 */
        /* <DEDUP_REMOVED lines=25> */
[----:B------:R-:W-:Y:S01]  /*ad70*/  FMNMX.FTZ R14, R134, R157, !PT ;  /* 0x0000009d860e7209 */ /* 0x000fe20007810000 */
[----:B------:R-:W-:-:S03]  /*ad80*/  FFMA.FTZ R157, R129, R88, -R233 ;  /* 0x00000058819d7223 */ /* 0x000fc600000108e9 */
[----:B------:R-:W-:-:S03]  /*ad90*/  FMNMX.FTZ R129, R135, R14, !PT ;  /* 0x0000000e87817209 */ /* 0x000fc60007810000 */
[----:B------:R-:W-:Y:S01]  /*ada0*/  MUFU.EX2 R157, R157 ;  /* 0x0000009d009d7308 */ /* 0x000fe20000000800 */
        /* <DEDUP_REMOVED lines=14> */
[----:B------:R-:W-:Y:S02]  /*ae90*/  WARPGROUP.DEPBAR.LE gsb0, 0x0 ;  /* 0x00008000000079c5 */ /* 0x000fe40000010000 */
[----:B------:R-:W-:Y:S01]  /*aea0*/  WARPGROUP.ARRIVE ;  /* 0x00000000000079c5 */ /* 0x000fe20000000000 */
[----:B0-----:R-:W-:Y:S01]  /*aeb0*/  FMNMX.FTZ R14, R193, R14, !PT ;  /* 0x0000000ec10e7209 */ /* 0x001fe20007810000 */
[-CC-:B------:R-:W-:Y:S01]  /*aec0*/  FFMA.FTZ R204, R112, R88.reuse, -R233.reuse ;  /* 0x0000005870cc7223 */ /* 0x180fe200000108e9 */
[----:B------:R-:W-:Y:S02]  /*aed0*/  FFMA.FTZ R206, R116, R88, -R233 ;  /* 0x0000005874ce7223 */ /* 0x000fe400000108e9 */
[----:B------:R-:W-:Y:S01]  /*aee0*/  FMNMX.FTZ R14, R99, R14, !PT ;  /* 0x0000000e630e7209 */ /* 0x000fe20007810000 */
[----:B------:R-:W-:Y:S01]  /*aef0*/  HGMMA.64x128x16.F32 R24, R208, gdesc[UR8].tnspB, R24, gsb0 ;  /* 0x41e00008d0187df0 */ /* 0x000fe20008000818 */
[----:B------:R-:W-:Y:S01]  /*af00*/  UIADD3 UR10, UR6, 0x480, URZ ;  /* 0x00000480060a7890 */ /* 0x000fe2000fffe03f */
[----:B------:R-:W-:Y:S01]  /*af10*/  MUFU.EX2 R204, R204 ;  /* 0x000000cc00cc7308 */ /* 0x000fe20000000800 */
[----:B------:R-:W-:Y:S01]  /*af20*/  UMOV UR11, 0x40000040 ;  /* 0x40000040000b7882 */ /* 0x000fe20000000000 */
[----:B-1----:R-:W-:Y:S01]  /*af30*/  FMNMX.FTZ R14, R195, R14, !PT ;  /* 0x0000000ec30e7209 */ /* 0x002fe20007810000 */
[----:B------:R-:W-:-:S03]  /*af40*/  UIADD3 UR6, UR6, 0x500, URZ ;  /* 0x0000050006067890 */ /* 0x000fc6000fffe03f */
[----:B------:R-:W-:Y:S02]  /*af50*/  FMNMX.FTZ R14, R103, R14, !PT ;  /* 0x0000000e670e7209 */ /* 0x000fe40007810000 */
[----:B------:R-:W-:Y:S02]  /*af60*/  MUFU.EX2 R206, R206 ;  /* 0x000000ce00ce7308 */ /* 0x000fe40000000800 */
[----:B--2---:R-:W-:-:S04]  /*af70*/  FMNMX.FTZ R14, R197, R14, !PT ;  /* 0x0000000ec50e7209 */ /* 0x004fc80007810000 */
[----:B------:R-:W-:-:S04]  /*af80*/  FMNMX.FTZ R14, R91, R14, !PT ;  /* 0x0000000e5b0e7209 */ /* 0x000fc80007810000 */
[----:B---3--:R-:W-:-:S04]  /*af90*/  FMNMX.FTZ R14, R199, R14, !PT ;  /* 0x0000000ec70e7209 */ /* 0x008fc80007810000 */
[----:B------:R-:W-:Y:S01]  /*afa0*/  FMNMX.FTZ R90, R95, R14, !PT ;  /* 0x0000000e5f5a7209 */ /* 0x000fe20007810000 */
[----:B------:R-:W-:-:S04]  /*afb0*/  FFMA.FTZ R14, R179, R88, -R233 ;  /* 0x00000058b30e7223 */ /* 0x000fc800000108e9 */
[----:B------:R-:W0:Y:S02]  /*afc0*/  SHFL.BFLY PT, R133, R90, 0x2, 0x1f ;  /* 0x0c401f005a857f89 */ /* 0x000e2400000e0000 */
[----:B------:R-:W-:Y:S01]  /*afd0*/  MUFU.EX2 R14, R14 ;  /* 0x0000000e000e7308 */ /* 0x000fe20000000800 */
[----:B0-----:R-:W-:Y:S01]  /*afe0*/  FMNMX.FTZ R94, R90, R133, !PT ;  /* 0x000000855a5e7209 */ /* 0x001fe20007810000 */
[----:B------:R-:W-:-:S04]  /*aff0*/  FFMA.FTZ R90, R181, R88, -R233 ;  /* 0x00000058b55a7223 */ /* 0x000fc800000108e9 */
[----:B------:R-:W0:Y:S02]  /*b000*/  SHFL.BFLY PT, R133, R94, 0x1, 0x1f ;  /* 0x0c201f005e857f89 */ /* 0x000e2400000e0000 */
[----:B------:R-:W-:Y:S01]  /*b010*/  MUFU.EX2 R90, R90 ;  /* 0x0000005a005a7308 */ /* 0x000fe20000000800 */
[----:B0-----:R-:W-:-:S07]  /*b020*/  FMNMX.FTZ R133, R94, R133, !PT ;  /* 0x000000855e857209 */ /* 0x001fce0007810000 */
[----:B------:R0:W-:Y:S01]  /*b030*/  MUFU.EX2 R94, R187 ;  /* 0x000000bb005e7308 */ /* 0x0001e20000000800 */
[----:B------:R-:W-:-:S04]  /*b040*/  FMUL.FTZ R181, R133, R88 ;  /* 0x0000005885b57220 */ /* 0x000fc80000410000 */
[-CC-:B------:R-:W-:Y:S01]  /*b050*/  FFMA.FTZ R20, R20, R88.reuse, -R181.reuse ;  /* 0x0000005814147223 */ /* 0x180fe200000108b5 */
[-CC-:B------:R-:W-:Y:S01]  /*b060*/  FFMA.FTZ R179, R170, R88.reuse, -R181.reuse ;  /* 0x00000058aab37223 */ /* 0x180fe200000108b5 */
[-CC-:B------:R-:W-:Y:S01]  /*b070*/  FFMA.FTZ R96, R171, R88.reuse, -R181.reuse ;  /* 0x00000058ab607223 */ /* 0x180fe200000108b5 */
[-CC-:B------:R-:W-:Y:S01]  /*b080*/  FFMA.FTZ R112, R162, R88.reuse, -R181.reuse ;  /* 0x00000058a2707223 */ /* 0x180fe200000108b5 */
[-CC-:B------:R-:W-:Y:S01]  /*b090*/  FFMA.FTZ R163, R163, R88.reuse, -R181.reuse ;  /* 0x00000058a3a37223 */ /* 0x180fe200000108b5 */
[-CC-:B------:R-:W-:Y:S01]  /*b0a0*/  FFMA.FTZ R108, R131, R88.reuse, -R181.reuse ;  /* 0x00000058836c7223 */ /* 0x180fe200000108b5 */
[----:B------:R-:W-:Y:S01]  /*b0b0*/  MUFU.EX2 R20, R20 ;  /* 0x0000001400147308 */ /* 0x000fe20000000800 */
[-CC-:B------:R-:W-:Y:S01]  /*b0c0*/  FFMA.FTZ R131, R135, R88.reuse, -R181.reuse ;  /* 0x0000005887837223 */ /* 0x180fe200000108b5 */
[-CC-:B------:R-:W-:Y:S01]  /*b0d0*/  FFMA.FTZ R110, R155, R88.reuse, -R181.reuse ;  /* 0x000000589b6e7223 */ /* 0x180fe200000108b5 */
[-CC-:B------:R-:W-:Y:S01]  /*b0e0*/  FFMA.FTZ R183, R166, R88.reuse, -R181.reuse ;  /* 0x00000058a6b77223 */ /* 0x180fe200000108b5 */
[-CC-:B------:R-:W-:Y:S01]  /*b0f0*/  FFMA.FTZ R155, R147, R88.reuse, -R181.reuse ;  /* 0x00000058939b7223 */ /* 0x180fe200000108b5 */
[-CC-:B------:R-:W-:Y:S01]  /*b100*/  FFMA.FTZ R147, R151, R88.reuse, -R181.reuse ;  /* 0x0000005897937223 */ /* 0x180fe200000108b5 */
[----:B------:R-:W-:Y:S01]  /*b110*/  FADD.FTZ R151, R15, R10 ;  /* 0x0000000a0f977221 */ /* 0x000fe20000010000 */
[-CC-:B------:R-:W-:Y:S01]  /*b120*/  FFMA.FTZ R116, R167, R88.reuse, -R181.reuse ;  /* 0x00000058a7747223 */ /* 0x180fe200000108b5 */
[----:B------:R-:W-:Y:S01]  /*b130*/  MUFU.EX2 R179, R179 ;  /* 0x000000b300b37308 */ /* 0x000fe20000000800 */
[-CC-:B------:R-:W-:Y:S01]  /*b140*/  FFMA.FTZ R10, R123, R88.reuse, -R181.reuse ;  /* 0x000000587b0a7223 */ /* 0x180fe200000108b5 */
[-CC-:B------:R-:W-:Y:S01]  /*b150*/  FFMA.FTZ R122, R122, R88.reuse, -R181.reuse ;  /* 0x000000587a7a7223 */ /* 0x180fe200000108b5 */
[-CC-:B0-----:R-:W-:Y:S01]  /*b160*/  FFMA.FTZ R187, R158, R88.reuse, -R181.reuse ;  /* 0x000000589ebb7223 */ /* 0x181fe200000108b5 */
        /* <DEDUP_REMOVED lines=15> */
[----:B------:R-:W-:-:S05]  /*b260*/  FFMA.FTZ R95, R95, R88, -R181 ;  /* 0x000000585f5f7223 */ /* 0x000fca00000108b5 */
[----:B------:R-:W-:Y:S08]  /*b270*/  MUFU.EX2 R163, R163 ;  /* 0x000000a300a37308 */ /* 0x000ff00000000800 */
[----:B------:R-:W-:Y:S01]  /*b280*/  MUFU.EX2 R183, R183 ;  /* 0x000000b700b77308 */ /* 0x000fe20000000800 */
[----:B------:R-:W-:Y:S02]  /*b290*/  WARPGROUP.DEPBAR.LE gsb0, 0x0 ;  /* 0x00008000000079c5 */ /* 0x000fe40000010000 */
[----:B------:R-:W-:Y:S01]  /*b2a0*/  WARPGROUP.ARRIVE ;  /* 0x00000000000079c5 */ /* 0x000fe20000000000 */
[-CC-:B------:R-:W-:Y:S01]  /*b2b0*/  FFMA.FTZ R210, R177, R88.reuse, -R233.reuse ;  /* 0x00000058b1d27223 */ /* 0x180fe200000108e9 */
[----:B------:R-:W-:Y:S01]  /*b2c0*/  FADD.FTZ R177, -R133, R12 ;  /* 0x0000000c85b17221 */ /* 0x000fe20000010100 */
[-CC-:B------:R-:W-:Y:S01]  /*b2d0*/  FFMA.FTZ R208, R175, R88.reuse, -R233.reuse ;  /* 0x00000058afd07223 */ /* 0x180fe200000108e9 */
[-C--:B------:R-:W-:Y:S01]  /*b2e0*/  FFMA.FTZ R175, R185, R88.reuse, -R233 ;  /* 0x00000058b9af7223 */ /* 0x080fe200000108e9 */
[-CC-:B------:R-:W-:Y:S01]  /*b2f0*/  FFMA.FTZ R185, R154, R88.reuse, -R181.reuse ;  /* 0x000000589ab97223 */ /* 0x180fe200000108b5 */
[----:B------:R-:W-:Y:S01]  /*b300*/  HGMMA.64x128x16.F32 R24, R212, gdesc[UR8].tnspB, R24, gsb0 ;  /* 0x41e00008d4187df0 */ /* 0x000fe20008000818 */
[----:B------:R-:W-:Y:S01]  /*b310*/  UMOV UR10, UR6 ;  /* 0x00000006000a7c82 */ /* 0x000fe20008000000 */
[----:B------:R-:W-:Y:S01]  /*b320*/  UMOV UR11, 0x40000040 ;  /* 0x40000040000b7882 */ /* 0x000fe20000000000 */
[-C--:B------:R-:W-:Y:S01]  /*b330*/  FMUL.FTZ R12, R177, R88.reuse ;  /* 0x00000058b10c7220 */ /* 0x080fe20000410000 */
[-CC-:B------:R-:W-:Y:S01]  /*b340*/  FFMA.FTZ R177, R21, R88.reuse, -R181.reuse ;  /* 0x0000005815b17223 */ /* 0x180fe200000108b5 */
[----:B------:R-:W-:Y:S01]  /*b350*/  MUFU.EX2 R116, R116 ;  /* 0x0000007400747308 */ /* 0x000fe20000000800 */
[-CC-:B------:R-:W-:Y:S01]  /*b360*/  FFMA.FTZ R21, R130, R88.reuse, -R181.reuse ;  /* 0x0000005882157223 */ /* 0x180fe200000108b5 */
[-CC-:B------:R-:W-:Y:S01]  /*b370*/  FFMA.FTZ R209, R189, R88.reuse, -R181.reuse ;  /* 0x00000058bdd17223 */ /* 0x180fe200000108b5 */
[----:B------:R-:W-:Y:S01]  /*b380*/  FFMA.FTZ R211, R191, R88, -R181 ;  /* 0x00000058bfd37223 */ /* 0x000fe200000108b5 */
[----:B------:R-:W-:-:S04]  /*b390*/  R2UR UR6, R16 ;  /* 0x00000000100672ca */ /* 0x000fc800000e0000 */
[----:B------:R-:W-:Y:S08]  /*b3a0*/  MUFU.EX2 R12, R12 ;  /* 0x0000000c000c7308 */ /* 0x000ff00000000800 */
[----:B------:R-:W0:Y:S08]  /*b3b0*/  MUFU.EX2 R177, R177 ;  /* 0x000000b100b17308 */ /* 0x000e300000000800 */
[----:B------:R-:W-:Y:S08]  /*b3c0*/  MUFU.EX2 R185, R185 ;  /* 0x000000b900b97308 */ /* 0x000ff00000000800 */
[----:B------:R-:W-:Y:S01]  /*b3d0*/  MUFU.EX2 R110, R110 ;  /* 0x0000006e006e7308 */ /* 0x000fe20000000800 */
[----:B0-----:R-:W-:Y:S01]  /*b3e0*/  FFMA.FTZ R135, R12, R3, R177 ;  /* 0x000000030c877223 */ /* 0x001fe200000100b1 */
[----:B------:R-:W-:-:S06]  /*b3f0*/  F2FP.F16.F32.PACK_AB R177, R20, R177 ;  /* 0x000000b114b1723e */ /* 0x000fcc00000000ff */
[----:B------:R-:W-:Y:S08]  /*b400*/  MUFU.EX2 R3, R122 ;  /* 0x0000007a00037308 */ /* 0x000ff00000000800 */
[----:B------:R-:W-:Y:S08]  /*b410*/  MUFU.EX2 R187, R187 ;  /* 0x000000bb00bb7308 */ /* 0x000ff00000000800 */
[----:B------:R-:W-:Y:S08]  /*b420*/  MUFU.EX2 R106, R106 ;  /* 0x0000006a006a7308 */ /* 0x000ff00000000800 */
[----:B------:R-:W-:Y:S08]  /*b430*/  MUFU.EX2 R104, R104 ;  /* 0x0000006800687308 */ /* 0x000ff00000000800 */
[----:B------:R-:W0:Y:S08]  /*b440*/  MUFU.EX2 R155, R155 ;  /* 0x0000009b009b7308 */ /* 0x000e300000000800 */
[----:B------:R-:W-:Y:S08]  /*b450*/  MUFU.EX2 R102, R102 ;  /* 0x0000006600667308 */ /* 0x000ff00000000800 */
[----:B------:R-:W1:Y:S01]  /*b460*/  MUFU.EX2 R147, R147 ;  /* 0x0000009300937308 */ /* 0x000e620000000800 */
[----:B0-----:R-:W-:-:S07]  /*b470*/  F2FP.F16.F32.PACK_AB R189, R155, R104 ;  /* 0x000000689bbd723e */ /* 0x001fce00000000ff */
[----:B------:R-:W-:Y:S08]  /*b480*/  MUFU.EX2 R100, R100 ;  /* 0x0000006400647308 */ /* 0x000ff00000000800 */
[----:B------:R-:W-:Y:S01]  /*b490*/  MUFU.EX2 R139, R139 ;  /* 0x0000008b008b7308 */ /* 0x000fe20000000800 */
[----:B-1----:R-:W-:-:S07]  /*b4a0*/  F2FP.F16.F32.PACK_AB R191, R147, R102 ;  /* 0x0000006693bf723e */ /* 0x002fce00000000ff */
[----:B------:R-:W-:Y:S08]  /*b4b0*/  MUFU.EX2 R98, R98 ;  /* 0x0000006200627308 */ /* 0x000ff00000000800 */
[----:B------:R-:W-:Y:S08]  /*b4c0*/  MUFU.EX2 R143, R143 ;  /* 0x0000008f008f7308 */ /* 0x000ff00000000800 */
[----:B------:R-:W-:Y:S08]  /*b4d0*/  MUFU.EX2 R21, R21 ;  /* 0x0000001500157308 */ /* 0x000ff00000000800 */
[----:B------:R-:W-:Y:S01]  /*b4e0*/  MUFU.EX2 R108, R108 ;  /* 0x0000006c006c7308 */ /* 0x000fe20000000800 */
[----:B------:R-:W-:-:S02]  /*b4f0*/  WARPGROUP.DEPBAR.LE gsb0, 0x0 ;  /* 0x00008000000079c5 */ /* 0x000fc40000010000 */
[----:B------:R-:W-:Y:S01]  /*b500*/  WARPGROUP.ARRIVE ;  /* 0x00000000000079c5 */ /* 0x000fe20000000000 */
[----:B------:R-:W-:Y:S02]  /*b510*/  F2FP.F16.F32.PACK_AB R212, R97, R14 ;  /* 0x0000000e61d4723e */ /* 0x000fe400000000ff */
[----:B------:R-:W-:Y:S02]  /*b520*/  F2FP.F16.F32.PACK_AB R214, R101, R90 ;  /* 0x0000005a65d6723e */ /* 0x000fe400000000ff */
[----:B------:R-:W-:Y:S01]  /*b530*/  MUFU.EX2 R118, R134 ;  /* 0x0000008600767308 */ /* 0x000fe20000000800 */
[----:B------:R-:W-:Y:S07]  /*b540*/  HGMMA.64x128x16.F32 R24, R216, gdesc[UR8].tnspB, R24, gsb0 ;  /* 0x41e00008d8187df0 */ /* 0x000fee0008000818 */
[----:B------:R-:W-:Y:S08]  /*b550*/  MUFU.EX2 R131, R131 ;  /* 0x0000008300837308 */ /* 0x000ff00000000800 */
[----:B------:R-:W0:Y:S08]  /*b560*/  MUFU.EX2 R10, R10 ;  /* 0x0000000a000a7308 */ /* 0x000e300000000800 */
[----:B------:R-:W1:Y:S08]  /*b570*/  MUFU.EX2 R203, R203 ;  /* 0x000000cb00cb7308 */ /* 0x000e700000000800 */
        /* <DEDUP_REMOVED lines=10> */
[----:B------:R2:W-:Y:S06]  /*b620*/  BAR.ARV R120, 0x100 ;  /* 0x000400780000751d */ /* 0x0005ec0000002000 */
[----:B------:R3:W-:Y:S01]  /*b630*/  @!P1 SYNCS.ARRIVE.TRANS64.RED.A1T0 RZ, [R124+URZ], RZ ;  /* 0x000000ff7cff99a7 */ /* 0x0007e2000810043f */
[-C--:B------:R-:W-:Y:S01]  /*b640*/  FMUL.FTZ R24, R24, R11.reuse ;  /* 0x0000000b18187220 */ /* 0x080fe20000410000 */
[----:B--2---:R-:W-:Y:S01]  /*b650*/  FADD.FTZ R120, R178, R151 ;  /* 0x00000097b2787221 */ /* 0x004fe20000010000 */
[-C--:B------:R-:W-:Y:S01]  /*b660*/  FMUL.FTZ R25, R25, R11.reuse ;  /* 0x0000000b19197220 */ /* 0x080fe20000410000 */
[-C--:B------:R-:W-:Y:S01]  /*b670*/  FMUL.FTZ R28, R28, R11.reuse ;  /* 0x0000000b1c1c7220 */ /* 0x080fe20000410000 */
[-C--:B------:R-:W-:Y:S01]  /*b680*/  FMUL.FTZ R29, R29, R11.reuse ;  /* 0x0000000b1d1d7220 */ /* 0x080fe20000410000 */
[-C--:B------:R-:W-:Y:S01]  /*b690*/  FMUL.FTZ R32, R32, R11.reuse ;  /* 0x0000000b20207220 */ /* 0x080fe20000410000 */
[-C--:B------:R-:W-:Y:S01]  /*b6a0*/  FMUL.FTZ R33, R33, R11.reuse ;  /* 0x0000000b21217220 */ /* 0x080fe20000410000 */
[----:B---3--:R-:W-:Y:S01]  /*b6b0*/  FADD.FTZ R124, R20, R135 ;  /* 0x00000087147c7221 */ /* 0x008fe20000010000 */
[----:B------:R-:W-:Y:S01]  /*b6c0*/  FADD.FTZ R135, R169, R120 ;  /* 0x00000078a9877221 */ /* 0x000fe20000010000 */
[----:B------:R2:W-:Y:S01]  /*b6d0*/  @!P1 SYNCS.ARRIVE.TRANS64.RED.A1T0 RZ, [R128+URZ], RZ ;  /* 0x000000ff80ff99a7 */ /* 0x0005e2000810043f */
[----:B------:R-:W-:Y:S01]  /*b6e0*/  FMUL.FTZ R36, R36, R11 ;  /* 0x0000000b24247220 */ /* 0x000fe20000410000 */
[----:B------:R-:W-:Y:S01]  /*b6f0*/  FADD.FTZ R123, R179, R124 ;  /* 0x0000007cb37b7221 */ /* 0x000fe20000010000 */
[----:B------:R-:W-:Y:S01]  /*b700*/  FADD.FTZ R120, R180, R135 ;  /* 0x00000087b4787221 */ /* 0x000fe20000010000 */
[C---:B------:R-:W-:Y:S01]  /*b710*/  F2FP.F16.F32.PACK_AB R179, R96.reuse, R179 ;  /* 0x000000b360b3723e */ /* 0x040fe200000000ff */
[-C--:B------:R-:W-:Y:S01]  /*b720*/  FMUL.FTZ R37, R37, R11.reuse ;  /* 0x0000000b25257220 */ /* 0x080fe20000410000 */
[----:B------:R-:W-:Y:S01]  /*b730*/  FADD.FTZ R123, R96, R123 ;  /* 0x0000007b607b7221 */ /* 0x000fe20000010000 */
[----:B------:R-:W-:Y:S01]  /*b740*/  F2FP.F16.F32.PACK_AB R180, R201, R180 ;  /* 0x000000b4c9b4723e */ /* 0x000fe200000000ff */
[-C--:B------:R-:W-:Y:S01]  /*b750*/  FMUL.FTZ R40, R40, R11.reuse ;  /* 0x0000000b28287220 */ /* 0x080fe20000410000 */
[----:B------:R-:W-:Y:S01]  /*b760*/  FMUL.FTZ R41, R41, R11 ;  /* 0x0000000b29297220 */ /* 0x000fe20000410000 */
[----:B------:R-:W-:Y:S01]  /*b770*/  FADD.FTZ R122, R112, R123 ;  /* 0x0000007b707a7221 */ /* 0x000fe20000010000 */
[----:B------:R-:W-:Y:S01]  /*b780*/  FADD.FTZ R123, R201, R120 ;  /* 0x00000078c97b7221 */ /* 0x000fe20000010000 */
[-C--:B------:R-:W-:Y:S01]  /*b790*/  FFMA.FTZ R120, R115, R88.reuse, -R181 ;  /* 0x0000005873787223 */ /* 0x080fe200000108b5 */
[----:B0-----:R-:W-:Y:S01]  /*b7a0*/  F2FP.F16.F32.PACK_AB R201, R10, R3 ;  /* 0x000000030ac9723e */ /* 0x001fe200000000ff */
[----:B------:R-:W-:Y:S01]  /*b7b0*/  FADD.FTZ R122, R163, R122 ;  /* 0x0000007aa37a7221 */ /* 0x000fe20000010000 */
[----:B------:R-:W-:Y:S01]  /*b7c0*/  FADD.FTZ R114, R182, R123 ;  /* 0x0000007bb6727221 */ /* 0x000fe20000010000 */
[-C--:B------:R-:W-:Y:S01]  /*b7d0*/  FMUL.FTZ R44, R44, R11.reuse ;  /* 0x0000000b2c2c7220 */ /* 0x080fe20000410000 */
[----:B------:R-:W-:Y:S01]  /*b7e0*/  FMUL.FTZ R45, R45, R11 ;  /* 0x0000000b2d2d7220 */ /* 0x000fe20000410000 */
[----:B------:R-:W-:Y:S01]  /*b7f0*/  FADD.FTZ R115, R183, R122 ;  /* 0x0000007ab7737221 */ /* 0x000fe20000010000 */
[----:B------:R-:W-:Y:S01]  /*b800*/  FADD.FTZ R123, R161, R114 ;  /* 0x00000072a17b7221 */ /* 0x000fe20000010000 */
[-C--:B------:R-:W-:Y:S01]  /*b810*/  FFMA.FTZ R122, R119, R88.reuse, -R181 ;  /* 0x00000058777a7223 */ /* 0x080fe200000108b5 */
[----:B------:R0:W3:Y:S01]  /*b820*/  MUFU.EX2 R114, R127 ;  /* 0x0000007f00727308 */ /* 0x0000e20000000800 */
[----:B------:R-:W-:Y:S01]  /*b830*/  FADD.FTZ R124, R116, R115 ;  /* 0x00000073747c7221 */ /* 0x000fe20000010000 */
[----:B------:R-:W-:Y:S01]  /*b840*/  FADD.FTZ R126, R184, R123 ;  /* 0x0000007bb87e7221 */ /* 0x000fe20000010000 */
[-CC-:B------:R-:W-:Y:S01]  /*b850*/  FFMA.FTZ R123, R111, R88.reuse, -R181.reuse ;  /* 0x000000586f7b7223 */ /* 0x180fe200000108b5 */
[-CC-:B------:R-:W-:Y:S01]  /*b860*/  FFMA.FTZ R119, R99, R88.reuse, -R181.reuse ;  /* 0x0000005863777223 */ /* 0x180fe200000108b5 */
[----:B------:R-:W-:Y:S01]  /*b870*/  FADD.FTZ R115, R185, R124 ;  /* 0x0000007cb9737221 */ /* 0x000fe20000010000 */
[-C--:B------:R-:W-:Y:S01]  /*b880*/  FFMA.FTZ R124, R107, R88.reuse, -R181 ;  /* 0x000000586b7c7223 */ /* 0x080fe200000108b5 */
[----:B------:R-:W-:Y:S01]  /*b890*/  FADD.FTZ R107, R165, R126 ;  /* 0x0000007ea56b7221 */ /* 0x000fe20000010000 */
[C---:B------:R-:W-:Y:S01]  /*b8a0*/  F2FP.F16.F32.PACK_AB R185, R110.reuse, R185 ;  /* 0x000000b96eb9723e */ /* 0x040fe200000000ff */
[----:B------:R-:W-:Y:S01]  /*b8b0*/  FADD.FTZ R126, R110, R115 ;  /* 0x000000736e7e7221 */ /* 0x000fe20000010000 */
[----:B------:R-:W4:Y:S01]  /*b8c0*/  MUFU.EX2 R120, R120 ;  /* 0x0000007800787308 */ /* 0x000f220000000800 */
[----:B--2---:R-:W-:Y:S01]  /*b8d0*/  FADD.FTZ R128, R186, R107 ;  /* 0x0000006bba807221 */ /* 0x004fe20000010000 */
[----:B------:R-:W-:Y:S01]  /*b8e0*/  FFMA.FTZ R107, R193, R88, -R181 ;  /* 0x00000058c16b7223 */ /* 0x000fe200000108b5 */
[----:B------:R-:W-:Y:S01]  /*b8f0*/  FADD.FTZ R111, R187, R126 ;  /* 0x0000007ebb6f7221 */ /* 0x000fe20000010000 */
[C---:B------:R-:W-:Y:S01]  /*b900*/  F2FP.F16.F32.PACK_AB R187, R106.reuse, R187 ;  /* 0x000000bb6abb723e */ /* 0x040fe200000000ff */
[----:B------:R-:W-:Y:S01]  /*b910*/  FADD.FTZ R115, R153, R128 ;  /* 0x0000008099737221 */ /* 0x000fe20000010000 */
[----:B------:R-:W-:Y:S01]  /*b920*/  F2FP.F16.F32.PACK_AB R193, R139, R100 ;  /* 0x000000648bc1723e */ /* 0x000fe200000000ff */
[----:B0-----:R-:W-:Y:S01]  /*b930*/  FADD.FTZ R127, R106, R111 ;  /* 0x0000006f6a7f7221 */ /* 0x001fe20000010000 */
[----:B------:R-:W0:Y:S01]  /*b940*/  MUFU.EX2 R122, R122 ;  /* 0x0000007a007a7308 */ /* 0x000e220000000800 */
[----:B------:R-:W-:Y:S01]  /*b950*/  FADD.FTZ R126, R188, R115 ;  /* 0x00000073bc7e7221 */ /* 0x000fe20000010000 */
[----:B------:R-:W-:Y:S01]  /*b960*/  FFMA.FTZ R111, R195, R88, -R181 ;  /* 0x00000058c36f7223 */ /* 0x000fe200000108b5 */
[----:B------:R-:W-:Y:S01]  /*b970*/  FADD.FTZ R128, R104, R127 ;  /* 0x0000007f68807221 */ /* 0x000fe20000010000 */
[----:B------:R-:W-:Y:S01]  /*b980*/  F2FP.F16.F32.PACK_AB R195, R143, R98 ;  /* 0x000000628fc3723e */ /* 0x000fe200000000ff */
[----:B------:R-:W-:Y:S01]  /*b990*/  FADD.FTZ R99, R145, R126 ;  /* 0x0000007e91637221 */ /* 0x000fe20000010000 */
[-C--:B------:R-:W-:Y:S01]  /*b9a0*/  FFMA.FTZ R115, R197, R88.reuse, -R181 ;  /* 0x00000058c5737223 */ /* 0x080fe200000108b5 */
[----:B------:R-:W-:Y:S01]  /*b9b0*/  FADD.FTZ R127, R155, R128 ;  /* 0x000000809b7f7221 */ /* 0x000fe20000010000 */
[----:B------:R-:W2:Y:S01]  /*b9c0*/  MUFU.EX2 R20, R124 ;  /* 0x0000007c00147308 */ /* 0x000ea20000000800 */
[----:B------:R-:W-:Y:S01]  /*b9d0*/  FADD.FTZ R126, R190, R99 ;  /* 0x00000063be7e7221 */ /* 0x000fe20000010000 */
[----:B------:R-:W-:Y:S01]  /*b9e0*/  F2FP.F16.F32.PACK_AB R197, R108, R21 ;  /* 0x000000156cc5723e */ /* 0x000fe200000000ff */
[----:B------:R-:W-:Y:S01]  /*b9f0*/  FADD.FTZ R128, R102, R127 ;  /* 0x0000007f66807221 */ /* 0x000fe20000010000 */
[-CC-:B------:R-:W-:Y:S01]  /*ba00*/  FFMA.FTZ R99, R91, R88.reuse, -R181.reuse ;  /* 0x000000585b637223 */ /* 0x180fe200000108b5 */
[----:B------:R-:W-:Y:S01]  /*ba10*/  FADD.FTZ R127, R149, R126 ;  /* 0x0000007e957f7221 */ /* 0x000fe20000010000 */
[----:B------:R-:W-:Y:S01]  /*ba20*/  FFMA.FTZ R91, R199, R88, -R181 ;  /* 0x00000058c75b7223 */ /* 0x000fe200000108b5 */
[----:B------:R-:W-:Y:S01]  /*ba30*/  FADD.FTZ R135, R147, R128 ;  /* 0x0000008093877221 */ /* 0x000fe20000010000 */
[----:B------:R-:W-:Y:S01]  /*ba40*/  MUFU.EX2 R119, R119 ;  /* 0x0000007700777308 */ /* 0x000fe20000000800 */
[----:B------:R-:W-:Y:S01]  /*ba50*/  FADD.FTZ R126, R192, R127 ;  /* 0x0000007fc07e7221 */ /* 0x000fe20000010000 */
[-C--:B------:R-:W-:Y:S01]  /*ba60*/  FMUL.FTZ R48, R48, R11.reuse ;  /* 0x0000000b30307220 */ /* 0x080fe20000410000 */
[----:B------:R-:W-:Y:S01]  /*ba70*/  FADD.FTZ R128, R100, R135 ;  /* 0x0000008764807221 */ /* 0x000fe20000010000 */
[-C--:B------:R-:W-:Y:S01]  /*ba80*/  FMUL.FTZ R49, R49, R11.reuse ;  /* 0x0000000b31317220 */ /* 0x080fe20000410000 */
[----:B------:R-:W-:Y:S01]  /*ba90*/  FADD.FTZ R15, R137, R126 ;  /* 0x0000007e890f7221 */ /* 0x000fe20000010000 */
[-C--:B------:R-:W-:Y:S01]  /*baa0*/  FMUL.FTZ R52, R52, R11.reuse ;  /* 0x0000000b34347220 */ /* 0x080fe20000410000 */
        /* <DEDUP_REMOVED lines=25> */
[----:B------:R5:W2:Y:S01]  /*bc40*/  MUFU.EX2 R96, R123 ;  /* 0x0000007b00607308 */ /* 0x000aa20000000800 */
        /* <DEDUP_REMOVED lines=10> */
[----:B-1----:R-:W-:Y:S01]  /*bcf0*/  FADD.FTZ R15, R203, R104 ;  /* 0x00000068cb0f7221 */ /* 0x002fe20000010000 */
[-C--:B------:R-:W-:Y:S01]  /*bd00*/  FMUL.FTZ R84, R84, R11.reuse ;  /* 0x0000000b54547220 */ /* 0x080fe20000410000 */
[----:B-----5:R-:W-:Y:S01]  /*bd10*/  FADD.FTZ R123, R125, R106 ;  /* 0x0000006a7d7b7221 */ /* 0x020fe20000010000 */
[----:B------:R-:W-:Y:S01]  /*bd20*/  FMUL.FTZ R85, R85, R11 ;  /* 0x0000000b55557220 */ /* 0x000fe20000410000 */
[----:B---3--:R-:W-:Y:S01]  /*bd30*/  FADD.FTZ R102, R114, R15 ;  /* 0x0000000f72667221 */ /* 0x008fe20000010000 */
[-C--:B------:R-:W-:Y:S01]  /*bd40*/  FMUL.FTZ R26, R26, R12.reuse ;  /* 0x0000000c1a1a7220 */ /* 0x080fe20000410000 */
[----:B------:R-:W-:Y:S01]  /*bd50*/  FADD.FTZ R100, R204, R123 ;  /* 0x0000007bcc647221 */ /* 0x000fe20000010000 */
[-C--:B------:R-:W-:Y:S01]  /*bd60*/  FMUL.FTZ R27, R27, R12.reuse ;  /* 0x0000000c1b1b7220 */ /* 0x080fe20000410000 */
[----:B------:R-:W-:Y:S01]  /*bd70*/  FADD.FTZ R15, R205, R102 ;  /* 0x00000066cd0f7221 */ /* 0x000fe20000010000 */
[-C--:B------:R-:W-:Y:S01]  /*bd80*/  FMUL.FTZ R30, R30, R12.reuse ;  /* 0x0000000c1e1e7220 */ /* 0x080fe20000410000 */
[----:B----4-:R-:W-:Y:S01]  /*bd90*/  FADD.FTZ R107, R113, R100 ;  /* 0x00000064716b7221 */ /* 0x010fe20000010000 */
[----:B------:R-:W1:Y:S01]  /*bda0*/  MUFU.EX2 R102, R111 ;  /* 0x0000006f00667308 */ /* 0x000e620000000800 */
        /* <DEDUP_REMOVED lines=8> */
[----:B0-----:R-:W-:Y:S01]  /*be30*/  FADD.FTZ R98, R122, R15 ;  /* 0x0000000f7a627221 */ /* 0x001fe20000010000 */
[-C--:B------:R-:W-:Y:S01]  /*be40*/  FMUL.FTZ R39, R39, R12.reuse ;  /* 0x0000000c27277220 */ /* 0x080fe20000410000 */
[----:B------:R-:W-:Y:S01]  /*be50*/  FADD.FTZ R100, R208, R21 ;  /* 0x00000015d0647221 */ /* 0x000fe20000010000 */
[-C--:B------:R-:W-:Y:S01]  /*be60*/  FMUL.FTZ R42, R42, R12.reuse ;  /* 0x0000000c2a2a7220 */ /* 0x080fe20000410000 */
[----:B------:R-:W-:Y:S01]  /*be70*/  FADD.FTZ R15, R209, R98 ;  /* 0x00000062d10f7221 */ /* 0x000fe20000010000 */
[-C--:B------:R-:W-:Y:S01]  /*be80*/  FMUL.FTZ R43, R43, R12.reuse ;  /* 0x0000000c2b2b7220 */ /* 0x080fe20000410000 */
[----:B------:R-:W-:Y:S01]  /*be90*/  FADD.FTZ R3, R105, R100 ;  /* 0x0000006469037221 */ /* 0x000fe20000010000 */
[-C--:B------:R-:W-:Y:S01]  /*bea0*/  FMUL.FTZ R46, R46, R12.reuse ;  /* 0x0000000c2e2e7220 */ /* 0x080fe20000410000 */
[----:B--2---:R-:W-:Y:S01]  /*beb0*/  FADD.FTZ R10, R20, R15 ;  /* 0x0000000f140a7221 */ /* 0x004fe20000010000 */
[----:B------:R-:W0:Y:S01]  /*bec0*/  MUFU.EX2 R100, R115 ;  /* 0x0000007300647308 */ /* 0x000e220000000800 */
[----:B------:R-:W-:Y:S01]  /*bed0*/  FADD.FTZ R98, R210, R3 ;  /* 0x00000003d2627221 */ /* 0x000fe20000010000 */
[-C--:B------:R-:W-:Y:S01]  /*bee0*/  FMUL.FTZ R47, R47, R12.reuse ;  /* 0x0000000c2f2f7220 */ /* 0x080fe20000410000 */
[----:B------:R-:W-:Y:S01]  /*bef0*/  FADD.FTZ R3, R211, R10 ;  /* 0x0000000ad3037221 */ /* 0x000fe20000010000 */
[-C--:B------:R-:W-:Y:S01]  /*bf00*/  FMUL.FTZ R50, R50, R12.reuse ;  /* 0x0000000c32327220 */ /* 0x080fe20000410000 */
[----:B------:R-:W-:Y:S01]  /*bf10*/  FADD.FTZ R15, R109, R98 ;  /* 0x000000626d0f7221 */ /* 0x000fe20000010000 */
[-C--:B------:R-:W-:Y:S01]  /*bf20*/  FMUL.FTZ R51, R51, R12.reuse ;  /* 0x0000000c33337220 */ /* 0x080fe20000410000 */
[----:B------:R-:W-:Y:S01]  /*bf30*/  FADD.FTZ R3, R96, R3 ;  /* 0x0000000360037221 */ /* 0x000fe20000010000 */
[----:B------:R-:W2:Y:S01]  /*bf40*/  MUFU.EX2 R98, R91 ;  /* 0x0000005b00627308 */ /* 0x000ea20000000800 */
        /* <DEDUP_REMOVED lines=10> */
[----:B-1----:R-:W-:Y:S01]  /*bff0*/  FADD.FTZ R3, R102, R3 ;  /* 0x0000000366037221 */ /* 0x002fe20000010000 */
        /* <DEDUP_REMOVED lines=12> */
[----:B------:R-:W-:Y:S01]  /*c0c0*/  FMUL.FTZ R75, R75, R12 ;  /* 0x0000000c4b4b7220 */ /* 0x000fe20000410000 */
[----:B------:R-:W-:Y:S01]  /*c0d0*/  FADD.FTZ R10, R94, R15 ;  /* 0x0000000f5e0a7221 */ /* 0x000fe20000010000 */
[----:B------:R-:W-:-:S02]  /*c0e0*/  IMAD.U32 R15, RZ, RZ, UR6 ;  /* 0x00000006ff0f7e24 */ /* 0x000fc4000f8e00ff */
[----:B--2---:R-:W-:Y:S01]  /*c0f0*/  FADD.FTZ R3, R98, R3 ;  /* 0x0000000362037221 */ /* 0x004fe20000010000 */
[-C--:B------:R-:W-:Y:S01]  /*c100*/  FMUL.FTZ R78, R78, R12.reuse ;  /* 0x0000000c4e4e7220 */ /* 0x080fe20000410000 */
[-C--:B------:R-:W-:Y:S01]  /*c110*/  FMUL.FTZ R79, R79, R12.reuse ;  /* 0x0000000c4f4f7220 */ /* 0x080fe20000410000 */
[-C--:B------:R-:W-:Y:S01]  /*c120*/  FMUL.FTZ R82, R82, R12.reuse ;  /* 0x0000000c52527220 */ /* 0x080fe20000410000 */
[-C--:B------:R-:W-:Y:S01]  /*c130*/  FMUL.FTZ R83, R83, R12.reuse ;  /* 0x0000000c53537220 */ /* 0x080fe20000410000 */
[-C--:B------:R-:W-:Y:S01]  /*c140*/  FMUL.FTZ R86, R86, R12.reuse ;  /* 0x0000000c56567220 */ /* 0x080fe20000410000 */
[----:B------:R-:W-:Y:S01]  /*c150*/  FMUL.FTZ R87, R87, R12 ;  /* 0x0000000c57577220 */ /* 0x000fe20000410000 */
[----:B------:R-:W-:Y:S01]  /*c160*/  F2FP.F16.F32.PACK_AB R178, R169, R178 ;  /* 0x000000b2a9b2723e */ /* 0x000fe200000000ff */
[----:B------:R-:W-:Y:S01]  /*c170*/  FADD.FTZ R10, R93, R10 ;  /* 0x0000000a5d0a7221 */ /* 0x000fe20000010000 */
[----:B------:R-:W-:Y:S01]  /*c180*/  F2FP.F16.F32.PACK_AB R181, R163, R112 ;  /* 0x00000070a3b5723e */ /* 0x000fe200000000ff */
[----:B------:R-:W-:Y:S01]  /*c190*/  FADD.FTZ R3, R95, R3 ;  /* 0x000000035f037221 */ /* 0x000fe20000010000 */
[----:B------:R-:W-:Y:S01]  /*c1a0*/  F2FP.F16.F32.PACK_AB R182, R161, R182 ;  /* 0x000000b6a1b6723e */ /* 0x000fe200000000ff */
[----:B------:R-:W-:Y:S01]  /*c1b0*/  IMAD.MOV.U32 R12, RZ, RZ, R133 ;  /* 0x000000ffff0c7224 */ /* 0x000fe200078e0085 */
[----:B------:R-:W-:Y:S01]  /*c1c0*/  F2FP.F16.F32.PACK_AB R183, R116, R183 ;  /* 0x000000b774b7723e */ /* 0x000fe200000000ff */
[----:B------:R-:W-:Y:S01]  /*c1d0*/  IMAD.MOV.U32 R11, RZ, RZ, R89 ;  /* 0x000000ffff0b7224 */ /* 0x000fe200078e0059 */
[----:B------:R-:W-:-:S02]  /*c1e0*/  F2FP.F16.F32.PACK_AB R184, R165, R184 ;  /* 0x000000b8a5b8723e */ /* 0x000fc400000000ff */
[----:B------:R-:W-:Y:S02]  /*c1f0*/  F2FP.F16.F32.PACK_AB R186, R153, R186 ;  /* 0x000000ba99ba723e */ /* 0x000fe400000000ff */
[----:B------:R-:W-:Y:S02]  /*c200*/  F2FP.F16.F32.PACK_AB R188, R145, R188 ;  /* 0x000000bc91bc723e */ /* 0x000fe400000000ff */
[----:B------:R-:W-:Y:S02]  /*c210*/  F2FP.F16.F32.PACK_AB R190, R149, R190 ;  /* 0x000000be95be723e */ /* 0x000fe400000000ff */
[----:B------:R-:W-:Y:S02]  /*c220*/  F2FP.F16.F32.PACK_AB R192, R137, R192 ;  /* 0x000000c089c0723e */ /* 0x000fe400000000ff */
[----:B------:R-:W-:Y:S02]  /*c230*/  F2FP.F16.F32.PACK_AB R194, R141, R194 ;  /* 0x000000c28dc2723e */ /* 0x000fe400000000ff */
        /* <DEDUP_REMOVED lines=19> */
[----:B------:R-:W-:Y:S01]  /*c370*/  F2FP.F16.F32.PACK_AB R219, R95, R98 ;  /* 0x000000625fdb723e */ /* 0x000fe200000000ff */
[----:B------:R-:W-:Y:S06]  /*c380*/  @P2 BRA `(.L_x_24) ;  /* 0xffffffa800582947 */ /* 0x000fec000383ffff */
.L_x_15:
[----:B------:R-:W-:Y:S06]  /*c390*/  BAR.ARV 0x8, 0x180 ;  /* 0x0206000000007b1d */ /* 0x000fec0000002000 */
[----:B------:R-:W-:Y:S05]  /*c3a0*/  @!P0 BRA `(.L_x_25) ;  /* 0x0000000000048947 */ /* 0x000fea0003800000 */
[----:B------:R-:W-:Y:S01]  /*c3b0*/  BPT.TRAP 0x1 ;  /* 0x000000040000795c */ /* 0x000fe20000300000 */
.L_x_25:
        /* <DEDUP_REMOVED lines=8> */
.L_x_26:
[----:B-1----:R-:W-:Y:S05]  /*c440*/  @P2 BRA `(.L_x_27) ;  /* 0x0000000000082947 */ /* 0x002fea0003800000 */
[----:B------:R-:W1:Y:S02]  /*c450*/  SYNCS.PHASECHK.TRANS64.TRYWAIT P0, [UR8+0x34850], R0 ;  /* 0x03485000ff0075a7 */ /* 0x000e640008000148 */
[----:B-1----:R-:W-:Y:S05]  /*c460*/  @!P0 BRA `(.L_x_28) ;  /* 0x0000005c00bc8947 */ /* 0x002fea0003800000 */
.L_x_27:
[----:B------:R-:W-:Y:S01]  /*c470*/  R2UR UR12, R2 ;  /* 0x00000000020c72ca */ /* 0x000fe200000e0000 */
[----:B------:R-:W-:Y:S01]  /*c480*/  WARPGROUP.ARRIVE ;  /* 0x00000000000079c5 */ /* 0x000fe20000000000 */
[----:B------:R-:W-:Y:S01]  /*c490*/  UMOV UR7, 0x40000040 ;  /* 0x4000004000077882 */ /* 0x000fe20000000000 */
[----:B------:R-:W-:Y:S01]  /*c4a0*/  UMOV UR11, 0x40000040 ;  /* 0x40000040000b7882 */ /* 0x000fe20000000000 */
[----:B-1----:R-:W1:Y:S01]  /*c4b0*/  SHFL.BFLY PT, R5, R10, 0x2, 0x1f ;  /* 0x0c401f000a057f89 */ /* 0x002e6200000e0000 */
[----:B------:R-:W-:Y:S01]  /*c4c0*/  IMAD.MOV.U32 R93, RZ, RZ, -0x800000 ;  /* 0xff800000ff5d7424 */ /* 0x000fe200078e00ff */
[----:B------:R-:W2:Y:S01]  /*c4d0*/  LDC R96, c[0x0][0xc38] ;  /* 0x00030e00ff607b82 */ /* 0x000ea20000000800 */
[----:B------:R-:W-:Y:S01]  /*c4e0*/  IMAD.MOV.U32 R108, RZ, RZ, RZ ;  /* 0x000000ffff6c7224 */ /* 0x000fe200078e00ff */
[----:B0-----:R-:W0:Y:S01]  /*c4f0*/  SHFL.BFLY PT, R0, R3, 0x2, 0x1f ;  /* 0x0c401f0003007f89 */ /* 0x001e2200000e0000 */
[----:B------:R-:W-:Y:S01]  /*c500*/  IMAD.MOV.U32 R97, RZ, RZ, RZ ;  /* 0x000000ffff617224 */ /* 0x000fe200078e00ff */
[----:B------:R-:W-:Y:S01]  /*c510*/  R2UR UR13, R225 ;  /* 0x00000000e10d72ca */ /* 0x000fe200000e0000 */
[----:B------:R-:W-:Y:S01]  /*c520*/  IMAD.MOV.U32 R92, RZ, RZ, -0x800000 ;  /* 0xff800000ff5c7424 */ /* 0x000fe200078e00ff */
[----:B------:R-:W-:Y:S01]  /*c530*/  R2UR UR14, R226 ;  /* 0x00000000e20e72ca */ /* 0x000fe200000e0000 */
[----:B------:R-:W-:Y:S01]  /*c540*/  UIADD3 UR4, UR12, 0x400, URZ ;  /* 0x000004000c047890 */ /* 0x000fe2000fffe03f */
[----:B------:R-:W-:-:S03]  /*c550*/  R2UR UR9, R224 ;  /* 0x00000000e00972ca */ /* 0x000fc600000e0000 */
[----:B------:R-:W-:-:S04]  /*c560*/  USHF.R.U32.HI UR4, URZ, 0x4, UR4 ;  /* 0x000000043f047899 */ /* 0x000fc80008011604 */
[----:B------:R-:W-:-:S04]  /*c570*/  ULOP3.LUT UR4, UR4, 0x3fff, URZ, 0xc0, !UPT ;  /* 0x00003fff04047892 */ /* 0x000fc8000f8ec03f */
[----:B------:R-:W-:Y:S01]  /*c580*/  ULOP3.LUT UR4, UR4, 0x5800000, URZ, 0xfc, !UPT ;  /* 0x0580000004047892 */ /* 0x000fe2000f8efc3f */
[----:B-1----:R-:W-:-:S03]  /*c590*/  FADD.FTZ R5, R5, R10 ;  /* 0x0000000a05057221 */ /* 0x002fc60000010000 */
[----:B------:R-:W-:Y:S01]  /*c5a0*/  UIMAD UR6, UR60, 0xb00, UR4 ;  /* 0x00000b003c0678a4 */ /* 0x000fe2000f8e0204 */
[----:B0-----:R-:W-:-:S03]  /*c5b0*/  FADD.FTZ R2, R0, R3 ;  /* 0x0000000300027221 */ /* 0x001fc60000010000 */
[----:B------:R-:W-:Y:S01]  /*c5c0*/  UIADD3 UR4, UR6, 0x80, URZ ;  /* 0x0000008006047890 */ /* 0x000fe2000fffe03f */
[----:B------:R-:W0:Y:S08]  /*c5d0*/  SHFL.BFLY PT, R0, R5, 0x1, 0x1f ;  /* 0x0c201f0005007f89 */ /* 0x000e3000000e0000 */
[----:B------:R-:W-:Y:S03]  /*c5e0*/  HGMMA.64x128x16.F32 R24, R176, gdesc[UR4].tnspB, R24, gsb0 ;  /* 0x41e00004b0187df0 */ /* 0x000fe60008000818 */
[----:B------:R-:W1:Y:S01]  /*c5f0*/  S2UR UR7, SR_SWINHI ;  /* 0x00000000000779c3 */ /* 0x000e620000002f00 */
[----:B------:R-:W-:Y:S01]  /*c600*/  UMOV UR10, UR4 ;  /* 0x00000004000a7c82 */ /* 0x000fe20008000000 */
[----:B------:R-:W-:Y:S01]  /*c610*/  UIADD3 UR4, UR6, 0x100, URZ ;  /* 0x0000010006047890 */ /* 0x000fe2000fffe03f */
[----:B------:R-:W3:Y:S01]  /*c620*/  SHFL.BFLY PT, R7, R2, 0x1, 0x1f ;  /* 0x0c201f0002077f89 */ /* 0x000ee200000e0000 */
[----:B0-----:R-:W-:Y:S01]  /*c630*/  FADD.FTZ R8, R5, R0 ;  /* 0x0000000005087221 */ /* 0x001fe20000010000 */
[----:B------:R-:W-:-:S04]  /*c640*/  IMAD R5, R222, 0x40, R19 ;  /* 0x00000040de057824 */ /* 0x000fc800078e0213 */
[----:B------:R-:W-:Y:S01]  /*c650*/  FSETP.NE.FTZ.AND P0, PT, R8, RZ, PT ;  /* 0x000000ff0800720b */ /* 0x000fe20003f15000 */
[----:B---3--:R-:W-:-:S05]  /*c660*/  FADD.FTZ R7, R2, R7 ;  /* 0x0000000702077221 */ /* 0x008fca0000010000 */
[----:B------:R-:W-:-:S07]  /*c670*/  FSETP.NE.FTZ.AND P2, PT, R7, RZ, PT ;  /* 0x000000ff0700720b */ /* 0x000fce0003f55000 */
[----:B------:R-:W-:Y:S01]  /*c680*/  @P0 MUFU.LG2 R4, R8 ;  /* 0x0000000800040308 */ /* 0x000fe20000000c00 */
[----:B------:R-:W-:-:S07]  /*c690*/  @P0 FMUL.FTZ R0, R88, 0.69314718246459960938 ;  /* 0x3f31721858000820 */ /* 0x000fce0000410000 */
[----:B------:R-:W0:Y:S01]  /*c6a0*/  @P2 MUFU.LG2 R6, R7 ;  /* 0x0000000700062308 */ /* 0x000e220000000c00 */
[----:B------:R-:W-:-:S07]  /*c6b0*/  @P2 FMUL.FTZ R9, R88, 0.69314718246459960938 ;  /* 0x3f31721858092820 */ /* 0x000fce0000410000 */
[----:B------:R-:W3:Y:S08]  /*c6c0*/  @P0 MUFU.RCP R108, R8 ;  /* 0x00000008006c0308 */ /* 0x000ef00000001000 */
[----:B------:R4:W3:Y:S01]  /*c6d0*/  @P2 MUFU.RCP R97, R7 ;  /* 0x0000000700612308 */ /* 0x0008e20000001000 */
[----:B0-----:R-:W-:-:S04]  /*c6e0*/  @P2 FMUL.FTZ R6, R6, 0.69314718246459960938 ;  /* 0x3f31721806062820 */ /* 0x001fc80000410000 */
[----:B------:R-:W-:Y:S01]  /*c6f0*/  @P2 FFMA.FTZ R92, R9, R133, R6 ;  /* 0x00000085095c2223 */ /* 0x000fe20000010006 */
[----:B------:R-:W-:Y:S02]  /*c700*/  WARPGROUP.DEPBAR.LE gsb0, 0x0 ;  /* 0x00008000000079c5 */ /* 0x000fe40000010000 */
[----:B------:R-:W-:-:S06]  /*c710*/  WARPGROUP.ARRIVE ;  /* 0x00000000000079c5 */ /* 0x000fcc0000000000 */
[----:B------:R-:W-:Y:S01]  /*c720*/  HGMMA.64x128x16.F32 R24, R180, gdesc[UR8].tnspB, R24, gsb0 ;  /* 0x41e00008b4187df0 */ /* 0x000fe20008000818 */
[----:B------:R-:W-:Y:S01]  /*c730*/  UMOV UR10, UR4 ;  /* 0x00000004000a7c82 */ /* 0x000fe20008000000 */
[----:B------:R-:W-:Y:S01]  /*c740*/  UMOV UR11, 0x40000040 ;  /* 0x40000040000b7882 */ /* 0x000fe20000000000 */
[----:B------:R-:W-:Y:S01]  /*c750*/  UIADD3 UR4, UR6, 0x180, URZ ;  /* 0x0000018006047890 */ /* 0x000fe2000fffe03f */
        /* <DEDUP_REMOVED lines=35> */
[----:B------:R-:W-:Y:S02]  /*c990*/  UIADD3 UR4, UR6, 0x480, URZ ;  /* 0x0000048006047890 */ /* 0x000fe4000fffe03f */
[----:B------:R-:W-:Y:S01]  /*c9a0*/  UIADD3 UR6, UR6, 0x500, URZ ;  /* 0x0000050006067890 */ /* 0x000fe2000fffe03f */
[----:B------:R-:W-:Y:S02]  /*c9b0*/  WARPGROUP.DEPBAR.LE gsb0, 0x0 ;  /* 0x00008000000079c5 */ /* 0x000fe40000010000 */
[----:B------:R-:W-:-:S06]  /*c9c0*/  WARPGROUP.ARRIVE ;  /* 0x00000000000079c5 */ /* 0x000fcc0000000000 */
[----:B------:R-:W-:Y:S01]  /*c9d0*/  HGMMA.64x128x16.F32 R24, R208, gdesc[UR8].tnspB, R24, gsb0 ;  /* 0x41e00008d0187df0 */ /* 0x000fe20008000818 */
[----:B------:R-:W-:Y:S01]  /*c9e0*/  UMOV UR10, UR4 ;  /* 0x00000004000a7c82 */ /* 0x000fe20008000000 */
[----:B------:R-:W-:Y:S01]  /*c9f0*/  UMOV UR11, 0x40000040 ;  /* 0x40000040000b7882 */ /* 0x000fe20000000000 */
[----:B------:R-:W-:Y:S01]  /*ca00*/  UMOV UR4, UR12 ;  /* 0x0000000c00047c82 */ /* 0x000fe20008000000 */
[----:B-1----:R-:W-:Y:S01]  /*ca10*/  UMOV UR5, UR7 ;  /* 0x0000000700057c82 */ /* 0x002fe20008000000 */
[----:B------:R-:W-:Y:S01]  /*ca20*/  UMOV UR7, 0x40000040 ;  /* 0x4000004000077882 */ /* 0x000fe20000000000 */
[----:B------:R-:W-:Y:S01]  /*ca30*/  MOV R20, UR4 ;  /* 0x0000000400147c02 */ /* 0x000fe20008000f00 */
[----:B------:R-:W-:Y:S01]  /*ca40*/  IMAD.U32 R21, RZ, RZ, UR5 ;  /* 0x00000005ff157e24 */ /* 0x000fe2000f8e00ff */
[----:B------:R-:W-:-:S03]  /*ca50*/  UIADD3 UR4, -UR13, URZ, URZ ;  /* 0x0000003f0d047290 */ /* 0x000fc6000fffe13f */
[----:B------:R-:W-:-:S04]  /*ca60*/  IMAD.WIDE R2, R230, 0x2, R20 ;  /* 0x00000002e6027825 */ /* 0x000fc800078e0214 */
[----:B------:R-:W-:-:S04]  /*ca70*/  IMAD.WIDE R20, R5, 0x2, R20 ;  /* 0x0000000205147825 */ /* 0x000fc800078e0214 */
[----:B------:R-:W-:Y:S01]  /*ca80*/  @P0 FMUL.FTZ R5, R4, 0.69314718246459960938 ;  /* 0x3f31721804050820 */ /* 0x000fe20000410000 */
[C---:B------:R-:W-:Y:S02]  /*ca90*/  IADD3 R11, P5, R2.reuse, 0x4040, RZ ;  /* 0x00004040020b7810 */ /* 0x040fe40007fbe0ff */
[----:B------:R-:W-:Y:S01]  /*caa0*/  IADD3 R95, P6, R2, 0x4060, RZ ;  /* 0x00004060025f7810 */ /* 0x000fe20007fde0ff */
[----:B------:R-:W-:Y:S01]  /*cab0*/  @P0 FFMA.FTZ R93, R0, R89, R5 ;  /* 0x00000059005d0223 */ /* 0x000fe20000010005 */
[----:B------:R-:W-:Y:S01]  /*cac0*/  LOP3.LUT R0, R11, 0x380, RZ, 0xc0, !PT ;  /* 0x000003800b007812 */ /* 0x000fe200078ec0ff */
[----:B------:R-:W-:Y:S01]  /*cad0*/  IMAD.X R107, RZ, RZ, R3, P5 ;  /* 0x000000ffff6b7224 */ /* 0x000fe200028e0603 */
[----:B------:R-:W-:Y:S02]  /*cae0*/  LOP3.LUT R94, R95, 0x380, RZ, 0xc0, !PT ;  /* 0x000003805f5e7812 */ /* 0x000fe400078ec0ff */
[----:B------:R-:W-:Y:S02]  /*caf0*/  SHF.R.U64 R0, R0, 0x3, RZ ;  /* 0x0000000300007819 */ /* 0x000fe400000012ff */
[----:B------:R-:W-:-:S02]  /*cb00*/  LOP3.LUT R111, R2, 0x380, RZ, 0xc0, !PT ;  /* 0x00000380026f7812 */ /* 0x000fc400078ec0ff */
[----:B------:R-:W-:Y:S02]  /*cb10*/  LOP3.LUT R106, R0, R11, RZ, 0x3c, !PT ;  /* 0x0000000b006a7212 */ /* 0x000fe400078e3cff */
[----:B------:R-:W0:Y:S01]  /*cb20*/  LDC R0, c[0x0][0xbe8] ;  /* 0x0002fa00ff007b82 */ /* 0x000e220000000800 */
[----:B------:R-:W-:Y:S02]  /*cb30*/  SHF.R.U64 R94, R94, 0x3, RZ ;  /* 0x000000035e5e7819 */ /* 0x000fe400000012ff */
[C---:B------:R-:W-:Y:S02]  /*cb40*/  IADD3 R4, P0, R2.reuse, 0x60, RZ ;  /* 0x0000006002047810 */ /* 0x040fe40007f1e0ff */
[----:B------:R-:W-:Y:S02]  /*cb50*/  SHF.R.U64 R111, R111, 0x3, RZ ;  /* 0x000000036f6f7819 */ /* 0x000fe400000012ff */
[----:B------:R-:W-:Y:S01]  /*cb60*/  IADD3 R5, P2, R2, 0x20, RZ ;  /* 0x0000002002057810 */ /* 0x000fe20007f5e0ff */
[----:B------:R-:W-:Y:S01]  /*cb70*/  IMAD.X R99, RZ, RZ, R3, P0 ;  /* 0x000000ffff637224 */ /* 0x000fe200000e0603 */
[----:B------:R-:W-:-:S02]  /*cb80*/  LOP3.LUT R94, R94, R95, RZ, 0x3c, !PT ;  /* 0x0000005f5e5e7212 */ /* 0x000fc400078e3cff */
[----:B------:R-:W-:Y:S01]  /*cb90*/  IADD3.X R95, RZ, R3, RZ, P6, !PT ;  /* 0x00000003ff5f7210 */ /* 0x000fe200037fe4ff */
[--C-:B------:R-:W-:Y:S01]  /*cba0*/  IMAD.X R101, RZ, RZ, R3.reuse, P2 ;  /* 0x000000ffff657224 */ /* 0x100fe200010e0603 */
[C---:B------:R-:W-:Y:S02]  /*cbb0*/  IADD3 R9, P4, R2.reuse, 0x4020, RZ ;  /* 0x0000402002097810 */ /* 0x040fe40007f9e0ff */
[C---:B------:R-:W-:Y:S02]  /*cbc0*/  IADD3 R6, P3, R2.reuse, 0x4000, RZ ;  /* 0x0000400002067810 */ /* 0x040fe40007f7e0ff */
[----:B----4-:R-:W-:Y:S01]  /*cbd0*/  IADD3 R7, P6, R2, 0x40, RZ ;  /* 0x0000004002077810 */ /* 0x010fe20007fde0ff */
[--C-:B------:R-:W-:Y:S01]  /*cbe0*/  IMAD.X R103, RZ, RZ, R3.reuse, P4 ;  /* 0x000000ffff677224 */ /* 0x100fe200020e0603 */
[----:B------:R-:W-:Y:S01]  /*cbf0*/  LOP3.LUT R110, R111, R2, RZ, 0x3c, !PT ;  /* 0x000000026f6e7212 */ /* 0x000fe200078e3cff */
[--C-:B------:R-:W-:Y:S01]  /*cc00*/  IMAD.X R105, RZ, RZ, R3.reuse, P3 ;  /* 0x000000ffff697224 */ /* 0x100fe200018e0603 */
[----:B------:R-:W-:Y:S01]  /*cc10*/  LOP3.LUT R2, R5, 0x380, RZ, 0xc0, !PT ;  /* 0x0000038005027812 */ /* 0x000fe200078ec0ff */
[----:B------:R-:W-:Y:S01]  /*cc20*/  IMAD.X R91, RZ, RZ, R3, P6 ;  /* 0x000000ffff5b7224 */ /* 0x000fe200030e0603 */
[----:B------:R-:W-:-:S02]  /*cc30*/  IADD3 R13, P0, R20, 0x2000, RZ ;  /* 0x00002000140d7810 */ /* 0x000fc40007f1e0ff */
[----:B------:R-:W-:Y:S02]  /*cc40*/  SHF.R.U64 R2, R2, 0x3, RZ ;  /* 0x0000000302027819 */ /* 0x000fe400000012ff */
[----:B------:R-:W-:Y:S02]  /*cc50*/  LOP3.LUT R12, R13, 0x380, RZ, 0xc0, !PT ;  /* 0x000003800d0c7812 */ /* 0x000fe400078ec0ff */
[----:B0-----:R-:W-:Y:S02]  /*cc60*/  ISETP.NE.AND P2, PT, R0, 0x1, PT ;  /* 0x000000010000780c */ /* 0x001fe40003f45270 */
[----:B------:R-:W-:Y:S02]  /*cc70*/  LOP3.LUT R100, R2, R5, RZ, 0x3c, !PT ;  /* 0x0000000502647212 */ /* 0x000fe400078e3cff */
[----:B------:R-:W-:Y:S02]  /*cc80*/  SHF.R.U64 R12, R12, 0x3, RZ ;  /* 0x000000030c0c7819 */ /* 0x000fe400000012ff */
[----:B------:R-:W-:-:S02]  /*cc90*/  LOP3.LUT R2, R7, 0x380, RZ, 0xc0, !PT ;  /* 0x0000038007027812 */ /* 0x000fc400078ec0ff */
[----:B------:R-:W-:Y:S01]  /*cca0*/  LOP3.LUT R12, R12, R13, RZ, 0x3c, !PT ;  /* 0x0000000d0c0c7212 */ /* 0x000fe200078e3cff */
[----:B------:R-:W-:Y:S01]  /*ccb0*/  IMAD.X R13, RZ, RZ, R21, P0 ;  /* 0x000000ffff0d7224 */ /* 0x000fe200000e0615 */
[----:B------:R-:W-:Y:S02]  /*ccc0*/  SHF.R.U64 R2, R2, 0x3, RZ ;  /* 0x0000000302027819 */ /* 0x000fe400000012ff */
[----:B------:R-:W-:Y:S01]  /*ccd0*/  IADD3 R17, P0, R20, 0x7000, RZ ;  /* 0x0000700014117810 */ /* 0x000fe20007f1e0ff */
[----:B------:R-:W0:Y:S01]  /*cce0*/  @P2 LDC R109, c[0x0][0xbec] ;  /* 0x0002fb00ff6d2b82 */ /* 0x000e220000000800 */
[----:B------:R-:W-:Y:S02]  /*ccf0*/  MOV R111, R3 ;  /* 0x00000003006f7202 */ /* 0x000fe40000000f00 */
[----:B------:R-:W-:Y:S02]  /*cd00*/  LOP3.LUT R90, R2, R7, RZ, 0x3c, !PT ;  /* 0x00000007025a7212 */ /* 0x000fe400078e3cff */
[----:B------:R-:W-:-:S02]  /*cd10*/  LOP3.LUT R3, R6, 0x380, RZ, 0xc0, !PT ;  /* 0x0000038006037812 */ /* 0x000fc400078ec0ff */
[----:B------:R-:W-:Y:S01]  /*cd20*/  LOP3.LUT R2, R17, 0x380, RZ, 0xc0, !PT ;  /* 0x0000038011027812 */ /* 0x000fe200078ec0ff */
[----:B------:R-:W1:Y:S01]  /*cd30*/  @P2 LDC R112, c[0x0][0xbf0] ;  /* 0x0002fc00ff702b82 */ /* 0x000e620000000800 */
[----:B------:R-:W-:Y:S02]  /*cd40*/  SHF.R.U64 R3, R3, 0x3, RZ ;  /* 0x0000000303037819 */ /* 0x000fe400000012ff */
[----:B------:R-:W-:Y:S02]  /*cd50*/  SHF.R.U64 R2, R2, 0x3, RZ ;  /* 0x0000000302027819 */ /* 0x000fe400000012ff */
[----:B------:R-:W-:Y:S02]  /*cd60*/  LOP3.LUT R104, R3, R6, RZ, 0x3c, !PT ;  /* 0x0000000603687212 */ /* 0x000fe400078e3cff */
[----:B------:R-:W-:Y:S01]  /*cd70*/  LOP3.LUT R2, R2, R17, RZ, 0x3c, !PT ;  /* 0x0000001102027212 */ /* 0x000fe200078e3cff */
[----:B------:R-:W-:Y:S01]  /*cd80*/  IMAD R17, RZ, RZ, -UR14 ;  /* 0x8000000eff117e24 */ /* 0x000fe2000f8e02ff */
[----:B------:R-:W-:-:S02]  /*cd90*/  LOP3.LUT R8, R9, 0x380, RZ, 0xc0, !PT ;  /* 0x0000038009087812 */ /* 0x000fc400078ec0ff */
[----:B------:R-:W-:Y:S01]  /*cda0*/  LOP3.LUT R3, R4, 0x380, RZ, 0xc0, !PT ;  /* 0x0000038004037812 */ /* 0x000fe200078ec0ff */
[----:B--2---:R-:W-:Y:S01]  /*cdb0*/  IMAD R17, R96, R17, UR9 ;  /* 0x0000000960117e24 */ /* 0x004fe2000f8e0211 */
[----:B------:R-:W-:Y:S02]  /*cdc0*/  MOV R104, R104 ;  /* 0x0000006800687202 */ /* 0x000fe40000000f00 */
[----:B------:R-:W-:Y:S02]  /*cdd0*/  SHF.R.U64 R8, R8, 0x3, RZ ;  /* 0x0000000308087819 */ /* 0x000fe400000012ff */
[----:B------:R-:W-:Y:S02]  /*cde0*/  MOV R105, R90 ;  /* 0x0000005a00697202 */ /* 0x000fe40000000f00 */
[----:B------:R-:W-:Y:S01]  /*cdf0*/  SHF.R.U64 R3, R3, 0x3, RZ ;  /* 0x0000000303037819 */ /* 0x000fe200000012ff */
[----:B------:R-:W2:Y:S01]  /*ce00*/  LDC.64 R90, c[0x0][0xb98] ;  /* 0x0002e600ff5a7b82 */ /* 0x000ea20000000a00 */
[----:B------:R-:W-:-:S02]  /*ce10*/  MOV R94, R94 ;  /* 0x0000005e005e7202 */ /* 0x000fc40000000f00 */
[----:B------:R-:W-:Y:S02]  /*ce20*/  LOP3.LUT R102, R8, R9, RZ, 0x3c, !PT ;  /* 0x0000000908667212 */ /* 0x000fe400078e3cff */
[----:B------:R-:W-:Y:S01]  /*ce30*/  MOV R95, R106 ;  /* 0x0000006a005f7202 */ /* 0x000fe20000000f00 */
[----:B------:R-:W-:Y:S01]  /*ce40*/  IMAD.U32 R106, RZ, RZ, UR8 ;  /* 0x00000008ff6a7e24 */ /* 0x000fe2000f8e00ff */
[----:B------:R-:W-:Y:S01]  /*ce50*/  LOP3.LUT R98, R3, R4, RZ, 0x3c, !PT ;  /* 0x0000000403627212 */ /* 0x000fe200078e3cff */
[----:B------:R-:W-:Y:S01]  /*ce60*/  ULDC.64 UR8, c[0x0][0xae8] ;  /* 0x0002ba0000087ab9 */ /* 0x000fe20000000a00 */
[----:B------:R-:W-:Y:S02]  /*ce70*/  LEA R114, R17, R229, 0x7 ;  /* 0x000000e511727211 */ /* 0x000fe400078e38ff */
[----:B------:R-:W-:Y:S01]  /*ce80*/  MOV R96, R102 ;  /* 0x0000006600607202 */ /* 0x000fe20000000f00 */
[----:B------:R-:W-:Y:S01]  /*ce90*/  @!P1 VIADD R102, R106, 0x34860 ;  /* 0x000348606a669836 */ /* 0x000fe20000000000 */
[----:B------:R-:W-:Y:S01]  /*cea0*/  MOV R98, R98 ;  /* 0x0000006200627202 */ /* 0x000fe20000000f00 */
[----:B0-----:R-:W-:Y:S01]  /*ceb0*/  @P2 IMAD.HI.U32 R99, R114, R109, RZ ;  /* 0x0000006d72632227 */ /* 0x001fe200078e00ff */
[----:B------:R-:W-:-:S02]  /*cec0*/  IADD3 R15, P6, R20, 0x1000, RZ ;  /* 0x00001000140f7810 */ /* 0x000fc40007fde0ff */
[----:B------:R-:W-:Y:S01]  /*ced0*/  @!P1 PRMT R102, RZ, 0x654, R102 ;  /* 0x00000654ff669816 */ /* 0x000fe20000000066 */
[----:B------:R-:W-:Y:S01]  /*cee0*/  IMAD.MOV.U32 R103, RZ, RZ, R114 ;  /* 0x000000ffff677224 */ /* 0x000fe200078e0072 */
[----:B-1----:R-:W-:Y:S02]  /*cef0*/  @P2 SHF.R.U32.HI R103, RZ, R112, R99 ;  /* 0x00000070ff672219 */ /* 0x002fe40000011663 */
[----:B------:R-:W-:Y:S02]  /*cf00*/  LOP3.LUT R14, R15, 0x380, RZ, 0xc0, !PT ;  /* 0x000003800f0e7812 */ /* 0x000fe400078ec0ff */
[----:B------:R-:W-:Y:S02]  /*cf10*/  LOP3.LUT R3, R20, 0x380, RZ, 0xc0, !PT ;  /* 0x0000038014037812 */ /* 0x000fe400078ec0ff */
[----:B------:R-:W-:Y:S02]  /*cf20*/  SHF.R.U64 R14, R14, 0x3, RZ ;  /* 0x000000030e0e7819 */ /* 0x000fe400000012ff */
[----:B------:R-:W-:-:S02]  /*cf30*/  MOV R107, R100 ;  /* 0x00000064006b7202 */ /* 0x000fc40000000f00 */
[----:B------:R-:W-:Y:S02]  /*cf40*/  SHF.R.U64 R3, R3, 0x3, RZ ;  /* 0x0000000303037819 */ /* 0x000fe400000012ff */
[----:B------:R-:W-:Y:S01]  /*cf50*/  LOP3.LUT R14, R14, R15, RZ, 0x3c, !PT ;  /* 0x0000000f0e0e7212 */ /* 0x000fe200078e3cff */
[----:B------:R-:W-:Y:S01]  /*cf60*/  IMAD.X R15, RZ, RZ, R21, P6 ;  /* 0x000000ffff0f7224 */ /* 0x000fe200030e0615 */
[C---:B------:R-:W-:Y:S02]  /*cf70*/  IADD3 R11, P3, R20.reuse, 0x3000, RZ ;  /* 0x00003000140b7810 */ /* 0x040fe40007f7e0ff */
[C---:B------:R-:W-:Y:S02]  /*cf80*/  IADD3 R9, P4, R20.reuse, 0x4000, RZ ;  /* 0x0000400014097810 */ /* 0x040fe40007f9e0ff */
[C---:B------:R-:W-:Y:S02]  /*cf90*/  IADD3 R7, P5, R20.reuse, 0x5000, RZ ;  /* 0x0000500014077810 */ /* 0x040fe40007fbe0ff */
[----:B------:R-:W-:-:S02]  /*cfa0*/  IADD3 R5, P6, R20, 0x6000, RZ ;  /* 0x0000600014057810 */ /* 0x000fc40007fde0ff */
[----:B------:R-:W-:Y:S01]  /*cfb0*/  LOP3.LUT R20, R3, R20, RZ, 0x3c, !PT ;  /* 0x0000001403147212 */ /* 0x000fe200078e3cff */
[----:B------:R-:W-:Y:S02]  /*cfc0*/  WARPGROUP.DEPBAR.LE gsb0, 0x0 ;  /* 0x00008000000079c5 */ /* 0x000fe40000010000 */
[----:B------:R-:W-:Y:S01]  /*cfd0*/  WARPGROUP.ARRIVE ;  /* 0x00000000000079c5 */ /* 0x000fe20000000000 */
[----:B------:R-:W-:Y:S01]  /*cfe0*/  IMAD.X R3, RZ, RZ, R21, P0 ;  /* 0x000000ffff037224 */ /* 0x000fe200000e0615 */
[----:B------:R-:W-:Y:S02]  /*cff0*/  LOP3.LUT R10, R11, 0x380, RZ, 0xc0, !PT ;  /* 0x000003800b0a7812 */ /* 0x000fe400078ec0ff */
[----:B------:R-:W-:Y:S02]  /*d000*/  MOV R110, R110 ;  /* 0x0000006e006e7202 */ /* 0x000fe40000000f00 */
[----:B------:R-:W-:Y:S01]  /*d010*/  HGMMA.64x128x16.F32 R24, R212, gdesc[UR8].tnspB, R24, gsb0 ;  /* 0x41e00008d4187df0 */ /* 0x000fe20008000818 */
[----:B------:R-:W-:Y:S01]  /*d020*/  ULDC UR10, c[0x0][0xc44] ;  /* 0x00031100000a7ab9 */ /* 0x000fe20000000800 */
[----:B------:R-:W-:Y:S01]  /*d030*/  SHF.R.U64 R10, R10, 0x3, RZ ;  /* 0x000000030a0a7819 */ /* 0x000fe200000012ff */
[----:B------:R-:W-:Y:S01]  /*d040*/  UIMAD UR10, UR10, UR4, UR14 ;  /* 0x000000040a0a72a4 */ /* 0x000fe2000f8e020e */
[----:B------:R-:W-:-:S02]  /*d050*/  LOP3.LUT R8, R9, 0x380, RZ, 0xc0, !PT ;  /* 0x0000038009087812 */ /* 0x000fc400078ec0ff */
[----:B------:R-:W-:Y:S01]  /*d060*/  LOP3.LUT R10, R10, R11, RZ, 0x3c, !PT ;  /* 0x0000000b0a0a7212 */ /* 0x000fe200078e3cff */
[----:B------:R-:W-:Y:S01]  /*d070*/  USHF.R.S32.HI UR11, URZ, 0x1f, UR10 ;  /* 0x0000001f3f0b7899 */ /* 0x000fe2000801140a */
[----:B------:R-:W-:Y:S01]  /*d080*/  IMAD.X R11, RZ, RZ, R21, P3 ;  /* 0x000000ffff0b7224 */ /* 0x000fe200018e0615 */
[----:B------:R-:W-:Y:S01]  /*d090*/  LOP3.LUT R6, R7, 0x380, RZ, 0xc0, !PT ;  /* 0x0000038007067812 */ /* 0x000fe200078ec0ff */
[----:B------:R-:W-:Y:S01]  /*d0a0*/  ULDC.64 UR14, c[0x0][0x208] ;  /* 0x00008200000e7ab9 */ /* 0x000fe20000000a00 */
[----:B------:R-:W-:Y:S02]  /*d0b0*/  LOP3.LUT R4, R5, 0x380, RZ, 0xc0, !PT ;  /* 0x0000038005047812 */ /* 0x000fe400078ec0ff */
[----:B------:R-:W-:Y:S02]  /*d0c0*/  SHF.R.U64 R8, R8, 0x3, RZ ;  /* 0x0000000308087819 */ /* 0x000fe400000012ff */
[----:B------:R-:W-:Y:S02]  /*d0d0*/  SHF.R.U64 R6, R6, 0x3, RZ ;  /* 0x0000000306067819 */ /* 0x000fe400000012ff */
[----:B------:R-:W-:-:S02]  /*d0e0*/  SHF.R.U64 R4, R4, 0x3, RZ ;  /* 0x0000000304047819 */ /* 0x000fc400000012ff */
[----:B------:R-:W-:Y:S02]  /*d0f0*/  LOP3.LUT R8, R8, R9, RZ, 0x3c, !PT ;  /* 0x0000000908087212 */ /* 0x000fe400078e3cff */
[----:B------:R-:W-:Y:S01]  /*d100*/  LOP3.LUT R6, R6, R7, RZ, 0x3c, !PT ;  /* 0x0000000706067212 */ /* 0x000fe200078e3cff */
[--C-:B------:R-:W-:Y:S01]  /*d110*/  IMAD.X R7, RZ, RZ, R21.reuse, P5 ;  /* 0x000000ffff077224 */ /* 0x100fe200028e0615 */
[----:B------:R-:W-:Y:S01]  /*d120*/  LOP3.LUT R4, R4, R5, RZ, 0x3c, !PT ;  /* 0x0000000504047212 */ /* 0x000fe200078e3cff */
[----:B------:R-:W-:Y:S01]  /*d130*/  IMAD.X R5, RZ, RZ, R21, P6 ;  /* 0x000000ffff057224 */ /* 0x000fe200030e0615 */
[----:B------:R-:W-:Y:S01]  /*d140*/  IADD3.X R9, RZ, R21, RZ, P4, !PT ;  /* 0x00000015ff097210 */ /* 0x000fe200027fe4ff */
[----:B------:R-:W-:Y:S02]  /*d150*/  WARPGROUP.DEPBAR.LE gsb0, 0x0 ;  /* 0x00008000000079c5 */ /* 0x000fe40000010000 */
[----:B------:R-:W-:-:S06]  /*d160*/  WARPGROUP.ARRIVE ;  /* 0x00000000000079c5 */ /* 0x000fcc0000000000 */
[----:B------:R-:W-:Y:S01]  /*d170*/  HGMMA.64x128x16.F32 R24, R216, gdesc[UR4].tnspB, R24, gsb0 ;  /* 0x41e00004d8187df0 */ /* 0x000fe20008000818 */
[----:B------:R-:W-:Y:S02]  /*d180*/  ULDC.64 UR6, c[0x0][0xb90] ;  /* 0x0002e40000067ab9 */ /* 0x000fe40000000a00 */
[----:B------:R-:W-:Y:S02]  /*d190*/  UIMAD.WIDE.U32 UR4, UR10, UR6, URZ ;  /* 0x000000060a0472a5 */ /* 0x000fe4000f8e003f */
[----:B------:R-:W-:-:S04]  /*d1a0*/  UIMAD UR6, UR11, UR6, URZ ;  /* 0x000000060b0672a4 */ /* 0x000fc8000f8e023f */
[----:B------:R-:W-:Y:S01]  /*d1b0*/  UIMAD UR6, UR10, UR7, UR6 ;  /* 0x000000070a0672a4 */ /* 0x000fe2000f8e0206 */
[----:B------:R-:W-:Y:S01]  /*d1c0*/  IMAD.U32 R88, RZ, RZ, UR4 ;  /* 0x00000004ff587e24 */ /* 0x000fe2000f8e00ff */
[----:B------:R-:W-:Y:S01]  /*d1d0*/  USHF.R.S32.HI UR7, URZ, 0x1f, UR13 ;  /* 0x0000001f3f077899 */ /* 0x000fe2000801140d */
[----:B------:R-:W-:Y:S01]  /*d1e0*/  IMAD.U32 R89, RZ, RZ, UR5 ;  /* 0x00000005ff597e24 */ /* 0x000fe2000f8e00ff */
[----:B------:R-:W-:-:S06]  /*d1f0*/  UIADD3 UR4, UR5, UR6, URZ ;  /* 0x0000000605047290 */ /* 0x000fcc000fffe03f */
[----:B------:R-:W-:Y:S01]  /*d200*/  IMAD.U32 R89, RZ, RZ, UR4 ;  /* 0x00000004ff597e24 */ /* 0x000fe2000f8e00ff */
[----:B------:R-:W-:Y:S01]  /*d210*/  ULDC.64 UR4, c[0x0][0xb88] ;  /* 0x0002e20000047ab9 */ /* 0x000fe20000000a00 */
[----:B--2---:R-:W-:Y:S01]  /*d220*/  IMAD.WIDE.U32 R88, R90, UR13, R88 ;  /* 0x0000000d5a587c25 */ /* 0x004fe2000f8e0058 */
[----:B------:R-:W-:-:S04]  /*d230*/  UIMAD UR6, UR11, UR8, URZ ;  /* 0x000000080b0672a4 */ /* 0x000fc8000f8e023f */
[----:B------:R-:W-:Y:S02]  /*d240*/  UIMAD UR6, UR10, UR9, UR6 ;  /* 0x000000090a0672a4 */ /* 0x000fe4000f8e0206 */
[----:B------:R-:W-:Y:S01]  /*d250*/  UIADD3 UR60, UR60, 0x1, URZ ;  /* 0x000000013c3c7890 */ /* 0x000fe2000fffe03f */
[----:B------:R-:W-:Y:S02]  /*d260*/  WARPGROUP.DEPBAR.LE gsb0, 0x0 ;  /* 0x00008000000079c5 */ /* 0x000fe40000010000 */
[----:B------:R0:W-:Y:S01]  /*d270*/  @!P1 SYNCS.ARRIVE.TRANS64.RED.A1T0 RZ, [R102+URZ], RZ ;  /* 0x000000ff66ff99a7 */ /* 0x0001e2000810043f */
[-C--:B---3--:R-:W-:Y:S01]  /*d280*/  FMUL.FTZ R99, R57, R108.reuse ;  /* 0x0000006c39637220 */ /* 0x088fe20000410000 */
[-C--:B------:R-:W-:Y:S01]  /*d290*/  FMUL.FTZ R25, R25, R108.reuse ;  /* 0x0000006c19197220 */ /* 0x080fe20000410000 */
[-C--:B------:R-:W-:Y:S01]  /*d2a0*/  FMUL.FTZ R24, R24, R108.reuse ;  /* 0x0000006c18187220 */ /* 0x080fe20000410000 */
[----:B------:R-:W-:Y:S02]  /*d2b0*/  IMAD.MOV R57, RZ, RZ, -R103 ;  /* 0x000000ffff397224 */ /* 0x000fe400078e0a67 */
[-C--:B------:R-:W-:Y:S01]  /*d2c0*/  FMUL.FTZ R27, R27, R97.reuse ;  /* 0x000000611b1b7220 */ /* 0x080fe20000410000 */
[----:B------:R-:W-:Y:S01]  /*d2d0*/  FMUL.FTZ R26, R26, R97 ;  /* 0x000000611a1a7220 */ /* 0x000fe20000410000 */
[-C--:B------:R-:W-:Y:S01]  /*d2e0*/  FMUL.FTZ R29, R29, R108.reuse ;  /* 0x0000006c1d1d7220 */ /* 0x080fe20000410000 */
[-C--:B------:R-:W-:Y:S01]  /*d2f0*/  FMUL.FTZ R28, R28, R108.reuse ;  /* 0x0000006c1c1c7220 */ /* 0x080fe20000410000 */
[-C--:B------:R-:W-:Y:S01]  /*d300*/  FMUL.FTZ R33, R33, R108.reuse ;  /* 0x0000006c21217220 */ /* 0x080fe20000410000 */
[-C--:B------:R-:W-:Y:S01]  /*d310*/  FMUL.FTZ R32, R32, R108.reuse ;  /* 0x0000006c20207220 */ /* 0x080fe20000410000 */
[----:B------:R-:W-:Y:S01]  /*d320*/  FMUL.FTZ R100, R36, R108 ;  /* 0x0000006c24647220 */ /* 0x000fe20000410000 */
[----:B------:R-:W-:Y:S01]  /*d330*/  IMAD R57, R0, R57, R114 ;  /* 0x0000003900397224 */ /* 0x000fe200078e0272 */
[----:B------:R-:W-:Y:S01]  /*d340*/  F2FP.F16.F32.PACK_AB R24, R25, R24 ;  /* 0x000000181918723e */ /* 0x000fe200000000ff */
[----:B------:R-:W-:Y:S01]  /*d350*/  IMAD R36, R90, UR7, RZ ;  /* 0x000000075a247c24 */ /* 0x000fe2000f8e02ff */
[----:B------:R-:W-:Y:S01]  /*d360*/  F2FP.F16.F32.PACK_AB R25, R27, R26 ;  /* 0x0000001a1b19723e */ /* 0x000fe200000000ff */
[-C--:B------:R-:W-:Y:S01]  /*d370*/  FMUL.FTZ R31, R31, R97.reuse ;  /* 0x000000611f1f7220 */ /* 0x080fe20000410000 */
[-C--:B------:R-:W-:Y:S01]  /*d380*/  FMUL.FTZ R30, R30, R97.reuse ;  /* 0x000000611e1e7220 */ /* 0x080fe20000410000 */
[----:B------:R-:W-:Y:S01]  /*d390*/  F2FP.F16.F32.PACK_AB R26, R29, R28 ;  /* 0x0000001c1d1a723e */ /* 0x000fe200000000ff */
[----:B------:R-:W-:Y:S01]  /*d3a0*/  FMUL.FTZ R37, R37, R108 ;  /* 0x0000006c25257220 */ /* 0x000fe20000410000 */
[----:B------:R-:W-:Y:S01]  /*d3b0*/  F2FP.F16.F32.PACK_AB R28, R33, R32 ;  /* 0x00000020211c723e */ /* 0x000fe200000000ff */
[----:B------:R-:W-:Y:S01]  /*d3c0*/  IMAD R91, R91, UR13, R36 ;  /* 0x0000000d5b5b7c24 */ /* 0x000fe2000f8e0224 */
[----:B------:R-:W-:Y:S01]  /*d3d0*/  SHF.R.S32.HI R32, RZ, 0x1f, R57 ;  /* 0x0000001fff207819 */ /* 0x000fe20000011439 */
[-C--:B------:R-:W-:Y:S01]  /*d3e0*/  FMUL.FTZ R39, R39, R97.reuse ;  /* 0x0000006127277220 */ /* 0x080fe20000410000 */
[----:B------:R-:W-:Y:S01]  /*d3f0*/  SHF.R.S32.HI R33, RZ, 0x1f, R103 ;  /* 0x0000001fff217819 */ /* 0x000fe20000011467 */
[----:B------:R-:W-:Y:S01]  /*d400*/  FMUL.FTZ R38, R38, R97 ;  /* 0x0000006126267220 */ /* 0x000fe20000410000 */
[----:B------:R-:W-:Y:S01]  /*d410*/  IADD3 R36, P0, R103, R88, RZ ;  /* 0x0000005867247210 */ /* 0x000fe20007f1e0ff */
[----:B------:R-:W-:Y:S01]  /*d420*/  FMUL.FTZ R41, R41, R108 ;  /* 0x0000006c29297220 */ /* 0x000fe20000410000 */
[----:B------:R-:W-:Y:S01]  /*d430*/  F2FP.F16.F32.PACK_AB R27, R31, R30 ;  /* 0x0000001e1f1b723e */ /* 0x000fe200000000ff */
[----:B------:R-:W-:Y:S01]  /*d440*/  BAR.SYNC.DEFER_BLOCKING 0x1, 0x100 ;  /* 0x0044000000007b1d */ /* 0x000fe20000010000 */
[----:B------:R-:W-:Y:S01]  /*d450*/  F2FP.F16.F32.PACK_AB R30, R37, R100 ;  /* 0x00000064251e723e */ /* 0x000fe200000000ff */
[----:B------:R-:W-:Y:S01]  /*d460*/  FMUL.FTZ R40, R40, R108 ;  /* 0x0000006c28287220 */ /* 0x000fe20000410000 */
[----:B------:R-:W-:Y:S01]  /*d470*/  IADD3.X R37, R33, R89, R91, P0, !PT ;  /* 0x0000005921257210 */ /* 0x000fe200007fe45b */
[----:B------:R-:W-:Y:S01]  /*d480*/  IMAD R32, R32, UR4, RZ ;  /* 0x0000000420207c24 */ /* 0x000fe2000f8e02ff */
[----:B------:R-:W-:Y:S01]  /*d490*/  F2FP.F16.F32.PACK_AB R31, R39, R38 ;  /* 0x00000026271f723e */ /* 0x000fe200000000ff */
[-C--:B------:R-:W-:Y:S01]  /*d4a0*/  FMUL.FTZ R45, R45, R108.reuse ;  /* 0x0000006c2d2d7220 */ /* 0x080fe20000410000 */
[-C--:B------:R-:W-:Y:S01]  /*d4b0*/  FMUL.FTZ R44, R44, R108.reuse ;  /* 0x0000006c2c2c7220 */ /* 0x080fe20000410000 */
[-C--:B------:R-:W-:Y:S01]  /*d4c0*/  FMUL.FTZ R49, R49, R108.reuse ;  /* 0x0000006c31317220 */ /* 0x080fe20000410000 */
[-C--:B------:R-:W-:Y:S01]  /*d4d0*/  FMUL.FTZ R48, R48, R108.reuse ;  /* 0x0000006c30307220 */ /* 0x080fe20000410000 */
[-C--:B------:R-:W-:Y:S01]  /*d4e0*/  FMUL.FTZ R53, R53, R108.reuse ;  /* 0x0000006c35357220 */ /* 0x080fe20000410000 */
[-C--:B------:R-:W-:Y:S01]  /*d4f0*/  FMUL.FTZ R52, R52, R108.reuse ;  /* 0x0000006c34347220 */ /* 0x080fe20000410000 */
[-C--:B0-----:R-:W-:Y:S01]  /*d500*/  FMUL.FTZ R102, R56, R108.reuse ;  /* 0x0000006c38667220 */ /* 0x081fe20000410000 */
[-C--:B------:R-:W-:Y:S01]  /*d510*/  FMUL.FTZ R101, R61, R108.reuse ;  /* 0x0000006c3d657220 */ /* 0x080fe20000410000 */
        /* <DEDUP_REMOVED lines=11> */
[----:B------:R-:W-:Y:S01]  /*d5d0*/  FMUL.FTZ R85, R85, R108 ;  /* 0x0000006c55557220 */ /* 0x000fe20000410000 */
[----:B------:R-:W-:-:S02]  /*d5e0*/  IMAD R39, R57, UR5, R32 ;  /* 0x0000000539277c24 */ /* 0x000fc4000f8e0220 */
[----:B------:R-:W-:Y:S01]  /*d5f0*/  FMUL.FTZ R108, R84, R108 ;  /* 0x0000006c546c7220 */ /* 0x000fe20000410000 */
[----:B------:R-:W-:Y:S01]  /*d600*/  IMAD.WIDE.U32 R36, R57, UR4, R36 ;  /* 0x0000000439247c25 */ /* 0x000fe2000f8e0024 */
[----:B------:R-:W-:-:S03]  /*d610*/  F2FP.F16.F32.PACK_AB R32, R41, R40 ;  /* 0x000000282920723e */ /* 0x000fc600000000ff */
        /* <DEDUP_REMOVED lines=25> */
[----:B------:R-:W-:Y:S01]  /*d7b0*/  IMAD R41, R17, 0x80, R228 ;  /* 0x0000008011297824 */ /* 0x000fe200078e02e4 */
[----:B------:R-:W-:Y:S01]  /*d7c0*/  ULDC UR4, c[0x0][0xa88] ;  /* 0x0002a20000047ab9 */ /* 0x000fe20000000800 */
[----:B------:R-:W-:Y:S01]  /*d7d0*/  FMUL.FTZ R97, R86, R97 ;  /* 0x0000006156617220 */ /* 0x000fe20000410000 */
[----:B------:R-:W-:Y:S01]  /*d7e0*/  IMAD R86, R0, UR4, RZ ;  /* 0x0000000400567c24 */ /* 0x000fe2000f8e02ff */
[----:B------:R0:W-:Y:S01]  /*d7f0*/  STSM.16.M88.4 [R110], R24 ;  /* 0x000000186e007844 */ /* 0x0001e20000000200 */
[----:B------:R-:W-:Y:S01]  /*d800*/  ULDC.64 UR4, c[0x0][0xb50] ;  /* 0x0002d40000047ab9 */ /* 0x000fe20000000a00 */
[----:B------:R-:W-:-:S02]  /*d810*/  LOP3.LUT P0, RZ, R223, 0x3, RZ, 0xc0, !PT ;  /* 0x00000003dfff7812 */ /* 0x000fc4000780c0ff */
[----:B------:R-:W-:Y:S02]  /*d820*/  F2FP.F16.F32.PACK_AB R29, R35, R34 ;  /* 0x00000022231d723e */ /* 0x000fe400000000ff */
[----:B------:R-:W-:Y:S02]  /*d830*/  F2FP.F16.F32.PACK_AB R33, R43, R42 ;  /* 0x0000002a2b21723e */ /* 0x000fe400000000ff */
[----:B------:R-:W-:Y:S01]  /*d840*/  F2FP.F16.F32.PACK_AB R34, R45, R44 ;  /* 0x0000002c2d22723e */ /* 0x000fe200000000ff */
[----:B------:R1:W-:Y:S01]  /*d850*/  STSM.16.M88.4 [R107], R28 ;  /* 0x0000001c6b007844 */ /* 0x0003e20000000200 */
[----:B------:R-:W-:Y:S02]  /*d860*/  F2FP.F16.F32.PACK_AB R35, R47, R46 ;  /* 0x0000002e2f23723e */ /* 0x000fe400000000ff */
[----:B------:R-:W-:Y:S02]  /*d870*/  ISETP.GE.OR P1, PT, R41, R86, P0 ;  /* 0x000000562900720c */ /* 0x000fe40000726670 */
[----:B------:R-:W-:Y:S01]  /*d880*/  F2FP.F16.F32.PACK_AB R72, R73, R72 ;  /* 0x000000484948723e */ /* 0x000fe200000000ff */
[----:B------:R2:W-:Y:S01]  /*d890*/  STSM.16.M88.4 [R105], R32 ;  /* 0x0000002069007844 */ /* 0x0005e20000000200 */
[----:B0-----:R-:W-:Y:S01]  /*d8a0*/  VIADD R25, R41, 0x8 ;  /* 0x0000000829197836 */ /* 0x001fe20000000000 */
[----:B------:R-:W-:Y:S01]  /*d8b0*/  F2FP.F16.F32.PACK_AB R24, R49, R48 ;  /* 0x000000303118723e */ /* 0x000fe200000000ff */
[----:B------:R-:W-:Y:S01]  /*d8c0*/  IMAD.IADD R27, R37, 0x1, R39 ;  /* 0x00000001251b7824 */ /* 0x000fe200078e0227 */
[----:B------:R-:W-:-:S02]  /*d8d0*/  LEA R37, P3, R36, UR4, 0x2 ;  /* 0x0000000424257c11 */ /* 0x000fc4000f8610ff */
[----:B------:R-:W-:Y:S02]  /*d8e0*/  ISETP.GE.OR P0, PT, R25, R86, P0 ;  /* 0x000000561900720c */ /* 0x000fe40000706670 */
[----:B------:R-:W-:Y:S01]  /*d8f0*/  LEA.HI.X R36, R36, UR5, R27, 0x2, P3 ;  /* 0x0000000524247c11 */ /* 0x000fe200098f141b */
[----:B------:R-:W-:Y:S01]  /*d900*/  SHFL.IDX PT, R56, R37, RZ, 0x1c1f ;  /* 0x001c1fff25387589 */ /* 0x000fe200000e0000 */
[----:B------:R-:W-:Y:S02]  /*d910*/  F2FP.F16.F32.PACK_AB R25, R51, R50 ;  /* 0x000000323319723e */ /* 0x000fe400000000ff */
[----:B------:R-:W-:Y:S01]  /*d920*/  F2FP.F16.F32.PACK_AB R26, R53, R52 ;  /* 0x00000034351a723e */ /* 0x000fe200000000ff */
[----:B------:R-:W0:Y:S01]  /*d930*/  SHFL.IDX PT, R57, R36, RZ, 0x1c1f ;  /* 0x001c1fff24397589 */ /* 0x000e2200000e0000 */
[----:B------:R-:W-:Y:S02]  /*d940*/  F2FP.F16.F32.PACK_AB R27, R55, R54 ;  /* 0x00000036371b723e */ /* 0x000fe400000000ff */
[----:B-1----:R-:W-:Y:S01]  /*d950*/  F2FP.F16.F32.PACK_AB R28, R99, R102 ;  /* 0x00000066631c723e */ /* 0x002fe200000000ff */
[----:B------:R-:W-:Y:S01]  /*d960*/  SHFL.IDX PT, R58, R37, 0x1, 0x1c1f ;  /* 0x003c1f00253a7f89 */ /* 0x000fe200000e0000 */
[----:B------:R-:W-:-:S02]  /*d970*/  F2FP.F16.F32.PACK_AB R29, R60, R61 ;  /* 0x0000003d3c1d723e */ /* 0x000fc400000000ff */
[----:B------:R-:W-:Y:S01]  /*d980*/  F2FP.F16.F32.PACK_AB R30, R101, R106 ;  /* 0x0000006a651e723e */ /* 0x000fe200000000ff */
[----:B------:R-:W-:Y:S01]  /*d990*/  STSM.16.M88.4 [R98], R24 ;  /* 0x0000001862007844 */ /* 0x000fe20000000200 */
[----:B------:R-:W-:Y:S01]  /*d9a0*/  F2FP.F16.F32.PACK_AB R31, R63, R62 ;  /* 0x0000003e3f1f723e */ /* 0x000fe200000000ff */
[----:B------:R-:W1:Y:S01]  /*d9b0*/  @P2 LDC R61, c[0x0][0xbec] ;  /* 0x0002fb00ff3d2b82 */ /* 0x000e620000000800 */
[----:B--2---:R-:W-:Y:S01]  /*d9c0*/  F2FP.F16.F32.PACK_AB R32, R65, R64 ;  /* 0x000000404120723e */ /* 0x004fe200000000ff */
[----:B------:R-:W2:Y:S01]  /*d9d0*/  SHFL.IDX PT, R59, R36, 0x1, 0x1c1f ;  /* 0x003c1f00243b7f89 */ /* 0x000ea200000e0000 */
[----:B------:R-:W-:Y:S02]  /*d9e0*/  F2FP.F16.F32.PACK_AB R33, R67, R66 ;  /* 0x000000424321723e */ /* 0x000fe400000000ff */
[----:B------:R-:W-:Y:S01]  /*d9f0*/  F2FP.F16.F32.PACK_AB R34, R69, R68 ;  /* 0x000000444522723e */ /* 0x000fe200000000ff */
[----:B------:R-:W-:Y:S01]  /*da00*/  STSM.16.M88.4 [R104], R28 ;  /* 0x0000001c68007844 */ /* 0x000fe20000000200 */
[----:B------:R-:W-:Y:S01]  /*da10*/  F2FP.F16.F32.PACK_AB R35, R71, R70 ;  /* 0x000000464723723e */ /* 0x000fe200000000ff */
[----:B------:R-:W3:Y:S01]  /*da20*/  @P2 LDC R60, c[0x0][0xbf0] ;  /* 0x0002fc00ff3c2b82 */ /* 0x000ee20000000800 */
[----:B------:R-:W-:-:S02]  /*da30*/  F2FP.F16.F32.PACK_AB R73, R75, R74 ;  /* 0x0000004a4b49723e */ /* 0x000fc400000000ff */
[----:B------:R-:W-:Y:S01]  /*da40*/  F2FP.F16.F32.PACK_AB R80, R81, R80 ;  /* 0x000000505150723e */ /* 0x000fe200000000ff */
[----:B------:R-:W-:Y:S01]  /*da50*/  STSM.16.M88.4 [R96], R32 ;  /* 0x0000002060007844 */ /* 0x000fe20000000200 */
[----:B------:R-:W-:Y:S02]  /*da60*/  F2FP.F16.F32.PACK_AB R74, R77, R76 ;  /* 0x0000004c4d4a723e */ /* 0x000fe400000000ff */
[----:B------:R-:W-:Y:S02]  /*da70*/  F2FP.F16.F32.PACK_AB R75, R79, R78 ;  /* 0x0000004e4f4b723e */ /* 0x000fe400000000ff */
[----:B------:R-:W-:Y:S02]  /*da80*/  F2FP.F16.F32.PACK_AB R81, R83, R82 ;  /* 0x000000525351723e */ /* 0x000fe400000000ff */
[----:B------:R-:W-:Y:S01]  /*da90*/  F2FP.F16.F32.PACK_AB R82, R85, R108 ;  /* 0x0000006c5552723e */ /* 0x000fe200000000ff */
[----:B------:R-:W-:Y:S01]  /*daa0*/  STSM.16.M88.4 [R95], R72 ;  /* 0x000000485f007844 */ /* 0x000fe20000000200 */
[----:B------:R-:W-:-:S05]  /*dab0*/  F2FP.F16.F32.PACK_AB R83, R84, R97 ;  /* 0x000000615453723e */ /* 0x000fca00000000ff */
[----:B------:R-:W-:Y:S01]  /*dac0*/  STSM.16.M88.4 [R94], R80 ;  /* 0x000000505e007844 */ /* 0x000fe20000000200 */
[----:B------:R-:W-:Y:S01]  /*dad0*/  BAR.SYNC.DEFER_BLOCKING 0x1, 0x100 ;  /* 0x0044000000007b1d */ /* 0x000fe20000010000 */
[----:B------:R-:W-:-:S04]  /*dae0*/  UIMAD.WIDE.U32 UR4, UR10, UR8, URZ ;  /* 0x000000080a0472a5 */ /* 0x000fc8000f8e003f */
[----:B------:R-:W-:Y:S01]  /*daf0*/  UIADD3 UR5, UR5, UR6, URZ ;  /* 0x0000000605057290 */ /* 0x000fe2000fffe03f */
[----:B------:R-:W-:Y:S01]  /*db00*/  ULDC.64 UR8, c[0x0][0xaf0] ;  /* 0x0002bc0000087ab9 */ /* 0x000fe20000000a00 */
[----:B0-----:R0:W-:Y:S04]  /*db10*/  @!P1 ST.E desc[UR14][R56.64], R93 ;  /* 0x0000005d38009985 */ /* 0x0011e8000c10190e */
[----:B--2---:R2:W-:Y:S04]  /*db20*/  @!P0 ST.E desc[UR14][R58.64], R92 ;  /* 0x0000005c3a008985 */ /* 0x0045e8000c10190e */
[----:B------:R4:W5:Y:S01]  /*db30*/  LD.E.128 R44, desc[UR14][R20.64] ;  /* 0x0000000e142c7980 */ /* 0x000962000c101d00 */
[----:B0-----:R-:W-:-:S03]  /*db40*/  IMAD R56, R23, 0x20, R222 ;  /* 0x0000002017387824 */ /* 0x001fc600078e02de */
[----:B------:R1:W5:Y:S01]  /*db50*/  LD.E.128 R28, desc[UR14][R2.64] ;  /* 0x0000000e021c7980 */ /* 0x000362000c101d00 */
[----:B------:R-:W-:Y:S02]  /*db60*/  UIMAD UR6, UR7, UR8, URZ ;  /* 0x00000008070672a4 */ /* 0x000fe4000f8e023f */
[----:B------:R-:W-:Y:S01]  /*db70*/  UIMAD.WIDE.U32 UR4, UR13, UR8, UR4 ;  /* 0x000000080d0472a5 */ /* 0x000fe2000f8e0004 */
[----:B------:R0:W5:Y:S01]  /*db80*/  LD.E.128 R32, desc[UR14][R4.64] ;  /* 0x0000000e04207980 */ /* 0x000162000c101d00 */
[----:B----4-:R-:W4:Y:S01]  /*db90*/  LDC.64 R20, c[0x0][0xae0] ;  /* 0x0002b800ff147b82 */ /* 0x010f220000000a00 */
[----:B------:R-:W-:Y:S02]  /*dba0*/  LEA R56, R17, R56, 0x7 ;  /* 0x0000003811387211 */ /* 0x000fe400078e38ff */
[----:B------:R2:W5:Y:S03]  /*dbb0*/  LD.E.128 R48, desc[UR14][R6.64] ;  /* 0x0000000e06307980 */ /* 0x000566000c101d00 */
[----:B-1----:R-:W-:Y:S01]  /*dbc0*/  @P2 IMAD.HI.U32 R3, R56, R61, RZ ;  /* 0x0000003d38032227 */ /* 0x002fe200078e00ff */
[----:B------:R-:W5:Y:S03]  /*dbd0*/  LD.E.128 R40, desc[UR14][R14.64] ;  /* 0x0000000e0e287980 */ /* 0x000f66000c101d00 */
[----:B------:R-:W-:Y:S01]  /*dbe0*/  IMAD.MOV.U32 R2, RZ, RZ, R56 ;  /* 0x000000ffff027224 */ /* 0x000fe200078e0038 */
[----:B---3--:R-:W-:Y:S01]  /*dbf0*/  @P2 SHF.R.U32.HI R2, RZ, R60, R3 ;  /* 0x0000003cff022219 */ /* 0x008fe20000011603 */
[----:B------:R-:W-:Y:S01]  /*dc00*/  UIMAD UR6, UR13, UR9, UR6 ;  /* 0x000000090d0672a4 */ /* 0x000fe2000f8e0206 */
[----:B------:R-:W5:Y:S02]  /*dc10*/  LD.E.128 R36, desc[UR14][R12.64] ;  /* 0x0000000e0c247980 */ /* 0x000f64000c101d00 */
[--C-:B------:R-:W-:Y:S01]  /*dc20*/  SHF.R.S32.HI R3, RZ, 0x1f, R2.reuse ;  /* 0x0000001fff037819 */ /* 0x100fe20000011402 */
[----:B0-----:R-:W-:Y:S01]  /*dc30*/  IMAD.MOV R5, RZ, RZ, -R2 ;  /* 0x000000ffff057224 */ /* 0x001fe200078e0a02 */
[----:B------:R-:W-:Y:S01]  /*dc40*/  UIADD3 UR5, UR5, UR6, URZ ;  /* 0x0000000605057290 */ /* 0x000fe2000fffe03f */
[----:B------:R-:W5:Y:S02]  /*dc50*/  LD.E.128 R24, desc[UR14][R10.64] ;  /* 0x0000000e0a187980 */ /* 0x000f64000c101d00 */
[----:B------:R-:W-:-:S02]  /*dc60*/  IMAD R5, R0, R5, R56 ;  /* 0x0000000500057224 */ /* 0x000fc400078e0238 */
[----:B------:R0:W5:Y:S01]  /*dc70*/  LD.E.128 R52, desc[UR14][R8.64] ;  /* 0x0000000e08347980 */ /* 0x000162000c101d00 */
[----:B------:R-:W-:Y:S01]  /*dc80*/  R2UR UR10, R220 ;  /* 0x00000000dc0a72ca */ /* 0x000fe200000e0000 */
[-C--:B----4-:R-:W-:Y:S01]  /*dc90*/  IMAD R3, R3, R20.reuse, RZ ;  /* 0x0000001403037224 */ /* 0x090fe200078e02ff */
[----:B------:R-:W-:Y:S01]  /*dca0*/  SHF.R.S32.HI R0, RZ, 0x1f, R5 ;  /* 0x0000001fff007819 */ /* 0x000fe20000011405 */
[----:B------:R-:W-:Y:S01]  /*dcb0*/  @!PT LDS RZ, [RZ] ;  /* 0x00000000fffff984 */ /* 0x000fe20000000800 */
[----:B------:R-:W-:Y:S01]  /*dcc0*/  @!PT LDS RZ, [RZ] ;  /* 0x00000000fffff984 */ /* 0x000fe20000000800 */
[----:B------:R-:W-:Y:S01]  /*dcd0*/  @!PT LDS RZ, [RZ] ;  /* 0x00000000fffff984 */ /* 0x000fe20000000800 */
[----:B------:R-:W-:Y:S01]  /*dce0*/  @!PT LDS RZ, [RZ] ;  /* 0x00000000fffff984 */ /* 0x000fe20000000800 */
[----:B------:R1:W-:Y:S06]  /*dcf0*/  MEMBAR.ALL.CTA ;  /* 0x0000000000007992 */ /* 0x0003ec0000008000 */
[----:B-1----:R-:W1:Y:S01]  /*dd00*/  FENCE.VIEW.ASYNC.S ;  /* 0x00000000000073c6 */ /* 0x002e620000000000 */
[----:B------:R-:W-:Y:S01]  /*dd10*/  R2UR UR9, R16 ;  /* 0x00000000100972ca */ /* 0x000fe200000e0000 */
[C---:B--2---:R-:W-:Y:S01]  /*dd20*/  IMAD R7, R2.reuse, R21, R3 ;  /* 0x0000001502077224 */ /* 0x044fe200078e0203 */
[----:B------:R-:W-:Y:S01]  /*dd30*/  UISETP.NE.AND UP0, UPT, UR60, 0x2, UPT ;  /* 0x000000023c00788c */ /* 0x000fe2000bf05270 */
[----:B------:R-:W-:Y:S01]  /*dd40*/  IMAD.WIDE.U32 R2, R2, R20, UR4 ;  /* 0x0000000402027e25 */ /* 0x000fe2000f8e0014 */
[----:B------:R-:W-:Y:S01]  /*dd50*/  ULDC.64 UR4, c[0x0][0xad8] ;  /* 0x0002b60000047ab9 */ /* 0x000fe20000000a00 */
[----:B------:R-:W-:-:S02]  /*dd60*/  ULDC.64 UR6, c[0x0][0xa80] ;  /* 0x0002a00000067ab9 */ /* 0x000fc40000000a00 */
[----:B------:R-:W-:Y:S02]  /*dd70*/  IMAD.IADD R3, R3, 0x1, R7 ;  /* 0x0000000103037824 */ /* 0x000fe400078e0207 */
[----:B------:R-:W-:Y:S02]  /*dd80*/  IMAD R0, R0, UR4, RZ ;  /* 0x0000000400007c24 */ /* 0x000fe4000f8e02ff */
[----:B------:R-:W-:Y:S02]  /*dd90*/  IMAD R17, R17, 0x80, R222 ;  /* 0x0000008011117824 */ /* 0x000fe400078e02de */
[----:B------:R-:W-:Y:S01]  /*dda0*/  IMAD.WIDE.U32 R2, R5, UR4, R2 ;  /* 0x0000000405027c25 */ /* 0x000fe2000f8e0002 */
[----:B------:R-:W-:-:S03]  /*ddb0*/  UIADD3 UR4, UR12, 0x34820, URZ ;  /* 0x000348200c047890 */ /* 0x000fc6000fffe03f */
[----:B------:R-:W-:Y:S01]  /*ddc0*/  IMAD R7, R5, UR5, R0 ;  /* 0x0000000505077c24 */ /* 0x000fe2000f8e0200 */
[-C--:B------:R-:W-:Y:S02]  /*ddd0*/  ISETP.GE.AND P1, PT, R17, R86.reuse, PT ;  /* 0x000000561100720c */ /* 0x080fe40003f26270 */
[C---:B------:R-:W-:Y:S01]  /*dde0*/  LEA R0, P2, R2.reuse, UR6, 0x1 ;  /* 0x0000000602007c11 */ /* 0x040fe2000f8408ff */
[----:B------:R-:W-:Y:S01]  /*ddf0*/  USEL UR6, URZ, 0x1, UP0 ;  /* 0x000000013f067887 */ /* 0x000fe20008000000 */
[----:B------:R-:W-:Y:S01]  /*de00*/  IADD3 R3, R3, R7, RZ ;  /* 0x0000000703037210 */ /* 0x000fe20007ffe0ff */
[----:B------:R-:W-:Y:S01]  /*de10*/  UPRMT UR4, URZ, 0x654, UR4 ;  /* 0x000006543f047896 */ /* 0x000fe20008000004 */
[----:B------:R-:W-:Y:S01]  /*de20*/  VIADD R5, R17, 0x20 ;  /* 0x0000002011057836 */ /* 0x000fe20000000000 */
[----:B------:R-:W-:Y:S01]  /*de30*/  ULDC UR5, c[0x0][0xc] ;  /* 0x0000030000057ab9 */ /* 0x000fe20000000800 */
[----:B------:R-:W-:Y:S01]  /*de40*/  ULOP3.LUT UR9, UR9, UR6, URZ, 0x3c, !UPT ;  /* 0x0000000609097292 */ /* 0x000fe2000f8e3c3f */
[----:B0-----:R-:W-:Y:S01]  /*de50*/  LEA.HI.X R8, R2, UR7, R3, 0x1, P2 ;  /* 0x0000000702087c11 */ /* 0x001fe200090f0c03 */
[----:B------:R-:W-:Y:S01]  /*de60*/  UIADD3 UR10, UR5, UR10, URZ ;  /* 0x0000000a050a7290 */ /* 0x000fe2000fffe03f */
[-C--:B------:R-:W-:Y:S01]  /*de70*/  ISETP.GE.AND P3, PT, R5, R86.reuse, PT ;  /* 0x000000560500720c */ /* 0x080fe20003f66270 */
[----:B------:R-:W-:Y:S01]  /*de80*/  VIADD R5, R17, 0x40 ;  /* 0x0000004011057836 */ /* 0x000fe20000000000 */
[----:B------:R-:W-:Y:S01]  /*de90*/  USEL UR60, UR60, URZ, UP0 ;  /* 0x0000003f3c3c7287 */ /* 0x000fe20008000000 */
[----:B-1----:R0:W1:Y:S01]  /*dea0*/  SHFL.IDX PT, R6, R0, RZ, 0x181f ;  /* 0x00181fff00067589 */ /* 0x00206200000e0000 */
[----:B------:R-:W-:Y:S01]  /*deb0*/  IMAD.U32 R16, RZ, RZ, UR9 ;  /* 0x00000009ff107e24 */ /* 0x000fe2000f8e00ff */
[----:B------:R-:W-:Y:S01]  /*dec0*/  SYNCS.ARRIVE.TRANS64.RED.A1T0 RZ, [UR4], RZ ;  /* 0x000000ffffff79a7 */ /* 0x000fe20008100404 */
[----:B------:R-:W-:Y:S01]  /*ded0*/  IMAD.U32 R220, RZ, RZ, UR10 ;  /* 0x0000000affdc7e24 */ /* 0x000fe2000f8e00ff */
[----:B------:R0:W2:Y:S01]  /*dee0*/  SHFL.IDX PT, R7, R8, RZ, 0x181f ;  /* 0x00181fff08077589 */ /* 0x0000a200000e0000 */
[----:B------:R-:W-:Y:S01]  /*def0*/  BSSY B0, `(.L_x_29) ;  /* 0x000000c000007945 */ /* 0x000fe20003800000 */
[----:B------:R-:W-:-:S03]  /*df00*/  ISETP.GE.AND P0, PT, R5, R86, PT ;  /* 0x000000560500720c */ /* 0x000fc60003f06270 */
[----:B------:R-:W-:Y:S10]  /*df10*/  @P1 BRA `(.L_x_30) ;  /* 0x0000000000241947 */ /* 0x000ff40003800000 */
[----:B------:R-:W-:Y:S01]  /*df20*/  ULDC UR4, c[0x0][0xac8] ;  /* 0x0002b20000047ab9 */ /* 0x000fe20000000800 */
[----:B------:R-:W-:Y:S01]  /*df30*/  ULDC.64 UR6, c[0x0][0x208] ;  /* 0x0000820000067ab9 */ /* 0x000fe20000000a00 */
[----:B------:R-:W-:Y:S02]  /*df40*/  ISETP.GE.AND P2, PT, R22, UR4, PT ;  /* 0x0000000416007c0c */ /* 0x000fe4000bf46270 */
[----:B------:R-:W-:-:S11]  /*df50*/  ISETP.GE.AND P1, PT, R19, UR4, PT ;  /* 0x0000000413007c0c */ /* 0x000fd6000bf26270 */
[C---:B-1----:R-:W-:Y:S02]  /*df60*/  @!P2 LEA R4, P4, R22.reuse, R6, 0x1 ;  /* 0x000000061604a211 */ /* 0x042fe400078808ff */
[----:B--2---:R-:W-:Y:S02]  /*df70*/  @!P1 IMAD.WIDE R2, R19, 0x2, R6 ;  /* 0x0000000213029825 */ /* 0x004fe400078e0206 */
[----:B------:R-:W-:-:S03]  /*df80*/  @!P2 LEA.HI.X R5, R22, R7, R232, 0x1, P4 ;  /* 0x000000071605a211 */ /* 0x000fc600020f0ce8 */
[----:B-----5:R3:W-:Y:S04]  /*df90*/  @!P1 ST.E.128 desc[UR6][R2.64], R44 ;  /* 0x0000002c02009985 */ /* 0x0207e8000c101d06 */
[----:B------:R3:W-:Y:S02]  /*dfa0*/  @!P2 ST.E.128 desc[UR6][R4.64], R52 ;  /* 0x000000340400a985 */ /* 0x0007e4000c101d06 */
.L_x_30:
[----:B------:R-:W-:Y:S05]  /*dfb0*/  BSYNC B0 ;  /* 0x0000000000007941 */ /* 0x000fea0003800000 */
.L_x_29:
[----:B--2---:R2:W4:Y:S01]  /*dfc0*/  SHFL.IDX PT, R7, R8, 0x1, 0x181f ;  /* 0x00381f0008077f89 */ /* 0x00452200000e0000 */
[----:B------:R-:W-:Y:S03]  /*dfd0*/  BSSY B0, `(.L_x_31) ;  /* 0x000000c000007945 */ /* 0x000fe60003800000 */
[----:B-1----:R2:W1:Y:S01]  /*dfe0*/  SHFL.IDX PT, R6, R0, 0x1, 0x181f ;  /* 0x00381f0000067f89 */ /* 0x00246200000e0000 */
[----:B------:R-:W-:Y:S05]  /*dff0*/  @P3 BRA `(.L_x_32) ;  /* 0x0000000000243947 */ /* 0x000fea0003800000 */
[----:B------:R-:W-:Y:S01]  /*e000*/  ULDC UR4, c[0x0][0xac8] ;  /* 0x0002b20000047ab9 */ /* 0x000fe20000000800 */
[----:B------:R-:W-:Y:S01]  /*e010*/  ULDC.64 UR6, c[0x0][0x208] ;  /* 0x0000820000067ab9 */ /* 0x000fe20000000a00 */
[----:B------:R-:W-:Y:S02]  /*e020*/  ISETP.GE.AND P3, PT, R22, UR4, PT ;  /* 0x0000000416007c0c */ /* 0x000fe4000bf66270 */
[----:B------:R-:W-:-:S11]  /*e030*/  ISETP.GE.AND P2, PT, R19, UR4, PT ;  /* 0x0000000413007c0c */ /* 0x000fd6000bf46270 */
[C---:B-1-3--:R-:W-:Y:S02]  /*e040*/  @!P3 LEA R4, P1, R22.reuse, R6, 0x1 ;  /* 0x000000061604b211 */ /* 0x04afe400078208ff */
[----:B----4-:R-:W-:Y:S02]  /*e050*/  @!P2 IMAD.WIDE R2, R19, 0x2, R6 ;  /* 0x000000021302a825 */ /* 0x010fe400078e0206 */
[----:B------:R-:W-:-:S03]  /*e060*/  @!P3 LEA.HI.X R5, R22, R7, R232, 0x1, P1 ;  /* 0x000000071605b211 */ /* 0x000fc600008f0ce8 */
[----:B-----5:R1:W-:Y:S04]  /*e070*/  @!P2 ST.E.128 desc[UR6][R2.64], R40 ;  /* 0x000000280200a985 */ /* 0x0203e8000c101d06 */
[----:B------:R1:W-:Y:S02]  /*e080*/  @!P3 ST.E.128 desc[UR6][R4.64], R48 ;  /* 0x000000300400b985 */ /* 0x0003e4000c101d06 */
.L_x_32:
[----:B------:R-:W-:Y:S05]  /*e090*/  BSYNC B0 ;  /* 0x0000000000007941 */ /* 0x000fea0003800000 */
.L_x_31:
[----:B----4-:R4:W0:Y:S01]  /*e0a0*/  SHFL.IDX PT, R7, R8, 0x2, 0x181f ;  /* 0x00581f0008077f89 */ /* 0x01082200000e0000 */
        /* <DEDUP_REMOVED lines=8> */
[----:B0-----:R-:W-:Y:S02]  /*e130*/  @!P1 IMAD.WIDE R2, R19, 0x2, R6 ;  /* 0x0000000213029825 */ /* 0x001fe400078e0206 */
[----:B------:R-:W-:-:S03]  /*e140*/  @!P2 LEA.HI.X R5, R22, R7, R232, 0x1, P0 ;  /* 0x000000071605a211 */ /* 0x000fc600000f0ce8 */
[----:B-----5:R0:W-:Y:S04]  /*e150*/  @!P1 ST.E.128 desc[UR6][R2.64], R36 ;  /* 0x0000002402009985 */ /* 0x0201e8000c101d06 */
[----:B------:R0:W-:Y:S02]  /*e160*/  @!P2 ST.E.128 desc[UR6][R4.64], R32 ;  /* 0x000000200400a985 */ /* 0x0001e4000c101d06 */
.L_x_34:
[----:B------:R-:W-:Y:S05]  /*e170*/  BSYNC B0 ;  /* 0x0000000000007941 */ /* 0x000fea0003800000 */
.L_x_33:
[----:B0--3--:R-:W-:Y:S01]  /*e180*/  VIADD R3, R17, 0x60 ;  /* 0x0000006011037836 */ /* 0x009fe20000000000 */
[----:B------:R0:W3:Y:S01]  /*e190*/  SHFL.IDX PT, R7, R8, 0x3, 0x181f ;  /* 0x00781f0008077f89 */ /* 0x0000e200000e0000 */
[----:B------:R-:W-:Y:S01]  /*e1a0*/  BSSY B0, `(.L_x_35) ;  /* 0x000000e000007945 */ /* 0x000fe20003800000 */
[----:B------:R-:W-:Y:S02]  /*e1b0*/  VIADD R221, R221, 0x1 ;  /* 0x00000001dddd7836 */ /* 0x000fe40000000000 */
[----:B------:R-:W-:Y:S01]  /*e1c0*/  ISETP.GE.AND P0, PT, R3, R86, PT ;  /* 0x000000560300720c */ /* 0x000fe20003f06270 */
[----:B-1----:R0:W1:-:S12]  /*e1d0*/  SHFL.IDX PT, R6, R0, 0x3, 0x181f ;  /* 0x00781f0000067f89 */ /* 0x00205800000e0000 */
[----:B0-----:R-:W-:Y:S05]  /*e1e0*/  @P0 BRA `(.L_x_36) ;  /* 0x0000000000240947 */ /* 0x001fea0003800000 */
[----:B------:R-:W-:Y:S01]  /*e1f0*/  ULDC UR4, c[0x0][0xac8] ;  /* 0x0002b20000047ab9 */ /* 0x000fe20000000800 */
[----:B------:R-:W-:Y:S01]  /*e200*/  ULDC.64 UR6, c[0x0][0x208] ;  /* 0x0000820000067ab9 */ /* 0x000fe20000000a00 */
[----:B------:R-:W-:Y:S02]  /*e210*/  ISETP.GE.AND P2, PT, R22, UR4, PT ;  /* 0x0000000416007c0c */ /* 0x000fe4000bf46270 */
[----:B------:R-:W-:-:S11]  /*e220*/  ISETP.GE.AND P1, PT, R19, UR4, PT ;  /* 0x0000000413007c0c */ /* 0x000fd6000bf26270 */
[C---:B-1----:R-:W-:Y:S02]  /*e230*/  @!P2 LEA R4, P0, R22.reuse, R6, 0x1 ;  /* 0x000000061604a211 */ /* 0x042fe400078008ff */
[----:B---3--:R-:W-:Y:S02]  /*e240*/  @!P1 IMAD.WIDE R2, R19, 0x2, R6 ;  /* 0x0000000213029825 */ /* 0x008fe400078e0206 */
[----:B------:R-:W-:-:S03]  /*e250*/  @!P2 LEA.HI.X R5, R22, R7, R232, 0x1, P0 ;  /* 0x000000071605a211 */ /* 0x000fc600000f0ce8 */
[----:B-----5:R0:W-:Y:S04]  /*e260*/  @!P1 ST.E.128 desc[UR6][R2.64], R24 ;  /* 0x0000001802009985 */ /* 0x0201e8000c101d06 */
[----:B------:R0:W-:Y:S02]  /*e270*/  @!P2 ST.E.128 desc[UR6][R4.64], R28 ;  /* 0x0000001c0400a985 */ /* 0x0001e4000c101d06 */
.L_x_36:
[----:B------:R-:W-:Y:S05]  /*e280*/  BSYNC B0 ;  /* 0x0000000000007941 */ /* 0x000fea0003800000 */
.L_x_35:
[----:B--2-4-:R-:W2:Y:S01]  /*e290*/  LDC R0, c[0x0][0xc34] ;  /* 0x00030d00ff007b82 */ /* 0x014ea20000000800 */
[----:B------:R-:W-:-:S13]  /*e2a0*/  R2UR UR4, R220 ;  /* 0x00000000dc0472ca */ /* 0x000fda00000e0000 */
[----:B--2---:R-:W-:-:S13]  /*e2b0*/  ISETP.LE.AND P0, PT, R0, UR4, PT ;  /* 0x0000000400007c0c */ /* 0x004fda000bf03270 */
[----:B------:R-:W-:Y:S05]  /*e2c0*/  @!P0 BRA `(.L_x_37) ;  /* 0xffffff2800b48947 */ /* 0x000fea000383ffff */
[----:B------:R-:W-:Y:S05]  /*e2d0*/  EXIT ;  /* 0x000000000000794d */ /* 0x000fea0003800000 */
.L_x_7:
[----:B------:R-:W-:-:S08]  /*e2e0*/  NOP ;  /* 0x0000000000007918 */ /* 0x000fd00000000000 */
[----:B--2---:R-:W0:-:S00]  /*e2f0*/  USETMAXREG.DEALLOC.CTAPOOL 0x18 ;  /* 0x00000018000079c8 */ /* 0x004e0000080e0500 */
[----:B------:R-:W1:Y:S01]  /*e300*/  S2UR UR5, SR_CTAID.X ;  /* 0x00000000000579c3 */ /* 0x000e620000002500 */
[----:B0-----:R-:W-:Y:S02]  /*e310*/  IMAD.MOV.U32 R2, RZ, RZ, 0x1 ;  /* 0x00000001ff027424 */ /* 0x001fe400078e00ff */
[----:B------:R-:W-:-:S05]  /*e320*/  IMAD.MOV.U32 R18, RZ, RZ, RZ ;  /* 0x000000ffff127224 */ /* 0x000fca00078e00ff */
[----:B------:R-:W1:Y:S02]  /*e330*/  LDC R3, c[0x0][0xc34] ;  /* 0x00030d00ff037b82 */ /* 0x000e640000000800 */
[----:B-1----:R-:W-:Y:S02]  /*e340*/  ISETP.LE.AND P0, PT, R3, UR5, PT ;  /* 0x0000000503007c0c */ /* 0x002fe4000bf03270 */
[----:B------:R-:W-:-:S05]  /*e350*/  MOV R3, 0x1 ;  /* 0x0000000100037802 */ /* 0x000fca0000000f00 */
[----:B------:R0:W-:Y:S06]  /*e360*/  STL [R1], R3 ;  /* 0x0000000301007387 */ /* 0x0001ec0000100800 */
[----:B------:R-:W-:Y:S05]  /*e370*/  @P0 BRA `(.L_x_38) ;  /* 0x0000003800c00947 */ /* 0x000fea0003800000 */
[----:B------:R-:W1:Y:S01]  /*e380*/  S2UR UR4, SR_CgaCtaId ;  /* 0x00000000000479c3 */ /* 0x000e620000008800 */
[C---:B------:R-:W-:Y:S01]  /*e390*/  IMAD.SHL.U32 R2, R0.reuse, 0x8, RZ ;  /* 0x0000000800027824 */ /* 0x040fe200078e00ff */
[----:B------:R-:W-:Y:S01]  /*e3a0*/  LOP3.LUT R5, R0, 0x7f, RZ, 0xc0, !PT ;  /* 0x0000007f00057812 */ /* 0x000fe200078ec0ff */
[----:B------:R-:W-:Y:S01]  /*e3b0*/  UMOV UR36, 0x400 ;  /* 0x0000040000247882 */ /* 0x000fe20000000000 */
[----:B------:R-:W-:Y:S01]  /*e3c0*/  IMAD.MOV.U32 R18, RZ, RZ, RZ ;  /* 0x000000ffff127224 */ /* 0x000fe200078e00ff */
[----:B------:R-:W-:Y:S01]  /*e3d0*/  ULDC.64 UR38, c[0x0][0x198] ;  /* 0x0000660000267ab9 */ /* 0x000fe20000000a00 */
[C---:B0-----:R-:W-:Y:S01]  /*e3e0*/  LOP3.LUT R3, R2.reuse, 0x1f8, RZ, 0xc0, !PT ;  /* 0x000001f802037812 */ /* 0x041fe200078ec0ff */
[----:B------:R-:W-:Y:S01]  /*e3f0*/  ULDC UR37, c[0x0][0xc] ;  /* 0x0000030000257ab9 */ /* 0x000fe20000000800 */
[----:B------:R-:W-:Y:S02]  /*e400*/  LOP3.LUT R2, R2, 0x38, RZ, 0xc0, !PT ;  /* 0x0000003802027812 */ /* 0x000fe400078ec0ff */
[----:B------:R-:W-:Y:S01]  /*e410*/  LOP3.LUT R4, R3, 0x38, R0, 0x78, !PT ;  /* 0x0000003803047812 */ /* 0x000fe200078e7800 */
[----:B------:R-:W-:Y:S01]  /*e420*/  IMAD.SHL.U32 R3, R5, 0x8, RZ ;  /* 0x0000000805037824 */ /* 0x000fe200078e00ff */
[----:B------:R-:W-:-:S04]  /*e430*/  SHF.R.U32.HI R5, RZ, 0x3, R5 ;  /* 0x00000003ff057819 */ /* 0x000fc80000011605 */
[----:B------:R-:W-:Y:S01]  /*e440*/  LOP3.LUT R4, R4, 0x200, R3, 0xf8, !PT ;  /* 0x0000020004047812 */ /* 0x000fe200078ef803 */
[----:B------:R-:W-:-:S05]  /*e450*/  IMAD.SHL.U32 R3, R0, 0x10, RZ ;  /* 0x0000001000037824 */ /* 0x000fca00078e00ff */
[----:B------:R-:W-:Y:S01]  /*e460*/  LOP3.LUT R0, R5, 0x70, R3, 0xf8, !PT ;  /* 0x0000007005007812 */ /* 0x000fe200078ef803 */
[----:B------:R-:W-:Y:S01]  /*e470*/  IMAD.U32 R3, RZ, RZ, UR5 ;  /* 0x00000005ff037e24 */ /* 0x000fe2000f8e00ff */
[----:B-1----:R-:W-:Y:S01]  /*e480*/  ULEA UR36, UR4, UR36, 0x18 ;  /* 0x0000002404247291 */ /* 0x002fe2000f8ec03f */
[----:B------:R-:W-:-:S05]  /*e490*/  IMAD.MOV.U32 R0, RZ, RZ, 0x1 ;  /* 0x00000001ff007424 */ /* 0x000fca00078e00ff */
[----:B------:R-:W-:-:S05]  /*e4a0*/  LEA R4, R4, UR36, 0x1 ;  /* 0x0000002404047c11 */ /* 0x000fca000f8e08ff */
[----:B------:R-:W-:Y:S04]  /*e4b0*/  STL [R1+0x14], R4 ;  /* 0x0000140401007387 */ /* 0x000fe80000100800 */
[----:B------:R-:W-:Y:S04]  /*e4c0*/  STL [R1+0x28], R3 ;  /* 0x0000280301007387 */ /* 0x000fe80000100800 */
[----:B------:R0:W-:Y:S04]  /*e4d0*/  STL [R1], R0 ;  /* 0x0000000001007387 */ /* 0x0001e80000100800 */
[----:B------:R1:W-:Y:S01]  /*e4e0*/  STL [R1+0x30], RZ ;  /* 0x000030ff01007387 */ /* 0x0003e20000100800 */
[----:B0-----:R-:W-:-:S07]  /*e4f0*/  LOP3.LUT R0, R2, 0x40, RZ, 0xfc, !PT ;  /* 0x0000004002007812 */ /* 0x001fce00078efcff */
.L_x_111:
[----:B0-----:R-:W2:Y:S01]  /*e500*/  LDL R2, [R1+0x28] ;  /* 0x0000280001027983 */ /* 0x001ea20000100800 */
[----:B------:R-:W0:Y:S01]  /*e510*/  LDC R0, c[0x0][0xc38] ;  /* 0x00030e00ff007b82 */ /* 0x000e220000000800 */
[----:B------:R-:W-:Y:S05]  /*e520*/  YIELD ;  /* 0x0000000000007946 */ /* 0x000fea0003800000 */
[----:B------:R-:W-:Y:S02]  /*e530*/  ULDC.64 UR4, c[0x0][0x418] ;  /* 0x0001060000047ab9 */ /* 0x000fe40000000a00 */
[----:B---3--:R-:W3:Y:S01]  /*e540*/  LDC R16, c[0x0][0xc44] ;  /* 0x00031100ff107b82 */ /* 0x008ee20000000800 */
[----:B------:R-:W-:-:S03]  /*e550*/  UISETP.NE.U32.AND UP0, UPT, UR4, URZ, UPT ;  /* 0x0000003f0400728c */ /* 0x000fc6000bf05070 */
[----:B------:R-:W-:Y:S01]  /*e560*/  ULDC UR4, c[0x0][0x424] ;  /* 0x0001090000047ab9 */ /* 0x000fe20000000800 */
[----:B------:R-:W-:-:S04]  /*e570*/  UISETP.NE.AND.EX UP0, UPT, UR5, URZ, UPT, UP0 ;  /* 0x0000003f0500728c */ /* 0x000fc8000bf05300 */
[----:B------:R-:W-:Y:S01]  /*e580*/  USEL UR4, UR4, 0x1, UP0 ;  /* 0x0000000104047887 */ /* 0x000fe20008000000 */
[----:B0-----:R-:W-:Y:S02]  /*e590*/  ISETP.NE.AND P0, PT, R0, 0x1, PT ;  /* 0x000000010000780c */ /* 0x001fe40003f05270 */
[----:B---3--:R-:W-:-:S11]  /*e5a0*/  ISETP.NE.AND P1, PT, R16, 0x1, PT ;  /* 0x000000011000780c */ /* 0x008fd60003f25270 */
[----:B------:R-:W2:Y:S08]  /*e5b0*/  @P0 LDC R0, c[0x0][0xc3c] ;  /* 0x00030f00ff000b82 */ /* 0x000eb00000000800 */
[----:B------:R-:W0:Y:S01]  /*e5c0*/  @P0 LDC R3, c[0x0][0xc40] ;  /* 0x00031000ff030b82 */ /* 0x000e220000000800 */
[----:B--2---:R-:W-:Y:S01]  /*e5d0*/  @P0 IMAD.HI.U32 R0, R2, R0, RZ ;  /* 0x0000000002000227 */ /* 0x004fe200078e00ff */
[----:B------:R-:W-:-:S04]  /*e5e0*/  MOV R4, R2 ;  /* 0x0000000200047202 */ /* 0x000fc80000000f00 */
[----:B0-----:R-:W-:Y:S02]  /*e5f0*/  @P0 SHF.R.U32.HI R4, RZ, R3, R0 ;  /* 0x00000003ff040219 */ /* 0x001fe40000011600 */
[----:B------:R-:W0:Y:S03]  /*e600*/  @P1 LDC.64 R2, c[0x0][0xc48] ;  /* 0x00031200ff021b82 */ /* 0x000e260000000a00 */
[----:B------:R-:W-:Y:S01]  /*e610*/  IMAD.MOV.U32 R19, RZ, RZ, R4 ;  /* 0x000000ffff137224 */ /* 0x000fe200078e0004 */
[----:B------:R2:W-:Y:S04]  /*e620*/  STL [R1+0x20], R4 ;  /* 0x0000200401007387 */ /* 0x0005e80000100800 */
[----:B------:R-:W3:Y:S01]  /*e630*/  LDC R0, c[0x0][0x2f0] ;  /* 0x0000bc00ff007b82 */ /* 0x000ee20000000800 */
[----:B0-----:R-:W-:-:S05]  /*e640*/  @P1 IMAD.HI.U32 R2, R4, R2, RZ ;  /* 0x0000000204021227 */ /* 0x001fca00078e00ff */
[----:B------:R-:W-:Y:S01]  /*e650*/  @P1 SHF.R.U32.HI R19, RZ, R3, R2 ;  /* 0x00000003ff131219 */ /* 0x000fe20000011602 */
[----:B---3--:R-:W-:Y:S01]  /*e660*/  IMAD R2, R0, UR4, RZ ;  /* 0x0000000400027c24 */ /* 0x008fe2000f8e02ff */
[----:B------:R-:W-:-:S03]  /*e670*/  UIADD3 UR4, UR36, 0x1e400, URZ ;  /* 0x0001e40024047890 */ /* 0x000fc6000fffe03f */
[----:B------:R-:W-:Y:S01]  /*e680*/  IMAD.MOV R3, RZ, RZ, -R19 ;  /* 0x000000ffff037224 */ /* 0x000fe200078e0a13 */
[----:B------:R2:W-:Y:S01]  /*e690*/  STL [R1+0x18], R19 ;  /* 0x0000181301007387 */ /* 0x0005e20000100800 */
[----:B------:R-:W-:Y:S01]  /*e6a0*/  VIADD R0, R2, 0xaf ;  /* 0x000000af02007836 */ /* 0x000fe20000000000 */
[----:B------:R-:W-:Y:S01]  /*e6b0*/  ULOP3.LUT UP0, URZ, UR4, 0x3ff, URZ, 0xc0, !UPT ;  /* 0x000003ff043f7892 */ /* 0x000fe2000f80c03f */
[----:B------:R-:W-:Y:S01]  /*e6c0*/  IMAD R16, R16, R3, R4 ;  /* 0x0000000310107224 */ /* 0x000fe200078e0204 */
[----:B------:R2:W-:Y:S01]  /*e6d0*/  STL [R1+0x2c], R2 ;  /* 0x00002c0201007387 */ /* 0x0005e20000100800 */
[----:B------:R-:W-:-:S03]  /*e6e0*/  IMAD.HI R0, R0, 0x2e8ba2e9, RZ ;  /* 0x2e8ba2e900007827 */ /* 0x000fc600078e02ff */
[----:B------:R-:W-:Y:S02]  /*e6f0*/  PLOP3.LUT P0, PT, PT, PT, UP0, 0x80, 0x0 ;  /* 0x000000000000781c */ /* 0x000fe40003f0f008 */
[----:B------:R-:W-:-:S04]  /*e700*/  SHF.R.U32.HI R3, RZ, 0x1f, R0 ;  /* 0x0000001fff037819 */ /* 0x000fc80000011600 */
[----:B------:R-:W-:-:S05]  /*e710*/  LEA.HI.SX32 R0, R0, R3, 0x1b ;  /* 0x0000000300007211 */ /* 0x000fca00078fdaff */
[----:B------:R2:W-:Y:S02]  /*e720*/  STL [R1+0x24], R0 ;  /* 0x0000240001007387 */ /* 0x0005e40000100800 */
[----:B-1----:R-:W-:Y:S05]  /*e730*/  @!P0 BRA `(.L_x_39) ;  /* 0x0000000000408947 */ /* 0x002fea0003800000 */
[----:B--2---:R-:W-:Y:S01]  /*e740*/  MOV R2, 0x0 ;  /* 0x0000000000027802 */ /* 0x004fe20000000f00 */
[----:B------:R-:W-:Y:S01]  /*e750*/  ULDC.64 UR6, c[0x4][0xa0] ;  /* 0x0100280000067ab9 */ /* 0x000fe20000000a00 */
[----:B------:R-:W-:Y:S01]  /*e760*/  ULDC.64 UR8, c[0x4][0xa8] ;  /* 0x01002a0000087ab9 */ /* 0x000fe20000000a00 */
[----:B------:R-:W-:Y:S01]  /*e770*/  ULDC.64 UR4, c[0x4][0x28] ;  /* 0x01000a0000047ab9 */ /* 0x000fe20000000a00 */
[----:B------:R-:W-:Y:S01]  /*e780*/  IMAD.U32 R4, RZ, RZ, UR6 ;  /* 0x00000006ff047e24 */ /* 0x000fe2000f8e00ff */
[----:B------:R-:W-:Y:S01]  /*e790*/  MOV R7, UR9 ;  /* 0x0000000900077c02 */ /* 0x000fe20008000f00 */
[----:B------:R-:W0:Y:S01]  /*e7a0*/  LDC.64 R2, c[0x4][R2] ;  /* 0x0100000002027b82 */ /* 0x000e220000000a00 */
[----:B------:R-:W-:Y:S02]  /*e7b0*/  IMAD.U32 R5, RZ, RZ, UR7 ;  /* 0x00000007ff057e24 */ /* 0x000fe4000f8e00ff */
[----:B------:R-:W-:Y:S02]  /*e7c0*/  IMAD.U32 R6, RZ, RZ, UR8 ;  /* 0x00000008ff067e24 */ /* 0x000fe4000f8e00ff */
[----:B------:R-:W-:-:S02]  /*e7d0*/  IMAD.U32 R10, RZ, RZ, UR4 ;  /* 0x00000004ff0a7e24 */ /* 0x000fc4000f8e00ff */
[----:B------:R-:W-:Y:S02]  /*e7e0*/  IMAD.U32 R11, RZ, RZ, UR5 ;  /* 0x00000005ff0b7e24 */ /* 0x000fe4000f8e00ff */
[----:B------:R-:W-:Y:S02]  /*e7f0*/  IMAD.MOV.U32 R8, RZ, RZ, 0x70 ;  /* 0x00000070ff087424 */ /* 0x000fe400078e00ff */
[----:B------:R-:W-:Y:S02]  /*e800*/  IMAD.MOV.U32 R12, RZ, RZ, 0x1 ;  /* 0x00000001ff0c7424 */ /* 0x000fe400078e00ff */
[----:B------:R-:W-:-:S07]  /*e810*/  IMAD.MOV.U32 R13, RZ, RZ, RZ ;  /* 0x000000ffff0d7224 */ /* 0x000fce00078e00ff */
[----:B------:R-:W-:-:S07]  /*e820*/  LEPC R20, `(.L_x_39) ;  /* 0x000000001014794e */ /* 0x000fce0000000000 */
[----:B01----:R-:W-:Y:S05]  /*e830*/  CALL.ABS.NOINC R2 ;  /* 0x0000000002007343 */ /* 0x003fea0003c00000 */
.L_x_39:
[----:B------:R-:W-:-:S04]  /*e840*/  UIADD3 UR4, UR36, 0x400, URZ ;  /* 0x0000040024047890 */ /* 0x000fc8000fffe03f */
[----:B------:R-:W-:-:S06]  /*e850*/  ULOP3.LUT UP0, URZ, UR4, 0x3ff, URZ, 0xc0, !UPT ;  /* 0x000003ff043f7892 */ /* 0x000fcc000f80c03f */
[----:B------:R-:W-:-:S13]  /*e860*/  PLOP3.LUT P0, PT, PT, PT, UP0, 0x80, 0x0 ;  /* 0x000000000000781c */ /* 0x000fda0003f0f008 */
[----:B------:R-:W-:Y:S05]  /*e870*/  @!P0 BRA `(.L_x_40) ;  /* 0x00000000007c8947 */ /* 0x000fea0003800000 */
[----:B------:R-:W-:Y:S01]  /*e880*/  MOV R17, 0x0 ;  /* 0x0000000000117802 */ /* 0x000fe20000000f00 */
[----:B------:R-:W-:Y:S01]  /*e890*/  ULDC.64 UR6, c[0x4][0xa0] ;  /* 0x0100280000067ab9 */ /* 0x000fe20000000a00 */
[----:B------:R-:W-:Y:S01]  /*e8a0*/  ULDC.64 UR8, c[0x4][0xa8] ;  /* 0x01002a0000087ab9 */ /* 0x000fe20000000a00 */
[----:B------:R-:W-:Y:S01]  /*e8b0*/  ULDC.64 UR4, c[0x4][0x30] ;  /* 0x01000c0000047ab9 */ /* 0x000fe20000000a00 */
[----:B--2---:R0:W2:Y:S01]  /*e8c0*/  LDC.64 R2, c[0x4][R17] ;  /* 0x0100000011027b82 */ /* 0x0040a20000000a00 */
[----:B------:R-:W-:Y:S01]  /*e8d0*/  IMAD.U32 R4, RZ, RZ, UR6 ;  /* 0x00000006ff047e24 */ /* 0x000fe2000f8e00ff */
[----:B------:R-:W-:Y:S01]  /*e8e0*/  MOV R5, UR7 ;  /* 0x0000000700057c02 */ /* 0x000fe20008000f00 */
[----:B------:R-:W-:Y:S01]  /*e8f0*/  IMAD.U32 R6, RZ, RZ, UR8 ;  /* 0x00000008ff067e24 */ /* 0x000fe2000f8e00ff */
[----:B------:R-:W-:Y:S01]  /*e900*/  MOV R13, RZ ;  /* 0x000000ff000d7202 */ /* 0x000fe20000000f00 */
[----:B------:R-:W-:Y:S02]  /*e910*/  IMAD.U32 R7, RZ, RZ, UR9 ;  /* 0x00000009ff077e24 */ /* 0x000fe4000f8e00ff */
[----:B------:R-:W-:-:S02]  /*e920*/  IMAD.U32 R10, RZ, RZ, UR4 ;  /* 0x00000004ff0a7e24 */ /* 0x000fc4000f8e00ff */
[----:B------:R-:W-:Y:S02]  /*e930*/  IMAD.U32 R11, RZ, RZ, UR5 ;  /* 0x00000005ff0b7e24 */ /* 0x000fe4000f8e00ff */
[----:B------:R-:W-:Y:S02]  /*e940*/  IMAD.MOV.U32 R8, RZ, RZ, 0x70 ;  /* 0x00000070ff087424 */ /* 0x000fe400078e00ff */
[----:B0-----:R-:W-:-:S07]  /*e950*/  IMAD.MOV.U32 R12, RZ, RZ, 0x1 ;  /* 0x00000001ff0c7424 */ /* 0x001fce00078e00ff */
[----:B------:R-:W-:-:S07]  /*e960*/  LEPC R20, `(.L_x_41) ;  /* 0x000000001014794e */ /* 0x000fce0000000000 */
[----:B-12---:R-:W-:Y:S05]  /*e970*/  CALL.ABS.NOINC R2 ;  /* 0x0000000002007343 */ /* 0x006fea0003c00000 */
.L_x_41:
[----:B------:R0:W1:Y:S01]  /*e980*/  LDC.64 R2, c[0x4][R17] ;  /* 0x0100000011027b82 */ /* 0x0000620000000a00 */
[----:B------:R-:W-:Y:S01]  /*e990*/  ULDC.64 UR6, c[0x4][0xa0] ;  /* 0x0100280000067ab9 */ /* 0x000fe20000000a00 */
[----:B------:R-:W-:Y:S01]  /*e9a0*/  ULDC.64 UR8, c[0x4][0xa8] ;  /* 0x01002a0000087ab9 */ /* 0x000fe20000000a00 */
[----:B------:R-:W-:Y:S01]  /*e9b0*/  ULDC.64 UR4, c[0x4][0x38] ;  /* 0x01000e0000047ab9 */ /* 0x000fe20000000a00 */
[----:B------:R-:W-:Y:S01]  /*e9c0*/  IMAD.U32 R4, RZ, RZ, UR6 ;  /* 0x00000006ff047e24 */ /* 0x000fe2000f8e00ff */
[----:B------:R-:W-:Y:S01]  /*e9d0*/  MOV R8, 0x70 ;  /* 0x0000007000087802 */ /* 0x000fe20000000f00 */
[----:B------:R-:W-:Y:S02]  /*e9e0*/  IMAD.U32 R5, RZ, RZ, UR7 ;  /* 0x00000007ff057e24 */ /* 0x000fe4000f8e00ff */
[----:B------:R-:W-:Y:S02]  /*e9f0*/  IMAD.U32 R6, RZ, RZ, UR8 ;  /* 0x00000008ff067e24 */ /* 0x000fe4000f8e00ff */
[----:B------:R-:W-:-:S02]  /*ea00*/  IMAD.U32 R7, RZ, RZ, UR9 ;  /* 0x00000009ff077e24 */ /* 0x000fc4000f8e00ff */
[----:B------:R-:W-:Y:S02]  /*ea10*/  IMAD.U32 R10, RZ, RZ, UR4 ;  /* 0x00000004ff0a7e24 */ /* 0x000fe4000f8e00ff */
[----:B------:R-:W-:Y:S02]  /*ea20*/  IMAD.U32 R11, RZ, RZ, UR5 ;  /* 0x00000005ff0b7e24 */ /* 0x000fe4000f8e00ff */
[----:B------:R-:W-:Y:S02]  /*ea30*/  IMAD.MOV.U32 R12, RZ, RZ, 0x1 ;  /* 0x00000001ff0c7424 */ /* 0x000fe400078e00ff */
[----:B0-----:R-:W-:-:S07]  /*ea40*/  IMAD.MOV.U32 R13, RZ, RZ, RZ ;  /* 0x000000ffff0d7224 */ /* 0x001fce00078e00ff */
[----:B------:R-:W-:-:S07]  /*ea50*/  LEPC R20, `(.L_x_40) ;  /* 0x000000001014794e */ /* 0x000fce0000000000 */
[----:B-1----:R-:W-:Y:S05]  /*ea60*/  CALL.ABS.NOINC R2 ;  /* 0x0000000002007343 */ /* 0x002fea0003c00000 */
.L_x_40:
[----:B------:R-:W-:Y:S01]  /*ea70*/  ULDC.64 UR4, c[0x0][0x9f8] ;  /* 0x00027e0000047ab9 */ /* 0x000fe20000000a00 */
[----:B------:R-:W3:Y:S01]  /*ea80*/  LDL R17, [R1+0x24] ;  /* 0x0000240001117983 */ /* 0x000ee20000100800 */
[----:B------:R-:W-:Y:S01]  /*ea90*/  ISETP.NE.U32.AND P0, PT, RZ, UR4, PT ;  /* 0x00000004ff007c0c */ /* 0x000fe2000bf05070 */
[----:B------:R-:W-:-:S03]  /*eaa0*/  ULDC.64 UR6, c[0x0][0x208] ;  /* 0x0000820000067ab9 */ /* 0x000fc60000000a00 */
[----:B------:R-:W-:-:S13]  /*eab0*/  ISETP.NE.AND.EX P0, PT, RZ, UR5, PT, P0 ;  /* 0x00000005ff007c0c */ /* 0x000fda000bf05300 */
[----:B--2---:R-:W0:Y:S02]  /*eac0*/  @P0 LDC.64 R2, c[0x0][0x9f8] ;  /* 0x00027e00ff020b82 */ /* 0x004e240000000a00 */
[----:B0-----:R-:W-:-:S05]  /*ead0*/  @P0 IMAD.WIDE R2, R19, 0x4, R2 ;  /* 0x0000000413020825 */ /* 0x001fca00078e0202 */
[----:B------:R0:W2:Y:S01]  /*eae0*/  @P0 LDG.E R19, desc[UR6][R2.64] ;  /* 0x0000000602130981 */ /* 0x0000a2000c1e1900 */
[----:B------:R-:W-:Y:S01]  /*eaf0*/  UMOV UR4, 0xffffffff ;  /* 0xffffffff00047882 */ /* 0x000fe20000000000 */
[----:B0-----:R-:W0:Y:S02]  /*eb00*/  LDC.64 R2, c[0x0][0x418] ;  /* 0x00010600ff027b82 */ /* 0x001e240000000a00 */
[----:B0-----:R-:W-:-:S04]  /*eb10*/  ISETP.NE.U32.AND P0, PT, R2, RZ, PT ;  /* 0x000000ff0200720c */ /* 0x001fc80003f05070 */
[----:B------:R-:W-:-:S04]  /*eb20*/  ISETP.NE.AND.EX P1, PT, R3, RZ, PT, P0 ;  /* 0x000000ff0300720c */ /* 0x000fc80003f25300 */
[----:B------:R-:W-:Y:S01]  /*eb30*/  P2R R0, PR, RZ, 0x2 ;  /* 0x00000002ff007803 */ /* 0x000fe20000000000 */
[----:B---3--:R-:W-:-:S05]  /*eb40*/  VIADD R8, R17, 0xffffffff ;  /* 0xffffffff11087836 */ /* 0x008fca0000000000 */
[----:B------:R0:W-:Y:S04]  /*eb50*/  STL [R1+0x1c], R8 ;  /* 0x00001c0801007387 */ /* 0x0001e80000100800 */
[----:B------:R0:W-:Y:S01]  /*eb60*/  STL [R1+0x10], R0 ;  /* 0x0000100001007387 */ /* 0x0001e20000100800 */
[----:B--2---:R-:W-:Y:S02]  /*eb70*/  SHF.R.S32.HI R7, RZ, 0x1f, R19 ;  /* 0x0000001fff077819 */ /* 0x004fe40000011413 */
[----:B------:R-:W-:-:S03]  /*eb80*/  SEL R17, R19, RZ, !P1 ;  /* 0x000000ff13117207 */ /* 0x000fc60004800000 */
[----:B------:R0:W-:Y:S01]  /*eb90*/  STL [R1+0x8], R7 ;  /* 0x0000080701007387 */ /* 0x0001e20000100800 */
[----:B------:R-:W-:Y:S05]  /*eba0*/  BRA.DIV UR4, `(.L_x_42) ;  /* 0x0000003a04047947 */ /* 0x000fea000b800000 */
[----:B0-----:R-:W0:Y:S02]  /*ebb0*/  S2R R0, SR_TID.X ;  /* 0x0000000000007919 */ /* 0x001e240000002100 */
[----:B0-----:R-:W-:-:S04]  /*ebc0*/  SHF.R.U32.HI R0, RZ, 0x5, R0 ;  /* 0x00000005ff007819 */ /* 0x001fc80000011600 */
[----:B------:R-:W-:-:S05]  /*ebd0*/  LOP3.LUT R0, R0, 0x3, RZ, 0xc0, !PT ;  /* 0x0000000300007812 */ /* 0x000fca00078ec0ff */
[----:B------:R0:W2:Y:S02]  /*ebe0*/  SHFL.IDX PT, R14, R0, RZ, 0x1f ;  /* 0x00001fff000e7589 */ /* 0x0000a400000e0000 */
.L_x_127:
[----:B------:R-:W-:Y:S02]  /*ebf0*/  PLOP3.LUT P2, PT, PT, PT, PT, 0x8, 0x0 ;  /* 0x000000000000781c */ /* 0x000fe40003f4e170 */
[----:B--2---:R-:W-:Y:S02]  /*ec00*/  ISETP.NE.AND P0, PT, R14, RZ, PT ;  /* 0x000000ff0e00720c */ /* 0x004fe40003f05270 */
[----:B0-----:R-:W-:-:S05]  /*ec10*/  P2R R0, PR, RZ, 0x4 ;  /* 0x00000004ff007803 */ /* 0x001fca0000000000 */
[----:B------:R0:W-:Y:S06]  /*ec20*/  STL [R1+0xc], R0 ;  /* 0x00000c0001007387 */ /* 0x0001ec0000100800 */
[----:B------:R-:W-:Y:S05]  /*ec30*/  @P0 BRA `(.L_x_43) ;  /* 0x0000000400100947 */ /* 0x000fea0003800000 */
[----:B------:R-:W-:-:S03]  /*ec40*/  UMOV UR4, 0xffffffff ;  /* 0xffffffff00047882 */ /* 0x000fc60000000000 */
[----:B------:R-:W-:Y:S05]  /*ec50*/  BRA.DIV UR4, `(.L_x_44) ;  /* 0x0000003a040c7947 */ /* 0x000fea000b800000 */
[----:B------:R-:W-:-:S13]  /*ec60*/  ELECT P6, URZ, PT ;  /* 0x00000000003f782f */ /* 0x000fda00038c0000 */
.L_x_130:
[----:B------:R-:W-:Y:S05]  /*ec70*/  @!P6 BRA `(.L_x_43) ;  /* 0x000000040000e947 */ /* 0x000fea0003800000 */
[----:B------:R2:W-:Y:S01]  /*ec80*/  STL [R1+0x4], R8 ;  /* 0x0000040801007387 */ /* 0x0005e20000100800 */
[----:B------:R-:W-:Y:S01]  /*ec90*/  IMAD.MOV.U32 R17, RZ, RZ, R19 ;  /* 0x000000ffff117224 */ /* 0x000fe200078e0013 */
[----:B------:R-:W-:Y:S06]  /*eca0*/  @!P1 BRA `(.L_x_45) ;  /* 0x0000000000509947 */ /* 0x000fec0003800000 */
[----:B------:R-:W3:Y:S01]  /*ecb0*/  LDC R6, c[0x0][0x43c] ;  /* 0x00010f00ff067b82 */ /* 0x000ee20000000800 */
[----:B0-----:R-:W-:Y:S01]  /*ecc0*/  IMAD.MOV.U32 R0, RZ, RZ, R8 ;  /* 0x000000ffff007224 */ /* 0x001fe200078e0008 */
[----:B------:R-:W-:Y:S01]  /*ecd0*/  ULDC.64 UR4, c[0x0][0x428] ;  /* 0x00010a0000047ab9 */ /* 0x000fe20000000a00 */
[----:B------:R-:W-:Y:S01]  /*ece0*/  ULDC.64 UR6, c[0x0][0x208] ;  /* 0x0000820000067ab9 */ /* 0x000fe20000000a00 */
[----:B---3--:R-:W-:-:S13]  /*ecf0*/  ISETP.NE.AND P0, PT, R6, 0x1, PT ;  /* 0x000000010600780c */ /* 0x008fda0003f05270 */
[----:B------:R-:W0:Y:S02]  /*ed00*/  @P0 LDC.64 R4, c[0x0][0x440] ;  /* 0x00011000ff040b82 */ /* 0x000e240000000a00 */
[----:B0-----:R-:W-:-:S05]  /*ed10*/  @P0 IMAD.HI.U32 R4, R8, R4, RZ ;  /* 0x0000000408040227 */ /* 0x001fca00078e00ff */
[----:B------:R-:W-:-:S04]  /*ed20*/  @P0 SHF.R.U32.HI R0, RZ, R5, R4 ;  /* 0x00000005ff000219 */ /* 0x000fc80000011604 */
[--C-:B------:R-:W-:Y:S01]  /*ed30*/  SHF.R.S32.HI R5, RZ, 0x1f, R0.reuse ;  /* 0x0000001fff057819 */ /* 0x100fe20000011400 */
[----:B------:R-:W-:-:S04]  /*ed40*/  IMAD.MOV R4, RZ, RZ, -R0 ;  /* 0x000000ffff047224 */ /* 0x000fc800078e0a00 */
[----:B------:R-:W-:Y:S01]  /*ed50*/  IMAD R6, R6, R4, R8 ;  /* 0x0000000406067224 */ /* 0x000fe200078e0208 */
[----:B------:R-:W-:-:S04]  /*ed60*/  MOV R4, R0 ;  /* 0x0000000000047202 */ /* 0x000fc80000000f00 */
[----:B------:R0:W-:Y:S01]  /*ed70*/  STL [R1+0x4], R6 ;  /* 0x0000040601007387 */ /* 0x0001e20000100800 */
[----:B------:R-:W-:-:S03]  /*ed80*/  IMAD.WIDE.U32 R4, R19, UR4, R4 ;  /* 0x0000000413047c25 */ /* 0x000fc6000f8e0004 */
[----:B------:R-:W-:Y:S01]  /*ed90*/  LEA R2, P0, R4, R2, 0x2 ;  /* 0x0000000204027211 */ /* 0x000fe200078010ff */
[----:B0-----:R-:W-:-:S04]  /*eda0*/  IMAD R6, R7, UR4, RZ ;  /* 0x0000000407067c24 */ /* 0x001fc8000f8e02ff */
[----:B------:R-:W-:-:S04]  /*edb0*/  IMAD R0, R19, UR5, R6 ;  /* 0x0000000513007c24 */ /* 0x000fc8000f8e0206 */
[----:B------:R-:W-:-:S05]  /*edc0*/  IMAD.IADD R0, R5, 0x1, R0 ;  /* 0x0000000105007824 */ /* 0x000fca00078e0200 */
[----:B------:R-:W-:-:S05]  /*edd0*/  LEA.HI.X R3, R4, R3, R0, 0x2, P0 ;  /* 0x0000000304037211 */ /* 0x000fca00000f1400 */
[----:B------:R3:W5:Y:S02]  /*ede0*/  LDG.E R17, desc[UR6][R2.64] ;  /* 0x0000000602117981 */ /* 0x000764000c1e1900 */
.L_x_45:
[----:B---3--:R-:W3:Y:S01]  /*edf0*/  LDL R2, [R1] ;  /* 0x0000000001027983 */ /* 0x008ee20000100800 */
[----:B0-----:R-:W-:Y:S02]  /*ee00*/  LEA R0, R18, UR36, 0x3 ;  /* 0x0000002412007c11 */ /* 0x001fe4000f8e18ff */
[----:B---3--:R-:W-:-:S04]  /*ee10*/  SHF.L.U32 R2, R2, 0x1f, RZ ;  /* 0x0000001f02027819 */ /* 0x008fc800000006ff */
[----:B------:R-:W0:Y:S02]  /*ee20*/  SYNCS.PHASECHK.TRANS64.TRYWAIT P0, [R0+URZ+0x34840], R2 ;  /* 0x03484002000075a7 */ /* 0x000e24000800017f */
[----:B0-----:R-:W-:Y:S05]  /*ee30*/  @!P0 BRA `(.L_x_46) ;  /* 0x0000003400b48947 */ /* 0x001fea0003800000 */
.L_x_131:
[----:B------:R-:W3:Y:S02]  /*ee40*/  S2R R3, SR_TID.X ;  /* 0x0000000000037919 */ /* 0x000ee40000002100 */
[----:B---3--:R-:W-:-:S04]  /*ee50*/  LOP3.LUT R3, R3, 0x7f, RZ, 0xc0, !PT ;  /* 0x0000007f03037812 */ /* 0x008fc800078ec0ff */
[----:B------:R-:W-:-:S13]  /*ee60*/  ISETP.NE.AND P0, PT, R3, RZ, PT ;  /* 0x000000ff0300720c */ /* 0x000fda0003f05270 */
[----:B------:R-:W-:Y:S05]  /*ee70*/  @P0 BRA `(.L_x_47) ;  /* 0x00000000001c0947 */ /* 0x000fea0003800000 */
[----:B------:R-:W3:Y:S01]  /*ee80*/  S2R R3, SR_TID.X ;  /* 0x0000000000037919 */ /* 0x000ee20000002100 */
[----:B0-----:R-:W-:-:S04]  /*ee90*/  IMAD.MOV.U32 R2, RZ, RZ, 0xb000 ;  /* 0x0000b000ff027424 */ /* 0x001fc800078e00ff */
[----:B------:R4:W-:Y:S01]  /*eea0*/  SYNCS.ARRIVE.TRANS64 RZ, [R0+URZ+0x34830], R2 ;  /* 0x0348300200ff79a7 */ /* 0x0009e2000800003f */
[----:B---3--:R-:W-:-:S04]  /*eeb0*/  LOP3.LUT R3, R3, 0x1f, RZ, 0xc0, !PT ;  /* 0x0000001f03037812 */ /* 0x008fc800078ec0ff */
[----:B------:R-:W-:-:S13]  /*eec0*/  ISETP.NE.AND P0, PT, R3, RZ, PT ;  /* 0x000000ff0300720c */ /* 0x000fda0003f05270 */
[----:B----4-:R-:W-:Y:S05]  /*eed0*/  @!P0 BRA `(.L_x_47) ;  /* 0x0000000000048947 */ /* 0x010fea0003800000 */
[----:B------:R-:W-:Y:S01]  /*eee0*/  BPT.TRAP 0x1 ;  /* 0x000000040000795c */ /* 0x000fe20000300000 */
.L_x_47:
[----:B0-----:R-:W3:Y:S01]  /*eef0*/  LDL R2, [R1+0x4] ;  /* 0x0000040001027983 */ /* 0x001ee20000100800 */
[----:B------:R-:W-:Y:S01]  /*ef00*/  R2UR UR6, R18 ;  /* 0x00000000120672ca */ /* 0x000fe200000e0000 */
[----:B------:R-:W-:Y:S01]  /*ef10*/  UIADD3 UR4, UP0, UR38, 0x370, URZ ;  /* 0x0000037026047890 */ /* 0x000fe2000ff1e03f */
[----:B------:R-:W-:Y:S01]  /*ef20*/  R2UR UR9, R0 ;  /* 0x00000000000972ca */ /* 0x000fe200000e0000 */
[----:B------:R-:W-:Y:S01]  /*ef30*/  UMOV UR10, URZ ;  /* 0x0000003f000a7c82 */ /* 0x000fe20008000000 */
[----:B------:R-:W-:Y:S01]  /*ef40*/  R2UR UR12, R16 ;  /* 0x00000000100c72ca */ /* 0x000fe200000e0000 */
[----:B------:R-:W-:Y:S01]  /*ef50*/  UIADD3.X UR5, URZ, UR39, URZ, UP0, !UPT ;  /* 0x000000273f057290 */ /* 0x000fe200087fe43f */
[----:B-----5:R-:W-:Y:S01]  /*ef60*/  R2UR UR13, R17 ;  /* 0x00000000110d72ca */ /* 0x020fe200000e0000 */
[----:B------:R-:W-:Y:S01]  /*ef70*/  UMOV UR7, 0x14f00000 ;  /* 0x14f0000000077882 */ /* 0x000fe20000000000 */
[----:B------:R-:W-:Y:S01]  /*ef80*/  PLOP3.LUT P0, PT, PT, PT, PT, 0x80, 0x0 ;  /* 0x000000000000781c */ /* 0x000fe20003f0f070 */
[----:B------:R-:W-:-:S03]  /*ef90*/  UMOV UR15, 0x40 ;  /* 0x00000040000f7882 */ /* 0x000fc60000000000 */
[----:B------:R-:W-:Y:S01]  /*efa0*/  P2R R0, PR, RZ, 0x1 ;  /* 0x00000001ff007803 */ /* 0x000fe20000000000 */
[----:B------:R-:W-:Y:S02]  /*efb0*/  UIMAD UR6, UR6, 0xb000, UR36 ;  /* 0x0000b000060678a4 */ /* 0x000fe4000f8e0224 */
[----:B------:R-:W-:Y:S02]  /*efc0*/  UIADD3 UR9, UR9, 0x34830, URZ ;  /* 0x0003483009097890 */ /* 0x000fe4000fffe03f */
[----:B------:R-:W-:Y:S01]  /*efd0*/  UIADD3 UR8, UR6, 0x1e400, URZ ;  /* 0x0001e40006087890 */ /* 0x000fe2000fffe03f */
[----:B------:R4:W-:Y:S01]  /*efe0*/  STL [R1+0xc], R0 ;  /* 0x00000c0001007387 */ /* 0x0009e20000100800 */
[----:B------:R-:W-:-:S03]  /*eff0*/  UIADD3 UR14, UR6, 0x23c00, URZ ;  /* 0x00023c00060e7890 */ /* 0x000fc6000fffe03f */
[----:B------:R-:W-:Y:S01]  /*f000*/  UMOV UR6, 0x0 ;  /* 0x0000000000067882 */ /* 0x000fe20000000000 */
[----:B---3--:R-:W-:-:S13]  /*f010*/  R2UR UR11, R2 ;  /* 0x00000000020b72ca */ /* 0x008fda00000e0000 */
[----:B------:R-:W-:-:S09]  /*f020*/  UIMAD UR11, UR11, 0xb0, URZ ;  /* 0x000000b00b0b78a4 */ /* 0x000fd2000f8e023f */
[----:B------:R0:W-:Y:S02]  /*f030*/  UTMALDG.4D [UR8], [UR4], desc[UR6] ;  /* 0x00000608040075b4 */ /* 0x0001e40008019000 */
[----:B0-----:R-:W-:Y:S01]  /*f040*/  UMOV UR8, UR14 ;  /* 0x0000000e00087c82 */ /* 0x001fe20008000000 */
[----:B------:R-:W-:Y:S02]  /*f050*/  UMOV UR10, UR15 ;  /* 0x0000000f000a7c82 */ /* 0x000fe40008000000 */
[----:B------:R4:W-:Y:S02]  /*f060*/  UTMALDG.4D [UR8], [UR4], desc[UR6] ;  /* 0x00000608040075b4 */ /* 0x0009e40008019000 */
[----:B----4-:R-:W-:Y:S01]  /*f070*/  NOP ;  /* 0x0000000000007918 */ /* 0x010fe20000000000 */
.L_x_43:
[----:B------:R-:W-:Y:S05]  /*f080*/  WARPSYNC.ALL ;  /* 0x0000000000007948 */ /* 0x000fea0003800000 */
[----:B------:R-:W-:Y:S01]  /*f090*/  UIADD3 UR4, UR36, 0x16400, URZ ;  /* 0x0001640024047890 */ /* 0x000fe2000fffe03f */
[----:B------:R-:W-:Y:S03]  /*f0a0*/  BAR.SYNC.DEFER_BLOCKING 0x8, 0x180 ;  /* 0x0206000000007b1d */ /* 0x000fe60000010000 */
[----:B------:R-:W-:-:S06]  /*f0b0*/  ULOP3.LUT UP0, URZ, UR4, 0x3ff, URZ, 0xc0, !UPT ;  /* 0x000003ff043f7892 */ /* 0x000fcc000f80c03f */
[----:B------:R-:W-:-:S13]  /*f0c0*/  PLOP3.LUT P0, PT, PT, PT, UP0, 0x80, 0x0 ;  /* 0x000000000000781c */ /* 0x000fda0003f0f008 */
[----:B------:R-:W-:Y:S05]  /*f0d0*/  @!P0 BRA `(.L_x_48) ;  /* 0x0000000000408947 */ /* 0x000fea0003800000 */
[----:B------:R-:W-:Y:S01]  /*f0e0*/  MOV R2, 0x0 ;  /* 0x0000000000027802 */ /* 0x000fe20000000f00 */
[----:B------:R-:W-:Y:S01]  /*f0f0*/  ULDC.64 UR6, c[0x4][0xa0] ;  /* 0x0100280000067ab9 */ /* 0x000fe20000000a00 */
[----:B------:R-:W-:Y:S01]  /*f100*/  ULDC.64 UR8, c[0x4][0xa8] ;  /* 0x01002a0000087ab9 */ /* 0x000fe20000000a00 */
[----:B------:R-:W-:Y:S01]  /*f110*/  ULDC.64 UR4, c[0x4][0x20] ;  /* 0x0100080000047ab9 */ /* 0x000fe20000000a00 */
[----:B------:R-:W-:Y:S01]  /*f120*/  IMAD.U32 R4, RZ, RZ, UR6 ;  /* 0x00000006ff047e24 */ /* 0x000fe2000f8e00ff */
[----:B------:R-:W-:Y:S01]  /*f130*/  MOV R10, UR4 ;  /* 0x00000004000a7c02 */ /* 0x000fe20008000f00 */
[----:B------:R-:W3:Y:S01]  /*f140*/  LDC.64 R2, c[0x4][R2] ;  /* 0x0100000002027b82 */ /* 0x000ee20000000a00 */
[----:B------:R-:W-:Y:S02]  /*f150*/  IMAD.U32 R5, RZ, RZ, UR7 ;  /* 0x00000007ff057e24 */ /* 0x000fe4000f8e00ff */
[----:B------:R-:W-:Y:S02]  /*f160*/  IMAD.U32 R6, RZ, RZ, UR8 ;  /* 0x00000008ff067e24 */ /* 0x000fe4000f8e00ff */
[----:B------:R-:W-:-:S02]  /*f170*/  IMAD.U32 R7, RZ, RZ, UR9 ;  /* 0x00000009ff077e24 */ /* 0x000fc4000f8e00ff */
[----:B------:R-:W-:Y:S02]  /*f180*/  IMAD.U32 R11, RZ, RZ, UR5 ;  /* 0x00000005ff0b7e24 */ /* 0x000fe4000f8e00ff */
[----:B--2---:R-:W-:Y:S02]  /*f190*/  IMAD.MOV.U32 R8, RZ, RZ, 0x70 ;  /* 0x00000070ff087424 */ /* 0x004fe400078e00ff */
[----:B------:R-:W-:Y:S02]  /*f1a0*/  IMAD.MOV.U32 R12, RZ, RZ, 0x1 ;  /* 0x00000001ff0c7424 */ /* 0x000fe400078e00ff */
[----:B------:R-:W-:-:S07]  /*f1b0*/  IMAD.MOV.U32 R13, RZ, RZ, RZ ;  /* 0x000000ffff0d7224 */ /* 0x000fce00078e00ff */
[----:B------:R-:W-:-:S07]  /*f1c0*/  LEPC R20, `(.L_x_48) ;  /* 0x000000001014794e */ /* 0x000fce0000000000 */
[----:B01-3--:R-:W-:Y:S05]  /*f1d0*/  CALL.ABS.NOINC R2 ;  /* 0x0000000002007343 */ /* 0x00bfea0003c00000 */
.L_x_48:
[----:B------:R-:W3:Y:S01]  /*f1e0*/  LDL.LU R5, [R1+0x18] ;  /* 0x0000180001057983 */ /* 0x000ee20000300800 */
[----:B0-----:R-:W-:Y:S01]  /*f1f0*/  SHF.R.S32.HI R0, RZ, 0x1f, R16 ;  /* 0x0000001fff007819 */ /* 0x001fe20000011410 */
[----:B------:R-:W-:Y:S01]  /*f200*/  ULDC.64 UR4, c[0x0][0x2d8] ;  /* 0x0000b60000047ab9 */ /* 0x000fe20000000a00 */
[----:B--2---:R-:W0:Y:S01]  /*f210*/  LDC R8, c[0x0][0x448] ;  /* 0x00011200ff087b82 */ /* 0x004e220000000800 */
[----:B------:R-:W2:Y:S01]  /*f220*/  LDL.LU R7, [R1+0x20] ;  /* 0x0000200001077983 */ /* 0x000ea20000300800 */
[----:B------:R-:W-:-:S03]  /*f230*/  ULDC.64 UR6, c[0x0][0x280] ;  /* 0x0000a00000067ab9 */ /* 0x000fc60000000a00 */
[----:B------:R-:W4:Y:S01]  /*f240*/  LDL R4, [R1+0x28] ;  /* 0x0000280001047983 */ /* 0x000f220000100800 */
[----:B------:R-:W-:Y:S02]  /*f250*/  IMAD R0, R0, UR4, RZ ;  /* 0x0000000400007c24 */ /* 0x000fe4000f8e02ff */
[C---:B------:R-:W-:Y:S01]  /*f260*/  IMAD.WIDE.U32 R2, R16.reuse, UR4, RZ ;  /* 0x0000000410027c25 */ /* 0x040fe2000f8e00ff */
[----:B------:R-:W1:Y:S03]  /*f270*/  S2R R10, SR_TID.X ;  /* 0x00000000000a7919 */ /* 0x000e660000002100 */
[----:B------:R-:W-:Y:S01]  /*f280*/  IMAD R0, R16, UR5, R0 ;  /* 0x0000000510007c24 */ /* 0x000fe2000f8e0200 */
[----:B------:R-:W-:-:S03]  /*f290*/  ULDC.64 UR4, c[0x0][0x2e0] ;  /* 0x0000b80000047ab9 */ /* 0x000fc60000000a00 */
[----:B------:R-:W-:Y:S01]  /*f2a0*/  IMAD.IADD R3, R3, 0x1, R0 ;  /* 0x0000000103037824 */ /* 0x000fe200078e0200 */
[----:B0-----:R-:W-:-:S13]  /*f2b0*/  ISETP.NE.AND P0, PT, R8, 0x1, PT ;  /* 0x000000010800780c */ /* 0x001fda0003f05270 */
[----:B------:R-:W0:Y:S01]  /*f2c0*/  @P0 LDC R6, c[0x0][0x44c] ;  /* 0x00011300ff060b82 */ /* 0x000e220000000800 */
[----:B-1----:R-:W-:-:S04]  /*f2d0*/  SHF.L.U32 R10, R10, 0x3, RZ ;  /* 0x000000030a0a7819 */ /* 0x002fc800000006ff */
[----:B------:R-:W-:Y:S02]  /*f2e0*/  LOP3.LUT R10, R10, 0x38, RZ, 0xc0, !PT ;  /* 0x000000380a0a7812 */ /* 0x000fe400078ec0ff */
[----:B---3--:R-:W-:Y:S01]  /*f2f0*/  SHF.R.S32.HI R0, RZ, 0x1f, R5 ;  /* 0x0000001fff007819 */ /* 0x008fe20000011405 */
[----:B------:R-:W-:-:S04]  /*f300*/  IMAD.WIDE.U32 R2, R5, UR4, R2 ;  /* 0x0000000405027c25 */ /* 0x000fc8000f8e0002 */
[----:B------:R-:W-:Y:S01]  /*f310*/  IMAD R0, R0, UR4, RZ ;  /* 0x0000000400007c24 */ /* 0x000fe2000f8e02ff */
[----:B------:R-:W-:-:S03]  /*f320*/  ULDC UR4, c[0x0][0xc38] ;  /* 0x00030e0000047ab9 */ /* 0x000fc60000000800 */
[----:B------:R-:W-:Y:S02]  /*f330*/  IMAD R0, R5, UR5, R0 ;  /* 0x0000000505007c24 */ /* 0x000fe4000f8e0200 */
[----:B------:R-:W1:Y:S02]  /*f340*/  S2R R5, SR_TID.X ;  /* 0x0000000000057919 */ /* 0x000e640000002100 */
[----:B------:R-:W-:Y:S01]  /*f350*/  IMAD.IADD R3, R3, 0x1, R0 ;  /* 0x0000000103037824 */ /* 0x000fe200078e0200 */
[----:B--2---:R-:W-:Y:S02]  /*f360*/  IADD3 R0, -R7, RZ, RZ ;  /* 0x000000ff07007210 */ /* 0x004fe40007ffe1ff */
[----:B------:R-:W2:Y:S03]  /*f370*/  @P0 LDC R7, c[0x0][0x450] ;  /* 0x00011400ff070b82 */ /* 0x000ea60000000800 */
[----:B----4-:R-:W-:Y:S01]  /*f380*/  IMAD R0, R0, UR4, R4 ;  /* 0x0000000400007c24 */ /* 0x010fe2000f8e0204 */
[----:B------:R-:W-:-:S03]  /*f390*/  ULDC.64 UR4, c[0x0][0x2d0] ;  /* 0x0000b40000047ab9 */ /* 0x000fc60000000a00 */
[----:B------:R-:W-:Y:S01]  /*f3a0*/  IMAD.SHL.U32 R4, R0, 0x80, RZ ;  /* 0x0000008000047824 */ /* 0x000fe200078e00ff */
[----:B-1----:R-:W-:-:S04]  /*f3b0*/  LOP3.LUT R5, R5, 0x7f, RZ, 0xc0, !PT ;  /* 0x0000007f05057812 */ /* 0x002fc800078ec0ff */
[----:B------:R-:W-:Y:S02]  /*f3c0*/  SHF.R.U32.HI R9, RZ, 0x3, R5 ;  /* 0x00000003ff097819 */ /* 0x000fe40000011605 */
[----:B------:R-:W1:Y:S02]  /*f3d0*/  S2R R5, SR_TID.X ;  /* 0x0000000000057919 */ /* 0x000e640000002100 */
[----:B-1----:R-:W-:-:S05]  /*f3e0*/  IMAD.SHL.U32 R5, R5, 0x10, RZ ;  /* 0x0000001005057824 */ /* 0x002fca00078e00ff */
[----:B------:R-:W-:Y:S02]  /*f3f0*/  LOP3.LUT R5, R9, 0x70, R5, 0xf8, !PT ;  /* 0x0000007009057812 */ /* 0x000fe400078ef805 */
[----:B------:R-:W1:Y:S02]  /*f400*/  S2R R9, SR_TID.X ;  /* 0x0000000000097919 */ /* 0x000e640000002100 */
[----:B------:R-:W-:-:S05]  /*f410*/  LOP3.LUT R0, R5, R4, RZ, 0xfc, !PT ;  /* 0x0000000405007212 */ /* 0x000fca00078efcff */
[----:B0-----:R-:W-:-:S04]  /*f420*/  @P0 IMAD.HI.U32 R6, R0, R6, RZ ;  /* 0x0000000600060227 */ /* 0x001fc800078e00ff */
[----:B------:R-:W-:Y:S01]  /*f430*/  IMAD.MOV.U32 R5, RZ, RZ, R0 ;  /* 0x000000ffff057224 */ /* 0x000fe200078e0000 */
[----:B--2---:R-:W-:-:S05]  /*f440*/  @P0 SHF.R.U32.HI R5, RZ, R7, R6 ;  /* 0x00000007ff050219 */ /* 0x004fca0000011606 */
[----:B------:R-:W-:Y:S02]  /*f450*/  IMAD.MOV R6, RZ, RZ, -R5 ;  /* 0x000000ffff067224 */ /* 0x000fe400078e0a05 */
[----:B------:R-:W-:-:S04]  /*f460*/  IMAD.WIDE.U32 R2, R5, UR4, R2 ;  /* 0x0000000405027c25 */ /* 0x000fc8000f8e0002 */
[----:B------:R-:W-:Y:S01]  /*f470*/  IMAD R0, R8, R6, R0 ;  /* 0x0000000608007224 */ /* 0x000fe200078e0200 */
[----:B------:R-:W-:-:S05]  /*f480*/  SHF.R.S32.HI R6, RZ, 0x1f, R5 ;  /* 0x0000001fff067819 */ /* 0x000fca0000011405 */
[----:B------:R-:W-:Y:S02]  /*f490*/  IMAD R6, R6, UR4, RZ ;  /* 0x0000000406067c24 */ /* 0x000fe4000f8e02ff */
[----:B-1----:R-:W-:Y:S02]  /*f4a0*/  IMAD.SHL.U32 R9, R9, 0x8, RZ ;  /* 0x0000000809097824 */ /* 0x002fe400078e00ff */
[----:B------:R-:W-:Y:S01]  /*f4b0*/  IMAD R6, R5, UR5, R6 ;  /* 0x0000000505067c24 */ /* 0x000fe2000f8e0206 */
[----:B------:R-:W-:Y:S01]  /*f4c0*/  SHF.R.S32.HI R5, RZ, 0x1f, R0 ;  /* 0x0000001fff057819 */ /* 0x000fe20000011400 */
[----:B------:R-:W-:Y:S01]  /*f4d0*/  ULDC.64 UR4, c[0x0][0x2c8] ;  /* 0x0000b20000047ab9 */ /* 0x000fe20000000a00 */
[----:B------:R-:W-:Y:S01]  /*f4e0*/  LOP3.LUT R9, R9, 0x38, RZ, 0xc0, !PT ;  /* 0x0000003809097812 */ /* 0x000fe200078ec0ff */
[----:B------:R-:W-:Y:S02]  /*f4f0*/  IMAD.IADD R3, R3, 0x1, R6 ;  /* 0x0000000103037824 */ /* 0x000fe400078e0206 */
[----:B------:R-:W-:Y:S01]  /*f500*/  IMAD R5, R5, UR4, RZ ;  /* 0x0000000405057c24 */ /* 0x000fe2000f8e02ff */
[----:B------:R-:W-:Y:S01]  /*f510*/  LOP3.LUT R9, R9, 0x40, RZ, 0xfc, !PT ;  /* 0x0000004009097812 */ /* 0x000fe200078efcff */
[----:B------:R-:W-:Y:S01]  /*f520*/  IMAD.WIDE.U32 R2, R0, UR4, R2 ;  /* 0x0000000400027c25 */ /* 0x000fe2000f8e0002 */
[----:B------:R-:W-:-:S02]  /*f530*/  ULDC UR4, c[0x0][0x2b8] ;  /* 0x0000ae0000047ab9 */ /* 0x000fc40000000800 */
[----:B------:R-:W-:Y:S01]  /*f540*/  ISETP.GE.AND P1, PT, R9, UR4, PT ;  /* 0x0000000409007c0c */ /* 0x000fe2000bf26270 */
[----:B------:R-:W-:Y:S01]  /*f550*/  IMAD R5, R0, UR5, R5 ;  /* 0x0000000500057c24 */ /* 0x000fe2000f8e0205 */
[----:B------:R0:W5:Y:S01]  /*f560*/  LDL R9, [R1+0x14] ;  /* 0x0000140001097983 */ /* 0x0001620000100800 */
[----:B------:R-:W-:Y:S02]  /*f570*/  LEA R0, P2, R2, UR6, 0x1 ;  /* 0x0000000602007c11 */ /* 0x000fe4000f8408ff */
[----:B------:R-:W-:Y:S01]  /*f580*/  IMAD.IADD R5, R3, 0x1, R5 ;  /* 0x0000000103057824 */ /* 0x000fe200078e0205 */
[----:B------:R-:W-:Y:S01]  /*f590*/  ISETP.GE.AND P0, PT, R10, UR4, PT ;  /* 0x000000040a007c0c */ /* 0x000fe2000bf06270 */
[----:B------:R-:W-:-:S03]  /*f5a0*/  UMOV UR4, 0xffffffff ;  /* 0xffffffff00047882 */ /* 0x000fc60000000000 */
[----:B------:R-:W-:Y:S01]  /*f5b0*/  LEA.HI.X R2, R2, UR7, R5, 0x1, P2 ;  /* 0x0000000702027c11 */ /* 0x000fe200090f0c05 */
[----:B0-----:R-:W-:Y:S08]  /*f5c0*/  BRA.DIV UR4, `(.L_x_49) ;  /* 0x0000002e04e47947 */ /* 0x001ff0000b800000 */
[----:B------:R-:W0:Y:S01]  /*f5d0*/  S2R R6, SR_TID.X ;  /* 0x0000000000067919 */ /* 0x000e220000002100 */
[----:B------:R-:W-:Y:S01]  /*f5e0*/  ULDC UR4, c[0x0][0x288] ;  /* 0x0000a20000047ab9 */ /* 0x000fe20000000800 */
[----:B------:R-:W-:Y:S01]  /*f5f0*/  ULDC.64 UR6, c[0x0][0x208] ;  /* 0x0000820000067ab9 */ /* 0x000fe20000000a00 */
[----:B------:R-:W-:Y:S01]  /*f600*/  IMAD R3, R8, UR4, RZ ;  /* 0x0000000408037c24 */ /* 0x000fe2000f8e02ff */
[----:B------:R-:W1:Y:S04]  /*f610*/  SHFL.IDX PT, R7, R0, RZ, 0x181f ;  /* 0x00181fff00077589 */ /* 0x000e6800000e0000 */
[----:B------:R-:W-:Y:S01]  /*f620*/  SHFL.IDX PT, R8, R2, 0x1, 0x181f ;  /* 0x00381f0002087f89 */ /* 0x000fe200000e0000 */
[----:B0-----:R-:W-:-:S04]  /*f630*/  LOP3.LUT R6, R6, 0x7f, RZ, 0xc0, !PT ;  /* 0x0000007f06067812 */ /* 0x001fc800078ec0ff */
[----:B------:R-:W-:-:S05]  /*f640*/  SHF.R.U32.HI R6, RZ, 0x3, R6 ;  /* 0x00000003ff067819 */ /* 0x000fca0000011606 */
[----:B------:R-:W-:Y:S02]  /*f650*/  IMAD.IADD R4, R6, 0x1, R4 ;  /* 0x0000000106047824 */ /* 0x000fe400078e0204 */
[----:B------:R-:W0:Y:S02]  /*f660*/  SHFL.IDX PT, R6, R2, RZ, 0x181f ;  /* 0x00181fff02067589 */ /* 0x000e2400000e0000 */
[C---:B------:R-:W-:Y:S01]  /*f670*/  VIADD R5, R4.reuse, 0x10 ;  /* 0x0000001004057836 */ /* 0x040fe20000000000 */
[----:B------:R-:W-:-:S04]  /*f680*/  ISETP.GE.AND P4, PT, R4, R3, PT ;  /* 0x000000030400720c */ /* 0x000fc80003f86270 */
[----:B------:R-:W-:Y:S02]  /*f690*/  ISETP.GE.AND P2, PT, R5, R3, PT ;  /* 0x000000030500720c */ /* 0x000fe40003f46270 */
[----:B------:R-:W2:Y:S07]  /*f6a0*/  SHFL.IDX PT, R5, R0, 0x1, 0x181f ;  /* 0x00381f0000057f89 */ /* 0x000eae00000e0000 */
[----:B-1----:R-:W-:-:S05]  /*f6b0*/  @!P4 LEA R7, P3, R10, R7, 0x1 ;  /* 0x000000070a07c211 */ /* 0x002fca00078608ff */
[----:B0-----:R-:W-:-:S05]  /*f6c0*/  @!P4 IMAD.X R6, RZ, RZ, R6, P3 ;  /* 0x000000ffff06c224 */ /* 0x001fca00018e0606 */
[----:B------:R-:W-:-:S04]  /*f6d0*/  @!P4 LOP3.LUT R7, R7, R6, RZ, 0x3c, !PT ;  /* 0x000000060707c212 */ /* 0x000fc800078e3cff */
[C---:B------:R-:W-:Y:S02]  /*f6e0*/  @!P4 LOP3.LUT R6, R7.reuse, R6, RZ, 0x3c, !PT ;  /* 0x000000060706c212 */ /* 0x040fe400078e3cff */
[----:B--2---:R-:W-:Y:S02]  /*f6f0*/  @!P2 LEA R5, P3, R10, R5, 0x1 ;  /* 0x000000050a05a211 */ /* 0x004fe400078608ff */
[----:B------:R-:W-:-:S05]  /*f700*/  @!P4 LOP3.LUT R7, R7, R6, RZ, 0x3c, !PT ;  /* 0x000000060707c212 */ /* 0x000fca00078e3cff */
[----:B-----5:R-:W-:Y:S04]  /*f710*/  @!P4 LDGSTS.E.BYPASS.LTC128B.128 [R9+0x16400], desc[UR6][R6.64], !P0 ;  /* 0x164000000609cfae */ /* 0x020fe8000c101d46 */
[----:B------:R0:W-:Y:S02]  /*f720*/  @!P4 LDGSTS.E.BYPASS.LTC128B.128 [R9+0x1a400], desc[UR6][R6.64+0x80], !P1 ;  /* 0x1a4000800609cfae */ /* 0x0001e4000c901d46 */
[----:B0-----:R-:W-:-:S05]  /*f730*/  @!P2 IMAD.X R6, RZ, RZ, R8, P3 ;  /* 0x000000ffff06a224 */ /* 0x001fca00018e0608 */
[----:B------:R-:W-:Y:S01]  /*f740*/  @!P2 MOV R7, R6 ;  /* 0x000000060007a202 */ /* 0x000fe20000000f00 */
[----:B------:R-:W-:Y:S02]  /*f750*/  @!P2 IMAD.MOV.U32 R6, RZ, RZ, R5 ;  /* 0x000000ffff06a224 */ /* 0x000fe400078e0005 */
[----:B------:R-:W-:-:S03]  /*f760*/  VIADD R5, R4, 0x20 ;  /* 0x0000002004057836 */ /* 0x000fc60000000000 */
[----:B------:R-:W-:Y:S04]  /*f770*/  @!P2 LDGSTS.E.BYPASS.LTC128B.128 [R9+0x16c00], desc[UR6][R6.64], !P0 ;  /* 0x16c000000609afae */ /* 0x000fe8000c101d46 */
[----:B------:R0:W-:Y:S01]  /*f780*/  @!P2 LDGSTS.E.BYPASS.LTC128B.128 [R9+0x1ac00], desc[UR6][R6.64+0x80], !P1 ;  /* 0x1ac000800609afae */ /* 0x0001e2000c901d46 */
[----:B------:R-:W-:-:S03]  /*f790*/  ISETP.GE.AND P2, PT, R5, R3, PT ;  /* 0x000000030500720c */ /* 0x000fc60003f46270 */
[----:B------:R-:W-:Y:S04]  /*f7a0*/  SHFL.IDX PT, R5, R2, 0x2, 0x181f ;  /* 0x00581f0002057f89 */ /* 0x000fe800000e0000 */
[----:B0-----:R-:W0:Y:S06]  /*f7b0*/  SHFL.IDX PT, R6, R0, 0x2, 0x181f ;  /* 0x00581f0000067f89 */ /* 0x001e2c00000e0000 */
[----:B0-----:R-:W-:-:S05]  /*f7c0*/  @!P2 LEA R6, P3, R10, R6, 0x1 ;  /* 0x000000060a06a211 */ /* 0x001fca00078608ff */
[----:B------:R-:W-:-:S04]  /*f7d0*/  @!P2 IMAD.X R5, RZ, RZ, R5, P3 ;  /* 0x000000ffff05a224 */ /* 0x000fc800018e0605 */
[----:B------:R-:W-:Y:S02]  /*f7e0*/  @!P2 IMAD.MOV.U32 R7, RZ, RZ, R5 ;  /* 0x000000ffff07a224 */ /* 0x000fe400078e0005 */
[----:B------:R-:W-:-:S03]  /*f7f0*/  VIADD R5, R4, 0x30 ;  /* 0x0000003004057836 */ /* 0x000fc60000000000 */
[----:B------:R-:W-:Y:S04]  /*f800*/  @!P2 LDGSTS.E.BYPASS.LTC128B.128 [R9+0x17400], desc[UR6][R6.64], !P0 ;  /* 0x174000000609afae */ /* 0x000fe8000c101d46 */
[----:B------:R0:W-:Y:S01]  /*f810*/  @!P2 LDGSTS.E.BYPASS.LTC128B.128 [R9+0x1b400], desc[UR6][R6.64+0x80], !P1 ;  /* 0x1b4000800609afae */ /* 0x0001e2000c901d46 */
[----:B------:R-:W-:-:S03]  /*f820*/  ISETP.GE.AND P2, PT, R5, R3, PT ;  /* 0x000000030500720c */ /* 0x000fc60003f46270 */
[----:B------:R-:W-:Y:S04]  /*f830*/  SHFL.IDX PT, R5, R2, 0x3, 0x181f ;  /* 0x00781f0002057f89 */ /* 0x000fe800000e0000 */
[----:B0-----:R-:W0:Y:S06]  /*f840*/  SHFL.IDX PT, R6, R0, 0x3, 0x181f ;  /* 0x00781f0000067f89 */ /* 0x001e2c00000e0000 */
[----:B0-----:R-:W-:-:S04]  /*f850*/  @!P2 LEA R6, P3, R10, R6, 0x1 ;  /* 0x000000060a06a211 */ /* 0x001fc800078608ff */
[----:B------:R-:W-:-:S05]  /*f860*/  @!P2 IADD3.X R5, RZ, R5, RZ, P3, !PT ;  /* 0x00000005ff05a210 */ /* 0x000fca0001ffe4ff */
        /* <DEDUP_REMOVED lines=24> */
[----:B0-----:R-:W0:Y:S04]  /*f9f0*/  SHFL.IDX PT, R6, R0, 0x6, 0x181f ;  /* 0x00d81f0000067f89 */ /* 0x001e2800000e0000 */
[----:B------:R-:W1:Y:S02]  /*fa00*/  SHFL.IDX PT, R0, R0, 0x7, 0x181f ;  /* 0x00f81f0000007f89 */ /* 0x000e6400000e0000 */
[----:B0-----:R-:W-:-:S05]  /*fa10*/  @!P2 LEA R6, P3, R10, R6, 0x1 ;  /* 0x000000060a06a211 */ /* 0x001fca00078608ff */
[----:B------:R-:W-:-:S04]  /*fa20*/  @!P2 IMAD.X R5, RZ, RZ, R5, P3 ;  /* 0x000000ffff05a224 */ /* 0x000fc800018e0605 */
[----:B------:R-:W-:Y:S02]  /*fa30*/  @!P2 IMAD.MOV.U32 R7, RZ, RZ, R5 ;  /* 0x000000ffff07a224 */ /* 0x000fe400078e0005 */
[----:B------:R0:W2:Y:S04]  /*fa40*/  SHFL.IDX PT, R5, R2, 0x7, 0x181f ;  /* 0x00f81f0002057f89 */ /* 0x0000a800000e0000 */
[----:B------:R0:W-:Y:S04]  /*fa50*/  @!P2 LDGSTS.E.BYPASS.LTC128B.128 [R9+0x19400], desc[UR6][R6.64], !P0 ;  /* 0x194000000609afae */ /* 0x0001e8000c101d46 */
[----:B-1----:R0:W-:Y:S02]  /*fa60*/  @!P2 LDGSTS.E.BYPASS.LTC128B.128 [R9+0x1d400], desc[UR6][R6.64+0x80], !P1 ;  /* 0x1d4000800609afae */ /* 0x0021e4000c901d46 */
.L_x_148:
[----:B------:R-:W-:Y:S01]  /*fa70*/  VIADD R4, R4, 0x70 ;  /* 0x0000007004047836 */ /* 0x000fe20000000000 */
[----:B------:R-:W-:Y:S04]  /*fa80*/  BSSY B0, `(.L_x_50) ;  /* 0x000000b000007945 */ /* 0x000fe80003800000 */
[----:B------:R-:W-:-:S13]  /*fa90*/  ISETP.GE.AND P2, PT, R4, R3, PT ;  /* 0x000000030400720c */ /* 0x000fda0003f46270 */
[----:B------:R-:W-:Y:S05]  /*faa0*/  @P2 BRA `(.L_x_51) ;  /* 0x0000000000202947 */ /* 0x000fea0003800000 */
[----:B0-----:R-:W-:Y:S01]  /*fab0*/  LEA R2, P2, R10, R0, 0x1 ;  /* 0x000000000a027211 */ /* 0x001fe200078408ff */
[----:B------:R-:W-:-:S03]  /*fac0*/  ULDC.64 UR4, c[0x0][0x208] ;  /* 0x0000820000047ab9 */ /* 0x000fc60000000a00 */
[----:B--2---:R-:W-:-:S05]  /*fad0*/  IADD3.X R3, RZ, R5, RZ, P2, !PT ;  /* 0x00000005ff037210 */ /* 0x004fca00017fe4ff */
[----:B------:R-:W-:Y:S01]  /*fae0*/  @!PT LDS RZ, [RZ] ;  /* 0x00000000fffff984 */ /* 0x000fe20000000800 */
[----:B------:R-:W-:Y:S01]  /*faf0*/  @!PT LDS RZ, [RZ] ;  /* 0x00000000fffff984 */ /* 0x000fe20000000800 */
[----:B------:R-:W-:Y:S01]  /*fb00*/  @!PT LDS RZ, [RZ] ;  /* 0x00000000fffff984 */ /* 0x000fe20000000800 */
[----:B------:R1:W-:Y:S04]  /*fb10*/  LDGSTS.E.BYPASS.LTC128B.128 [R9+0x19c00], desc[UR4][R2.64], !P0 ;  /* 0x19c0000002097fae */ /* 0x0003e8000c101d44 */
[----:B------:R1:W-:Y:S02]  /*fb20*/  LDGSTS.E.BYPASS.LTC128B.128 [R9+0x1dc00], desc[UR4][R2.64+0x80], !P1 ;  /* 0x1dc0008002097fae */ /* 0x0003e4000c901d44 */
.L_x_51:
[----:B------:R-:W-:Y:S05]  /*fb30*/  BSYNC B0 ;  /* 0x0000000000007941 */ /* 0x000fea0003800000 */
.L_x_50:
[----:B01----:R-:W3:Y:S01]  /*fb40*/  LDL R2, [R1+0x30] ;  /* 0x0000300001027983 */ /* 0x003ee20000100800 */
[----:B------:R-:W-:Y:S01]  /*fb50*/  NOP ;  /* 0x0000000000007918 */ /* 0x000fe20000000000 */
[----:B------:R-:W-:Y:S02]  /*fb60*/  SYNCS.ARRIVE.TRANS64.RED.A0T1 RZ, [UR36+0x34800], RZ ;  /* 0x034800ffffff79a7 */ /* 0x000fe40008200424 */
[----:B------:R-:W-:Y:S01]  /*fb70*/  ARRIVES.LDGSTSBAR.64.TRANSCNT [UR36+0x34800] ;  /* 0x03480000ff0079b0 */ /* 0x000fe20008000aa4 */
[----:B---3--:R-:W-:-:S04]  /*fb80*/  LOP3.LUT R0, R2, 0x1, RZ, 0xc, !PT ;  /* 0x0000000102007812 */ /* 0x008fc800078e0cff */
[----:B------:R-:W-:Y:S01]  /*fb90*/  SHF.L.U32 R0, R0, 0x1f, RZ ;  /* 0x0000001f00007819 */ /* 0x000fe200000006ff */
[----:B------:R-:W-:Y:S01]  /*fba0*/  NOP ;  /* 0x0000000000007918 */ /* 0x000fe20000000000 */
[----:B------:R-:W3:Y:S01]  /*fbb0*/  LDL.LU R2, [R1+0x2c] ;  /* 0x00002c0001027983 */ /* 0x000ee20000300800 */
[----:B------:R-:W-:Y:S01]  /*fbc0*/  SYNCS.ARRIVE.TRANS64.A1T0 RZ, [UR36+0x34800], RZ ;  /* 0x034800ffffff79a7 */ /* 0x000fe20008100024 */
[----:B------:R-:W-:Y:S01]  /*fbd0*/  BSSY B0, `(.L_x_52) ;  /* 0x0000005000007945 */ /* 0x000fe20003800000 */
[----:B------:R-:W-:Y:S01]  /*fbe0*/  IMAD.U32 R11, RZ, RZ, UR36 ;  /* 0x00000024ff0b7e24 */ /* 0x000fe2000f8e00ff */
[----:B------:R-:W0:Y:S01]  /*fbf0*/  SYNCS.PHASECHK.TRANS64.TRYWAIT P0, [UR36+0x34820], R0 ;  /* 0x03482000ff0075a7 */ /* 0x000e220008000164 */
[----:B---3--:R-:W-:Y:S01]  /*fc00*/  ISETP.GE.AND P1, PT, R2, 0xb1, PT ;  /* 0x000000b10200780c */ /* 0x008fe20003f26270 */
[----:B0-----:R-:W-:-:S12]  /*fc10*/  @!P0 BRA `(.L_x_53) ;  /* 0x0000003400108947 */ /* 0x001fd80003800000 */
.L_x_149:
[----:B------:R-:W-:Y:S05]  /*fc20*/  BSYNC B0 ;  /* 0x0000000000007941 */ /* 0x000fea0003800000 */
.L_x_52:
[----:B------:R-:W-:Y:S01]  /*fc30*/  VIADD R10, R11, 0x34800 ;  /* 0x000348000b0a7836 */ /* 0x000fe20000000000 */
[----:B------:R-:W-:Y:S06]  /*fc40*/  @!P1 BRA `(.L_x_54) ;  /* 0x0000001c00549947 */ /* 0x000fec0003800000 */
[----:B------:R-:W3:Y:S01]  /*fc50*/  LDL R2, [R1+0x24] ;  /* 0x0000240001027983 */ /* 0x000ee20000100800 */
[----:B0-----:R-:W-:Y:S02]  /*fc60*/  IMAD.MOV.U32 R0, RZ, RZ, 0x1 ;  /* 0x00000001ff007424 */ /* 0x001fe400078e00ff */
[----:B---3--:R-:W-:-:S05]  /*fc70*/  IMAD.MOV R9, RZ, RZ, -R2 ;  /* 0x000000ffff097224 */ /* 0x008fca00078e0a02 */
[----:B------:R-:W-:-:S05]  /*fc80*/  VIADDMNMX R9, R9, R0, 0xffffffff, !PT ;  /* 0xffffffff09097446 */ /* 0x000fca0007800100 */
[----:B------:R-:W-:-:S05]  /*fc90*/  IMAD.IADD R0, R2, 0x1, R9 ;  /* 0x0000000102007824 */ /* 0x000fca00078e0209 */
[----:B------:R-:W-:-:S04]  /*fca0*/  LOP3.LUT R0, R0, 0x1, RZ, 0xc0, !PT ;  /* 0x0000000100007812 */ /* 0x000fc800078ec0ff */
[----:B------:R-:W-:Y:S02]  /*fcb0*/  ISETP.NE.U32.AND P0, PT, R0, 0x1, PT ;  /* 0x000000010000780c */ /* 0x000fe40003f05070 */
[----:B------:R-:W-:-:S11]  /*fcc0*/  IADD3 R0, R2, -0x2, RZ ;  /* 0xfffffffe02007810 */ /* 0x000fd60007ffe0ff */
[----:B------:R-:W-:Y:S05]  /*fcd0*/  @P0 BRA `(.L_x_55) ;  /* 0x0000000800680947 */ /* 0x000fea0003800000 */
[----:B------:R-:W3:Y:S04]  /*fce0*/  LDL R3, [R1+0xc] ;  /* 0x00000c0001037983 */ /* 0x000ee80000100800 */
[----:B------:R-:W4:Y:S01]  /*fcf0*/  LDL R2, [R1] ;  /* 0x0000000001027983 */ /* 0x000f220000100800 */
[----:B------:R-:W-:Y:S01]  /*fd00*/  VIADD R4, R18, 0x1 ;  /* 0x0000000112047836 */ /* 0x000fe20000000000 */
[----:B------:R-:W-:Y:S04]  /*fd10*/  BSSY B0, `(.L_x_56) ;  /* 0x0000092000007945 */ /* 0x000fe80003800000 */
[----:B------:R-:W-:-:S04]  /*fd20*/  ISETP.NE.AND P0, PT, R4, 0x2, PT ;  /* 0x000000020400780c */ /* 0x000fc80003f05270 */
[----:B------:R-:W-:Y:S02]  /*fd30*/  SEL R8, RZ, 0x1, P0 ;  /* 0x00000001ff087807 */ /* 0x000fe40000000000 */
[----:B------:R-:W-:Y:S02]  /*fd40*/  SEL R4, R4, RZ, P0 ;  /* 0x000000ff04047207 */ /* 0x000fe40000000000 */
[----:B---3--:R-:W-:Y:S02]  /*fd50*/  ISETP.NE.AND P2, PT, R3, RZ, PT ;  /* 0x000000ff0300720c */ /* 0x008fe40003f45270 */
[----:B----4-:R-:W-:-:S11]  /*fd60*/  LOP3.LUT R8, R2, R8, RZ, 0x3c, !PT ;  /* 0x0000000802087212 */ /* 0x010fd600078e3cff */
[----:B------:R-:W-:Y:S05]  /*fd70*/  @!P2 BRA `(.L_x_57) ;  /* 0x00000008002ca947 */ /* 0x000fea0003800000 */
[----:B------:R-:W3:Y:S01]  /*fd80*/  LDL R2, [R1+0x10] ;  /* 0x0000100001027983 */ /* 0x000ee20000100800 */
[----:B------:R-:W-:Y:S01]  /*fd90*/  IMAD.MOV.U32 R6, RZ, RZ, R17 ;  /* 0x000000ffff067224 */ /* 0x000fe200078e0011 */
[----:B---3--:R-:W-:-:S13]  /*fda0*/  ISETP.NE.AND P2, PT, R2, RZ, PT ;  /* 0x000000ff0200720c */ /* 0x008fda0003f45270 */
[----:B------:R-:W-:Y:S05]  /*fdb0*/  @!P2 BRA `(.L_x_58) ;  /* 0x000000000050a947 */ /* 0x000fea0003800000 */
[----:B------:R-:W3:Y:S01]  /*fdc0*/  LDL R7, [R1+0x8] ;  /* 0x0000080001077983 */ /* 0x000ee20000100800 */
[----:B------:R-:W0:Y:S01]  /*fdd0*/  LDC R6, c[0x0][0x43c] ;  /* 0x00010f00ff067b82 */ /* 0x000e220000000800 */
[----:B------:R-:W-:Y:S01]  /*fde0*/  ULDC.64 UR4, c[0x0][0x428] ;  /* 0x00010a0000047ab9 */ /* 0x000fe20000000a00 */
[----:B------:R-:W-:Y:S01]  /*fdf0*/  ULDC.64 UR6, c[0x0][0x208] ;  /* 0x0000820000067ab9 */ /* 0x000fe20000000a00 */
[----:B0-----:R-:W-:-:S13]  /*fe00*/  ISETP.NE.AND P0, PT, R6, 0x1, PT ;  /* 0x000000010600780c */ /* 0x001fda0003f05270 */
[----:B------:R-:W2:Y:S02]  /*fe10*/  @P0 LDC.64 R2, c[0x0][0x440] ;  /* 0x00011000ff020b82 */ /* 0x000ea40000000a00 */
[----:B--2---:R-:W-:-:S04]  /*fe20*/  @P0 IMAD.HI.U32 R5, R0, R2, RZ ;  /* 0x0000000200050227 */ /* 0x004fc800078e00ff */
[----:B------:R-:W-:Y:S01]  /*fe30*/  IMAD.MOV.U32 R2, RZ, RZ, R0 ;  /* 0x000000ffff027224 */ /* 0x000fe200078e0000 */
[----:B------:R-:W-:-:S05]  /*fe40*/  @P0 SHF.R.U32.HI R2, RZ, R3, R5 ;  /* 0x00000003ff020219 */ /* 0x000fca0000011605 */
[----:B------:R-:W-:-:S04]  /*fe50*/  IMAD.MOV R3, RZ, RZ, -R2 ;  /* 0x000000ffff037224 */ /* 0x000fc800078e0a02 */
[----:B------:R-:W-:Y:S01]  /*fe60*/  IMAD R0, R6, R3, R0 ;  /* 0x0000000306007224 */ /* 0x000fe200078e0200 */
[----:B------:R-:W-:-:S03]  /*fe70*/  SHF.R.S32.HI R3, RZ, 0x1f, R2 ;  /* 0x0000001fff037819 */ /* 0x000fc60000011402 */
[----:B------:R-:W-:-:S04]  /*fe80*/  IMAD.WIDE.U32 R2, R19, UR4, R2 ;  /* 0x0000000413027c25 */ /* 0x000fc8000f8e0002 */
[----:B---3--:R-:W-:-:S04]  /*fe90*/  IMAD R5, R7, UR4, RZ ;  /* 0x0000000407057c24 */ /* 0x008fc8000f8e02ff */
[----:B------:R-:W-:Y:S01]  /*fea0*/  IMAD R5, R19, UR5, R5 ;  /* 0x0000000513057c24 */ /* 0x000fe2000f8e0205 */
[----:B------:R-:W-:Y:S02]  /*feb0*/  ULDC.64 UR4, c[0x0][0x418] ;  /* 0x0001060000047ab9 */ /* 0x000fe40000000a00 */
[----:B------:R-:W-:Y:S01]  /*fec0*/  LEA R6, P0, R2, UR4, 0x2 ;  /* 0x0000000402067c11 */ /* 0x000fe2000f8010ff */
[----:B------:R-:W-:-:S05]  /*fed0*/  IMAD.IADD R3, R5, 0x1, R3 ;  /* 0x0000000105037824 */ /* 0x000fca00078e0203 */
[----:B------:R-:W-:-:S05]  /*fee0*/  LEA.HI.X R7, R2, UR5, R3, 0x2, P0 ;  /* 0x0000000502077c11 */ /* 0x000fca00080f1403 */
[----:B------:R0:W5:Y:S02]  /*fef0*/  LDG.E R6, desc[UR6][R6.64] ;  /* 0x0000000606067981 */ /* 0x000164000c1e1900 */
.L_x_58:
[----:B------:R-:W-:Y:S01]  /*ff00*/  LEA R3, R4, UR36, 0x3 ;  /* 0x0000002404037c11 */ /* 0x000fe2000f8e18ff */
[----:B------:R-:W-:Y:S01]  /*ff10*/  BSSY B1, `(.L_x_59) ;  /* 0x0000004000017945 */ /* 0x000fe20003800000 */
[----:B------:R-:W-:-:S04]  /*ff20*/  SHF.L.U32 R2, R8, 0x1f, RZ ;  /* 0x0000001f08027819 */ /* 0x000fc800000006ff */
[----:B------:R-:W1:Y:S02]  /*ff30*/  SYNCS.PHASECHK.TRANS64.TRYWAIT P0, [R3+URZ+0x34840], R2 ;  /* 0x03484002030075a7 */ /* 0x000e64000800017f */
[----:B-1----:R-:W-:Y:S05]  /*ff40*/  @!P0 BRA `(.L_x_60) ;  /* 0x0000003000588947 */ /* 0x002fea0003800000 */
.L_x_150:
[----:B------:R-:W-:Y:S05]  /*ff50*/  BSYNC B1 ;  /* 0x0000000000017941 */ /* 0x000fea0003800000 */
.L_x_59:
[----:B--2---:R-:W2:Y:S01]  /*ff60*/  S2R R5, SR_TID.X ;  /* 0x0000000000057919 */ /* 0x004ea20000002100 */
[----:B------:R-:W-:Y:S01]  /*ff70*/  BSSY B1, `(.L_x_61) ;  /* 0x000000b000017945 */ /* 0x000fe20003800000 */
[----:B--2---:R-:W-:-:S04]  /*ff80*/  LOP3.LUT R5, R5, 0x7f, RZ, 0xc0, !PT ;  /* 0x0000007f05057812 */ /* 0x004fc800078ec0ff */
[----:B------:R-:W-:-:S13]  /*ff90*/  ISETP.NE.AND P1, PT, R5, RZ, PT ;  /* 0x000000ff0500720c */ /* 0x000fda0003f25270 */
[----:B------:R-:W-:Y:S05]  /*ffa0*/  @P1 BRA `(.L_x_62) ;  /* 0x00000000001c1947 */ /* 0x000fea0003800000 */
[----:B------:R-:W2:Y:S01]  /*ffb0*/  S2R R5, SR_TID.X ;  /* 0x0000000000057919 */ /* 0x000ea20000002100 */
[----:B-1----:R-:W-:-:S04]  /*ffc0*/  MOV R2, 0xb000 ;  /* 0x0000b00000027802 */ /* 0x002fc80000000f00 */
[----:B------:R3:W-:Y:S01]  /*ffd0*/  SYNCS.ARRIVE.TRANS64 RZ, [R3+URZ+0x34830], R2 ;  /* 0x0348300203ff79a7 */ /* 0x0007e2000800003f */
[----:B--2---:R-:W-:-:S04]  /*ffe0*/  LOP3.LUT R5, R5, 0x1f, RZ, 0xc0, !PT ;  /* 0x0000001f05057812 */ /* 0x004fc800078ec0ff */
[----:B------:R-:W-:-:S13]  /*fff0*/  ISETP.NE.AND P0, PT, R5, RZ, PT ;  /* 0x000000ff0500720c */ /* 0x000fda0003f05270 */
[----:B---3--:R-:W-:Y:S05]  /*10000*/  @!P0 BRA `(.L_x_62) ;  /* 0x0000000000048947 */ /* 0x008fea0003800000 */
[----:B------:R-:W-:Y:S01]  /*10010*/  BPT.TRAP 0x1 ;  /* 0x000000040000795c */ /* 0x000fe20000300000 */
.L_x_62:
[----:B------:R-:W-:Y:S05]  /*10020*/  BSYNC B1 ;  /* 0x0000000000017941 */ /* 0x000fea0003800000 */
.L_x_61:
[----:B------:R-:W-:Y:S01]  /*10030*/  IMAD.MOV.U32 R14, RZ, RZ, RZ ;  /* 0x000000ffff0e7224 */ /* 0x000fe200078e00ff */
[----:B------:R-:W-:Y:S01]  /*10040*/  UIADD3 UR4, UP0, UR38, 0x370, URZ ;  /* 0x0000037026047890 */ /* 0x000fe2000ff1e03f */
[----:B-1----:R-:W-:Y:S01]  /*10050*/  IMAD R2, R4, 0xb000, R11 ;  /* 0x0000b00004027824 */ /* 0x002fe200078e020b */
[----:B------:R-:W-:Y:S01]  /*10060*/  PLOP3.LUT P0, PT, PT, PT, PT, 0x80, 0x0 ;  /* 0x000000000000781c */ /* 0x000fe20003f0f070 */
[----:B------:R-:W-:Y:S01]  /*10070*/  VIADD R3, R3, 0x34830 ;  /* 0x0003483003037836 */ /* 0x000fe20000000000 */
[----:B------:R-:W-:Y:S01]  /*10080*/  R2UR UR10, R14 ;  /* 0x000000000e0a72ca */ /* 0x000fe200000e0000 */
[----:B------:R-:W-:Y:S01]  /*10090*/  IMAD R5, R0, 0xb0, RZ ;  /* 0x000000b000057824 */ /* 0x000fe200078e02ff */
[----:B------:R-:W-:Y:S01]  /*100a0*/  UIADD3.X UR5, URZ, UR39, URZ, UP0, !UPT ;  /* 0x000000273f057290 */ /* 0x000fe200087fe43f */
[----:B0-----:R-:W-:Y:S01]  /*100b0*/  VIADD R7, R2, 0x1e400 ;  /* 0x0001e40002077836 */ /* 0x001fe20000000000 */
[----:B------:R-:W-:Y:S01]  /*100c0*/  UMOV UR6, 0x0 ;  /* 0x0000000000067882 */ /* 0x000fe20000000000 */
[----:B------:R-:W-:-:S10]  /*100d0*/  UMOV UR7, 0x14f00000 ;  /* 0x14f0000000077882 */ /* 0x000fd40000000000 */
.L_x_63:
[----:B------:R-:W-:-:S13]  /*100e0*/  @P0 ELECT P2, URZ, PT ;  /* 0x00000000003f082f */ /* 0x000fda0003840000 */
[----:B-----5:R-:W-:Y:S02]  /*100f0*/  @P2 R2UR UR13, R6 ;  /* 0x00000000060d22ca */ /* 0x020fe400000e0000 */
[----:B------:R-:W-:Y:S02]  /*10100*/  @P2 R2UR UR12, R16 ;  /* 0x00000000100c22ca */ /* 0x000fe400000e0000 */
[----:B------:R-:W-:Y:S02]  /*10110*/  @P2 R2UR UR11, R5 ;  /* 0x00000000050b22ca */ /* 0x000fe400000e0000 */
[----:B------:R-:W-:Y:S02]  /*10120*/  @P2 R2UR UR9, R3 ;  /* 0x00000000030922ca */ /* 0x000fe400000e0000 */
[----:B------:R-:W-:Y:S02]  /*10130*/  @P2 R2UR UR8, R7 ;  /* 0x00000000070822ca */ /* 0x000fe400000e0000 */
[----:B------:R-:W-:-:S02]  /*10140*/  @P2 PLOP3.LUT P0, PT, P2, PT, PT, 0x8, 0x0 ;  /* 0x000000000000281c */ /* 0x000fc4000170e170 */
[----:B------:R-:W-:-:S09]  /*10150*/  PLOP3.LUT P2, PT, PT, PT, PT, 0x8, 0x0 ;  /* 0x000000000000781c */ /* 0x000fd20003f4e170 */
[----:B------:R0:W-:Y:S02]  /*10160*/  UTMALDG.4D [UR8], [UR4], desc[UR6] ;  /* 0x00000608040075b4 */ /* 0x0001e40008019000 */
[----:B0-----:R-:W-:Y:S05]  /*10170*/  @P0 BRA.U.ANY `(.L_x_63) ;  /* 0xfffffffd00d80947 */ /* 0x001fea000393ffff */
[----:B------:R-:W-:Y:S01]  /*10180*/  IMAD.MOV.U32 R15, RZ, RZ, 0x40 ;  /* 0x00000040ff0f7424 */ /* 0x000fe200078e00ff */
[----:B------:R-:W-:Y:S01]  /*10190*/  PLOP3.LUT P0, PT, PT, PT, PT, 0x80, 0x0 ;  /* 0x000000000000781c */ /* 0x000fe20003f0f070 */
[----:B------:R-:W-:Y:S01]  /*101a0*/  VIADD R2, R2, 0x23c00 ;  /* 0x00023c0002027836 */ /* 0x000fe20000000000 */
[----:B------:R-:W-:Y:S01]  /*101b0*/  UMOV UR6, 0x0 ;  /* 0x0000000000067882 */ /* 0x000fe20000000000 */
[----:B------:R-:W-:Y:S01]  /*101c0*/  UMOV UR7, 0x14f00000 ;  /* 0x14f0000000077882 */ /* 0x000fe20000000000 */
[----:B------:R-:W-:-:S15]  /*101d0*/  R2UR UR10, R15 ;  /* 0x000000000f0a72ca */ /* 0x000fde00000e0000 */
.L_x_64:
[----:B------:R-:W-:-:S13]  /*101e0*/  @P0 ELECT P2, URZ, PT ;  /* 0x00000000003f082f */ /* 0x000fda0003840000 */
[----:B------:R-:W-:Y:S02]  /*101f0*/  @P2 R2UR UR13, R6 ;  /* 0x00000000060d22ca */ /* 0x000fe400000e0000 */
        /* <DEDUP_REMOVED lines=8> */
[----:B------:R-:W2:Y:S01]  /*10280*/  LDL.LU R7, [R1] ;  /* 0x0000000001077983 */ /* 0x000ea20000300800 */
[----:B------:R-:W-:Y:S01]  /*10290*/  LEA R3, R18, R10, 0x3 ;  /* 0x0000000a12037211 */ /* 0x000fe200078e18ff */
[----:B------:R-:W-:Y:S01]  /*102a0*/  BSSY B1, `(.L_x_65) ;  /* 0x0000004000017945 */ /* 0x000fe20003800000 */
[----:B--2---:R-:W-:-:S04]  /*102b0*/  SHF.L.U32 R2, R7, 0x1f, RZ ;  /* 0x0000001f07027819 */ /* 0x004fc800000006ff */
[----:B------:R-:W0:Y:S02]  /*102c0*/  SYNCS.PHASECHK.TRANS64.TRYWAIT P0, [R3+URZ+0x60], R2 ;  /* 0x00006002030075a7 */ /* 0x000e24000800017f */
[----:B0-----:R-:W-:Y:S05]  /*102d0*/  @!P0 BRA `(.L_x_66) ;  /* 0x0000002c00888947 */ /* 0x001fea0003800000 */
.L_x_151:
[----:B------:R-:W-:Y:S05]  /*102e0*/  BSYNC B1 ;  /* 0x0000000000017941 */ /* 0x000fea0003800000 */
.L_x_65:
[----:B------:R-:W-:Y:S01]  /*102f0*/  BSSY B1, `(.L_x_67) ;  /* 0x000000c000017945 */ /* 0x000fe20003800000 */
[----:B------:R-:W-:Y:S02]  /*10300*/  IMAD.MOV.U32 R12, RZ, RZ, 0x0 ;  /* 0x00000000ff0c7424 */ /* 0x000fe400078e00ff */
[----:B------:R-:W-:Y:S01]  /*10310*/  IMAD.MOV.U32 R13, RZ, RZ, 0x14f00000 ;  /* 0x14f00000ff0d7424 */ /* 0x000fe200078e00ff */
[----:B------:R-:W-:Y:S06]  /*10320*/  @P1 BRA `(.L_x_68) ;  /* 0x0000000000201947 */ /* 0x000fec0003800000 */
[----:B------:R-:W1:Y:S01]  /*10330*/  S2R R5, SR_TID.X ;  /* 0x0000000000057919 */ /* 0x000e620000002100 */
[----:B0-----:R-:W-:Y:S01]  /*10340*/  LEA R2, R18, UR36, 0x3 ;  /* 0x0000002412027c11 */ /* 0x001fe2000f8e18ff */
[----:B------:R-:W-:-:S04]  /*10350*/  IMAD.MOV.U32 R3, RZ, RZ, 0xb000 ;  /* 0x0000b000ff037424 */ /* 0x000fc800078e00ff */
[----:B------:R2:W-:Y:S01]  /*10360*/  SYNCS.ARRIVE.TRANS64 RZ, [R2+URZ+0x34850], R3 ;  /* 0x0348500302ff79a7 */ /* 0x0005e2000800003f */
[----:B-1----:R-:W-:-:S04]  /*10370*/  LOP3.LUT R5, R5, 0x1f, RZ, 0xc0, !PT ;  /* 0x0000001f05057812 */ /* 0x002fc800078ec0ff */
[----:B------:R-:W-:-:S13]  /*10380*/  ISETP.NE.AND P0, PT, R5, RZ, PT ;  /* 0x000000ff0500720c */ /* 0x000fda0003f05270 */
[----:B--2---:R-:W-:Y:S05]  /*10390*/  @!P0 BRA `(.L_x_68) ;  /* 0x0000000000048947 */ /* 0x004fea0003800000 */
[----:B------:R-:W-:Y:S01]  /*103a0*/  BPT.TRAP 0x1 ;  /* 0x000000040000795c */ /* 0x000fe20000300000 */
.L_x_68:
[----:B------:R-:W-:Y:S05]  /*103b0*/  BSYNC B1 ;  /* 0x0000000000017941 */ /* 0x000fea0003800000 */
.L_x_67:
[----:B------:R-:W2:Y:S01]  /*103c0*/  LDL.LU R5, [R1+0x4] ;  /* 0x0000040001057983 */ /* 0x000ea20000300800 */
[----:B------:R-:W-:Y:S01]  /*103d0*/  R2UR UR10, R14 ;  /* 0x000000000e0a72ca */ /* 0x000fe200000e0000 */
[----:B0-----:R-:W-:Y:S01]  /*103e0*/  IMAD R3, R18, 0xb000, R11 ;  /* 0x0000b00012037824 */ /* 0x001fe200078e020b */
[----:B------:R-:W-:Y:S01]  /*103f0*/  R2UR UR6, R12 ;  /* 0x000000000c0672ca */ /* 0x000fe200000e0000 */
[----:B------:R-:W-:Y:S01]  /*10400*/  UIADD3 UR4, UP0, UR38, 0x470, URZ ;  /* 0x0000047026047890 */ /* 0x000fe2000ff1e03f */
[----:B------:R-:W-:Y:S01]  /*10410*/  R2UR UR7, R13 ;  /* 0x000000000d0772ca */ /* 0x000fe200000e0000 */
[----:B------:R-:W-:Y:S01]  /*10420*/  VIADD R7, R3, 0x400 ;  /* 0x0000040003077836 */ /* 0x000fe20000000000 */
[----:B------:R-:W-:Y:S01]  /*10430*/  LEA R2, R18, UR36, 0x3 ;  /* 0x0000002412027c11 */ /* 0x000fe2000f8e18ff */
[----:B------:R-:W-:Y:S01]  /*10440*/  UIADD3.X UR5, URZ, UR39, URZ, UP0, !UPT ;  /* 0x000000273f057290 */ /* 0x000fe200087fe43f */
[----:B------:R-:W-:-:S03]  /*10450*/  PLOP3.LUT P0, PT, PT, PT, PT, 0x80, 0x0 ;  /* 0x000000000000781c */ /* 0x000fc60003f0f070 */
[----:B------:R-:W-:Y:S02]  /*10460*/  VIADD R2, R2, 0x34850 ;  /* 0x0003485002027836 */ /* 0x000fe40000000000 */
[----:B--2---:R-:W-:-:S08]  /*10470*/  IMAD R5, R5, 0xb0, RZ ;  /* 0x000000b005057824 */ /* 0x004fd000078e02ff */
.L_x_69:
        /* <DEDUP_REMOVED lines=10> */
[----:B------:R-:W-:Y:S02]  /*10520*/  R2UR UR10, R15 ;  /* 0x000000000f0a72ca */ /* 0x000fe400000e0000 */
[----:B------:R-:W-:Y:S02]  /*10530*/  R2UR UR6, R12 ;  /* 0x000000000c0672ca */ /* 0x000fe400000e0000 */
[----:B------:R-:W-:Y:S02]  /*10540*/  R2UR UR7, R13 ;  /* 0x000000000d0772ca */ /* 0x000fe400000e0000 */
[----:B------:R-:W-:Y:S02]  /*10550*/  PLOP3.LUT P0, PT, PT, PT, PT, 0x80, 0x0 ;  /* 0x000000000000781c */ /* 0x000fe40003f0f070 */
[----:B------:R-:W-:-:S11]  /*10560*/  IADD3 R3, R3, 0x5c00, RZ ;  /* 0x00005c0003037810 */ /* 0x000fd60007ffe0ff */
.L_x_70:
        /* <DEDUP_REMOVED lines=10> */
[----:B------:R0:W-:Y:S01]  /*10610*/  STL [R1+0x4], R0 ;  /* 0x0000040001007387 */ /* 0x0001e20000100800 */
[----:B------:R-:W-:-:S07]  /*10620*/  IMAD.MOV.U32 R17, RZ, RZ, R6 ;  /* 0x000000ffff117224 */ /* 0x000fce00078e0006 */
.L_x_57:
[----:B------:R-:W-:Y:S05]  /*10630*/  BSYNC B0 ;  /* 0x0000000000007941 */ /* 0x000fea0003800000 */
.L_x_56:
[----:B0-----:R-:W3:Y:S01]  /*10640*/  LDL.LU R0, [R1+0x24] ;  /* 0x0000240001007983 */ /* 0x001ee20000300800 */
[----:B------:R-:W-:-:S03]  /*10650*/  IMAD.MOV.U32 R18, RZ, RZ, R4 ;  /* 0x000000ffff127224 */ /* 0x000fc600078e0004 */
[----:B------:R0:W-:Y:S02]  /*10660*/  STL [R1], R8 ;  /* 0x0000000801007387 */ /* 0x0001e40000100800 */
[----:B0--3--:R-:W-:-:S07]  /*10670*/  VIADD R0, R0, 0xfffffffd ;  /* 0xfffffffd00007836 */ /* 0x009fce0000000000 */
.L_x_55:
[----:B------:R-:W3:Y:S01]  /*10680*/  LDL.LU R2, [R1+0x1c] ;  /* 0x00001c0001027983 */ /* 0x000ee20000300800 */
[----:B------:R-:W-:Y:S01]  /*10690*/  IMAD.MOV R9, RZ, RZ, -R9 ;  /* 0x000000ffff097224 */ /* 0x000fe200078e0a09 */
[----:B------:R-:W-:Y:S04]  /*106a0*/  BSSY B0, `(.L_x_54) ;  /* 0x000012f000007945 */ /* 0x000fe80003800000 */
[----:B---3--:R-:W-:-:S13]  /*106b0*/  ISETP.NE.AND P0, PT, R2, R9, PT ;  /* 0x000000090200720c */ /* 0x008fda0003f05270 */
[----:B------:R-:W-:Y:S05]  /*106c0*/  @!P0 BRA `(.L_x_71) ;  /* 0x0000001000b08947 */ /* 0x000fea0003800000 */
[----:B------:R-:W-:-:S07]  /*106d0*/  IMAD.MOV.U32 R4, RZ, RZ, R17 ;  /* 0x000000ffff047224 */ /* 0x000fce00078e0011 */
.L_x_102:
[----:B---3--:R-:W3:Y:S04]  /*106e0*/  LDL R3, [R1+0xc] ;  /* 0x00000c0001037983 */ /* 0x008ee80000100800 */
[----:B------:R-:W4:Y:S01]  /*106f0*/  LDL R2, [R1] ;  /* 0x0000000001027983 */ /* 0x000f220000100800 */
[----:B------:R-:W-:Y:S01]  /*10700*/  IADD3 R6, R18, 0x1, RZ ;  /* 0x0000000112067810 */ /* 0x000fe20007ffe0ff */
[----:B------:R-:W-:Y:S03]  /*10710*/  BSSY B1, `(.L_x_72) ;  /* 0x0000090000017945 */ /* 0x000fe60003800000 */
[----:B------:R-:W-:-:S04]  /*10720*/  ISETP.NE.AND P0, PT, R6, 0x2, PT ;  /* 0x000000020600780c */ /* 0x000fc80003f05270 */
[----:B------:R-:W-:Y:S02]  /*10730*/  SEL R7, RZ, 0x1, P0 ;  /* 0x00000001ff077807 */ /* 0x000fe40000000000 */
[----:B------:R-:W-:Y:S02]  /*10740*/  SEL R6, R6, RZ, P0 ;  /* 0x000000ff06067207 */ /* 0x000fe40000000000 */
[----:B---3--:R-:W-:Y:S02]  /*10750*/  ISETP.NE.AND P1, PT, R3, RZ, PT ;  /* 0x000000ff0300720c */ /* 0x008fe40003f25270 */
[----:B----4-:R-:W-:-:S11]  /*10760*/  LOP3.LUT R7, R2, R7, RZ, 0x3c, !PT ;  /* 0x0000000702077212 */ /* 0x010fd600078e3cff */
[----:B01----:R-:W-:Y:S05]  /*10770*/  @!P1 BRA `(.L_x_73) ;  /* 0x0000000800249947 */ /* 0x003fea0003800000 */
[----:B------:R-:W3:Y:S01]  /*10780*/  LDL R2, [R1+0x10] ;  /* 0x0000100001027983 */ /* 0x000ee20000100800 */
[----:B------:R-:W-:Y:S01]  /*10790*/  IMAD.MOV.U32 R8, RZ, RZ, R0 ;  /* 0x000000ffff087224 */ /* 0x000fe200078e0000 */
[----:B---3--:R-:W-:-:S13]  /*107a0*/  ISETP.NE.AND P1, PT, R2, RZ, PT ;  /* 0x000000ff0200720c */ /* 0x008fda0003f25270 */
[----:B------:R-:W-:Y:S05]  /*107b0*/  @!P1 BRA `(.L_x_74) ;  /* 0x0000000000509947 */ /* 0x000fea0003800000 */
[----:B------:R-:W3:Y:S01]  /*107c0*/  LDL R9, [R1+0x8] ;  /* 0x0000080001097983 */ /* 0x000ee20000100800 */
[----:B--2---:R-:W0:Y:S01]  /*107d0*/  LDC R5, c[0x0][0x43c] ;  /* 0x00010f00ff057b82 */ /* 0x004e220000000800 */
[----:B------:R-:W-:Y:S01]  /*107e0*/  ULDC.64 UR4, c[0x0][0x428] ;  /* 0x00010a0000047ab9 */ /* 0x000fe20000000a00 */
[----:B------:R-:W-:Y:S01]  /*107f0*/  ULDC.64 UR6, c[0x0][0x208] ;  /* 0x0000820000067ab9 */ /* 0x000fe20000000a00 */
[----:B0-----:R-:W-:-:S13]  /*10800*/  ISETP.NE.AND P0, PT, R5, 0x1, PT ;  /* 0x000000010500780c */ /* 0x001fda0003f05270 */
[----:B------:R-:W0:Y:S02]  /*10810*/  @P0 LDC.64 R2, c[0x0][0x440] ;  /* 0x00011000ff020b82 */ /* 0x000e240000000a00 */
[----:B0-----:R-:W-:-:S04]  /*10820*/  @P0 IMAD.HI.U32 R4, R0, R2, RZ ;  /* 0x0000000200040227 */ /* 0x001fc800078e00ff */
[----:B------:R-:W-:Y:S01]  /*10830*/  IMAD.MOV.U32 R2, RZ, RZ, R0 ;  /* 0x000000ffff027224 */ /* 0x000fe200078e0000 */
[----:B------:R-:W-:-:S04]  /*10840*/  @P0 SHF.R.U32.HI R2, RZ, R3, R4 ;  /* 0x00000003ff020219 */ /* 0x000fc80000011604 */
[--C-:B------:R-:W-:Y:S01]  /*10850*/  SHF.R.S32.HI R3, RZ, 0x1f, R2.reuse ;  /* 0x0000001fff037819 */ /* 0x100fe20000011402 */
[--C-:B------:R-:W-:Y:S02]  /*10860*/  IMAD.MOV R8, RZ, RZ, -R2.reuse ;  /* 0x000000ffff087224 */ /* 0x100fe400078e0a02 */
[----:B------:R-:W-:-:S04]  /*10870*/  IMAD.WIDE.U32 R2, R19, UR4, R2 ;  /* 0x0000000413027c25 */ /* 0x000fc8000f8e0002 */
[----:B------:R-:W-:Y:S02]  /*10880*/  IMAD R8, R5, R8, R0 ;  /* 0x0000000805087224 */ /* 0x000fe400078e0200 */
[----:B---3--:R-:W-:-:S04]  /*10890*/  IMAD R4, R9, UR4, RZ ;  /* 0x0000000409047c24 */ /* 0x008fc8000f8e02ff */
[----:B------:R-:W-:Y:S01]  /*108a0*/  IMAD R4, R19, UR5, R4 ;  /* 0x0000000513047c24 */ /* 0x000fe2000f8e0204 */
[----:B------:R-:W-:-:S03]  /*108b0*/  ULDC.64 UR4, c[0x0][0x418] ;  /* 0x0001060000047ab9 */ /* 0x000fc60000000a00 */
[----:B------:R-:W-:Y:S01]  /*108c0*/  IMAD.IADD R3, R4, 0x1, R3 ;  /* 0x0000000104037824 */ /* 0x000fe200078e0203 */
[----:B------:R-:W-:-:S04]  /*108d0*/  LEA R4, P0, R2, UR4, 0x2 ;  /* 0x0000000402047c11 */ /* 0x000fc8000f8010ff */
[----:B------:R-:W-:-:S05]  /*108e0*/  LEA.HI.X R5, R2, UR5, R3, 0x2, P0 ;  /* 0x0000000502057c11 */ /* 0x000fca00080f1403 */
[----:B------:R0:W5:Y:S04]  /*108f0*/  LDG.E R4, desc[UR6][R4.64] ;  /* 0x0000000604047981 */ /* 0x000168000c1e1900 */
.L_x_74:
[----:B------:R-:W-:Y:S01]  /*10900*/  LEA R3, R6, UR36, 0x3 ;  /* 0x0000002406037c11 */ /* 0x000fe2000f8e18ff */
[----:B------:R-:W-:Y:S01]  /*10910*/  BSSY B2, `(.L_x_75) ;  /* 0x0000004000027945 */ /* 0x000fe20003800000 */
[----:B------:R-:W-:-:S04]  /*10920*/  SHF.L.U32 R2, R7, 0x1f, RZ ;  /* 0x0000001f07027819 */ /* 0x000fc800000006ff */
[----:B------:R-:W1:Y:S02]  /*10930*/  SYNCS.PHASECHK.TRANS64.TRYWAIT P0, [R3+URZ+0x34840], R2 ;  /* 0x03484002030075a7 */ /* 0x000e64000800017f */
[----:B-1----:R-:W-:Y:S05]  /*10940*/  @!P0 BRA `(.L_x_76) ;  /* 0x0000002800008947 */ /* 0x002fea0003800000 */
.L_x_152:
[----:B------:R-:W-:Y:S05]  /*10950*/  BSYNC B2 ;  /* 0x0000000000027941 */ /* 0x000fea0003800000 */
.L_x_75:
[----:B0-2---:R-:W0:Y:S01]  /*10960*/  S2R R5, SR_TID.X ;  /* 0x0000000000057919 */ /* 0x005e220000002100 */
[----:B------:R-:W-:Y:S01]  /*10970*/  BSSY B2, `(.L_x_77) ;  /* 0x000000b000027945 */ /* 0x000fe20003800000 */
[----:B0-----:R-:W-:-:S04]  /*10980*/  LOP3.LUT R5, R5, 0x7f, RZ, 0xc0, !PT ;  /* 0x0000007f05057812 */ /* 0x001fc800078ec0ff */
[----:B------:R-:W-:-:S13]  /*10990*/  ISETP.NE.AND P1, PT, R5, RZ, PT ;  /* 0x000000ff0500720c */ /* 0x000fda0003f25270 */
[----:B------:R-:W-:Y:S05]  /*109a0*/  @P1 BRA `(.L_x_78) ;  /* 0x00000000001c1947 */ /* 0x000fea0003800000 */
[----:B------:R-:W0:Y:S01]  /*109b0*/  S2R R5, SR_TID.X ;  /* 0x0000000000057919 */ /* 0x000e220000002100 */
[----:B-1----:R-:W-:-:S04]  /*109c0*/  IMAD.MOV.U32 R2, RZ, RZ, 0xb000 ;  /* 0x0000b000ff027424 */ /* 0x002fc800078e00ff */
[----:B------:R2:W-:Y:S01]  /*109d0*/  SYNCS.ARRIVE.TRANS64 RZ, [R3+URZ+0x34830], R2 ;  /* 0x0348300203ff79a7 */ /* 0x0005e2000800003f */
[----:B0-----:R-:W-:-:S04]  /*109e0*/  LOP3.LUT R5, R5, 0x1f, RZ, 0xc0, !PT ;  /* 0x0000001f05057812 */ /* 0x001fc800078ec0ff */
[----:B------:R-:W-:-:S13]  /*109f0*/  ISETP.NE.AND P0, PT, R5, RZ, PT ;  /* 0x000000ff0500720c */ /* 0x000fda0003f05270 */
[----:B--2---:R-:W-:Y:S05]  /*10a00*/  @!P0 BRA `(.L_x_78) ;  /* 0x0000000000048947 */ /* 0x004fea0003800000 */
[----:B------:R-:W-:Y:S01]  /*10a10*/  BPT.TRAP 0x1 ;  /* 0x000000040000795c */ /* 0x000fe20000300000 */
.L_x_78:
[----:B------:R-:W-:Y:S05]  /*10a20*/  BSYNC B2 ;  /* 0x0000000000027941 */ /* 0x000fea0003800000 */
.L_x_77:
[----:B------:R-:W-:Y:S01]  /*10a30*/  MOV R14, RZ ;  /* 0x000000ff000e7202 */ /* 0x000fe20000000f00 */
[----:B-1----:R-:W-:Y:S01]  /*10a40*/  IMAD R2, R6, 0xb000, R11 ;  /* 0x0000b00006027824 */ /* 0x002fe200078e020b */
[----:B------:R-:W-:Y:S01]  /*10a50*/  UIADD3 UR4, UP0, UR38, 0x370, URZ ;  /* 0x0000037026047890 */ /* 0x000fe2000ff1e03f */
[----:B------:R-:W-:Y:S01]  /*10a60*/  PLOP3.LUT P0, PT, PT, PT, PT, 0x80, 0x0 ;  /* 0x000000000000781c */ /* 0x000fe20003f0f070 */
[----:B------:R-:W-:Y:S01]  /*10a70*/  VIADD R3, R3, 0x34830 ;  /* 0x0003483003037836 */ /* 0x000fe20000000000 */
[----:B------:R-:W-:Y:S01]  /*10a80*/  R2UR UR10, R14 ;  /* 0x000000000e0a72ca */ /* 0x000fe200000e0000 */
[----:B------:R-:W-:Y:S01]  /*10a90*/  IMAD R5, R8, 0xb0, RZ ;  /* 0x000000b008057824 */ /* 0x000fe200078e02ff */
[----:B------:R-:W-:Y:S01]  /*10aa0*/  UIADD3.X UR5, URZ, UR39, URZ, UP0, !UPT ;  /* 0x000000273f057290 */ /* 0x000fe200087fe43f */
[----:B------:R-:W-:Y:S01]  /*10ab0*/  VIADD R9, R2, 0x1e400 ;  /* 0x0001e40002097836 */ /* 0x000fe20000000000 */
[----:B------:R-:W-:Y:S01]  /*10ac0*/  UMOV UR6, 0x0 ;  /* 0x0000000000067882 */ /* 0x000fe20000000000 */
[----:B------:R-:W-:-:S10]  /*10ad0*/  UMOV UR7, 0x14f00000 ;  /* 0x14f0000000077882 */ /* 0x000fd40000000000 */
.L_x_79:
        /* <DEDUP_REMOVED lines=16> */
.L_x_80:
        /* <DEDUP_REMOVED lines=11> */
[----:B------:R-:W-:Y:S01]  /*10c90*/  IMAD R2, R18, 0x8, R10 ;  /* 0x0000000812027824 */ /* 0x000fe200078e020a */
[----:B------:R-:W-:Y:S01]  /*10ca0*/  BSSY B2, `(.L_x_81) ;  /* 0x0000004000027945 */ /* 0x000fe20003800000 */
[----:B--2---:R-:W-:-:S04]  /*10cb0*/  SHF.L.U32 R3, R12, 0x1f, RZ ;  /* 0x0000001f0c037819 */ /* 0x004fc800000006ff */
[----:B------:R-:W0:Y:S02]  /*10cc0*/  SYNCS.PHASECHK.TRANS64.TRYWAIT P0, [R2+URZ+0x60], R3 ;  /* 0x00006003020075a7 */ /* 0x000e24000800017f */
[----:B0-----:R-:W-:Y:S05]  /*10cd0*/  @!P0 BRA `(.L_x_82) ;  /* 0x0000002400308947 */ /* 0x001fea0003800000 */
.L_x_153:
[----:B------:R-:W-:Y:S05]  /*10ce0*/  BSYNC B2 ;  /* 0x0000000000027941 */ /* 0x000fea0003800000 */
.L_x_81:
[----:B------:R-:W-:Y:S01]  /*10cf0*/  BSSY B2, `(.L_x_83) ;  /* 0x000000b000027945 */ /* 0x000fe20003800000 */
[----:B------:R-:W-:Y:S01]  /*10d00*/  MOV R12, 0x0 ;  /* 0x00000000000c7802 */ /* 0x000fe20000000f00 */
[----:B------:R-:W-:Y:S02]  /*10d10*/  IMAD.MOV.U32 R13, RZ, RZ, 0x14f00000 ;  /* 0x14f00000ff0d7424 */ /* 0x000fe400078e00ff */
[----:B------:R-:W-:Y:S05]  /*10d20*/  @P1 BRA `(.L_x_84) ;  /* 0x00000000001c1947 */ /* 0x000fea0003800000 */
[----:B------:R-:W1:Y:S01]  /*10d30*/  S2R R5, SR_TID.X ;  /* 0x0000000000057919 */ /* 0x000e620000002100 */
[----:B0-----:R-:W-:-:S04]  /*10d40*/  IMAD.MOV.U32 R3, RZ, RZ, 0xb000 ;  /* 0x0000b000ff037424 */ /* 0x001fc800078e00ff */
[----:B------:R2:W-:Y:S01]  /*10d50*/  SYNCS.ARRIVE.TRANS64 RZ, [R2+URZ+0x50], R3 ;  /* 0x0000500302ff79a7 */ /* 0x0005e2000800003f */
[----:B-1----:R-:W-:-:S04]  /*10d60*/  LOP3.LUT R5, R5, 0x1f, RZ, 0xc0, !PT ;  /* 0x0000001f05057812 */ /* 0x002fc800078ec0ff */
[----:B------:R-:W-:-:S13]  /*10d70*/  ISETP.NE.AND P0, PT, R5, RZ, PT ;  /* 0x000000ff0500720c */ /* 0x000fda0003f05270 */
[----:B--2---:R-:W-:Y:S05]  /*10d80*/  @!P0 BRA `(.L_x_84) ;  /* 0x0000000000048947 */ /* 0x004fea0003800000 */
[----:B------:R-:W-:Y:S01]  /*10d90*/  BPT.TRAP 0x1 ;  /* 0x000000040000795c */ /* 0x000fe20000300000 */
.L_x_84:
[----:B------:R-:W-:Y:S05]  /*10da0*/  BSYNC B2 ;  /* 0x0000000000027941 */ /* 0x000fea0003800000 */
.L_x_83:
[----:B0-----:R-:W2:Y:S01]  /*10db0*/  LDL.LU R3, [R1+0x4] ;  /* 0x0000040001037983 */ /* 0x001ea20000300800 */
[----:B------:R-:W-:Y:S01]  /*10dc0*/  R2UR UR10, R14 ;  /* 0x000000000e0a72ca */ /* 0x000fe200000e0000 */
[----:B------:R-:W-:Y:S01]  /*10dd0*/  IMAD R18, R18, 0xb000, R11 ;  /* 0x0000b00012127824 */ /* 0x000fe200078e020b */
[----:B------:R-:W-:Y:S01]  /*10de0*/  R2UR UR6, R12 ;  /* 0x000000000c0672ca */ /* 0x000fe200000e0000 */
[----:B------:R-:W-:Y:S01]  /*10df0*/  UIADD3 UR4, UP0, UR38, 0x470, URZ ;  /* 0x0000047026047890 */ /* 0x000fe2000ff1e03f */
[----:B------:R-:W-:Y:S01]  /*10e00*/  R2UR UR7, R13 ;  /* 0x000000000d0772ca */ /* 0x000fe200000e0000 */
[----:B------:R-:W-:Y:S01]  /*10e10*/  VIADD R2, R2, 0x50 ;  /* 0x0000005002027836 */ /* 0x000fe20000000000 */
[----:B------:R-:W-:Y:S01]  /*10e20*/  PLOP3.LUT P0, PT, PT, PT, PT, 0x80, 0x0 ;  /* 0x000000000000781c */ /* 0x000fe20003f0f070 */
[----:B------:R-:W-:Y:S01]  /*10e30*/  VIADD R5, R18, 0x400 ;  /* 0x0000040012057836 */ /* 0x000fe20000000000 */
[----:B------:R-:W-:Y:S01]  /*10e40*/  UIADD3.X UR5, URZ, UR39, URZ, UP0, !UPT ;  /* 0x000000273f057290 */ /* 0x000fe200087fe43f */
[----:B--2---:R-:W-:-:S11]  /*10e50*/  IMAD R3, R3, 0xb0, RZ ;  /* 0x000000b003037824 */ /* 0x004fd600078e02ff */
.L_x_85:
        /* <DEDUP_REMOVED lines=10> */
[----:B------:R-:W-:Y:S01]  /*10f00*/  R2UR UR10, R9 ;  /* 0x00000000090a72ca */ /* 0x000fe200000e0000 */
[----:B------:R-:W-:Y:S01]  /*10f10*/  VIADD R18, R18, 0x5c00 ;  /* 0x00005c0012127836 */ /* 0x000fe20000000000 */
[----:B------:R-:W-:Y:S02]  /*10f20*/  R2UR UR6, R12 ;  /* 0x000000000c0672ca */ /* 0x000fe400000e0000 */
[----:B------:R-:W-:Y:S02]  /*10f30*/  R2UR UR7, R13 ;  /* 0x000000000d0772ca */ /* 0x000fe400000e0000 */
[----:B------:R-:W-:-:S13]  /*10f40*/  PLOP3.LUT P0, PT, PT, PT, PT, 0x80, 0x0 ;  /* 0x000000000000781c */ /* 0x000fda0003f0f070 */
.L_x_86:
        /* <DEDUP_REMOVED lines=11> */
[----:B------:R-:W-:-:S07]  /*11000*/  MOV R17, R4 ;  /* 0x0000000400117202 */ /* 0x000fce0000000f00 */
.L_x_73:
[----:B------:R-:W-:Y:S05]  /*11010*/  BSYNC B1 ;  /* 0x0000000000017941 */ /* 0x000fea0003800000 */
.L_x_72:
[----:B------:R-:W3:Y:S01]  /*11020*/  LDL R2, [R1+0xc] ;  /* 0x00000c0001027983 */ /* 0x000ee20000100800 */
[----:B------:R-:W-:Y:S01]  /*11030*/  VIADD R18, R6, 0x1 ;  /* 0x0000000106127836 */ /* 0x000fe20000000000 */
[----:B------:R-:W-:Y:S04]  /*11040*/  BSSY B1, `(.L_x_87) ;  /* 0x0000091000017945 */ /* 0x000fe80003800000 */
[----:B------:R-:W-:-:S04]  /*11050*/  ISETP.NE.AND P0, PT, R18, 0x2, PT ;  /* 0x000000021200780c */ /* 0x000fc80003f05270 */
[----:B------:R-:W-:Y:S02]  /*11060*/  SEL R18, R18, RZ, P0 ;  /* 0x000000ff12127207 */ /* 0x000fe40000000000 */
[----:B---3--:R-:W-:Y:S02]  /*11070*/  ISETP.NE.AND P1, PT, R2, RZ, PT ;  /* 0x000000ff0200720c */ /* 0x008fe40003f25270 */
[----:B------:R-:W-:-:S04]  /*11080*/  SEL R2, RZ, 0x1, P0 ;  /* 0x00000001ff027807 */ /* 0x000fc80000000000 */
[----:B------:R-:W-:-:S05]  /*11090*/  LOP3.LUT R9, R7, R2, RZ, 0x3c, !PT ;  /* 0x0000000207097212 */ /* 0x000fca00078e3cff */
[----:B------:R1:W-:Y:S02]  /*110a0*/  STL [R1], R9 ;  /* 0x0000000901007387 */ /* 0x0003e40000100800 */
[----:B------:R-:W-:Y:S05]  /*110b0*/  @!P1 BRA `(.L_x_88) ;  /* 0x0000000800249947 */ /* 0x000fea0003800000 */
[----:B------:R-:W3:Y:S01]  /*110c0*/  LDL R3, [R1+0x10] ;  /* 0x0000100001037983 */ /* 0x000ee20000100800 */
[----:B0-----:R-:W-:Y:S01]  /*110d0*/  VIADD R8, R0, 0xffffffff ;  /* 0xffffffff00087836 */ /* 0x001fe20000000000 */
        /* <DEDUP_REMOVED lines=17> */
[----:B------:R-:W-:-:S03]  /*111f0*/  ULDC.64 UR4, c[0x0][0x418] ;  /* 0x0001060000047ab9 */ /* 0x000fc60000000a00 */
[----:B------:R-:W-:Y:S01]  /*11200*/  IMAD.IADD R3, R4, 0x1, R3 ;  /* 0x0000000104037824 */ /* 0x000fe200078e0203 */
[----:B------:R-:W-:-:S04]  /*11210*/  LEA R4, P0, R2, UR4, 0x2 ;  /* 0x0000000402047c11 */ /* 0x000fc8000f8010ff */
[----:B------:R-:W-:-:S05]  /*11220*/  LEA.HI.X R5, R2, UR5, R3, 0x2, P0 ;  /* 0x0000000502057c11 */ /* 0x000fca00080f1403 */
[----:B------:R0:W5:Y:S04]  /*11230*/  LDG.E R4, desc[UR6][R4.64] ;  /* 0x0000000604047981 */ /* 0x000168000c1e1900 */
.L_x_89:
[----:B------:R-:W-:Y:S01]  /*11240*/  LEA R2, R18, UR36, 0x3 ;  /* 0x0000002412027c11 */ /* 0x000fe2000f8e18ff */
[----:B------:R-:W-:Y:S01]  /*11250*/  BSSY B2, `(.L_x_90) ;  /* 0x0000004000027945 */ /* 0x000fe20003800000 */
[----:B------:R-:W-:-:S04]  /*11260*/  SHF.L.U32 R3, R9, 0x1f, RZ ;  /* 0x0000001f09037819 */ /* 0x000fc800000006ff */
[----:B------:R-:W3:Y:S02]  /*11270*/  SYNCS.PHASECHK.TRANS64.TRYWAIT P0, [R2+URZ+0x34840], R3 ;  /* 0x03484003020075a7 */ /* 0x000ee4000800017f */
[----:B---3--:R-:W-:Y:S05]  /*11280*/  @!P0 BRA `(.L_x_91) ;  /* 0x0000001c00d88947 */ /* 0x008fea0003800000 */
.L_x_154:
[----:B------:R-:W-:Y:S05]  /*11290*/  BSYNC B2 ;  /* 0x0000000000027941 */ /* 0x000fea0003800000 */
.L_x_90:
[----:B0-2---:R-:W0:Y:S01]  /*112a0*/  S2R R5, SR_TID.X ;  /* 0x0000000000057919 */ /* 0x005e220000002100 */
[----:B------:R-:W-:Y:S01]  /*112b0*/  BSSY B2, `(.L_x_92) ;  /* 0x000000b000027945 */ /* 0x000fe20003800000 */
[----:B0-----:R-:W-:-:S04]  /*112c0*/  LOP3.LUT R5, R5, 0x7f, RZ, 0xc0, !PT ;  /* 0x0000007f05057812 */ /* 0x001fc800078ec0ff */
[----:B------:R-:W-:-:S13]  /*112d0*/  ISETP.NE.AND P1, PT, R5, RZ, PT ;  /* 0x000000ff0500720c */ /* 0x000fda0003f25270 */
[----:B------:R-:W-:Y:S05]  /*112e0*/  @P1 BRA `(.L_x_93) ;  /* 0x00000000001c1947 */ /* 0x000fea0003800000 */
[----:B------:R-:W0:Y:S01]  /*112f0*/  S2R R5, SR_TID.X ;  /* 0x0000000000057919 */ /* 0x000e220000002100 */
[----:B---3--:R-:W-:-:S04]  /*11300*/  MOV R3, 0xb000 ;  /* 0x0000b00000037802 */ /* 0x008fc80000000f00 */
[----:B------:R2:W-:Y:S01]  /*11310*/  SYNCS.ARRIVE.TRANS64 RZ, [R2+URZ+0x34830], R3 ;  /* 0x0348300302ff79a7 */ /* 0x0005e2000800003f */
[----:B0-----:R-:W-:-:S04]  /*11320*/  LOP3.LUT R5, R5, 0x1f, RZ, 0xc0, !PT ;  /* 0x0000001f05057812 */ /* 0x001fc800078ec0ff */
[----:B------:R-:W-:-:S13]  /*11330*/  ISETP.NE.AND P0, PT, R5, RZ, PT ;  /* 0x000000ff0500720c */ /* 0x000fda0003f05270 */
[----:B--2---:R-:W-:Y:S05]  /*11340*/  @!P0 BRA `(.L_x_93) ;  /* 0x0000000000048947 */ /* 0x004fea0003800000 */
[----:B------:R-:W-:Y:S01]  /*11350*/  BPT.TRAP 0x1 ;  /* 0x000000040000795c */ /* 0x000fe20000300000 */
.L_x_93:
[----:B------:R-:W-:Y:S05]  /*11360*/  BSYNC B2 ;  /* 0x0000000000027941 */ /* 0x000fea0003800000 */
.L_x_92:
[----:B------:R-:W-:Y:S01]  /*11370*/  IMAD.MOV.U32 R14, RZ, RZ, RZ ;  /* 0x000000ffff0e7224 */ /* 0x000fe200078e00ff */
[----:B------:R-:W-:Y:S01]  /*11380*/  UIADD3 UR4, UP0, UR38, 0x370, URZ ;  /* 0x0000037026047890 */ /* 0x000fe2000ff1e03f */
[C---:B---3--:R-:W-:Y:S01]  /*11390*/  IMAD R3, R18.reuse, 0x8, R10 ;  /* 0x0000000812037824 */ /* 0x048fe200078e020a */
[----:B------:R-:W-:Y:S01]  /*113a0*/  PLOP3.LUT P0, PT, PT, PT, PT, 0x80, 0x0 ;  /* 0x000000000000781c */ /* 0x000fe20003f0f070 */
[----:B------:R-:W-:Y:S01]  /*113b0*/  IMAD R2, R18, 0xb000, R11 ;  /* 0x0000b00012027824 */ /* 0x000fe200078e020b */
[----:B------:R-:W-:Y:S01]  /*113c0*/  R2UR UR10, R14 ;  /* 0x000000000e0a72ca */ /* 0x000fe200000e0000 */
[----:B------:R-:W-:Y:S01]  /*113d0*/  VIADD R3, R3, 0x30 ;  /* 0x0000003003037836 */ /* 0x000fe20000000000 */
[----:B------:R-:W-:Y:S01]  /*113e0*/  UIADD3.X UR5, URZ, UR39, URZ, UP0, !UPT ;  /* 0x000000273f057290 */ /* 0x000fe200087fe43f */
[----:B------:R-:W-:Y:S01]  /*113f0*/  IMAD R5, R8, 0xb0, RZ ;  /* 0x000000b008057824 */ /* 0x000fe200078e02ff */
[----:B------:R-:W-:Y:S01]  /*11400*/  UMOV UR6, 0x0 ;  /* 0x0000000000067882 */ /* 0x000fe20000000000 */
[----:B-1----:R-:W-:Y:S01]  /*11410*/  VIADD R9, R2, 0x1e400 ;  /* 0x0001e40002097836 */ /* 0x002fe20000000000 */
[----:B------:R-:W-:-:S09]  /*11420*/  UMOV UR7, 0x14f00000 ;  /* 0x14f0000000077882 */ /* 0x000fd20000000000 */
.L_x_94:
        /* <DEDUP_REMOVED lines=12> */
[----:B------:R-:W-:Y:S01]  /*114f0*/  UMOV UR6, 0x0 ;  /* 0x0000000000067882 */ /* 0x000fe20000000000 */
[----:B------:R-:W-:Y:S01]  /*11500*/  IADD3 R2, R2, 0x23c00, RZ ;  /* 0x00023c0002027810 */ /* 0x000fe20007ffe0ff */
[----:B------:R-:W-:Y:S01]  /*11510*/  UMOV UR7, 0x14f00000 ;  /* 0x14f0000000077882 */ /* 0x000fe20000000000 */
[----:B------:R-:W-:-:S15]  /*11520*/  R2UR UR10, R9 ;  /* 0x00000000090a72ca */ /* 0x000fde00000e0000 */
.L_x_95:
        /* <DEDUP_REMOVED lines=10> */
[----:B------:R-:W-:Y:S01]  /*115d0*/  SHF.L.U32 R7, R7, 0x1f, RZ ;  /* 0x0000001f07077819 */ /* 0x000fe200000006ff */
[----:B------:R-:W-:Y:S01]  /*115e0*/  IMAD R2, R6, 0x8, R10 ;  /* 0x0000000806027824 */ /* 0x000fe200078e020a */
[----:B------:R-:W-:Y:S03]  /*115f0*/  BSSY B2, `(.L_x_96) ;  /* 0x0000003000027945 */ /* 0x000fe60003800000 */
[----:B------:R-:W0:Y:S02]  /*11600*/  SYNCS.PHASECHK.TRANS64.TRYWAIT P0, [R2+URZ+0x60], R7 ;  /* 0x00006007020075a7 */ /* 0x000e24000800017f */
[----:B0-----:R-:W-:Y:S05]  /*11610*/  @!P0 BRA `(.L_x_97) ;  /* 0x0000001c00088947 */ /* 0x001fea0003800000 */
.L_x_155:
[----:B------:R-:W-:Y:S05]  /*11620*/  BSYNC B2 ;  /* 0x0000000000027941 */ /* 0x000fea0003800000 */
.L_x_96:
[----:B------:R-:W-:Y:S01]  /*11630*/  BSSY B2, `(.L_x_98) ;  /* 0x000000b000027945 */ /* 0x000fe20003800000 */
[----:B------:R-:W-:Y:S02]  /*11640*/  IMAD.MOV.U32 R12, RZ, RZ, 0x0 ;  /* 0x00000000ff0c7424 */ /* 0x000fe400078e00ff */
[----:B------:R-:W-:Y:S01]  /*11650*/  IMAD.MOV.U32 R13, RZ, RZ, 0x14f00000 ;  /* 0x14f00000ff0d7424 */ /* 0x000fe200078e00ff */
[----:B------:R-:W-:Y:S06]  /*11660*/  @P1 BRA `(.L_x_99) ;  /* 0x00000000001c1947 */ /* 0x000fec0003800000 */
[----:B------:R-:W1:Y:S01]  /*11670*/  S2R R5, SR_TID.X ;  /* 0x0000000000057919 */ /* 0x000e620000002100 */
[----:B------:R-:W-:-:S04]  /*11680*/  IMAD.MOV.U32 R3, RZ, RZ, 0xb000 ;  /* 0x0000b000ff037424 */ /* 0x000fc800078e00ff */
[----:B------:R2:W-:Y:S01]  /*11690*/  SYNCS.ARRIVE.TRANS64 RZ, [R2+URZ+0x50], R3 ;  /* 0x0000500302ff79a7 */ /* 0x0005e2000800003f */
[----:B-1----:R-:W-:-:S04]  /*116a0*/  LOP3.LUT R5, R5, 0x1f, RZ, 0xc0, !PT ;  /* 0x0000001f05057812 */ /* 0x002fc800078ec0ff */
[----:B------:R-:W-:-:S13]  /*116b0*/  ISETP.NE.AND P0, PT, R5, RZ, PT ;  /* 0x000000ff0500720c */ /* 0x000fda0003f05270 */
[----:B--2---:R-:W-:Y:S05]  /*116c0*/  @!P0 BRA `(.L_x_99) ;  /* 0x0000000000048947 */ /* 0x004fea0003800000 */
[----:B------:R-:W-:Y:S01]  /*116d0*/  BPT.TRAP 0x1 ;  /* 0x000000040000795c */ /* 0x000fe20000300000 */
.L_x_99:
[----:B------:R-:W-:Y:S05]  /*116e0*/  BSYNC B2 ;  /* 0x0000000000027941 */ /* 0x000fea0003800000 */
.L_x_98:
[----:B------:R-:W2:Y:S01]  /*116f0*/  LDL.LU R3, [R1+0x4] ;  /* 0x0000040001037983 */ /* 0x000ea20000300800 */
[----:B------:R-:W-:Y:S01]  /*11700*/  R2UR UR10, R14 ;  /* 0x000000000e0a72ca */ /* 0x000fe200000e0000 */
[----:B------:R-:W-:Y:S01]  /*11710*/  IMAD R6, R6, 0xb000, R11 ;  /* 0x0000b00006067824 */ /* 0x000fe200078e020b */
[----:B------:R-:W-:Y:S01]  /*11720*/  R2UR UR6, R12 ;  /* 0x000000000c0672ca */ /* 0x000fe200000e0000 */
[----:B------:R-:W-:Y:S01]  /*11730*/  UIADD3 UR4, UP0, UR38, 0x470, URZ ;  /* 0x0000047026047890 */ /* 0x000fe2000ff1e03f */
[----:B------:R-:W-:Y:S01]  /*11740*/  R2UR UR7, R13 ;  /* 0x000000000d0772ca */ /* 0x000fe200000e0000 */
[----:B0-----:R-:W-:Y:S01]  /*11750*/  VIADD R2, R2, 0x50 ;  /* 0x0000005002027836 */ /* 0x001fe20000000000 */
[----:B------:R-:W-:Y:S01]  /*11760*/  PLOP3.LUT P0, PT, PT, PT, PT, 0x80, 0x0 ;  /* 0x000000000000781c */ /* 0x000fe20003f0f070 */
[----:B------:R-:W-:Y:S01]  /*11770*/  UIADD3.X UR5, URZ, UR39, URZ, UP0, !UPT ;  /* 0x000000273f057290 */ /* 0x000fe200087fe43f */
[----:B------:R-:W-:Y:S01]  /*11780*/  IADD3 R5, R6, 0x400, RZ ;  /* 0x0000040006057810 */ /* 0x000fe20007ffe0ff */
[----:B--2---:R-:W-:-:S10]  /*11790*/  IMAD R3, R3, 0xb0, RZ ;  /* 0x000000b003037824 */ /* 0x004fd400078e02ff */
.L_x_100:
        /* <DEDUP_REMOVED lines=15> */
.L_x_101:
        /* <DEDUP_REMOVED lines=12> */
.L_x_88:
[----:B------:R-:W-:Y:S05]  /*11950*/  BSYNC B1 ;  /* 0x0000000000017941 */ /* 0x000fea0003800000 */
.L_x_87:
[C---:B------:R-:W-:Y:S01]  /*11960*/  ISETP.GT.AND P0, PT, R0.reuse, 0x1, PT ;  /* 0x000000010000780c */ /* 0x040fe20003f04270 */
[----:B------:R-:W-:-:S12]  /*11970*/  VIADD R0, R0, 0xfffffffe ;  /* 0xfffffffe00007836 */ /* 0x000fd80000000000 */
[----:B------:R-:W-:Y:S05]  /*11980*/  @P0 BRA `(.L_x_102) ;  /* 0xffffffec00540947 */ /* 0x000fea000383ffff */
.L_x_71:
[----:B------:R-:W-:Y:S05]  /*11990*/  BSYNC B0 ;  /* 0x0000000000007941 */ /* 0x000fea0003800000 */
.L_x_54:
[----:B0-----:R-:W4:Y:S01]  /*119a0*/  LDL.LU R0, [R1+0xc] ;  /* 0x00000c0001007983 */ /* 0x001f220000300800 */
[----:B------:R-:W-:Y:S01]  /*119b0*/  BSSY B0, `(.L_x_103) ;  /* 0x000003b000007945 */ /* 0x000fe20003800000 */
[----:B----4-:R-:W-:-:S13]  /*119c0*/  ISETP.NE.AND P0, PT, R0, RZ, PT ;  /* 0x000000ff0000720c */ /* 0x010fda0003f05270 */
[----:B------:R-:W-:Y:S05]  /*119d0*/  @!P0 BRA `(.L_x_104) ;  /* 0x0000000000e08947 */ /* 0x000fea0003800000 */
[----:B------:R-:W4:Y:S01]  /*119e0*/  LDL R0, [R1] ;  /* 0x0000000001007983 */ /* 0x000f220000100800 */
[----:B------:R-:W-:Y:S01]  /*119f0*/  LEA R3, R18, UR36, 0x3 ;  /* 0x0000002412037c11 */ /* 0x000fe2000f8e18ff */
[----:B------:R-:W-:Y:S01]  /*11a00*/  BSSY B1, `(.L_x_105) ;  /* 0x0000007000017945 */ /* 0x000fe20003800000 */
[----:B------:R-:W0:Y:S02]  /*11a10*/  S2R R2, SR_TID.X ;  /* 0x0000000000027919 */ /* 0x000e240000002100 */
[----:B0-----:R-:W-:-:S04]  /*11a20*/  LOP3.LUT R2, R2, 0x7f, RZ, 0xc0, !PT ;  /* 0x0000007f02027812 */ /* 0x001fc800078ec0ff */
[----:B------:R-:W-:Y:S02]  /*11a30*/  ISETP.NE.AND P1, PT, R2, RZ, PT ;  /* 0x000000ff0200720c */ /* 0x000fe40003f25270 */
[----:B----4-:R-:W-:-:S04]  /*11a40*/  SHF.L.U32 R0, R0, 0x1f, RZ ;  /* 0x0000001f00007819 */ /* 0x010fc800000006ff */
[----:B------:R-:W0:Y:S02]  /*11a50*/  SYNCS.PHASECHK.TRANS64.TRYWAIT P0, [R3+URZ+0x34860], R0 ;  /* 0x03486000030075a7 */ /* 0x000e24000800017f */
[----:B0-----:R-:W-:Y:S05]  /*11a60*/  @!P0 BRA `(.L_x_106) ;  /* 0x0000001800088947 */ /* 0x001fea0003800000 */
.L_x_156:
[----:B------:R-:W-:Y:S05]  /*11a70*/  BSYNC B1 ;  /* 0x0000000000017941 */ /* 0x000fea0003800000 */
.L_x_105:
[----:B------:R-:W-:Y:S04]  /*11a80*/  BSSY B1, `(.L_x_107) ;  /* 0x0000009000017945 */ /* 0x000fe80003800000 */
[----:B------:R-:W-:Y:S05]  /*11a90*/  @P1 BRA `(.L_x_108) ;  /* 0x00000000001c1947 */ /* 0x000fea0003800000 */
[----:B------:R-:W4:Y:S01]  /*11aa0*/  S2R R2, SR_TID.X ;  /* 0x0000000000027919 */ /* 0x000f220000002100 */
[----:B0-----:R-:W-:-:S04]  /*11ab0*/  IMAD.MOV.U32 R0, RZ, RZ, 0xb000 ;  /* 0x0000b000ff007424 */ /* 0x001fc800078e00ff */
[----:B------:R0:W-:Y:S01]  /*11ac0*/  SYNCS.ARRIVE.TRANS64 RZ, [R3+URZ+0x34850], R0 ;  /* 0x0348500003ff79a7 */ /* 0x0001e2000800003f */
[----:B----4-:R-:W-:-:S04]  /*11ad0*/  LOP3.LUT R2, R2, 0x1f, RZ, 0xc0, !PT ;  /* 0x0000001f02027812 */ /* 0x010fc800078ec0ff */
[----:B------:R-:W-:-:S13]  /*11ae0*/  ISETP.NE.AND P0, PT, R2, RZ, PT ;  /* 0x000000ff0200720c */ /* 0x000fda0003f05270 */
[----:B0-----:R-:W-:Y:S05]  /*11af0*/  @!P0 BRA `(.L_x_108) ;  /* 0x0000000000048947 */ /* 0x001fea0003800000 */
[----:B------:R-:W-:Y:S01]  /*11b00*/  BPT.TRAP 0x1 ;  /* 0x000000040000795c */ /* 0x000fe20000300000 */
.L_x_108:
[----:B------:R-:W-:Y:S05]  /*11b10*/  BSYNC B1 ;  /* 0x0000000000017941 */ /* 0x000fea0003800000 */
.L_x_107:
[----:B------:R-:W4:Y:S01]  /*11b20*/  LDL R2, [R1+0x4] ;  /* 0x0000040001027983 */ /* 0x000f220000100800 */
[----:B------:R-:W-:Y:S01]  /*11b30*/  IMAD R11, R18, 0xb000, R11 ;  /* 0x0000b000120b7824 */ /* 0x000fe200078e020b */
[----:B------:R-:W-:Y:S01]  /*11b40*/  UIADD3 UR4, UP0, UR38, 0x470, URZ ;  /* 0x0000047026047890 */ /* 0x000fe2000ff1e03f */
[----:B0-----:R-:W-:Y:S01]  /*11b50*/  VIADD R0, R3, 0x34850 ;  /* 0x0003485003007836 */ /* 0x001fe20000000000 */
[----:B------:R-:W-:Y:S01]  /*11b60*/  PLOP3.LUT P0, PT, PT, PT, PT, 0x80, 0x0 ;  /* 0x000000000000781c */ /* 0x000fe20003f0f070 */
[----:B------:R-:W-:Y:S01]  /*11b70*/  UMOV UR6, 0x0 ;  /* 0x0000000000067882 */ /* 0x000fe20000000000 */
[----:B------:R-:W-:Y:S01]  /*11b80*/  UIADD3.X UR5, URZ, UR39, URZ, UP0, !UPT ;  /* 0x000000273f057290 */ /* 0x000fe200087fe43f */
[----:B------:R-:W-:Y:S01]  /*11b90*/  UMOV UR7, 0x14f00000 ;  /* 0x14f0000000077882 */ /* 0x000fe20000000000 */
[----:B------:R-:W-:Y:S01]  /*11ba0*/  UMOV UR10, URZ ;  /* 0x0000003f000a7c82 */ /* 0x000fe20008000000 */
[----:B----4-:R-:W-:Y:S01]  /*11bb0*/  IMAD R3, R2, 0xb0, RZ ;  /* 0x000000b002037824 */ /* 0x010fe200078e02ff */
[----:B------:R-:W-:-:S08]  /*11bc0*/  IADD3 R2, R11, 0x400, RZ ;  /* 0x000004000b027810 */ /* 0x000fd00007ffe0ff */
.L_x_109:
        /* <DEDUP_REMOVED lines=10> */
[----:B------:R-:W-:Y:S01]  /*11c70*/  PLOP3.LUT P0, PT, PT, PT, PT, 0x80, 0x0 ;  /* 0x000000000000781c */ /* 0x000fe20003f0f070 */
[----:B------:R-:W-:Y:S01]  /*11c80*/  VIADD R11, R11, 0x5c00 ;  /* 0x00005c000b0b7836 */ /* 0x000fe20000000000 */
[----:B------:R-:W-:Y:S01]  /*11c90*/  UMOV UR6, 0x0 ;  /* 0x0000000000067882 */ /* 0x000fe20000000000 */
[----:B------:R-:W-:Y:S01]  /*11ca0*/  UMOV UR7, 0x14f00000 ;  /* 0x14f0000000077882 */ /* 0x000fe20000000000 */
[----:B------:R-:W-:-:S09]  /*11cb0*/  UMOV UR10, 0x40 ;  /* 0x00000040000a7882 */ /* 0x000fd20000000000 */
.L_x_110:
        /* <DEDUP_REMOVED lines=10> */
.L_x_104:
[----:B------:R-:W-:Y:S05]  /*11d60*/  BSYNC B0 ;  /* 0x0000000000007941 */ /* 0x000fea0003800000 */
.L_x_103:
[----:B--2---:R-:W2:Y:S01]  /*11d70*/  LDL.LU R5, [R1+0x28] ;  /* 0x0000280001057983 */ /* 0x004ea20000300800 */
[----:B------:R-:W-:Y:S01]  /*11d80*/  VIADD R18, R18, 0x1 ;  /* 0x0000000112127836 */ /* 0x000fe20000000000 */
[----:B------:R-:W-:Y:S02]  /*11d90*/  ULDC UR4, c[0x0][0xc34] ;  /* 0x00030d0000047ab9 */ /* 0x000fe40000000800 */
[----:B------:R-:W4:Y:S04]  /*11da0*/  LDL.LU R4, [R1] ;  /* 0x0000000001047983 */ /* 0x000f280000300800 */
[----:B------:R-:W5:Y:S01]  /*11db0*/  LDL.LU R2, [R1+0x30] ;  /* 0x0000300001027983 */ /* 0x000f620000300800 */
[----:B------:R-:W-:-:S04]  /*11dc0*/  ISETP.NE.AND P0, PT, R18, 0x2, PT ;  /* 0x000000021200780c */ /* 0x000fc80003f05270 */
[----:B------:R-:W-:Y:S02]  /*11dd0*/  SEL R0, RZ, 0x1, P0 ;  /* 0x00000001ff007807 */ /* 0x000fe40000000000 */
[----:B------:R-:W-:Y:S01]  /*11de0*/  SEL R18, R18, RZ, P0 ;  /* 0x000000ff12127207 */ /* 0x000fe20000000000 */
[----:B--2---:R-:W-:Y:S01]  /*11df0*/  VIADD R5, R5, UR37 ;  /* 0x0000002505057c36 */ /* 0x004fe20008000000 */
[----:B----4-:R-:W-:-:S04]  /*11e00*/  LOP3.LUT R4, R4, R0, RZ, 0x3c, !PT ;  /* 0x0000000004047212 */ /* 0x010fc800078e3cff */
[----:B------:R0:W-:Y:S01]  /*11e10*/  STL [R1+0x28], R5 ;  /* 0x0000280501007387 */ /* 0x0001e20000100800 */
[----:B------:R-:W-:Y:S01]  /*11e20*/  ISETP.GE.AND P1, PT, R5, UR4, PT ;  /* 0x0000000405007c0c */ /* 0x000fe2000bf26270 */
[----:B-----5:R-:W-:-:S05]  /*11e30*/  VIADD R2, R2, 0x1 ;  /* 0x0000000102027836 */ /* 0x020fca0000000000 */
[----:B------:R0:W-:Y:S04]  /*11e40*/  STL [R1+0x30], R2 ;  /* 0x0000300201007387 */ /* 0x0001e80000100800 */
[----:B------:R0:W-:Y:S03]  /*11e50*/  STL [R1], R4 ;  /* 0x0000000401007387 */ /* 0x0001e60000100800 */
[----:B------:R-:W-:Y:S05]  /*11e60*/  @!P1 BRA `(.L_x_111) ;  /* 0xffffffc400a49947 */ /* 0x000fea000383ffff */
[----:B0-----:R-:W-:-:S07]  /*11e70*/  LOP3.LUT R2, R2, 0x1, RZ, 0xc, !PT ;  /* 0x0000000102027812 */ /* 0x001fce00078e0cff */
.L_x_38:
[----:B0-----:R-:W0:Y:S01]  /*11e80*/  S2R R3, SR_CgaCtaId ;  /* 0x0000000000037919 */ /* 0x001e220000008800 */
[----:B------:R-:W-:Y:S01]  /*11e90*/  MOV R0, 0x400 ;  /* 0x0000040000007802 */ /* 0x000fe20000000f00 */
[----:B------:R-:W-:Y:S03]  /*11ea0*/  BSSY B0, `(.L_x_112) ;  /* 0x0000005000007945 */ /* 0x000fe60003800000 */
[----:B0-----:R-:W-:Y:S02]  /*11eb0*/  LEA R0, R3, R0, 0x18 ;  /* 0x0000000003007211 */ /* 0x001fe400078ec0ff */
[----:B------:R-:W-:-:S04]  /*11ec0*/  SHF.L.U32 R3, R2, 0x1f, RZ ;  /* 0x0000001f02037819 */ /* 0x000fc800000006ff */
[----:B------:R-:W0:Y:S02]  /*11ed0*/  SYNCS.PHASECHK.TRANS64.TRYWAIT P0, [R0+URZ+0x34820], R3 ;  /* 0x03482003000075a7 */ /* 0x000e24000800017f */
[----:B0-----:R-:W-:Y:S05]  /*11ee0*/  @!P0 BRA `(.L_x_113) ;  /* 0x0000001000fc8947 */ /* 0x001fea0003800000 */
.L_x_157:
[----:B------:R-:W-:Y:S05]  /*11ef0*/  BSYNC B0 ;  /* 0x0000000000007941 */ /* 0x000fea0003800000 */
.L_x_112:
[----:B------:R-:W-:-:S03]  /*11f00*/  UMOV UR4, 0xffffffff ;  /* 0xffffffff00047882 */ /* 0x000fc60000000000 */
[----:B------:R-:W-:Y:S05]  /*11f10*/  BRA.DIV UR4, `(.L_x_114) ;  /* 0x0000001604047947 */ /* 0x000fea000b800000 */
[----:B------:R-:W2:Y:S02]  /*11f20*/  S2R R2, SR_TID.X ;  /* 0x0000000000027919 */ /* 0x000ea40000002100 */
[----:B--2---:R-:W-:-:S04]  /*11f30*/  SHF.R.U32.HI R2, RZ, 0x5, R2 ;  /* 0x00000005ff027819 */ /* 0x004fc80000011602 */
[----:B------:R-:W-:-:S05]  /*11f40*/  LOP3.LUT R2, R2, 0x3, RZ, 0xc0, !PT ;  /* 0x0000000302027812 */ /* 0x000fca00078ec0ff */
[----:B------:R2:W4:Y:S02]  /*11f50*/  SHFL.IDX PT, R14, R2, RZ, 0x1f ;  /* 0x00001fff020e7589 */ /* 0x00052400000e0000 */
.L_x_160:
[----:B----4-:R-:W-:Y:S01]  /*11f60*/  ISETP.NE.AND P0, PT, R14, RZ, PT ;  /* 0x000000ff0e00720c */ /* 0x010fe20003f05270 */
[----:B------:R-:W-:-:S12]  /*11f70*/  BSSY B0, `(.L_x_115) ;  /* 0x0000025000007945 */ /* 0x000fd80003800000 */
[----:B------:R-:W-:Y:S05]  /*11f80*/  @P0 BRA `(.L_x_116) ;  /* 0x00000000008c0947 */ /* 0x000fea0003800000 */
[----:B------:R-:W-:-:S03]  /*11f90*/  UMOV UR4, 0xffffffff ;  /* 0xffffffff00047882 */ /* 0x000fc60000000000 */
[----:B------:R-:W-:Y:S05]  /*11fa0*/  BRA.DIV UR4, `(.L_x_117) ;  /* 0x0000001604147947 */ /* 0x000fea000b800000 */
[----:B------:R-:W-:-:S13]  /*11fb0*/  ELECT P6, URZ, PT ;  /* 0x00000000003f782f */ /* 0x000fda00038c0000 */
.L_x_163:
[----:B------:R-:W-:Y:S05]  /*11fc0*/  @!P6 BRA `(.L_x_116) ;  /* 0x00000000007ce947 */ /* 0x000fea0003800000 */
[----:B--2---:R-:W2:Y:S02]  /*11fd0*/  LDL.LU R2, [R1+0x34] ;  /* 0x0000340001027983 */ /* 0x004ea40000300800 */
[----:B--2---:R-:W-:-:S04]  /*11fe0*/  LOP3.LUT R2, R2, 0x2, RZ, 0xfc, !PT ;  /* 0x0000000202027812 */ /* 0x004fc800078efcff */
[----:B------:R-:W-:-:S13]  /*11ff0*/  ISETP.NE.AND P2, PT, R2, 0x3, PT ;  /* 0x000000030200780c */ /* 0x000fda0003f45270 */
[----:B------:R-:W-:Y:S05]  /*12000*/  @!P2 BRA `(.L_x_118) ;  /* 0x000000000004a947 */ /* 0x000fea0003800000 */
[----:B------:R-:W-:Y:S01]  /*12010*/  BPT.TRAP 0x1 ;  /* 0x000000040000795c */ /* 0x000fe20000300000 */
.L_x_118:
[----:B------:R-:W2:Y:S01]  /*12020*/  LDL.LU R7, [R1] ;  /* 0x0000000001077983 */ /* 0x000ea20000300800 */
[----:B0-----:R-:W-:Y:S02]  /*12030*/  VIADD R3, R0, 0x34840 ;  /* 0x0003484000037836 */ /* 0x001fe40000000000 */
[----:B------:R-:W-:-:S03]  /*12040*/  VIADD R2, R18, 0x1 ;  /* 0x0000000112027836 */ /* 0x000fc60000000000 */
[----:B------:R-:W-:Y:S02]  /*12050*/  LEA R6, R18, R3, 0x3 ;  /* 0x0000000312067211 */ /* 0x000fe400078e18ff */
[----:B------:R-:W-:-:S04]  /*12060*/  ISETP.NE.AND P1, PT, R2, 0x2, PT ;  /* 0x000000020200780c */ /* 0x000fc80003f25270 */
[----:B------:R-:W-:Y:S02]  /*12070*/  SEL R4, RZ, 0x1, P1 ;  /* 0x00000001ff047807 */ /* 0x000fe40000800000 */
[C---:B--2---:R-:W-:Y:S02]  /*12080*/  SHF.L.U32 R5, R7.reuse, 0x1f, RZ ;  /* 0x0000001f07057819 */ /* 0x044fe400000006ff */
[----:B------:R-:W-:Y:S02]  /*12090*/  LOP3.LUT R7, R7, R4, RZ, 0x3c, !PT ;  /* 0x0000000407077212 */ /* 0x000fe400078e3cff */
[----:B------:R-:W0:Y:S01]  /*120a0*/  SYNCS.PHASECHK.TRANS64.TRYWAIT P0, [R6+URZ], R5 ;  /* 0x00000005060075a7 */ /* 0x000e22000800017f */
[----:B------:R-:W-:Y:S02]  /*120b0*/  SEL R4, R2, RZ, P1 ;  /* 0x000000ff02047207 */ /* 0x000fe40000800000 */
[----:B------:R-:W-:-:S03]  /*120c0*/  SHF.L.U32 R2, R7, 0x1f, RZ ;  /* 0x0000001f07027819 */ /* 0x000fc600000006ff */
[----:B------:R-:W-:Y:S01]  /*120d0*/  IMAD R3, R4, 0x8, R3 ;  /* 0x0000000804037824 */ /* 0x000fe200078e0203 */
[----:B0-----:R-:W-:Y:S06]  /*120e0*/  @!P0 BRA `(.L_x_119) ;  /* 0x0000001000e48947 */ /* 0x001fec0003800000 */
.L_x_164:
[----:B------:R-:W2:Y:S02]  /*120f0*/  SYNCS.PHASECHK.TRANS64.TRYWAIT P0, [R3+URZ], R2 ;  /* 0x00000002030075a7 */ /* 0x000ea4000800017f */
[----:B--2---:R-:W-:Y:S05]  /*12100*/  @!P0 BRA `(.L_x_120) ;  /* 0x0000001000f08947 */ /* 0x004fea0003800000 */
.L_x_165:
[----:B------:R-:W-:Y:S05]  /*12110*/  @!P2 BRA `(.L_x_121) ;  /* 0x000000000004a947 */ /* 0x000fea0003800000 */
[----:B------:R-:W-:Y:S01]  /*12120*/  BPT.TRAP 0x1 ;  /* 0x000000040000795c */ /* 0x000fe20000300000 */
.L_x_121:
[----:B--2---:R-:W-:-:S04]  /*12130*/  VIADD R3, R0, 0x34860 ;  /* 0x0003486000037836 */ /* 0x004fc80000000000 */
[----:B------:R-:W-:-:S04]  /*12140*/  IMAD R18, R18, 0x8, R3 ;  /* 0x0000000812127824 */ /* 0x000fc800078e0203 */
[----:B------:R-:W2:Y:S02]  /*12150*/  SYNCS.PHASECHK.TRANS64.TRYWAIT P0, [R18+URZ], R5 ;  /* 0x00000005120075a7 */ /* 0x000ea4000800017f */
[----:B--2---:R-:W-:Y:S05]  /*12160*/  @!P0 BRA `(.L_x_122) ;  /* 0x0000001000ec8947 */ /* 0x004fea0003800000 */
.L_x_166:
[----:B------:R-:W-:-:S07]  /*12170*/  IMAD R3, R4, 0x8, R3 ;  /* 0x0000000804037824 */ /* 0x000fce00078e0203 */
.L_x_123:
[----:B----4-:R4:W0:Y:S02]  /*12180*/  SYNCS.PHASECHK.TRANS64.TRYWAIT P0, [R3+URZ], R2 ;  /* 0x00000002030075a7 */ /* 0x010824000800017f */
[----:B0-----:R-:W-:Y:S05]  /*12190*/  @!P0 NANOSLEEP.SYNCS 0x989680 ;  /* 0x009896800000895d */ /* 0x001fea0003900000 */
[----:B------:R-:W0:Y:S02]  /*121a0*/  @!P0 SYNCS.PHASECHK.TRANS64 P0, [R3+URZ], R2 ;  /* 0x00000002030085a7 */ /* 0x000e24000800007f */
[----:B0-----:R-:W-:Y:S05]  /*121b0*/  @!P0 BRA `(.L_x_123) ;  /* 0xfffffffc00f08947 */ /* 0x001fea000383ffff */
.L_x_116:
[----:B------:R-:W-:Y:S05]  /*121c0*/  BSYNC B0 ;  /* 0x0000000000007941 */ /* 0x000fea0003800000 */
.L_x_115:
[----:B------:R-:W-:Y:S05]  /*121d0*/  EXIT ;  /* 0x000000000000794d */ /* 0x000fea0003800000 */
.L_x_10:
[----:B------:R-:W-:-:S13]  /*121e0*/  R2UR UR4, R2 ;  /* 0x00000000020472ca */ /* 0x000fda00000e0000 */
[----:B0-----:R-:W-:-:S04]  /*121f0*/  MOV R3, UR4 ;  /* 0x0000000400037c02 */ /* 0x001fc80008000f00 */
[----:B------:R0:W1:Y:S03]  /*12200*/  SYNCS.PHASECHK.TRANS64.TRYWAIT P1, [R3+URZ+0x34800], R0 ;  /* 0x03480000030075a7 */ /* 0x000066000802017f */
[----:B-1----:R-:W-:Y:S05]  /*12210*/  @!P1 NANOSLEEP.SYNCS 0x989680 ;  /* 0x009896800000995d */ /* 0x002fea0003900000 */
[----:B------:R-:W1:Y:S02]  /*12220*/  @!P1 SYNCS.PHASECHK.TRANS64 P1, [R3+URZ+0x34800], R0 ;  /* 0x03480000030095a7 */ /* 0x000e64000802007f */
[----:B-1----:R-:W-:Y:S05]  /*12230*/  @!P1 BRA `(.L_x_10) ;  /* 0xfffffffc00e89947 */ /* 0x002fea000383ffff */
[----:B------:R-:W-:Y:S05]  /*12240*/  BRA `(.L_x_124) ;  /* 0xfffffeec00e47947 */ /* 0x000fea000383ffff */
.L_x_14:
[----:B-1----:R1:W2:Y:S02]  /*12250*/  SYNCS.PHASECHK.TRANS64.TRYWAIT P2, [R3+URZ+0x34830], R0 ;  /* 0x03483000030075a7 */ /* 0x0022a4000804017f */
[----:B--2---:R-:W-:Y:S05]  /*12260*/  @!P2 NANOSLEEP.SYNCS 0x989680 ;  /* 0x009896800000a95d */ /* 0x004fea0003900000 */
[----:B------:R-:W2:Y:S02]  /*12270*/  @!P2 SYNCS.PHASECHK.TRANS64 P2, [R3+URZ+0x34830], R0 ;  /* 0x034830000300a5a7 */ /* 0x000ea4000804007f */
[----:B--2---:R-:W-:Y:S05]  /*12280*/  @!P2 BRA `(.L_x_14) ;  /* 0xfffffffc00f0a947 */ /* 0x004fea000383ffff */
[----:B------:R-:W-:Y:S05]  /*12290*/  BRA `(.L_x_13) ;  /* 0xfffffef000187947 */ /* 0x000fea000383ffff */
.L_x_19:
[----:B-1----:R-:W-:-:S04]  /*122a0*/  IMAD.U32 R21, RZ, RZ, UR6 ;  /* 0x00000006ff157e24 */ /* 0x002fc8000f8e00ff */
[----:B------:R1:W2:Y:S03]  /*122b0*/  SYNCS.PHASECHK.TRANS64.TRYWAIT P2, [R21+URZ+0x34830], R14 ;  /* 0x0348300e150075a7 */ /* 0x0002a6000804017f */
[----:B--2---:R-:W-:Y:S05]  /*122c0*/  @!P2 NANOSLEEP.SYNCS 0x989680 ;  /* 0x009896800000a95d */ /* 0x004fea0003900000 */
[----:B------:R-:W2:Y:S02]  /*122d0*/  @!P2 SYNCS.PHASECHK.TRANS64 P2, [R21+URZ+0x34830], R14 ;  /* 0x0348300e1500a5a7 */ /* 0x000ea4000804007f */
[----:B--2---:R-:W-:Y:S05]  /*122e0*/  @!P2 BRA `(.L_x_19) ;  /* 0xfffffffc00eca947 */ /* 0x004fea000383ffff */
[----:B------:R-:W-:Y:S05]  /*122f0*/  BRA `(.L_x_16) ;  /* 0xffffff4800d87947 */ /* 0x000fea000383ffff */
.L_x_23:
[----:B-1----:R-:W-:-:S04]  /*12300*/  IMAD.U32 R15, RZ, RZ, UR6 ;  /* 0x00000006ff0f7e24 */ /* 0x002fc8000f8e00ff */
[----:B------:R1:W2:Y:S03]  /*12310*/  SYNCS.PHASECHK.TRANS64.TRYWAIT P2, [R15+URZ+0x34850], R14 ;  /* 0x0348500e0f0075a7 */ /* 0x0002a6000804017f */
[----:B--2---:R-:W-:Y:S05]  /*12320*/  @!P2 NANOSLEEP.SYNCS 0x989680 ;  /* 0x009896800000a95d */ /* 0x004fea0003900000 */
[----:B------:R-:W2:Y:S02]  /*12330*/  @!P2 SYNCS.PHASECHK.TRANS64 P2, [R15+URZ+0x34850], R14 ;  /* 0x0348500e0f00a5a7 */ /* 0x000ea4000804007f */
[----:B--2---:R-:W-:Y:S05]  /*12340*/  @!P2 BRA `(.L_x_23) ;  /* 0xfffffffc00eca947 */ /* 0x004fea000383ffff */
[----:B------:R-:W-:Y:S05]  /*12350*/  BRA `(.L_x_20) ;  /* 0xffffff7000887947 */ /* 0x000fea000383ffff */
.L_x_28:
[----:B-1----:R-:W-:-:S04]  /*12360*/  IMAD.U32 R5, RZ, RZ, UR8 ;  /* 0x00000008ff057e24 */ /* 0x002fc8000f8e00ff */
[----:B------:R1:W2:Y:S03]  /*12370*/  SYNCS.PHASECHK.TRANS64.TRYWAIT P0, [R5+URZ+0x34850], R0 ;  /* 0x03485000050075a7 */ /* 0x0002a6000800017f */
[----:B--2---:R-:W-:Y:S05]  /*12380*/  @!P0 NANOSLEEP.SYNCS 0x989680 ;  /* 0x009896800000895d */ /* 0x004fea0003900000 */
[----:B------:R-:W2:Y:S02]  /*12390*/  @!P0 SYNCS.PHASECHK.TRANS64 P0, [R5+URZ+0x34850], R0 ;  /* 0x03485000050085a7 */ /* 0x000ea4000800007f */
[----:B--2---:R-:W-:Y:S05]  /*123a0*/  @!P0 BRA `(.L_x_28) ;  /* 0xfffffffc00ec8947 */ /* 0x004fea000383ffff */
[----:B------:R-:W-:Y:S05]  /*123b0*/  BRA `(.L_x_27) ;  /* 0xffffffa0002c7947 */ /* 0x000fea000383ffff */
.L_x_42:
[----:B0-----:R-:W0:Y:S01]  /*123c0*/  S2R R0, SR_TID.X ;  /* 0x0000000000007919 */ /* 0x001e220000002100 */
[----:B------:R-:W-:Y:S01]  /*123d0*/  BSSY B0, `(.L_x_125) ;  /* 0x000000a000007945 */ /* 0x000fe20003800000 */
[----:B------:R-:W-:Y:S01]  /*123e0*/  IMAD.MOV.U32 R12, RZ, RZ, RZ ;  /* 0x000000ffff0c7224 */ /* 0x000fe200078e00ff */
[----:B------:R-:W-:Y:S01]  /*123f0*/  MOV R11, 0x1f ;  /* 0x0000001f000b7802 */ /* 0x000fe20000000f00 */
[----:B------:R-:W-:Y:S01]  /*12400*/  IMAD.MOV.U32 R15, RZ, RZ, -0x1 ;  /* 0xffffffffff0f7424 */ /* 0x000fe200078e00ff */
[----:B0-----:R-:W-:-:S04]  /*12410*/  SHF.R.U32.HI R0, RZ, 0x5, R0 ;  /* 0x00000005ff007819 */ /* 0x001fc80000011600 */
[----:B------:R-:W-:-:S05]  /*12420*/  LOP3.LUT R0, R0, 0x3, RZ, 0xc0, !PT ;  /* 0x0000000300007812 */ /* 0x000fca00078ec0ff */
[----:B------:R-:W-:-:S07]  /*12430*/  IMAD.MOV.U32 R13, RZ, RZ, R0 ;  /* 0x000000ffff0d7224 */ /* 0x000fce00078e0000 */
[----:B-1----:R-:W-:Y:S05]  /*12440*/  WARPSYNC.COLLECTIVE R15, `(.L_x_126) ;  /* 0x000000000f087348 */ /* 0x002fea0003c00000 */
[----:B------:R0:W2:Y:S02]  /*12450*/  SHFL.IDX P6, R14, R13, R12, R11 ;  /* 0x0000000c0d0e7389 */ /* 0x0000a400000c000b */
[----:B012---:R-:W-:Y:S01]  /*12460*/  ENDCOLLECTIVE ;  /* 0x000000000000791b */ /* 0x007fe20003800000 */
.L_x_126:
[----:B------:R-:W-:Y:S05]  /*12470*/  BSYNC B0 ;  /* 0x0000000000007941 */ /* 0x000fea0003800000 */
.L_x_125:
[----:B------:R-:W-:Y:S05]  /*12480*/  BRA `(.L_x_127) ;  /* 0xffffffc400d87947 */ /* 0x000fea000383ffff */
.L_x_44:
[----:B------:R-:W-:Y:S01]  /*12490*/  BSSY B0, `(.L_x_128) ;  /* 0x0000006000007945 */ /* 0x000fe20003800000 */
[----:B------:R-:W-:-:S07]  /*124a0*/  IMAD.MOV.U32 R15, RZ, RZ, -0x1 ;  /* 0xffffffffff0f7424 */ /* 0x000fce00078e00ff */
[----:B01----:R-:W-:Y:S05]  /*124b0*/  WARPSYNC.COLLECTIVE R15, `(.L_x_129) ;  /* 0x000000000f0c7348 */ /* 0x003fea0003c00000 */
[----:B------:R-:W-:Y:S02]  /*124c0*/  ELECT P6, UR62, PT ;  /* 0x00000000003e782f */ /* 0x000fe400038c0000 */
[----:B------:R-:W-:Y:S01]  /*124d0*/  MOV R14, UR62 ;  /* 0x0000003e000e7c02 */ /* 0x000fe20008000f00 */
[----:B01----:R-:W-:Y:S10]  /*124e0*/  ENDCOLLECTIVE ;  /* 0x000000000000791b */ /* 0x003ff40003800000 */
.L_x_129:
[----:B------:R-:W-:Y:S05]  /*124f0*/  BSYNC B0 ;  /* 0x0000000000007941 */ /* 0x000fea0003800000 */
.L_x_128:
[----:B------:R-:W-:Y:S05]  /*12500*/  BRA `(.L_x_130) ;  /* 0xffffffc400d87947 */ /* 0x000fea000383ffff */
.L_x_46:
[----:B0-----:R0:W3:Y:S02]  /*12510*/  SYNCS.PHASECHK.TRANS64.TRYWAIT P0, [R0+URZ+0x34840], R2 ;  /* 0x03484002000075a7 */ /* 0x0010e4000800017f */
[----:B---3--:R-:W-:Y:S05]  /*12520*/  @!P0 NANOSLEEP.SYNCS 0x989680 ;  /* 0x009896800000895d */ /* 0x008fea0003900000 */
[----:B------:R-:W3:Y:S02]  /*12530*/  @!P0 SYNCS.PHASECHK.TRANS64 P0, [R0+URZ+0x34840], R2 ;  /* 0x03484002000085a7 */ /* 0x000ee4000800007f */
[----:B---3--:R-:W-:Y:S05]  /*12540*/  @!P0 BRA `(.L_x_46) ;  /* 0xfffffffc00f08947 */ /* 0x008fea000383ffff */
[----:B------:R-:W-:Y:S05]  /*12550*/  BRA `(.L_x_131) ;  /* 0xffffffc800387947 */ /* 0x000fea000383ffff */
.L_x_49:
[----:B------:R-:W-:Y:S01]  /*12560*/  IMAD.MOV.U32 R13, RZ, RZ, R2 ;  /* 0x000000ffff0d7224 */ /* 0x000fe200078e0002 */
[----:B------:R-:W-:Y:S01]  /*12570*/  MOV R15, 0xffffffff ;  /* 0xffffffff000f7802 */ /* 0x000fe20000000f00 */
[----:B------:R-:W-:Y:S01]  /*12580*/  IMAD.MOV.U32 R12, RZ, RZ, RZ ;  /* 0x000000ffff0c7224 */ /* 0x000fe200078e00ff */
[----:B------:R-:W0:Y:S01]  /*12590*/  S2R R7, SR_TID.X ;  /* 0x0000000000077919 */ /* 0x000e220000002100 */
[----:B------:R-:W-:-:S07]  /*125a0*/  IMAD.MOV.U32 R11, RZ, RZ, 0x181f ;  /* 0x0000181fff0b7424 */ /* 0x000fce00078e00ff */
[----:B0----5:R-:W-:Y:S05]  /*125b0*/  WARPSYNC.COLLECTIVE R15, `(.L_x_132) ;  /* 0x000000000f087348 */ /* 0x021fea0003c00000 */
[----:B------:R1:W2:Y:S02]  /*125c0*/  SHFL.IDX P6, R14, R13, R12, R11 ;  /* 0x0000000c0d0e7389 */ /* 0x0002a400000c000b */
[----:B012--5:R-:W-:Y:S01]  /*125d0*/  ENDCOLLECTIVE ;  /* 0x000000000000791b */ /* 0x027fe20003800000 */
.L_x_132:
[----:B------:R-:W-:Y:S02]  /*125e0*/  IMAD.MOV.U32 R13, RZ, RZ, R0 ;  /* 0x000000ffff0d7224 */ /* 0x000fe400078e0000 */
[----:B------:R-:W-:-:S07]  /*125f0*/  IMAD.MOV.U32 R6, RZ, RZ, R14 ;  /* 0x000000ffff067224 */ /* 0x000fce00078e000e */
[----:B------:R-:W-:Y:S05]  /*12600*/  WARPSYNC.COLLECTIVE R15, `(.L_x_133) ;  /* 0x000000000f087348 */ /* 0x000fea0003c00000 */
[----:B------:R0:W1:Y:S02]  /*12610*/  SHFL.IDX P6, R14, R13, R12, R11 ;  /* 0x0000000c0d0e7389 */ /* 0x00006400000c000b */
[----:B01----:R-:W-:Y:S01]  /*12620*/  ENDCOLLECTIVE ;  /* 0x000000000000791b */ /* 0x003fe20003800000 */
.L_x_133:
[----:B------:R-:W-:Y:S01]  /*12630*/  LOP3.LUT R7, R7, 0x7f, RZ, 0xc0, !PT ;  /* 0x0000007f07077812 */ /* 0x000fe200078ec0ff */
[----:B------:R-:W-:Y:S01]  /*12640*/  ULDC UR4, c[0x0][0x288] ;  /* 0x0000a20000047ab9 */ /* 0x000fe20000000800 */
[----:B------:R-:W-:Y:S01]  /*12650*/  ULDC.64 UR6, c[0x0][0x208] ;  /* 0x0000820000067ab9 */ /* 0x000fe20000000a00 */
[----:B------:R-:W-:Y:S01]  /*12660*/  IMAD R3, R8, UR4, RZ ;  /* 0x0000000408037c24 */ /* 0x000fe2000f8e02ff */
[----:B------:R-:W-:-:S05]  /*12670*/  SHF.R.U32.HI R5, RZ, 0x3, R7 ;  /* 0x00000003ff057819 */ /* 0x000fca0000011607 */
[----:B------:R-:W-:Y:S02]  /*12680*/  IMAD.IADD R4, R5, 0x1, R4 ;  /* 0x0000000105047824 */ /* 0x000fe400078e0204 */
[----:B------:R-:W-:-:S03]  /*12690*/  IMAD.MOV.U32 R13, RZ, RZ, R2 ;  /* 0x000000ffff0d7224 */ /* 0x000fc600078e0002 */
[C---:B------:R-:W-:Y:S01]  /*126a0*/  ISETP.GE.AND P2, PT, R4.reuse, R3, PT ;  /* 0x000000030400720c */ /* 0x040fe20003f46270 */
[----:B------:R-:W-:Y:S01]  /*126b0*/  IMAD.MOV.U32 R12, RZ, RZ, 0x1 ;  /* 0x00000001ff0c7424 */ /* 0x000fe200078e00ff */
[----:B------:R-:W-:Y:S01]  /*126c0*/  IADD3 R5, R4, 0x10, RZ ;  /* 0x0000001004057810 */ /* 0x000fe20007ffe0ff */
[----:B------:R-:W-:-:S10]  /*126d0*/  IMAD.MOV.U32 R7, RZ, RZ, R14 ;  /* 0x000000ffff077224 */ /* 0x000fd400078e000e */
[----:B------:R-:W-:-:S05]  /*126e0*/  @!P2 LEA R7, P3, R10, R7, 0x1 ;  /* 0x000000070a07a211 */ /* 0x000fca00078608ff */
[----:B------:R-:W-:-:S05]  /*126f0*/  @!P2 IMAD.X R6, RZ, RZ, R6, P3 ;  /* 0x000000ffff06a224 */ /* 0x000fca00018e0606 */
[----:B------:R-:W-:-:S04]  /*12700*/  @!P2 LOP3.LUT R7, R7, R6, RZ, 0x3c, !PT ;  /* 0x000000060707a212 */ /* 0x000fc800078e3cff */
[----:B------:R-:W-:-:S04]  /*12710*/  @!P2 LOP3.LUT R6, R7, R6, RZ, 0x3c, !PT ;  /* 0x000000060706a212 */ /* 0x000fc800078e3cff */
[----:B------:R-:W-:-:S05]  /*12720*/  @!P2 LOP3.LUT R7, R7, R6, RZ, 0x3c, !PT ;  /* 0x000000060707a212 */ /* 0x000fca00078e3cff */
[----:B------:R-:W-:Y:S01]  /*12730*/  @!PT LDS RZ, [RZ] ;  /* 0x00000000fffff984 */ /* 0x000fe20000000800 */
[----:B------:R-:W-:Y:S01]  /*12740*/  @!PT LDS RZ, [RZ] ;  /* 0x00000000fffff984 */ /* 0x000fe20000000800 */
[----:B------:R-:W-:Y:S01]  /*12750*/  @!PT LDS RZ, [RZ] ;  /* 0x00000000fffff984 */ /* 0x000fe20000000800 */
[----:B------:R0:W-:Y:S04]  /*12760*/  @!P2 LDGSTS.E.BYPASS.LTC128B.128 [R9+0x16400], desc[UR6][R6.64], !P0 ;  /* 0x164000000609afae */ /* 0x0001e8000c101d46 */
[----:B------:R0:W-:Y:S01]  /*12770*/  @!P2 LDGSTS.E.BYPASS.LTC128B.128 [R9+0x1a400], desc[UR6][R6.64+0x80], !P1 ;  /* 0x1a4000800609afae */ /* 0x0001e2000c901d46 */
[----:B------:R-:W-:-:S13]  /*12780*/  ISETP.GE.AND P2, PT, R5, R3, PT ;  /* 0x000000030500720c */ /* 0x000fda0003f46270 */
[----:B0-----:R-:W-:Y:S05]  /*12790*/  WARPSYNC.COLLECTIVE R15, `(.L_x_134) ;  /* 0x000000000f087348 */ /* 0x001fea0003c00000 */
[----:B------:R1:W2:Y:S02]  /*127a0*/  SHFL.IDX P6, R14, R13, R12, R11 ;  /* 0x0000000c0d0e7389 */ /* 0x0002a400000c000b */
[----:B012---:R-:W-:Y:S01]  /*127b0*/  ENDCOLLECTIVE ;  /* 0x000000000000791b */ /* 0x007fe20003800000 */
.L_x_134:
[----:B------:R-:W-:Y:S02]  /*127c0*/  IMAD.MOV.U32 R13, RZ, RZ, R0 ;  /* 0x000000ffff0d7224 */ /* 0x000fe400078e0000 */
[----:B------:R-:W-:-:S07]  /*127d0*/  IMAD.MOV.U32 R8, RZ, RZ, R14 ;  /* 0x000000ffff087224 */ /* 0x000fce00078e000e */
[----:B------:R-:W-:Y:S05]  /*127e0*/  WARPSYNC.COLLECTIVE R15, `(.L_x_135) ;  /* 0x000000000f087348 */ /* 0x000fea0003c00000 */
[----:B------:R0:W1:Y:S02]  /*127f0*/  SHFL.IDX P6, R14, R13, R12, R11 ;  /* 0x0000000c0d0e7389 */ /* 0x00006400000c000b */
[----:B01----:R-:W-:Y:S01]  /*12800*/  ENDCOLLECTIVE ;  /* 0x000000000000791b */ /* 0x003fe20003800000 */
.L_x_135:
[----:B------:R-:W-:Y:S01]  /*12810*/  ULDC.64 UR4, c[0x0][0x208] ;  /* 0x0000820000047ab9 */ /* 0x000fe20000000a00 */
[----:B------:R-:W-:Y:S02]  /*12820*/  IMAD.MOV.U32 R13, RZ, RZ, R2 ;  /* 0x000000ffff0d7224 */ /* 0x000fe400078e0002 */
[----:B------:R-:W-:Y:S02]  /*12830*/  IMAD.MOV.U32 R12, RZ, RZ, 0x2 ;  /* 0x00000002ff0c7424 */ /* 0x000fe400078e00ff */
[----:B------:R-:W-:-:S05]  /*12840*/  IMAD.MOV.U32 R5, RZ, RZ, R14 ;  /* 0x000000ffff057224 */ /* 0x000fca00078e000e */
[----:B------:R-:W-:-:S04]  /*12850*/  @!P2 LEA R5, P3, R10, R5, 0x1 ;  /* 0x000000050a05a211 */ /* 0x000fc800078608ff */
[----:B------:R-:W-:Y:S01]  /*12860*/  @!P2 IADD3.X R6, RZ, R8, RZ, P3, !PT ;  /* 0x00000008ff06a210 */ /* 0x000fe20001ffe4ff */
[----:B------:R-:W-:-:S04]  /*12870*/  VIADD R8, R4, 0x60 ;  /* 0x0000006004087836 */ /* 0x000fc80000000000 */
[----:B------:R-:W-:Y:S02]  /*12880*/  @!P2 IMAD.MOV.U32 R7, RZ, RZ, R6 ;  /* 0x000000ffff07a224 */ /* 0x000fe400078e0006 */
[----:B------:R-:W-:Y:S02]  /*12890*/  @!P2 IMAD.MOV.U32 R6, RZ, RZ, R5 ;  /* 0x000000ffff06a224 */ /* 0x000fe400078e0005 */
[----:B------:R-:W-:-:S03]  /*128a0*/  VIADD R5, R4, 0x20 ;  /* 0x0000002004057836 */ /* 0x000fc60000000000 */
        /* <DEDUP_REMOVED lines=9> */
.L_x_136:
[----:B------:R-:W-:Y:S01]  /*12940*/  IMAD.MOV.U32 R13, RZ, RZ, R0 ;  /* 0x000000ffff0d7224 */ /* 0x000fe200078e0000 */
[----:B------:R-:W-:-:S07]  /*12950*/  MOV R5, R14 ;  /* 0x0000000e00057202 */ /* 0x000fce0000000f00 */
[----:B------:R-:W-:Y:S05]  /*12960*/  WARPSYNC.COLLECTIVE R15, `(.L_x_137) ;  /* 0x000000000f087348 */ /* 0x000fea0003c00000 */
[----:B------:R0:W1:Y:S02]  /*12970*/  SHFL.IDX P6, R14, R13, R12, R11 ;  /* 0x0000000c0d0e7389 */ /* 0x00006400000c000b */
[----:B01----:R-:W-:Y:S01]  /*12980*/  ENDCOLLECTIVE ;  /* 0x000000000000791b */ /* 0x003fe20003800000 */
.L_x_137:
[----:B------:R-:W-:Y:S01]  /*12990*/  ULDC.64 UR4, c[0x0][0x208] ;  /* 0x0000820000047ab9 */ /* 0x000fe20000000a00 */
[----:B------:R-:W-:Y:S01]  /*129a0*/  MOV R13, R2 ;  /* 0x00000002000d7202 */ /* 0x000fe20000000f00 */
[----:B------:R-:W-:Y:S02]  /*129b0*/  IMAD.MOV.U32 R12, RZ, RZ, 0x3 ;  /* 0x00000003ff0c7424 */ /* 0x000fe400078e00ff */
[----:B------:R-:W-:-:S05]  /*129c0*/  IMAD.MOV.U32 R6, RZ, RZ, R14 ;  /* 0x000000ffff067224 */ /* 0x000fca00078e000e */
[----:B------:R-:W-:-:S05]  /*129d0*/  @!P2 LEA R6, P3, R10, R6, 0x1 ;  /* 0x000000060a06a211 */ /* 0x000fca00078608ff */
[----:B------:R-:W-:-:S04]  /*129e0*/  @!P2 IMAD.X R5, RZ, RZ, R5, P3 ;  /* 0x000000ffff05a224 */ /* 0x000fc800018e0605 */
        /* <DEDUP_REMOVED lines=11> */
.L_x_138:
[----:B------:R-:W-:Y:S02]  /*12aa0*/  IMAD.MOV.U32 R13, RZ, RZ, R0 ;  /* 0x000000ffff0d7224 */ /* 0x000fe400078e0000 */
[----:B------:R-:W-:-:S07]  /*12ab0*/  IMAD.MOV.U32 R5, RZ, RZ, R14 ;  /* 0x000000ffff057224 */ /* 0x000fce00078e000e */
[----:B------:R-:W-:Y:S05]  /*12ac0*/  WARPSYNC.COLLECTIVE R15, `(.L_x_139) ;  /* 0x000000000f087348 */ /* 0x000fea0003c00000 */
[----:B------:R0:W1:Y:S02]  /*12ad0*/  SHFL.IDX P6, R14, R13, R12, R11 ;  /* 0x0000000c0d0e7389 */ /* 0x00006400000c000b */
[----:B01----:R-:W-:Y:S01]  /*12ae0*/  ENDCOLLECTIVE ;  /* 0x000000000000791b */ /* 0x003fe20003800000 */
.L_x_139:
[----:B------:R-:W-:Y:S01]  /*12af0*/  ULDC.64 UR4, c[0x0][0x208] ;  /* 0x0000820000047ab9 */ /* 0x000fe20000000a00 */
[----:B------:R-:W-:Y:S02]  /*12b00*/  IMAD.MOV.U32 R13, RZ, RZ, R2 ;  /* 0x000000ffff0d7224 */ /* 0x000fe400078e0002 */
[----:B------:R-:W-:Y:S02]  /*12b10*/  IMAD.MOV.U32 R12, RZ, RZ, 0x4 ;  /* 0x00000004ff0c7424 */ /* 0x000fe400078e00ff */
[----:B------:R-:W-:-:S05]  /*12b20*/  IMAD.MOV.U32 R6, RZ, RZ, R14 ;  /* 0x000000ffff067224 */ /* 0x000fca00078e000e */
[----:B------:R-:W-:-:S05]  /*12b30*/  @!P2 LEA R6, P3, R10, R6, 0x1 ;  /* 0x000000060a06a211 */ /* 0x000fca00078608ff */
[----:B------:R-:W-:-:S05]  /*12b40*/  @!P2 IMAD.X R5, RZ, RZ, R5, P3 ;  /* 0x000000ffff05a224 */ /* 0x000fca00018e0605 */
[----:B------:R-:W-:Y:S01]  /*12b50*/  @!P2 MOV R7, R5 ;  /* 0x000000050007a202 */ /* 0x000fe20000000f00 */
[----:B------:R-:W-:-:S04]  /*12b60*/  VIADD R5, R4, 0x40 ;  /* 0x0000004004057836 */ /* 0x000fc80000000000 */
        /* <DEDUP_REMOVED lines=9> */
.L_x_140:
[----:B------:R-:W-:Y:S02]  /*12c00*/  IMAD.MOV.U32 R13, RZ, RZ, R0 ;  /* 0x000000ffff0d7224 */ /* 0x000fe400078e0000 */
[----:B------:R-:W-:-:S07]  /*12c10*/  IMAD.MOV.U32 R5, RZ, RZ, R14 ;  /* 0x000000ffff057224 */ /* 0x000fce00078e000e */
[----:B------:R-:W-:Y:S05]  /*12c20*/  WARPSYNC.COLLECTIVE R15, `(.L_x_141) ;  /* 0x000000000f087348 */ /* 0x000fea0003c00000 */
[----:B------:R0:W1:Y:S02]  /*12c30*/  SHFL.IDX P6, R14, R13, R12, R11 ;  /* 0x0000000c0d0e7389 */ /* 0x00006400000c000b */
[----:B01----:R-:W-:Y:S01]  /*12c40*/  ENDCOLLECTIVE ;  /* 0x000000000000791b */ /* 0x003fe20003800000 */
.L_x_141:
[----:B------:R-:W-:Y:S01]  /*12c50*/  ULDC.64 UR4, c[0x0][0x208] ;  /* 0x0000820000047ab9 */ /* 0x000fe20000000a00 */
[----:B------:R-:W-:Y:S02]  /*12c60*/  IMAD.MOV.U32 R13, RZ, RZ, R2 ;  /* 0x000000ffff0d7224 */ /* 0x000fe400078e0002 */
[----:B------:R-:W-:Y:S01]  /*12c70*/  IMAD.MOV.U32 R12, RZ, RZ, 0x5 ;  /* 0x00000005ff0c7424 */ /* 0x000fe200078e00ff */
[----:B------:R-:W-:-:S04]  /*12c80*/  MOV R6, R14 ;  /* 0x0000000e00067202 */ /* 0x000fc80000000f00 */
        /* <DEDUP_REMOVED lines=13> */
.L_x_142:
[----:B------:R-:W-:Y:S01]  /*12d60*/  IMAD.MOV.U32 R13, RZ, RZ, R0 ;  /* 0x000000ffff0d7224 */ /* 0x000fe200078e0000 */
[----:B------:R-:W-:-:S07]  /*12d70*/  MOV R5, R14 ;  /* 0x0000000e00057202 */ /* 0x000fce0000000f00 */
[----:B------:R-:W-:Y:S05]  /*12d80*/  WARPSYNC.COLLECTIVE R15, `(.L_x_143) ;  /* 0x000000000f087348 */ /* 0x000fea0003c00000 */
[----:B------:R0:W1:Y:S02]  /*12d90*/  SHFL.IDX P6, R14, R13, R12, R11 ;  /* 0x0000000c0d0e7389 */ /* 0x00006400000c000b */
[----:B01----:R-:W-:Y:S01]  /*12da0*/  ENDCOLLECTIVE ;  /* 0x000000000000791b */ /* 0x003fe20003800000 */
.L_x_143:
[----:B------:R-:W-:Y:S01]  /*12db0*/  ULDC.64 UR4, c[0x0][0x208] ;  /* 0x0000820000047ab9 */ /* 0x000fe20000000a00 */
[----:B------:R-:W-:Y:S01]  /*12dc0*/  IMAD.MOV.U32 R13, RZ, RZ, R2 ;  /* 0x000000ffff0d7224 */ /* 0x000fe200078e0002 */
[----:B------:R-:W-:Y:S01]  /*12dd0*/  MOV R12, 0x6 ;  /* 0x00000006000c7802 */ /* 0x000fe20000000f00 */
[----:B------:R-:W-:-:S05]  /*12de0*/  IMAD.MOV.U32 R6, RZ, RZ, R14 ;  /* 0x000000ffff067224 */ /* 0x000fca00078e000e */
[----:B------:R-:W-:-:S05]  /*12df0*/  @!P2 LEA R6, P3, R10, R6, 0x1 ;  /* 0x000000060a06a211 */ /* 0x000fca00078608ff */
[----:B------:R-:W-:-:S04]  /*12e00*/  @!P2 IMAD.X R5, RZ, RZ, R5, P3 ;  /* 0x000000ffff05a224 */ /* 0x000fc800018e0605 */
[----:B------:R-:W-:-:S05]  /*12e10*/  @!P2 IMAD.MOV.U32 R7, RZ, RZ, R5 ;  /* 0x000000ffff07a224 */ /* 0x000fca00078e0005 */
        /* <DEDUP_REMOVED lines=9> */
.L_x_144:
[----:B------:R-:W-:Y:S02]  /*12eb0*/  IMAD.MOV.U32 R13, RZ, RZ, R0 ;  /* 0x000000ffff0d7224 */ /* 0x000fe400078e0000 */
[----:B------:R-:W-:-:S07]  /*12ec0*/  IMAD.MOV.U32 R5, RZ, RZ, R14 ;  /* 0x000000ffff057224 */ /* 0x000fce00078e000e */
[----:B------:R-:W-:Y:S05]  /*12ed0*/  WARPSYNC.COLLECTIVE R15, `(.L_x_145) ;  /* 0x000000000f087348 */ /* 0x000fea0003c00000 */
[----:B------:R0:W1:Y:S02]  /*12ee0*/  SHFL.IDX P6, R14, R13, R12, R11 ;  /* 0x0000000c0d0e7389 */ /* 0x00006400000c000b */
[----:B01----:R-:W-:Y:S01]  /*12ef0*/  ENDCOLLECTIVE ;  /* 0x000000000000791b */ /* 0x003fe20003800000 */
.L_x_145:
[----:B------:R-:W-:Y:S01]  /*12f00*/  ULDC.64 UR4, c[0x0][0x208] ;  /* 0x0000820000047ab9 */ /* 0x000fe20000000a00 */
[----:B------:R-:W-:Y:S02]  /*12f10*/  IMAD.MOV.U32 R13, RZ, RZ, R2 ;  /* 0x000000ffff0d7224 */ /* 0x000fe400078e0002 */
[----:B------:R-:W-:Y:S02]  /*12f20*/  IMAD.MOV.U32 R12, RZ, RZ, 0x7 ;  /* 0x00000007ff0c7424 */ /* 0x000fe400078e00ff */
[----:B------:R-:W-:-:S05]  /*12f30*/  IMAD.MOV.U32 R6, RZ, RZ, R14 ;  /* 0x000000ffff067224 */ /* 0x000fca00078e000e */
[----:B------:R-:W-:-:S05]  /*12f40*/  @!P2 LEA R6, P3, R10, R6, 0x1 ;  /* 0x000000060a06a211 */ /* 0x000fca00078608ff */
[----:B------:R-:W-:-:S05]  /*12f50*/  @!P2 IMAD.X R5, RZ, RZ, R5, P3 ;  /* 0x000000ffff05a224 */ /* 0x000fca00018e0605 */
[----:B------:R-:W-:-:S05]  /*12f60*/  @!P2 MOV R7, R5 ;  /* 0x000000050007a202 */ /* 0x000fca0000000f00 */
[----:B------:R-:W-:Y:S01]  /*12f70*/  @!PT LDS RZ, [RZ] ;  /* 0x00000000fffff984 */ /* 0x000fe20000000800 */
[----:B------:R-:W-:Y:S01]  /*12f80*/  @!PT LDS RZ, [RZ] ;  /* 0x00000000fffff984 */ /* 0x000fe20000000800 */
[----:B------:R-:W-:Y:S01]  /*12f90*/  @!PT LDS RZ, [RZ] ;  /* 0x00000000fffff984 */ /* 0x000fe20000000800 */
[----:B------:R0:W-:Y:S04]  /*12fa0*/  @!P2 LDGSTS.E.BYPASS.LTC128B.128 [R9+0x19400], desc[UR4][R6.64], !P0 ;  /* 0x194000000609afae */ /* 0x0001e8000c101d44 */
[----:B------:R0:W-:Y:S02]  /*12fb0*/  @!P2 LDGSTS.E.BYPASS.LTC128B.128 [R9+0x1d400], desc[UR4][R6.64+0x80], !P1 ;  /* 0x1d4000800609afae */ /* 0x0001e4000c901d44 */
[----:B0-----:R-:W-:Y:S05]  /*12fc0*/  WARPSYNC.COLLECTIVE R15, `(.L_x_146) ;  /* 0x000000000f087348 */ /* 0x001fea0003c00000 */
[----:B------:R1:W2:Y:S02]  /*12fd0*/  SHFL.IDX P6, R14, R13, R12, R11 ;  /* 0x0000000c0d0e7389 */ /* 0x0002a400000c000b */
[----:B012---:R-:W-:Y:S01]  /*12fe0*/  ENDCOLLECTIVE ;  /* 0x000000000000791b */ /* 0x007fe20003800000 */
.L_x_146:
[----:B------:R-:W-:Y:S02]  /*12ff0*/  IMAD.MOV.U32 R13, RZ, RZ, R0 ;  /* 0x000000ffff0d7224 */ /* 0x000fe400078e0000 */
[----:B------:R-:W-:-:S07]  /*13000*/  IMAD.MOV.U32 R5, RZ, RZ, R14 ;  /* 0x000000ffff057224 */ /* 0x000fce00078e000e */
[----:B------:R-:W-:Y:S05]  /*13010*/  WARPSYNC.COLLECTIVE R15, `(.L_x_147) ;  /* 0x000000000f087348 */ /* 0x000fea0003c00000 */
[----:B------:R0:W1:Y:S02]  /*13020*/  SHFL.IDX P6, R14, R13, R12, R11 ;  /* 0x0000000c0d0e7389 */ /* 0x00006400000c000b */
[----:B01----:R-:W-:Y:S01]  /*13030*/  ENDCOLLECTIVE ;  /* 0x000000000000791b */ /* 0x003fe20003800000 */
.L_x_147:
[----:B------:R-:W-:Y:S01]  /*13040*/  IMAD.MOV.U32 R0, RZ, RZ, R14 ;  /* 0x000000ffff007224 */ /* 0x000fe200078e000e */
[----:B------:R-:W-:Y:S06]  /*13050*/  BRA `(.L_x_148) ;  /* 0xffffffc800847947 */ /* 0x000fec000383ffff */
.L_x_53:
[----:B0-----:R0:W1:Y:S02]  /*13060*/  SYNCS.PHASECHK.TRANS64.TRYWAIT P0, [R11+URZ+0x34820], R0 ;  /* 0x034820000b0075a7 */ /* 0x001064000800017f */
[----:B-1----:R-:W-:Y:S05]  /*13070*/  @!P0 NANOSLEEP.SYNCS 0x989680 ;  /* 0x009896800000895d */ /* 0x002fea0003900000 */
[----:B------:R-:W1:Y:S02]  /*13080*/  @!P0 SYNCS.PHASECHK.TRANS64 P0, [R11+URZ+0x34820], R0 ;  /* 0x034820000b0085a7 */ /* 0x000e64000800007f */
[----:B-1----:R-:W-:Y:S05]  /*13090*/  @!P0 BRA `(.L_x_53) ;  /* 0xfffffffc00f08947 */ /* 0x002fea000383ffff */
[----:B------:R-:W-:Y:S05]  /*130a0*/  BRA `(.L_x_149) ;  /* 0xffffffc800dc7947 */ /* 0x000fea000383ffff */
.L_x_60:
[----:B-1----:R1:W3:Y:S02]  /*130b0*/  SYNCS.PHASECHK.TRANS64.TRYWAIT P0, [R3+URZ+0x34840], R2 ;  /* 0x03484002030075a7 */ /* 0x0022e4000800017f */
[----:B---3--:R-:W-:Y:S05]  /*130c0*/  @!P0 NANOSLEEP.SYNCS 0x989680 ;  /* 0x009896800000895d */ /* 0x008fea0003900000 */
[----:B------:R-:W3:Y:S02]  /*130d0*/  @!P0 SYNCS.PHASECHK.TRANS64 P0, [R3+URZ+0x34840], R2 ;  /* 0x03484002030085a7 */ /* 0x000ee4000800007f */
[----:B---3--:R-:W-:Y:S05]  /*130e0*/  @!P0 BRA `(.L_x_60) ;  /* 0xfffffffc00f08947 */ /* 0x008fea000383ffff */
[----:B------:R-:W-:Y:S05]  /*130f0*/  BRA `(.L_x_150) ;  /* 0xffffffcc00947947 */ /* 0x000fea000383ffff */
.L_x_66:
[----:B0-----:R0:W1:Y:S02]  /*13100*/  SYNCS.PHASECHK.TRANS64.TRYWAIT P0, [R3+URZ+0x60], R2 ;  /* 0x00006002030075a7 */ /* 0x001064000800017f */
[----:B-1----:R-:W-:Y:S05]  /*13110*/  @!P0 NANOSLEEP.SYNCS 0x989680 ;  /* 0x009896800000895d */ /* 0x002fea0003900000 */
[----:B------:R-:W1:Y:S02]  /*13120*/  @!P0 SYNCS.PHASECHK.TRANS64 P0, [R3+URZ+0x60], R2 ;  /* 0x00006002030085a7 */ /* 0x000e64000800007f */
[----:B-1----:R-:W-:Y:S05]  /*13130*/  @!P0 BRA `(.L_x_66) ;  /* 0xfffffffc00f08947 */ /* 0x002fea000383ffff */
[----:B------:R-:W-:Y:S05]  /*13140*/  BRA `(.L_x_151) ;  /* 0xffffffd000647947 */ /* 0x000fea000383ffff */
.L_x_76:
[----:B-1----:R1:W3:Y:S02]  /*13150*/  SYNCS.PHASECHK.TRANS64.TRYWAIT P0, [R3+URZ+0x34840], R2 ;  /* 0x03484002030075a7 */ /* 0x0022e4000800017f */
[----:B---3--:R-:W-:Y:S05]  /*13160*/  @!P0 NANOSLEEP.SYNCS 0x989680 ;  /* 0x009896800000895d */ /* 0x008fea0003900000 */
[----:B------:R-:W3:Y:S02]  /*13170*/  @!P0 SYNCS.PHASECHK.TRANS64 P0, [R3+URZ+0x34840], R2 ;  /* 0x03484002030085a7 */ /* 0x000ee4000800007f */
[----:B---3--:R-:W-:Y:S05]  /*13180*/  @!P0 BRA `(.L_x_76) ;  /* 0xfffffffc00f08947 */ /* 0x008fea000383ffff */
[----:B------:R-:W-:Y:S05]  /*13190*/  BRA `(.L_x_152) ;  /* 0xffffffd400ec7947 */ /* 0x000fea000383ffff */
.L_x_82:
[----:B0-----:R0:W1:Y:S02]  /*131a0*/  SYNCS.PHASECHK.TRANS64.TRYWAIT P0, [R2+URZ+0x60], R3 ;  /* 0x00006003020075a7 */ /* 0x001064000800017f */
[----:B-1----:R-:W-:Y:S05]  /*131b0*/  @!P0 NANOSLEEP.SYNCS 0x989680 ;  /* 0x009896800000895d */ /* 0x002fea0003900000 */
[----:B------:R-:W1:Y:S02]  /*131c0*/  @!P0 SYNCS.PHASECHK.TRANS64 P0, [R2+URZ+0x60], R3 ;  /* 0x00006003020085a7 */ /* 0x000e64000800007f */
[----:B-1----:R-:W-:Y:S05]  /*131d0*/  @!P0 BRA `(.L_x_82) ;  /* 0xfffffffc00f08947 */ /* 0x002fea000383ffff */
[----:B------:R-:W-:Y:S05]  /*131e0*/  BRA `(.L_x_153) ;  /* 0xffffffd800bc7947 */ /* 0x000fea000383ffff */
.L_x_91:
[----:B---3--:R3:W4:Y:S02]  /*131f0*/  SYNCS.PHASECHK.TRANS64.TRYWAIT P0, [R2+URZ+0x34840], R3 ;  /* 0x03484003020075a7 */ /* 0x008724000800017f */
[----:B----4-:R-:W-:Y:S05]  /*13200*/  @!P0 NANOSLEEP.SYNCS 0x989680 ;  /* 0x009896800000895d */ /* 0x010fea0003900000 */
[----:B------:R-:W4:Y:S02]  /*13210*/  @!P0 SYNCS.PHASECHK.TRANS64 P0, [R2+URZ+0x34840], R3 ;  /* 0x03484003020085a7 */ /* 0x000f24000800007f */
[----:B----4-:R-:W-:Y:S05]  /*13220*/  @!P0 BRA `(.L_x_91) ;  /* 0xfffffffc00f08947 */ /* 0x010fea000383ffff */
[----:B------:R-:W-:Y:S05]  /*13230*/  BRA `(.L_x_154) ;  /* 0xffffffe000147947 */ /* 0x000fea000383ffff */
.L_x_97:
[----:B0-----:R0:W1:Y:S02]  /*13240*/  SYNCS.PHASECHK.TRANS64.TRYWAIT P0, [R2+URZ+0x60], R7 ;  /* 0x00006007020075a7 */ /* 0x001064000800017f */
[----:B-1----:R-:W-:Y:S05]  /*13250*/  @!P0 NANOSLEEP.SYNCS 0x989680 ;  /* 0x009896800000895d */ /* 0x002fea0003900000 */
[----:B------:R-:W1:Y:S02]  /*13260*/  @!P0 SYNCS.PHASECHK.TRANS64 P0, [R2+URZ+0x60], R7 ;  /* 0x00006007020085a7 */ /* 0x000e64000800007f */
[----:B-1----:R-:W-:Y:S05]  /*13270*/  @!P0 BRA `(.L_x_97) ;  /* 0xfffffffc00f08947 */ /* 0x002fea000383ffff */
[----:B------:R-:W-:Y:S05]  /*13280*/  BRA `(.L_x_155) ;  /* 0xffffffe000e47947 */ /* 0x000fea000383ffff */
.L_x_106:
[----:B0-----:R0:W4:Y:S02]  /*13290*/  SYNCS.PHASECHK.TRANS64.TRYWAIT P0, [R3+URZ+0x34860], R0 ;  /* 0x03486000030075a7 */ /* 0x001124000800017f */
[----:B----4-:R-:W-:Y:S05]  /*132a0*/  @!P0 NANOSLEEP.SYNCS 0x989680 ;  /* 0x009896800000895d */ /* 0x010fea0003900000 */
[----:B------:R-:W4:Y:S02]  /*132b0*/  @!P0 SYNCS.PHASECHK.TRANS64 P0, [R3+URZ+0x34860], R0 ;  /* 0x03486000030085a7 */ /* 0x000f24000800007f */
[----:B----4-:R-:W-:Y:S05]  /*132c0*/  @!P0 BRA `(.L_x_106) ;  /* 0xfffffffc00f08947 */ /* 0x010fea000383ffff */
[----:B------:R-:W-:Y:S05]  /*132d0*/  BRA `(.L_x_156) ;  /* 0xffffffe400e47947 */ /* 0x000fea000383ffff */
.L_x_113:
[----:B0-----:R0:W2:Y:S02]  /*132e0*/  SYNCS.PHASECHK.TRANS64.TRYWAIT P0, [R0+URZ+0x34820], R3 ;  /* 0x03482003000075a7 */ /* 0x0010a4000800017f */
[----:B--2---:R-:W-:Y:S05]  /*132f0*/  @!P0 NANOSLEEP.SYNCS 0x989680 ;  /* 0x009896800000895d */ /* 0x004fea0003900000 */
[----:B------:R-:W2:Y:S02]  /*13300*/  @!P0 SYNCS.PHASECHK.TRANS64 P0, [R0+URZ+0x34820], R3 ;  /* 0x03482003000085a7 */ /* 0x000ea4000800007f */
[----:B--2---:R-:W-:Y:S05]  /*13310*/  @!P0 BRA `(.L_x_113) ;  /* 0xfffffffc00f08947 */ /* 0x004fea000383ffff */
[----:B------:R-:W-:Y:S05]  /*13320*/  BRA `(.L_x_157) ;  /* 0xffffffe800f07947 */ /* 0x000fea000383ffff */
.L_x_114:
[----:B------:R-:W2:Y:S01]  /*13330*/  S2R R2, SR_TID.X ;  /* 0x0000000000027919 */ /* 0x000ea20000002100 */
[----:B------:R-:W-:Y:S01]  /*13340*/  BSSY B0, `(.L_x_158) ;  /* 0x000000a000007945 */ /* 0x000fe20003800000 */
[----:B------:R-:W-:Y:S02]  /*13350*/  IMAD.MOV.U32 R12, RZ, RZ, RZ ;  /* 0x000000ffff0c7224 */ /* 0x000fe400078e00ff */
[----:B------:R-:W-:Y:S02]  /*13360*/  IMAD.MOV.U32 R11, RZ, RZ, 0x1f ;  /* 0x0000001fff0b7424 */ /* 0x000fe400078e00ff */
[----:B------:R-:W-:Y:S01]  /*13370*/  IMAD.MOV.U32 R15, RZ, RZ, -0x1 ;  /* 0xffffffffff0f7424 */ /* 0x000fe200078e00ff */
[----:B--2---:R-:W-:-:S04]  /*13380*/  SHF.R.U32.HI R2, RZ, 0x5, R2 ;  /* 0x00000005ff027819 */ /* 0x004fc80000011602 */
[----:B------:R-:W-:-:S04]  /*13390*/  LOP3.LUT R2, R2, 0x3, RZ, 0xc0, !PT ;  /* 0x0000000302027812 */ /* 0x000fc800078ec0ff */
[----:B------:R-:W-:-:S07]  /*133a0*/  MOV R13, R2 ;  /* 0x00000002000d7202 */ /* 0x000fce0000000f00 */
[----:B01-3--:R-:W-:Y:S05]  /*133b0*/  WARPSYNC.COLLECTIVE R15, `(.L_x_159) ;  /* 0x000000000f087348 */ /* 0x00bfea0003c00000 */
[----:B------:R2:W4:Y:S02]  /*133c0*/  SHFL.IDX P6, R14, R13, R12, R11 ;  /* 0x0000000c0d0e7389 */ /* 0x00052400000c000b */
[----:B01234-:R-:W-:Y:S01]  /*133d0*/  ENDCOLLECTIVE ;  /* 0x000000000000791b */ /* 0x01ffe20003800000 */
.L_x_159:
[----:B------:R-:W-:Y:S05]  /*133e0*/  BSYNC B0 ;  /* 0x0000000000007941 */ /* 0x000fea0003800000 */
.L_x_158:
[----:B------:R-:W-:Y:S05]  /*133f0*/  BRA `(.L_x_160) ;  /* 0xffffffe800d87947 */ /* 0x000fea000383ffff */
.L_x_117:
[----:B------:R-:W-:Y:S01]  /*13400*/  BSSY B1, `(.L_x_161) ;  /* 0x0000006000017945 */ /* 0x000fe20003800000 */
[----:B------:R-:W-:-:S07]  /*13410*/  IMAD.MOV.U32 R15, RZ, RZ, -0x1 ;  /* 0xffffffffff0f7424 */ /* 0x000fce00078e00ff */
[----:B0123--:R-:W-:Y:S05]  /*13420*/  WARPSYNC.COLLECTIVE R15, `(.L_x_162) ;  /* 0x000000000f0c7348 */ /* 0x00ffea0003c00000 */
[----:B------:R-:W-:Y:S02]  /*13430*/  ELECT P6, UR62, PT ;  /* 0x00000000003e782f */ /* 0x000fe400038c0000 */
[----:B------:R-:W-:Y:S01]  /*13440*/  MOV R14, UR62 ;  /* 0x0000003e000e7c02 */ /* 0x000fe20008000f00 */
[----:B0123--:R-:W-:Y:S10]  /*13450*/  ENDCOLLECTIVE ;  /* 0x000000000000791b */ /* 0x00fff40003800000 */
.L_x_162:
[----:B------:R-:W-:Y:S05]  /*13460*/  BSYNC B1 ;  /* 0x0000000000017941 */ /* 0x000fea0003800000 */
.L_x_161:
[----:B------:R-:W-:Y:S05]  /*13470*/  BRA `(.L_x_163) ;  /* 0xffffffe800d07947 */ /* 0x000fea000383ffff */
.L_x_119:
[----:B0-----:R0:W2:Y:S02]  /*13480*/  SYNCS.PHASECHK.TRANS64.TRYWAIT P0, [R6+URZ], R5 ;  /* 0x00000005060075a7 */ /* 0x0010a4000800017f */
[----:B--2---:R-:W-:Y:S05]  /*13490*/  @!P0 NANOSLEEP.SYNCS 0x989680 ;  /* 0x009896800000895d */ /* 0x004fea0003900000 */
[----:B------:R-:W2:Y:S02]  /*134a0*/  @!P0 SYNCS.PHASECHK.TRANS64 P0, [R6+URZ], R5 ;  /* 0x00000005060085a7 */ /* 0x000ea4000800007f */
[----:B--2---:R-:W-:Y:S05]  /*134b0*/  @!P0 BRA `(.L_x_119) ;  /* 0xfffffffc00f08947 */ /* 0x004fea000383ffff */
[----:B------:R-:W-:Y:S05]  /*134c0*/  BRA `(.L_x_164) ;  /* 0xffffffec00087947 */ /* 0x000fea000383ffff */
.L_x_120:
[----:B--2---:R2:W4:Y:S02]  /*134d0*/  SYNCS.PHASECHK.TRANS64.TRYWAIT P0, [R3+URZ], R2 ;  /* 0x00000002030075a7 */ /* 0x004524000800017f */
[----:B----4-:R-:W-:Y:S05]  /*134e0*/  @!P0 NANOSLEEP.SYNCS 0x989680 ;  /* 0x009896800000895d */ /* 0x010fea0003900000 */
[----:B------:R-:W4:Y:S02]  /*134f0*/  @!P0 SYNCS.PHASECHK.TRANS64 P0, [R3+URZ], R2 ;  /* 0x00000002030085a7 */ /* 0x000f24000800007f */
[----:B----4-:R-:W-:Y:S05]  /*13500*/  @!P0 BRA `(.L_x_120) ;  /* 0xfffffffc00f08947 */ /* 0x010fea000383ffff */
[----:B------:R-:W-:Y:S05]  /*13510*/  BRA `(.L_x_165) ;  /* 0xffffffe800fc7947 */ /* 0x000fea000383ffff */
.L_x_122:
[----:B--2---:R2:W4:Y:S02]  /*13520*/  SYNCS.PHASECHK.TRANS64.TRYWAIT P0, [R18+URZ], R5 ;  /* 0x00000005120075a7 */ /* 0x004524000800017f */
[----:B----4-:R-:W-:Y:S05]  /*13530*/  @!P0 NANOSLEEP.SYNCS 0x989680 ;  /* 0x009896800000895d */ /* 0x010fea0003900000 */
[----:B------:R-:W4:Y:S02]  /*13540*/  @!P0 SYNCS.PHASECHK.TRANS64 P0, [R18+URZ], R5 ;  /* 0x00000005120085a7 */ /* 0x000f24000800007f */
[----:B----4-:R-:W-:Y:S05]  /*13550*/  @!P0 BRA `(.L_x_122) ;  /* 0xfffffffc00f08947 */ /* 0x010fea000383ffff */
[----:B------:R-:W-:Y:S05]  /*13560*/  BRA `(.L_x_166) ;  /* 0xffffffec00007947 */ /* 0x000fea000383ffff */
.L_x_167:
[----:B------:R-:W-:-:S00]  /*13570*/  BRA `(.L_x_167) ;  /* 0xfffffffc00fc7947 */ /* 0x000fc0000383ffff */
[----:B------:R-:W-:-:S00]  /*13580*/  NOP ;  /* 0x0000000000007918 */ /* 0x000fc00000000000 */
[----:B------:R-:W-:-:S00]  /*13590*/  NOP ;  /* 0x0000000000007918 */ /* 0x000fc00000000000 */
[----:B------:R-:W-:-:S00]  /*135a0*/  NOP ;  /* 0x0000000000007918 */ /* 0x000fc00000000000 */
[----:B------:R-:W-:-:S00]  /*135b0*/  NOP ;  /* 0x0000000000007918 */ /* 0x000fc00000000000 */
[----:B------:R-:W-:-:S00]  /*135c0*/  NOP ;  /* 0x0000000000007918 */ /* 0x000fc00000000000 */
[----:B------:R-:W-:-:S00]  /*135d0*/  NOP ;  /* 0x0000000000007918 */ /* 0x000fc00000000000 */
[----:B------:R-:W-:-:S00]  /*135e0*/  NOP ;  /* 0x0000000000007918 */ /* 0x000fc00000000000 */
[----:B------:R-:W-:-:S00]  /*135f0*/  NOP ;  /* 0x0000000000007918 */ /* 0x000fc00000000000 */
.L_x_3217:


//--------------------- .text._ZN7cutlass13device_kernelIN5flash11enable_sm90INS1_16FlashAttnFwdSm90INS1_25CollectiveMainloopFwdSm90ILi2EN4cute5tupleIJNS5_1CILi2EEENS7_ILi1EEES9_EEENS6_IJNS7_ILi128EEENS7_ILi176EEESB_EEELi128ENS_6half_tEfNS_4arch4Sm90ELb0ELb0ELb1ELb0ELb0ELb0ELb0ELb1ELb1ELb1ELb0ELb0EEENS1_21CollectiveEpilogueFwdINS6_IJSB_SB_SC_EEESA_SE_SG_Li256ELb0ELb1ELb0ELb0EEENS1_29StaticPersistentTileSchedulerILb0EEEEEEEEEvNT_6ParamsE --------------------------
	.section	.text._ZN7cutlass13device_kernelIN5flash11enable_sm90INS1_16FlashAttnFwdSm90INS1_25CollectiveMainloopFwdSm90ILi2EN4cute5tupleIJNS5_1CILi2EEENS7_ILi1EEES9_EEENS6_IJNS7_ILi128EEENS7_ILi176EEESB_EEELi128ENS_6half_tEfNS_4arch4Sm90ELb0ELb0ELb1ELb0ELb0ELb0ELb0ELb1ELb1ELb1ELb0ELb0EEENS1_21CollectiveEpilogueFwdINS6_IJSB_SB_SC_EEESA_SE_SG_Li256ELb0ELb1ELb0ELb0EEENS1_29StaticPersistentTileSchedulerILb0EEEEEEEEEvNT_6ParamsE,"ax",@progbits
	.align	128
.text._ZN7cutlass13device_kernelIN5flash11enable_sm90INS1_16FlashAttnFwdSm90INS1_25CollectiveMainloopFwdSm90ILi2EN4cute5tupleIJNS5_1CILi2EEENS7_ILi1EEES9_EEENS6_IJNS7_ILi128EEENS7_ILi176EEESB_EEELi128ENS_6half_tEfNS_4arch4Sm90ELb0ELb0ELb1ELb0ELb0ELb0ELb0ELb1ELb1ELb1ELb0ELb0EEENS1_21CollectiveEpilogueFwdINS6_IJSB_SB_SC_EEESA_SE_SG_Li256ELb0ELb1ELb0ELb0EEENS1_29StaticPersistentTileSchedulerILb0EEEEEEEEEvNT_6ParamsE:
        .type           _ZN7cutlass13device_kernelIN5flash11enable_sm90INS1_16FlashAttnFwdSm90INS1_25CollectiveMainloopFwdSm90ILi2EN4cute5tupleIJNS5_1CILi2EEENS7_ILi1EEES9_EEENS6_IJNS7_ILi128EEENS7_ILi176EEESB_EEELi128ENS_6half_tEfNS_4arch4Sm90ELb0ELb0ELb1ELb0ELb0ELb0ELb0ELb1ELb1ELb1ELb0ELb0EEENS1_21CollectiveEpilogueFwdINS6_IJSB_SB_SC_EEESA_SE_SG_Li256ELb0ELb1ELb0ELb0EEENS1_29StaticPersistentTileSchedulerILb0EEEEEEEEEvNT_6ParamsE,@function
        .size           _ZN7cutlass13device_kernelIN5flash11enable_sm90INS1_16FlashAttnFwdSm90INS1_25CollectiveMainloopFwdSm90ILi2EN4cute5tupleIJNS5_1CILi2EEENS7_ILi1EEES9_EEENS6_IJNS7_ILi128EEENS7_ILi176EEESB_EEELi128ENS_6half_tEfNS_4arch4Sm90ELb0ELb0ELb1ELb0ELb0ELb0ELb0ELb1ELb1ELb1ELb0ELb0EEENS1_21CollectiveEpilogueFwdINS6_IJSB_SB_SC_EEESA_SE_SG_Li256ELb0ELb1ELb0ELb0EEENS1_29StaticPersistentTileSchedulerILb0EEEEEEEEEvNT_6ParamsE,(.L_x_3218 - _ZN7cutlass13device_kernelIN5flash11enable_sm90INS1_16FlashAttnFwdSm90INS1_25CollectiveMainloopFwdSm90ILi2EN4cute5tupleIJNS5_1CILi2EEENS7_ILi1EEES9_EEENS6_IJNS7_ILi128EEENS7_ILi176EEESB_EEELi128ENS_6half_tEfNS_4arch4Sm90ELb0ELb0ELb1ELb0ELb0ELb0ELb0ELb1ELb1ELb1ELb0ELb0EEENS1_21CollectiveEpilogueFwdINS6_IJSB_SB_SC_EEESA_SE_SG_Li256ELb0ELb1ELb0ELb0EEENS1_29StaticPersistentTileSchedulerILb0EEEEEEEEEvNT_6ParamsE)
        .other          _ZN7cutlass13device_kernelIN5flash11enable_sm90INS1_16FlashAttnFwdSm90INS1_25CollectiveMainloopFwdSm90ILi2EN4cute5tupleIJNS5_1CILi2EEENS7_ILi1EEES9_EEENS6_IJNS7_ILi128EEENS7_ILi176EEESB_EEELi128ENS_6half_tEfNS_4arch4Sm90ELb0ELb0ELb1ELb0ELb0ELb0ELb0ELb1ELb1ELb1ELb0ELb0EEENS1_21CollectiveEpilogueFwdINS6_IJSB_SB_SC_EEESA_SE_SG_Li256ELb0ELb1ELb0ELb0EEENS1_29StaticPersistentTileSchedulerILb0EEEEEEEEEvNT_6ParamsE,@"STO_CUDA_ENTRY STV_DEFAULT"
_ZN7cutlass13device_kernelIN5flash11enable_sm90INS1_16FlashAttnFwdSm90INS1_25CollectiveMainloopFwdSm90ILi2EN4cute5tupleIJNS5_1CILi2EEENS7_ILi1EEES9_EEENS6_IJNS7_ILi128EEENS7_ILi176EEESB_EEELi128ENS_6half_tEfNS_4arch4Sm90ELb0ELb0ELb1ELb0ELb0ELb0ELb0ELb1ELb1ELb1ELb0ELb0EEENS1_21CollectiveEpilogueFwdINS6_IJSB_SB_SC_EEESA_SE_SG_Li256ELb0ELb1ELb0ELb0EEENS1_29StaticPersistentTileSchedulerILb0EEEEEEEEEvNT_6ParamsE:
        /* <DEDUP_REMOVED lines=17> */
.L_x_169:
[----:B------:R-:W-:Y:S05]  /*0110*/  BSYNC B0 ;  /* 0x0000000000007941 */ /* 0x000fea0003800000 */
.L_x_168:
        /* <DEDUP_REMOVED lines=11> */
[----:B------:R2:W3:Y:S01]  /*01d0*/  SHFL.IDX PT, R13, R4, RZ, 0x1f ;  /* 0x00001fff040d7589 */ /* 0x0004e200000e0000 */
[----:B0-----:R-:W-:Y:S01]  /*01e0*/  ISETP.NE.AND P1, PT, R3, RZ, PT ;  /* 0x000000ff0300720c */ /* 0x001fe20003f25270 */
[----:B-1----:R-:W-:Y:S02]  /*01f0*/  @UP0 ULEA UR8, UR8, UR6, 0x18 ;  /* 0x0000000608080291 */ /* 0x002fe4000f8ec03f */
[----:B------:R-:W-:-:S04]  /*0200*/  @UP0 UIADD3 UR6, -UR7, 0x100000, URZ ;  /* 0x0010000007060890 */ /* 0x000fc8000fffe13f */
[----:B------:R-:W-:Y:S02]  /*0210*/  @UP0 USHF.L.U32 UR7, UR6, 0xb, URZ ;  /* 0x0000000b06070899 */ /* 0x000fe4000800063f */
[----:B------:R-:W-:Y:S01]  /*0220*/  @UP0 USHF.L.U32 UR6, UR6, 0x1, URZ ;  /* 0x0000000106060899 */ /* 0x000fe2000800063f */
[----:B------:R-:W-:Y:S01]  /*0230*/  VOTEU.ANY UP0, P0 ;  /* 0x00000000003f7886 */ /* 0x000fe20000000100 */
[----:B------:R-:W0:Y:S04]  /*0240*/  FENCE.VIEW.ASYNC.S ;  /* 0x00000000000073c6 */ /* 0x000e280000000000 */
[----:B0-----:R2:W0:Y:S06]  /*0250*/  @UP0 SYNCS.EXCH.64 URZ, [UR8+0x34800], UR4 ;  /* 0x03480004083f05b2 */ /* 0x00142c0008000100 */
[----:B------:R2:W1:Y:S02]  /*0260*/  @UP1 SYNCS.EXCH.64 URZ, [UR8+0x34820], UR6 ;  /* 0x03482006083f15b2 */ /* 0x0004640008000100 */
[----:B--23--:R-:W-:Y:S05]  /*0270*/  @P1 BRA `(.L_x_170) ;  /* 0x0000000000481947 */ /* 0x00cfea0003800000 */
[----:B------:R-:W2:Y:S01]  /*0280*/  S2UR UR5, SR_CgaCtaId ;  /* 0x00000000000579c3 */ /* 0x000ea20000008800 */
[----:B------:R-:W-:Y:S01]  /*0290*/  UMOV UR4, 0x400 ;  /* 0x0000040000047882 */ /* 0x000fe20000000000 */
[----:B------:R-:W-:Y:S01]  /*02a0*/  UMOV UR6, 0x1 ;  /* 0x0000000100067882 */ /* 0x000fe20000000000 */
[----:B------:R-:W-:Y:S01]  /*02b0*/  UMOV UR7, 0x4 ;  /* 0x0000000400077882 */ /* 0x000fe20000000000 */
[----:B------:R-:W-:Y:S01]  /*02c0*/  ELECT P0, URZ, PT ;  /* 0x00000000003f782f */ /* 0x000fe20003800000 */
[----:B--2---:R-:W-:Y:S02]  /*02d0*/  ULEA UR8, UR5, UR4, 0x18 ;  /* 0x0000000405087291 */ /* 0x004fe4000f8ec03f */
[----:B------:R-:W-:-:S04]  /*02e0*/  UIADD3 UR4, -UR6, 0x100000, URZ ;  /* 0x0010000006047890 */ /* 0x000fc8000fffe13f */
[----:B------:R-:W-:Y:S02]  /*02f0*/  USHF.L.U32 UR5, UR4, 0xb, URZ ;  /* 0x0000000b04057899 */ /* 0x000fe4000800063f */
[----:B------:R-:W-:Y:S02]  /*0300*/  USHF.L.U32 UR4, UR4, 0x1, URZ ;  /* 0x0000000104047899 */ /* 0x000fe4000800063f */
[----:B------:R-:W-:-:S04]  /*0310*/  UIADD3 UR6, -UR7, 0x100000, URZ ;  /* 0x0010000007067890 */ /* 0x000fc8000fffe13f */
[----:B------:R-:W-:Y:S02]  /*0320*/  USHF.L.U32 UR7, UR6, 0xb, URZ ;  /* 0x0000000b06077899 */ /* 0x000fe4000800063f */
[----:B------:R-:W-:Y:S01]  /*0330*/  USHF.L.U32 UR6, UR6, 0x1, URZ ;  /* 0x0000000106067899 */ /* 0x000fe2000800063f */
[----:B------:R-:W2:Y:S03]  /*0340*/  FENCE.VIEW.ASYNC.S ;  /* 0x00000000000073c6 */ /* 0x000ea60000000000 */
[----:B--2---:R2:W3:Y:S08]  /*0350*/  SYNCS.EXCH.64 URZ, [UR8+0x34830], UR4 ;  /* 0x03483004083f75b2 */ /* 0x0044f00008000100 */
[----:B------:R2:W4:Y:S01]  /*0360*/  SYNCS.EXCH.64 URZ, [UR8+0x34840], UR6 ;  /* 0x03484006083f75b2 */ /* 0x0005220008000100 */
[----:B------:R2:W0:Y:S01]  /*0370*/  SYNCS.EXCH.64 URZ, [UR8+0x34838], UR4 ;  /* 0x03483804083f75b2 */ /* 0x0004220008000100 */
[----:B------:R2:W0:Y:S01]  /*0380*/  SYNCS.EXCH.64 URZ, [UR8+0x34848], UR6 ;  /* 0x03484806083f75b2 */ /* 0x0004220008000100 */
[----:B------:R-:W-:Y:S01]  /*0390*/  NOP ;  /* 0x0000000000007918 */ /* 0x000fe20000000000 */
.L_x_170:
[----:B--2---:R-:W2:Y:S01]  /*03a0*/  S2UR UR4, SR_CTAID.Y ;  /* 0x00000000000479c3 */ /* 0x004ea20000002600 */
[----:B------:R-:W5:Y:S01]  /*03b0*/  SHFL.IDX PT, R8, R2, RZ, 0x1f ;  /* 0x00001fff02087589 */ /* 0x000f6200000e0000 */
[----:B------:R-:W-:Y:S01]  /*03c0*/  ULDC UR5, c[0x0][0x154] ;  /* 0x0000550000057ab9 */ /* 0x000fe20000000800 */
[----:B------:R-:W-:Y:S01]  /*03d0*/  SHF.R.S32.HI R5, RZ, 0x1f, R0 ;  /* 0x0000001fff057819 */ /* 0x000fe20000011400 */
[----:B------:R-:W-:-:S03]  /*03e0*/  NOP ;  /* 0x0000000000007918 */ /* 0x000fc60000000000 */
[----:B------:R-:W-:Y:S01]  /*03f0*/  LEA.HI R5, R5, R0, RZ, 0x7 ;  /* 0x0000000005057211 */ /* 0x000fe200078f38ff */
[----:B------:R-:W3:Y:S08]  /*0400*/  S2UR UR6, SR_CTAID.X ;  /* 0x00000000000679c3 */ /* 0x000ef00000002500 */
[----:B------:R-:W1:Y:S01]  /*0410*/  LDC R7, c[0x0][0x148] ;  /* 0x00005200ff077b82 */ /* 0x000e620000000800 */
[----:B--2---:R-:W-:-:S02]  /*0420*/  I2FP.F32.U32 R4, UR4 ;  /* 0x0000000400047c45 */ /* 0x004fc40008201000 */
[----:B-----5:R-:W-:-:S03]  /*0430*/  ISETP.NE.AND P0, PT, R8, RZ, PT ;  /* 0x000000ff0800720c */ /* 0x020fc60003f05270 */
[----:B------:R-:W-:Y:S01]  /*0440*/  FMUL R6, R4, UR5 ;  /* 0x0000000504067c20 */ /* 0x000fe20008400000 */
[----:B---3--:R-:W-:-:S05]  /*0450*/  I2FP.F32.U32 R4, UR6 ;  /* 0x0000000600047c45 */ /* 0x008fca0008201000 */
[----:B------:R-:W2:Y:S02]  /*0460*/  F2I.U32.TRUNC.NTZ R6, R6 ;  /* 0x0000000600067305 */ /* 0x000ea4000020f000 */
[----:B--2---:R-:W-:-:S04]  /*0470*/  IMAD.MOV R12, RZ, RZ, -R6 ;  /* 0x000000ffff0c7224 */ /* 0x004fc800078e0a06 */
[----:B-1----:R-:W-:Y:S01]  /*0480*/  IMAD R12, R7, R12, UR4 ;  /* 0x00000004070c7e24 */ /* 0x002fe2000f8e020c */
[----:B------:R-:W-:Y:S02]  /*0490*/  ULDC UR4, c[0x0][0x150] ;  /* 0x0000540000047ab9 */ /* 0x000fe40000000800 */
[----:B------:R-:W-:Y:S01]  /*04a0*/  FMUL R10, R4, UR4 ;  /* 0x00000004040a7c20 */ /* 0x000fe20008400000 */
[----:B------:R-:W-:Y:S06]  /*04b0*/  @P0 BRA `(.L_x_171) ;  /* 0x0000000000480947 */ /* 0x000fec0003800000 */
[----:B------:R-:W1:Y:S01]  /*04c0*/  S2UR UR5, SR_CgaCtaId ;  /* 0x00000000000579c3 */ /* 0x000e620000008800 */
[----:B------:R-:W-:Y:S01]  /*04d0*/  UMOV UR4, 0x400 ;  /* 0x0000040000047882 */ /* 0x000fe20000000000 */
[----:B------:R-:W-:Y:S01]  /*04e0*/  UMOV UR6, 0x1 ;  /* 0x0000000100067882 */ /* 0x000fe20000000000 */
[----:B------:R-:W-:Y:S01]  /*04f0*/  UMOV UR7, 0x4 ;  /* 0x0000000400077882 */ /* 0x000fe20000000000 */
[----:B------:R-:W-:Y:S01]  /*0500*/  ELECT P0, URZ, PT ;  /* 0x00000000003f782f */ /* 0x000fe20003800000 */
[----:B-1----:R-:W-:Y:S02]  /*0510*/  ULEA UR8, UR5, UR4, 0x18 ;  /* 0x0000000405087291 */ /* 0x002fe4000f8ec03f */
[----:B------:R-:W-:-:S04]  /*0520*/  UIADD3 UR4, -UR6, 0x100000, URZ ;  /* 0x0010000006047890 */ /* 0x000fc8000fffe13f */
[----:B------:R-:W-:Y:S02]  /*0530*/  USHF.L.U32 UR5, UR4, 0xb, URZ ;  /* 0x0000000b04057899 */ /* 0x000fe4000800063f */
[----:B------:R-:W-:Y:S02]  /*0540*/  USHF.L.U32 UR4, UR4, 0x1, URZ ;  /* 0x0000000104047899 */ /* 0x000fe4000800063f */
[----:B------:R-:W-:-:S04]  /*0550*/  UIADD3 UR6, -UR7, 0x100000, URZ ;  /* 0x0010000007067890 */ /* 0x000fc8000fffe13f */
[----:B------:R-:W-:Y:S02]  /*0560*/  USHF.L.U32 UR7, UR6, 0xb, URZ ;  /* 0x0000000b06077899 */ /* 0x000fe4000800063f */
[----:B------:R-:W-:Y:S01]  /*0570*/  USHF.L.U32 UR6, UR6, 0x1, URZ ;  /* 0x0000000106067899 */ /* 0x000fe2000800063f */
[----:B------:R-:W1:Y:S03]  /*0580*/  FENCE.VIEW.ASYNC.S ;  /* 0x00000000000073c6 */ /* 0x000e660000000000 */
[----:B-1----:R1:W2:Y:S08]  /*0590*/  SYNCS.EXCH.64 URZ, [UR8+0x34850], UR4 ;  /* 0x03485004083f75b2 */ /* 0x0022b00008000100 */
[----:B------:R1:W3:Y:S01]  /*05a0*/  SYNCS.EXCH.64 URZ, [UR8+0x34860], UR6 ;  /* 0x03486006083f75b2 */ /* 0x0002e20008000100 */
[----:B------:R1:W0:Y:S01]  /*05b0*/  SYNCS.EXCH.64 URZ, [UR8+0x34858], UR4 ;  /* 0x03485804083f75b2 */ /* 0x0002220008000100 */
[----:B------:R1:W0:Y:S01]  /*05c0*/  SYNCS.EXCH.64 URZ, [UR8+0x34868], UR6 ;  /* 0x03486806083f75b2 */ /* 0x0002220008000100 */
[----:B------:R-:W-:Y:S01]  /*05d0*/  NOP ;  /* 0x0000000000007918 */ /* 0x000fe20000000000 */
.L_x_171:
[----:B------:R-:W5:Y:S01]  /*05e0*/  SHFL.IDX PT, R9, R2, RZ, 0x1f ;  /* 0x00001fff02097589 */ /* 0x000f6200000e0000 */
[----:B------:R-:W-:Y:S01]  /*05f0*/  LOP3.LUT R5, R5, 0xffffff80, RZ, 0xc0, !PT ;  /* 0xffffff8005057812 */ /* 0x000fe200078ec0ff */
[----:B------:R-:W0:Y:S01]  /*0600*/  LDC R11, c[0x0][0x144] ;  /* 0x00005100ff0b7b82 */ /* 0x000e220000000800 */
[----:B------:R-:W0:Y:S01]  /*0610*/  F2I.U32.TRUNC.NTZ R10, R10 ;  /* 0x0000000a000a7305 */ /* 0x000e22000020f000 */
[----:B------:R-:W-:Y:S02]  /*0620*/  NOP ;  /* 0x0000000000007918 */ /* 0x000fe40000000000 */
[----:B------:R-:W-:-:S05]  /*0630*/  IMAD.IADD R5, R0, 0x1, -R5 ;  /* 0x0000000100057824 */ /* 0x000fca00078e0a05 */
[----:B------:R-:W-:-:S04]  /*0640*/  SHF.R.S32.HI R4, RZ, 0x1f, R5 ;  /* 0x0000001fff047819 */ /* 0x000fc80000011405 */
[----:B------:R-:W-:-:S04]  /*0650*/  LEA.HI R4, R4, R5, RZ, 0x3 ;  /* 0x0000000504047211 */ /* 0x000fc800078f18ff */
[--C-:B------:R-:W-:Y:S02]  /*0660*/  SHF.R.S32.HI R6, RZ, 0x3, R4.reuse ;  /* 0x00000003ff067819 */ /* 0x100fe40000011404 */
[----:B------:R-:W-:Y:S02]  /*0670*/  SHF.R.S32.HI R7, RZ, 0x1f, R4 ;  /* 0x0000001fff077819 */ /* 0x000fe40000011404 */
[----:B------:R-:W-:Y:S02]  /*0680*/  SHF.R.S32.HI R4, RZ, 0x1f, R3 ;  /* 0x0000001fff047819 */ /* 0x000fe40000011403 */
[----:B-----5:R-:W-:Y:S02]  /*0690*/  ISETP.NE.AND P0, PT, R9, RZ, PT ;  /* 0x000000ff0900720c */ /* 0x020fe40003f05270 */
[----:B------:R-:W-:Y:S02]  /*06a0*/  LEA.HI R7, R7, R6, RZ, 0x2 ;  /* 0x0000000607077211 */ /* 0x000fe400078f10ff */
[----:B------:R-:W-:-:S02]  /*06b0*/  LEA.HI R4, R4, R3, RZ, 0x2 ;  /* 0x0000000304047211 */ /* 0x000fc400078f10ff */
[----:B------:R-:W-:Y:S02]  /*06c0*/  LOP3.LUT R7, R7, 0xfffffffc, RZ, 0xc0, !PT ;  /* 0xfffffffc07077812 */ /* 0x000fe400078ec0ff */
[----:B------:R-:W-:-:S05]  /*06d0*/  SHF.R.S32.HI R9, RZ, 0x1f, R8 ;  /* 0x0000001fff097819 */ /* 0x000fca0000011408 */
[----:B------:R-:W-:Y:S05]  /*06e0*/  @P0 BRA `(.L_x_172) ;  /* 0x0000000000480947 */ /* 0x000fea0003800000 */
[----:B-1----:R-:W1:Y:S01]  /*06f0*/  S2UR UR5, SR_CgaCtaId ;  /* 0x00000000000579c3 */ /* 0x002e620000008800 */
[----:B------:R-:W-:Y:S01]  /*0700*/  UMOV UR4, 0x400 ;  /* 0x0000040000047882 */ /* 0x000fe20000000000 */
[----:B------:R-:W-:Y:S01]  /*0710*/  UMOV UR6, 0x1 ;  /* 0x0000000100067882 */ /* 0x000fe20000000000 */
[----:B------:R-:W-:Y:S01]  /*0720*/  UMOV UR9, 0x2 ;  /* 0x0000000200097882 */ /* 0x000fe20000000000 */
[----:B------:R-:W-:-:S04]  /*0730*/  UIADD3 UR6, -UR6, 0x100000, URZ ;  /* 0x0010000006067890 */ /* 0x000fc8000fffe13f */
[----:B------:R-:W-:Y:S02]  /*0740*/  USHF.L.U32 UR7, UR6, 0xb, URZ ;  /* 0x0000000b06077899 */ /* 0x000fe4000800063f */
[----:B------:R-:W-:Y:S01]  /*0750*/  USHF.L.U32 UR6, UR6, 0x1, URZ ;  /* 0x0000000106067899 */ /* 0x000fe2000800063f */
[----:B------:R-:W-:Y:S01]  /*0760*/  ELECT P0, URZ, PT ;  /* 0x00000000003f782f */ /* 0x000fe20003800000 */
[----:B-1----:R-:W-:Y:S02]  /*0770*/  ULEA UR8, UR5, UR4, 0x18 ;  /* 0x0000000405087291 */ /* 0x002fe4000f8ec03f */
[----:B------:R-:W-:-:S04]  /*0780*/  UIADD3 UR4, -UR9, 0x100000, URZ ;  /* 0x0010000009047890 */ /* 0x000fc8000fffe13f */
[----:B------:R-:W-:Y:S02]  /*0790*/  USHF.L.U32 UR5, UR4, 0xb, URZ ;  /* 0x0000000b04057899 */ /* 0x000fe4000800063f */
[----:B------:R-:W-:Y:S01]  /*07a0*/  USHF.L.U32 UR4, UR4, 0x1, URZ ;  /* 0x0000000104047899 */ /* 0x000fe2000800063f */
[----:B------:R-:W1:Y:S03]  /*07b0*/  FENCE.VIEW.ASYNC.S ;  /* 0x00000000000073c6 */ /* 0x000e660000000000 */
[----:B-1----:R1:W0:Y:S08]  /*07c0*/  SYNCS.EXCH.64 URZ, [UR8+0x34870], UR6 ;  /* 0x03487006083f75b2 */ /* 0x0022300008000100 */
[----:B------:R1:W0:Y:S01]  /*07d0*/  SYNCS.EXCH.64 URZ, [UR8+0x34880], UR4 ;  /* 0x03488004083f75b2 */ /* 0x0002220008000100 */
[----:B------:R1:W0:Y:S01]  /*07e0*/  SYNCS.EXCH.64 URZ, [UR8+0x34878], UR6 ;  /* 0x03487806083f75b2 */ /* 0x0002220008000100 */
[----:B------:R1:W0:Y:S01]  /*07f0*/  SYNCS.EXCH.64 URZ, [UR8+0x34888], UR4 ;  /* 0x03488804083f75b2 */ /* 0x0002220008000100 */
[----:B------:R-:W-:Y:S01]  /*0800*/  NOP ;  /* 0x0000000000007918 */ /* 0x000fe20000000000 */
.L_x_172:
[----:B------:R-:W5:Y:S01]  /*0810*/  SHFL.IDX PT, R14, R2, RZ, 0x1f ;  /* 0x00001fff020e7589 */ /* 0x000f6200000e0000 */
[----:B-1----:R-:W1:Y:S01]  /*0820*/  S2UR UR4, SR_CTAID.X ;  /* 0x00000000000479c3 */ /* 0x002e620000002500 */
[----:B------:R-:W-:Y:S01]  /*0830*/  LOP3.LUT R4, R4, 0x3ffffffc, RZ, 0xc0, !PT ;  /* 0x3ffffffc04047812 */ /* 0x000fe200078ec0ff */
[----:B------:R-:W-:Y:S01]  /*0840*/  IMAD.IADD R7, R6, 0x1, -R7 ;  /* 0x0000000106077824 */ /* 0x000fe200078e0a07 */
[----:B------:R-:W-:Y:S01]  /*0850*/  LEA.HI R9, R9, R8, RZ, 0x2 ;  /* 0x0000000809097211 */ /* 0x000fe200078f10ff */
[----:B0-----:R-:W-:Y:S01]  /*0860*/  IMAD.MOV R10, RZ, RZ, -R10 ;  /* 0x000000ffff0a7224 */ /* 0x001fe200078e0a0a */
[----:B------:R-:W-:Y:S01]  /*0870*/  NOP ;  /* 0x0000000000007918 */ /* 0x000fe20000000000 */
[----:B------:R-:W-:Y:S01]  /*0880*/  IMAD.IADD R4, R3, 0x1, -R4 ;  /* 0x0000000103047824 */ /* 0x000fe200078e0a04 */
[----:B------:R-:W-:-:S03]  /*0890*/  LOP3.LUT R9, R9, 0x3ffffffc, RZ, 0xc0, !PT ;  /* 0x3ffffffc09097812 */ /* 0x000fc600078ec0ff */
[----:B------:R-:W-:Y:S02]  /*08a0*/  IMAD R4, R4, 0x4, R7 ;  /* 0x0000000404047824 */ /* 0x000fe400078e0207 */
[----:B------:R-:W-:Y:S02]  /*08b0*/  IMAD.IADD R8, R8, 0x1, -R9 ;  /* 0x0000000108087824 */ /* 0x000fe400078e0a09 */
[----:B------:R-:W0:Y:S01]  /*08c0*/  LDC R9, c[0x0][0x140] ;  /* 0x00005000ff097b82 */ /* 0x000e220000000800 */
[----:B------:R-:W-:Y:S01]  /*08d0*/  LEA.HI R3, R4, R4, RZ, 0x1 ;  /* 0x0000000404037211 */ /* 0x000fe200078f08ff */
[----:B------:R-:W-:-:S03]  /*08e0*/  IMAD R8, R8, 0x4, R7 ;  /* 0x0000000408087824 */ /* 0x000fc600078e0207 */
[----:B------:R-:W-:Y:S02]  /*08f0*/  LOP3.LUT R3, R3, 0xfffffffe, RZ, 0xc0, !PT ;  /* 0xfffffffe03037812 */ /* 0x000fe400078ec0ff */
[----:B------:R-:W-:Y:S02]  /*0900*/  LEA.HI R6, R8, R8, RZ, 0x1 ;  /* 0x0000000808067211 */ /* 0x000fe400078f08ff */
[----:B-----5:R-:W-:Y:S01]  /*0910*/  ISETP.NE.AND P0, PT, R14, RZ, PT ;  /* 0x000000ff0e00720c */ /* 0x020fe20003f05270 */
[----:B-1----:R-:W-:Y:S02]  /*0920*/  IMAD R11, R11, R10, UR4 ;  /* 0x000000040b0b7e24 */ /* 0x002fe4000f8e020a */
[----:B------:R-:W-:-:S05]  /*0930*/  IMAD.IADD R3, R4, 0x1, -R3 ;  /* 0x0000000104037824 */ /* 0x000fca00078e0a03 */
[----:B------:R-:W-:Y:S02]  /*0940*/  ISETP.NE.AND P4, PT, R3, R11, PT ;  /* 0x0000000b0300720c */ /* 0x000fe40003f85270 */
[----:B------:R-:W-:-:S05]  /*0950*/  LOP3.LUT R3, R6, 0xfffffffe, RZ, 0xc0, !PT ;  /* 0xfffffffe06037812 */ /* 0x000fca00078ec0ff */
[----:B------:R-:W-:Y:S01]  /*0960*/  IMAD.IADD R6, R8, 0x1, -R3 ;  /* 0x0000000108067824 */ /* 0x000fe200078e0a03 */
        /* <DEDUP_REMOVED lines=19> */
.L_x_173:
[----:B------:R-:W5:Y:S01]  /*0aa0*/  SHFL.IDX PT, R7, R2, RZ, 0x1f ;  /* 0x00001fff02077589 */ /* 0x000f6200000e0000 */
[----:B------:R-:W-:Y:S01]  /*0ab0*/  IMAD.SHL.U32 R3, R4, 0x4, RZ ;  /* 0x0000000404037824 */ /* 0x000fe200078e00ff */
[----:B------:R-:W-:Y:S01]  /*0ac0*/  ISETP.NE.AND P3, PT, R6, R11, PT ;  /* 0x0000000b0600720c */ /* 0x000fe20003f65270 */
[----:B------:R-:W-:Y:S01]  /*0ad0*/  IMAD.SHL.U32 R23, R8, 0x4, RZ ;  /* 0x0000000408177824 */ /* 0x000fe200078e00ff */
[----:B------:R-:W-:Y:S01]  /*0ae0*/  LOP3.LUT P0, RZ, R5, 0x7, RZ, 0xc0, !PT ;  /* 0x0000000705ff7812 */ /* 0x000fe2000780c0ff */
[----:B------:R-:W-:Y:S01]  /*0af0*/  IMAD.MOV.U32 R22, RZ, RZ, 0x1 ;  /* 0x00000001ff167424 */ /* 0x000fe200078e00ff */
[----:B------:R-:W-:Y:S01]  /*0b00*/  LOP3.LUT R10, R4, 0xc, R3, 0x78, !PT ;  /* 0x0000000c040a7812 */ /* 0x000fe200078e7803 */
[----:B------:R-:W-:Y:S01]  /*0b10*/  IMAD.MOV.U32 R19, RZ, RZ, 0x1 ;  /* 0x00000001ff137424 */ /* 0x000fe200078e00ff */
[----:B------:R-:W-:Y:S01]  /*0b20*/  LOP3.LUT R23, R8, 0xc, R23, 0x78, !PT ;  /* 0x0000000c08177812 */ /* 0x000fe200078e7817 */
[----:B------:R-:W-:Y:S01]  /*0b30*/  NOP ;  /* 0x0000000000007918 */ /* 0x000fe20000000000 */
[C---:B------:R-:W-:Y:S01]  /*0b40*/  @P4 LEA.HI R3, R10.reuse, R10, RZ, 0x1 ;  /* 0x0000000a0a034211 */ /* 0x040fe200078f08ff */
[----:B------:R0:W-:Y:S01]  /*0b50*/  STL [R1], R10 ;  /* 0x0000000a01007387 */ /* 0x0001e20000100800 */
[----:B------:R-:W-:-:S02]  /*0b60*/  ISETP.LT.U32.AND P6, PT, R10, 0x2, !P0 ;  /* 0x000000020a00780c */ /* 0x000fc400047c1070 */
[----:B------:R-:W-:Y:S02]  /*0b70*/  @P4 SHF.R.S32.HI R3, RZ, 0x1, R3 ;  /* 0x00000001ff034819 */ /* 0x000fe40000011403 */
[----:B------:R-:W-:Y:S02]  /*0b80*/  @P3 LEA.HI R4, R23, R23, RZ, 0x1 ;  /* 0x0000001717043211 */ /* 0x000fe400078f08ff */
[----:B------:R-:W-:Y:S02]  /*0b90*/  @P4 ISETP.NE.AND P5, PT, R3, R12, PT ;  /* 0x0000000c0300420c */ /* 0x000fe40003fa5270 */
[----:B------:R-:W-:Y:S02]  /*0ba0*/  @P3 SHF.R.S32.HI R4, RZ, 0x1, R4 ;  /* 0x00000001ff043819 */ /* 0x000fe40000011404 */
[----:B------:R-:W-:Y:S02]  /*0bb0*/  @P4 SEL R22, RZ, 0x1, P5 ;  /* 0x00000001ff164807 */ /* 0x000fe40002800000 */
[----:B-----5:R-:W-:-:S02]  /*0bc0*/  ISETP.NE.AND P5, PT, R7, RZ, PT ;  /* 0x000000ff0700720c */ /* 0x020fc40003fa5270 */
[----:B------:R-:W-:Y:S02]  /*0bd0*/  @P3 ISETP.NE.AND P4, PT, R4, R12, PT ;  /* 0x0000000c0400320c */ /* 0x000fe40003f85270 */
[----:B------:R-:W-:Y:S02]  /*0be0*/  SEL R3, RZ, 0x1, !P6 ;  /* 0x00000001ff037807 */ /* 0x000fe40007000000 */
[----:B------:R-:W-:Y:S02]  /*0bf0*/  ISETP.LT.U32.AND P0, PT, R23, 0x2, !P0 ;  /* 0x000000021700780c */ /* 0x000fe40004701070 */
[----:B0-----:R-:W-:Y:S02]  /*0c00*/  ISETP.EQ.U32.AND P1, PT, R9, 0x1, PT ;  /* 0x000000010900780c */ /* 0x001fe40003f22070 */
[----:B------:R-:W-:Y:S02]  /*0c10*/  ISETP.NE.AND P2, PT, R13, RZ, PT ;  /* 0x000000ff0d00720c */ /* 0x000fe40003f45270 */
[----:B------:R-:W-:-:S02]  /*0c20*/  LOP3.LUT R22, R22, R3, RZ, 0xc0, !PT ;  /* 0x0000000316167212 */ /* 0x000fc400078ec0ff */
[----:B------:R-:W-:Y:S02]  /*0c30*/  SEL R4, RZ, 0x1, !P0 ;  /* 0x00000001ff047807 */ /* 0x000fe40004000000 */
[----:B------:R-:W-:Y:S01]  /*0c40*/  @P3 SEL R19, RZ, 0x1, P4 ;  /* 0x00000001ff133807 */ /* 0x000fe20002000000 */
[----:B------:R-:W-:Y:S06]  /*0c50*/  @P5 BRA `(.L_x_174) ;  /* 0x0000000000485947 */ /* 0x000fec0003800000 */
[----:B-1----:R-:W0:Y:S01]  /*0c60*/  S2UR UR5, SR_CgaCtaId ;  /* 0x00000000000579c3 */ /* 0x002e220000008800 */
        /* <DEDUP_REMOVED lines=12> */
[----:B0-----:R0:W1:Y:S08]  /*0d30*/  SYNCS.EXCH.64 URZ, [UR8+0x348b0], UR4 ;  /* 0x0348b004083f75b2 */ /* 0x0010700008000100 */
[----:B------:R0:W0:Y:S01]  /*0d40*/  SYNCS.EXCH.64 URZ, [UR8+0x348c0], UR6 ;  /* 0x0348c006083f75b2 */ /* 0x0000220008000100 */
[----:B------:R0:W0:Y:S01]  /*0d50*/  SYNCS.EXCH.64 URZ, [UR8+0x348b8], UR4 ;  /* 0x0348b804083f75b2 */ /* 0x0000220008000100 */
[----:B------:R0:W0:Y:S01]  /*0d60*/  SYNCS.EXCH.64 URZ, [UR8+0x348c8], UR6 ;  /* 0x0348c806083f75b2 */ /* 0x0000220008000100 */
[----:B------:R-:W-:Y:S01]  /*0d70*/  NOP ;  /* 0x0000000000007918 */ /* 0x000fe20000000000 */
.L_x_174:
[----:B------:R-:W-:Y:S01]  /*0d80*/  LOP3.LUT R19, R19, R4, RZ, 0xc0, !PT ;  /* 0x0000000413137212 */ /* 0x000fe200078ec0ff */
[----:B------:R-:W-:Y:S01]  /*0d90*/  NOP ;  /* 0x0000000000007918 */ /* 0x000fe20000000000 */
[----:B------:R-:W-:Y:S05]  /*0da0*/  @!P1 BRA `(.L_x_175) ;  /* 0x0000000000089947 */ /* 0x000fea0003800000 */
[----:B01234-:R-:W-:Y:S01]  /*0db0*/  UCGABAR_ARV ;  /* 0x00000000000079c7 */ /* 0x01ffe20008000000 */
[----:B------:R-:W-:Y:S05]  /*0dc0*/  BRA `(.L_x_176) ;  /* 0x0000000000047947 */ /* 0x000fea0003800000 */
.L_x_175:
[----:B01234-:R-:W-:Y:S01]  /*0dd0*/  NOP ;  /* 0x0000000000007918 */ /* 0x01ffe20000000000 */
.L_x_176:
[----:B------:R-:W-:Y:S05]  /*0de0*/  @!P1 BRA `(.L_x_177) ;  /* 0x00000000000c9947 */ /* 0x000fea0003800000 */
[----:B------:R-:W-:Y:S01]  /*0df0*/  UCGABAR_WAIT ;  /* 0x0000000000007dc7 */ /* 0x000fe20008000000 */
[----:B------:R-:W-:Y:S01]  /*0e00*/  CCTL.IVALL ;  /* 0x00000000ff00798f */ /* 0x000fe20002000000 */
[----:B------:R-:W-:Y:S05]  /*0e10*/  BRA `(.L_x_178) ;  /* 0x0000000000047947 */ /* 0x000fea0003800000 */
.L_x_177:
[----:B------:R-:W-:Y:S06]  /*0e20*/  BAR.SYNC.DEFER_BLOCKING 0x0 ;  /* 0x0000000000007b1d */ /* 0x000fec0000010000 */
.L_x_178:
[----:B------:R-:W-:-:S05]  /*0e30*/  IMAD.MOV.U32 R3, RZ, RZ, 0x1 ;  /* 0x00000001ff037424 */ /* 0x000fca00078e00ff */
[----:B------:R-:W-:-:S05]  /*0e40*/  SEL R3, R3, 0x2, !P2 ;  /* 0x0000000203037807 */ /* 0x000fca0005000000 */
[----:B------:R0:W-:Y:S01]  /*0e50*/  STL [R1+0x2c], R3 ;  /* 0x00002c0301007387 */ /* 0x0001e20000100800 */
[----:B------:R-:W-:Y:S05]  /*0e60*/  @!P2 BRA `(.L_x_179) ;  /* 0x000000d400f4a947 */ /* 0x000fea0003800000 */
.L_x_180:
[----:B------:R-:W-:-:S08]  /*0e70*/  NOP ;  /* 0x0000000000007918 */ /* 0x000fd00000000000 */
[----:B------:R-:W1:Y:S02]  /*0e80*/  USETMAXREG.TRY_ALLOC.CTAPOOL UP0, 0xf0 ;  /* 0x000000f0000079c8 */ /* 0x000e640008000600 */
[----:B-1----:R-:W-:-:S13]  /*0e90*/  PLOP3.LUT P0, PT, PT, PT, UP0, 0x80, 0x0 ;  /* 0x000000000000781c */ /* 0x002fda0003f0f008 */
[----:B------:R-:W-:Y:S05]  /*0ea0*/  @!P0 BRA `(.L_x_180) ;  /* 0xfffffffc00f08947 */ /* 0x000fea000383ffff */
[----:B------:R-:W-:Y:S01]  /*0eb0*/  LOP3.LUT R2, R0, 0xffffff80, RZ, 0xc0, !PT ;  /* 0xffffff8000027812 */ /* 0x000fe200078ec0ff */
[----:B------:R-:W1:Y:S08]  /*0ec0*/  S2UR UR4, SR_CTAID.X ;  /* 0x00000000000479c3 */ /* 0x000e700000002500 */
[----:B------:R-:W-:Y:S06]  /*0ed0*/  BAR.ARV 0x8, 0x180 ;  /* 0x0206000000007b1d */ /* 0x000fec0000002000 */
[----:B------:R-:W-:-:S02]  /*0ee0*/  ISETP.NE.AND P0, PT, R2, 0x80, PT ;  /* 0x000000800200780c */ /* 0x000fc40003f05270 */
[----:B------:R-:W1:Y:S11]  /*0ef0*/  LDC R2, c[0x0][0xc34] ;  /* 0x00030d00ff027b82 */ /* 0x000e760000000800 */
[----:B------:R-:W-:Y:S06]  /*0f00*/  @!P0 BAR.ARV 0x9, 0x100 ;  /* 0x0244000000008b1d */ /* 0x000fec0000002000 */
[----:B-1----:R-:W-:-:S13]  /*0f10*/  ISETP.LE.AND P0, PT, R2, UR4, PT ;  /* 0x0000000402007c0c */ /* 0x002fda000bf03270 */
[----:B------:R-:W-:Y:S05]  /*0f20*/  @P0 EXIT ;  /* 0x000000000000094d */ /* 0x000fea0003800000 */
[----:B------:R-:W2:Y:S01]  /*0f30*/  LDL.LU R10, [R1+0x2c] ;  /* 0x00002c00010a7983 */ /* 0x000ea20000300800 */
[----:B------:R-:W-:Y:S01]  /*0f40*/  VIADD R0, R0, 0xffffff80 ;  /* 0xffffff8000007836 */ /* 0x000fe20000000000 */
[----:B------:R-:W-:Y:S01]  /*0f50*/  UMOV UR60, URZ ;  /* 0x0000003f003c7c82 */ /* 0x000fe20008000000 */
[----:B------:R-:W-:Y:S02]  /*0f60*/  IMAD.MOV.U32 R234, RZ, RZ, -0x2 ;  /* 0xfffffffeffea7424 */ /* 0x000fe400078e00ff */
[----:B------:R-:W-:Y:S01]  /*0f70*/  IMAD.U32 R223, RZ, RZ, UR4 ;  /* 0x00000004ffdf7e24 */ /* 0x000fe2000f8e00ff */
[----:B0-----:R-:W-:Y:S01]  /*0f80*/  SHF.R.S32.HI R3, RZ, 0x1f, R0 ;  /* 0x0000001fff037819 */ /* 0x001fe20000011400 */
        /* <DEDUP_REMOVED lines=15> */
[----:B------:R-:W-:Y:S01]  /*1080*/  LEA.HI R2, R7, R226, RZ, 0x2 ;  /* 0x000000e207027211 */ /* 0x000fe200078f10ff */
[----:B------:R-:W-:Y:S01]  /*1090*/  IMAD R9, R9, 0x40, R6 ;  /* 0x0000004009097824 */ /* 0x000fe200078e0206 */
[----:B------:R-:W-:Y:S02]  /*10a0*/  LEA.HI R225, R3, R0, RZ, 0x3 ;  /* 0x0000000003e17211 */ /* 0x000fe400078f18ff */
[--C-:B------:R-:W-:Y:S02]  /*10b0*/  SHF.R.S32.HI R6, RZ, 0x2, R2.reuse ;  /* 0x00000002ff067819 */ /* 0x100fe40000011402 */
[----:B------:R-:W-:Y:S02]  /*10c0*/  SHF.R.S32.HI R13, RZ, 0x1f, R2 ;  /* 0x0000001fff0d7819 */ /* 0x000fe40000011402 */
[----:B------:R-:W-:Y:S02]  /*10d0*/  LEA.HI R4, R4, R11, RZ, 0x1 ;  /* 0x0000000b04047211 */ /* 0x000fe400078f08ff */
[----:B------:R-:W-:-:S02]  /*10e0*/  LOP3.LUT R3, R8, 0xfffffffc, RZ, 0xc0, !PT ;  /* 0xfffffffc08037812 */ /* 0x000fc400078ec0ff */
[----:B------:R-:W-:Y:S02]  /*10f0*/  LEA.HI R13, R13, R6, RZ, 0x3 ;  /* 0x000000060d0d7211 */ /* 0x000fe400078f18ff */
[----:B------:R-:W-:Y:S01]  /*1100*/  SHF.R.S32.HI R230, RZ, 0x7, R5 ;  /* 0x00000007ffe67819 */ /* 0x000fe20000011405 */
[----:B------:R-:W-:Y:S01]  /*1110*/  IMAD.IADD R8, R0, 0x1, -R3 ;  /* 0x0000000100087824 */ /* 0x000fe200078e0a03 */
[----:B------:R-:W-:Y:S02]  /*1120*/  LOP3.LUT R4, R4, 0x1ffffffe, RZ, 0xc0, !PT ;  /* 0x1ffffffe04047812 */ /* 0x000fe400078ec0ff */
[----:B------:R-:W-:Y:S02]  /*1130*/  LOP3.LUT R15, R225, 0xfffffff8, RZ, 0xc0, !PT ;  /* 0xfffffff8e10f7812 */ /* 0x000fe400078ec0ff */
[----:B------:R-:W-:Y:S01]  /*1140*/  LOP3.LUT R13, R13, 0xfffffff8, RZ, 0xc0, !PT ;  /* 0xfffffff80d0d7812 */ /* 0x000fe200078ec0ff */
[----:B------:R-:W-:Y:S01]  /*1150*/  IMAD.IADD R4, R11, 0x1, -R4 ;  /* 0x000000010b047824 */ /* 0x000fe200078e0a04 */
[----:B------:R-:W-:Y:S01]  /*1160*/  LEA.HI R7, R7, R226, RZ, 0x5 ;  /* 0x000000e207077211 */ /* 0x000fe200078f28ff */
[----:B------:R-:W-:Y:S01]  /*1170*/  IMAD.IADD R222, R0, 0x1, -R15 ;  /* 0x0000000100de7824 */ /* 0x000fe200078e0a0f */
[----:B------:R-:W-:Y:S01]  /*1180*/  LEA.HI R5, R5, R230, RZ, 0x1 ;  /* 0x000000e605057211 */ /* 0x000fe200078f08ff */
[----:B------:R-:W-:Y:S01]  /*1190*/  IMAD.IADD R6, R6, 0x1, -R13 ;  /* 0x0000000106067824 */ /* 0x000fe200078e0a0d */
[----:B------:R-:W-:Y:S01]  /*11a0*/  LEA.HI R0, R8, R8, RZ, 0x1 ;  /* 0x0000000808007211 */ /* 0x000fe200078f08ff */
[----:B------:R-:W-:Y:S01]  /*11b0*/  IMAD R233, R4, 0x8, R9 ;  /* 0x0000000804e97824 */ /* 0x000fe200078e0209 */
[----:B------:R-:W-:Y:S01]  /*11c0*/  SHF.R.S32.HI R7, RZ, 0x5, R7 ;  /* 0x00000005ff077819 */ /* 0x000fe20000011407 */
[----:B------:R-:W-:Y:S01]  /*11d0*/  IMAD.SHL.U32 R220, R222, 0x8, RZ ;  /* 0x00000008dedc7824 */ /* 0x000fe200078e00ff */
[----:B------:R-:W-:-:S02]  /*11e0*/  LOP3.LUT R5, R5, 0x3fffffe, RZ, 0xc0, !PT ;  /* 0x03fffffe05057812 */ /* 0x000fc400078ec0ff */
[----:B------:R-:W-:Y:S01]  /*11f0*/  LOP3.LUT R3, R2, 0x7ffffffc, RZ, 0xc0, !PT ;  /* 0x7ffffffc02037812 */ /* 0x000fe200078ec0ff */
[----:B------:R-:W-:Y:S01]  /*1200*/  IMAD R6, R7, 0x10, R6 ;  /* 0x0000001007067824 */ /* 0x000fe200078e0206 */
[----:B------:R-:W-:Y:S01]  /*1210*/  LOP3.LUT R9, R0, 0x1ffffffe, RZ, 0xc0, !PT ;  /* 0x1ffffffe00097812 */ /* 0x000fe200078ec0ff */
[----:B------:R-:W-:Y:S01]  /*1220*/  IMAD.IADD R5, R230, 0x1, -R5 ;  /* 0x00000001e6057824 */ /* 0x000fe200078e0a05 */
[----:B------:R-:W-:Y:S01]  /*1230*/  IADD3 R221, R220, 0x40, RZ ;  /* 0x00000040dcdd7810 */ /* 0x000fe20007ffe0ff */
[----:B------:R-:W-:Y:S01]  /*1240*/  IMAD.IADD R3, R226, 0x1, -R3 ;  /* 0x00000001e2037824 */ /* 0x000fe200078e0a03 */
[----:B------:R-:W-:Y:S01]  /*1250*/  SHF.R.S32.HI R225, RZ, 0x3, R225 ;  /* 0x00000003ffe17819 */ /* 0x000fe200000114e1 */
[----:B------:R-:W-:Y:S01]  /*1260*/  IMAD.IADD R232, R8, 0x1, -R9 ;  /* 0x0000000108e87824 */ /* 0x000fe200078e0a09 */
[----:B------:R-:W-:Y:S01]  /*1270*/  SHF.R.S32.HI R235, RZ, 0x1f, R221 ;  /* 0x0000001fffeb7819 */ /* 0x000fe200000114dd */
[----:B------:R-:W-:Y:S02]  /*1280*/  IMAD R231, R5, 0x40, R6 ;  /* 0x0000004005e77824 */ /* 0x000fe400078e0206 */
[----:B------:R-:W-:-:S02]  /*1290*/  IMAD R234, R3, R234, 0xb0 ;  /* 0x000000b003ea7424 */ /* 0x000fc400078e02ea */
[----:B------:R-:W-:Y:S01]  /*12a0*/  IMAD R232, R232, 0x8, R231 ;  /* 0x00000008e8e87824 */ /* 0x000fe200078e02e7 */
[----:B--2---:R-:W-:-:S07]  /*12b0*/  LOP3.LUT R17, R10, 0x1, RZ, 0xfc, !PT ;  /* 0x000000010a117812 */ /* 0x004fce00078efcff */
.L_x_213:
[----:B0-----:R-:W0:Y:S01]  /*12c0*/  SHFL.IDX PT, R0, R230, RZ, 0x1f ;  /* 0x00001fffe6007589 */ /* 0x001e2200000e0000 */
[----:B-1----:R-:W1:Y:S01]  /*12d0*/  S2UR UR5, SR_CgaCtaId ;  /* 0x00000000000579c3 */ /* 0x002e620000008800 */
[----:B------:R-:W-:Y:S01]  /*12e0*/  ULDC UR4, c[0x0][0xc38] ;  /* 0x00030e0000047ab9 */ /* 0x000fe20000000800 */
[----:B------:R-:W-:Y:S01]  /*12f0*/  ULDC.64 UR6, c[0x0][0x418] ;  /* 0x0001060000067ab9 */ /* 0x000fe20000000a00 */
[----:B------:R-:W-:Y:S01]  /*1300*/  R2UR UR12, R223 ;  /* 0x00000000df0c72ca */ /* 0x000fe200000e0000 */
[----:B------:R-:W-:Y:S02]  /*1310*/  UISETP.NE.AND UP1, UPT, UR4, 0x1, UPT ;  /* 0x000000010400788c */ /* 0x000fe4000bf25270 */
[----:B------:R-:W-:Y:S02]  /*1320*/  UISETP.NE.U32.AND UP0, UPT, UR6, URZ, UPT ;  /* 0x0000003f0600728c */ /* 0x000fe4000bf05070 */
[----:B--2---:R-:W2:Y:S01]  /*1330*/  LDC R113, c[0x0][0x2f0] ;  /* 0x0000bc00ff717b82 */ /* 0x004ea20000000800 */
        /* <DEDUP_REMOVED lines=13> */
[----:B---3--:R-:W-:Y:S01]  /*1410*/  IMAD.U32 R2, RZ, RZ, UR8 ;  /* 0x00000008ff027e24 */ /* 0x008fe2000f8e00ff */
        /* <DEDUP_REMOVED lines=10> */
[----:B------:R-:W-:Y:S02]  /*14c0*/  UIADD3 UR7, UR14, -UR7, URZ ;  /* 0x800000070e077290 */ /* 0x000fe4000fffe03f */
[----:B----4-:R-:W-:Y:S01]  /*14d0*/  IMAD.U32 R18, RZ, RZ, UR14 ;  /* 0x0000000eff127e24 */ /* 0x010fe2000f8e00ff */
[----:B------:R-:W-:Y:S01]  /*14e0*/  UMOV UR6, UR13 ;  /* 0x0000000d00067c82 */ /* 0x000fe20008000000 */
[----:B------:R-:W-:Y:S01]  /*14f0*/  @UP2 USHF.R.U32.HI UR6, URZ, UR9, UR5 ;  /* 0x000000093f062299 */ /* 0x000fe20008011605 */
[----:B------:R-:W-:Y:S01]  /*1500*/  SHF.R.U32.HI R3, RZ, 0x1f, R0 ;  /* 0x0000001fff037819 */ /* 0x000fe20000011600 */
[----:B------:R-:W-:Y:S01]  /*1510*/  ULEA UR7, UR7, UR10, 0xd ;  /* 0x0000000a07077291 */ /* 0x000fe2000f8e683f */
[----:B------:R-:W-:Y:S01]  /*1520*/  IMAD.U32 R229, RZ, RZ, UR13 ;  /* 0x0000000dffe57e24 */ /* 0x000fe2000f8e00ff */
[----:B------:R-:W-:Y:S01]  /*1530*/  UMOV UR4, UR12 ;  /* 0x0000000c00047c82 */ /* 0x000fe20008000000 */
[----:B------:R-:W-:Y:S01]  /*1540*/  LEA.HI.SX32 R112, R0, R3, 0x1b ;  /* 0x0000000300707211 */ /* 0x000fe200078fdaff */
[----:B------:R-:W-:Y:S01]  /*1550*/  USHF.R.U32.HI UR7, URZ, 0x4, UR7 ;  /* 0x000000043f077899 */ /* 0x000fe20008011607 */
[----:B------:R-:W-:-:S02]  /*1560*/  IMAD.U32 R228, RZ, RZ, UR6 ;  /* 0x00000006ffe47e24 */ /* 0x000fc4000f8e00ff */
[----:B------:R-:W-:Y:S01]  /*1570*/  IMAD.U32 R227, RZ, RZ, UR4 ;  /* 0x00000004ffe37e24 */ /* 0x000fe2000f8e00ff */
[----:B------:R-:W-:Y:S01]  /*1580*/  ULOP3.LUT UR45, UR7, 0x3fff, URZ, 0xc0, !UPT ;  /* 0x00003fff072d7892 */ /* 0x000fe2000f8ec03f */
[----:B------:R-:W-:Y:S11]  /*1590*/  @!P0 BRA `(.L_x_181) ;  /* 0x0000000000408947 */ /* 0x000ff60003800000 */
[----:B------:R-:W-:Y:S01]  /*15a0*/  MOV R0, 0x0 ;  /* 0x0000000000007802 */ /* 0x000fe20000000f00 */
[----:B------:R-:W-:Y:S01]  /*15b0*/  ULDC.64 UR4, c[0x4][0xa0] ;  /* 0x0100280000047ab9 */ /* 0x000fe20000000a00 */
[----:B------:R-:W-:Y:S01]  /*15c0*/  ULDC.64 UR6, c[0x4][0x40] ;  /* 0x0100100000067ab9 */ /* 0x000fe20000000a00 */
[----:B------:R-:W-:Y:S01]  /*15d0*/  IMAD.U32 R4, RZ, RZ, UR4 ;  /* 0x00000004ff047e24 */ /* 0x000fe2000f8e00ff */
[----:B------:R0:W1:Y:S01]  /*15e0*/  LDC.64 R14, c[0x4][R0] ;  /* 0x01000000000e7b82 */ /* 0x0000620000000a00 */
[----:B------:R-:W-:Y:S01]  /*15f0*/  IMAD.U32 R5, RZ, RZ, UR5 ;  /* 0x00000005ff057e24 */ /* 0x000fe2000f8e00ff */
[----:B------:R-:W-:Y:S01]  /*1600*/  ULDC.64 UR4, c[0x4][0xa8] ;  /* 0x01002a0000047ab9 */ /* 0x000fe20000000a00 */
[----:B------:R-:W-:Y:S02]  /*1610*/  IMAD.U32 R10, RZ, RZ, UR6 ;  /* 0x00000006ff0a7e24 */ /* 0x000fe4000f8e00ff */
        /* <DEDUP_REMOVED lines=8> */
.L_x_181:
[----:B------:R-:W-:Y:S02]  /*16a0*/  R2UR UR4, R2 ;  /* 0x00000000020472ca */ /* 0x000fe400000e0000 */
[----:B------:R-:W-:Y:S02]  /*16b0*/  LOP3.LUT R0, R224, 0x1, RZ, 0xc0, !PT ;  /* 0x00000001e0007812 */ /* 0x000fe400078ec0ff */
[----:B------:R-:W-:Y:S02]  /*16c0*/  ISETP.NE.AND P0, PT, R17, 0x3, PT ;  /* 0x000000031100780c */ /* 0x000fe40003f05270 */
[----:B------:R-:W-:-:S07]  /*16d0*/  SHF.L.U32 R0, R0, 0x1f, RZ ;  /* 0x0000001f00007819 */ /* 0x000fce00000006ff */
[----:B------:R-:W0:Y:S02]  /*16e0*/  SYNCS.PHASECHK.TRANS64.TRYWAIT P1, [UR4+0x34800], R0 ;  /* 0x03480000ff0075a7 */ /* 0x000e240008020144 */
[----:B0-----:R-:W-:Y:S05]  /*16f0*/  @!P1 BRA `(.L_x_182) ;  /* 0x0000011400009947 */ /* 0x001fea0003800000 */
.L_x_308:
[----:B------:R-:W-:Y:S05]  /*1700*/  @!P0 BRA `(.L_x_183) ;  /* 0x0000000000048947 */ /* 0x000fea0003800000 */
[----:B------:R-:W-:Y:S01]  /*1710*/  BPT.TRAP 0x1 ;  /* 0x000000040000795c */ /* 0x000fe20000300000 */
.L_x_183:
        /* <DEDUP_REMOVED lines=9> */
.L_x_184:
[----:B-1----:R-:W-:Y:S05]  /*17b0*/  @P1 BRA `(.L_x_185) ;  /* 0x0000000000081947 */ /* 0x002fea0003800000 */
[----:B------:R-:W1:Y:S02]  /*17c0*/  SYNCS.PHASECHK.TRANS64.TRYWAIT P1, [R3+URZ+0x34830], R0 ;  /* 0x03483000030075a7 */ /* 0x000e64000802017f */
[----:B-1----:R-:W-:Y:S05]  /*17d0*/  @!P1 BRA `(.L_x_186) ;  /* 0x0000011000e49947 */ /* 0x002fea0003800000 */
.L_x_185:
[----:B------:R-:W-:Y:S05]  /*17e0*/  WARPSYNC.ALL ;  /* 0x0000000000007948 */ /* 0x000fea0003800000 */
[----:B------:R-:W-:Y:S01]  /*17f0*/  R2UR UR4, R2 ;  /* 0x00000000020472ca */ /* 0x000fe200000e0000 */
[----:B------:R-:W-:Y:S01]  /*1800*/  ULOP3.LUT UR45, UR45, 0x10000, URZ, 0xfc, !UPT ;  /* 0x000100002d2d7892 */ /* 0x000fe2000f8efc3f */
[----:B------:R-:W-:Y:S01]  /*1810*/  WARPGROUP.ARRIVE ;  /* 0x00000000000079c5 */ /* 0x000fe20000000000 */
[----:B------:R-:W-:Y:S01]  /*1820*/  UMOV UR37, 0x40000040 ;  /* 0x4000004000257882 */ /* 0x000fe20000000000 */
[----:B------:R-:W-:Y:S01]  /*1830*/  UMOV UR39, 0x40000040 ;  /* 0x4000004000277882 */ /* 0x000fe20000000000 */
[----:B------:R-:W-:Y:S01]  /*1840*/  UMOV UR5, UR37 ;  /* 0x0000002500057c82 */ /* 0x000fe20008000000 */
[----:B------:R-:W-:Y:S01]  /*1850*/  UMOV UR9, UR37 ;  /* 0x0000002500097c82 */ /* 0x000fe20008000000 */
[----:B------:R-:W-:Y:S01]  /*1860*/  UMOV UR11, 0x40000040 ;  /* 0x40000040000b7882 */ /* 0x000fe20000000000 */
[----:B------:R-:W-:Y:S01]  /*1870*/  UMOV UR36, UR45 ;  /* 0x0000002d00247c82 */ /* 0x000fe20008000000 */
[----:B------:R-:W-:Y:S01]  /*1880*/  UMOV UR13, UR37 ;  /* 0x00000025000d7c82 */ /* 0x000fe20008000000 */
[----:B------:R-:W-:Y:S01]  /*1890*/  UMOV UR8, UR36 ;  /* 0x0000002400087c82 */ /* 0x000fe20008000000 */
[----:B------:R-:W-:Y:S01]  /*18a0*/  UMOV UR12, UR36 ;  /* 0x00000024000c7c82 */ /* 0x000fe20008000000 */
[----:B------:R-:W-:Y:S01]  /*18b0*/  UMOV UR15, 0x40000040 ;  /* 0x40000040000f7882 */ /* 0x000fe20000000000 */
[----:B------:R-:W-:Y:S01]  /*18c0*/  UIADD3 UR4, UR4, 0x1e400, URZ ;  /* 0x0001e40004047890 */ /* 0x000fe2000fffe03f */
[----:B------:R-:W-:Y:S01]  /*18d0*/  IMAD.U32 R8, RZ, RZ, UR36 ;  /* 0x00000024ff087e24 */ /* 0x000fe2000f8e00ff */
[----:B------:R-:W-:Y:S01]  /*18e0*/  UMOV UR16, UR36 ;  /* 0x0000002400107c82 */ /* 0x000fe20008000000 */
[----:B------:R-:W-:Y:S01]  /*18f0*/  UMOV UR17, UR37 ;  /* 0x0000002500117c82 */ /* 0x000fe20008000000 */
[----:B------:R-:W-:Y:S01]  /*1900*/  USHF.R.U32.HI UR4, URZ, 0x4, UR4 ;  /* 0x000000043f047899 */ /* 0x000fe20008011604 */
[----:B------:R-:W-:Y:S01]  /*1910*/  IMAD.U32 R9, RZ, RZ, UR37 ;  /* 0x00000025ff097e24 */ /* 0x000fe2000f8e00ff */
[----:B------:R-:W-:Y:S01]  /*1920*/  UMOV UR19, 0x40000040 ;  /* 0x4000004000137882 */ /* 0x000fe20000000000 */
[----:B------:R-:W-:Y:S01]  /*1930*/  UMOV UR20, UR36 ;  /* 0x0000002400147c82 */ /* 0x000fe20008000000 */
[----:B------:R-:W-:Y:S01]  /*1940*/  ULOP3.LUT UR6, UR4, 0x3fff, URZ, 0xc0, !UPT ;  /* 0x00003fff04067892 */ /* 0x000fe2000f8ec03f */
[----:B------:R-:W-:-:S02]  /*1950*/  UMOV UR21, UR37 ;  /* 0x0000002500157c82 */ /* 0x000fc40008000000 */
[----:B------:R-:W-:Y:S01]  /*1960*/  UMOV UR4, UR36 ;  /* 0x0000002400047c82 */ /* 0x000fe20008000000 */
[----:B------:R-:W-:Y:S01]  /*1970*/  ULOP3.LUT UR7, UR6, 0x10000, URZ, 0xfc, !UPT ;  /* 0x0001000006077892 */ /* 0x000fe2000f8efc3f */
[----:B------:R-:W-:Y:S01]  /*1980*/  UMOV UR23, 0x40000040 ;  /* 0x4000004000177882 */ /* 0x000fe20000000000 */
[----:B------:R-:W-:Y:S02]  /*1990*/  UMOV UR24, UR36 ;  /* 0x0000002400187c82 */ /* 0x000fe40008000000 */
[----:B------:R-:W-:Y:S02]  /*19a0*/  UIMAD UR44, UR60, 0xb00, UR7 ;  /* 0x00000b003c2c78a4 */ /* 0x000fe4000f8e0207 */
[----:B01----:R-:W-:Y:S01]  /*19b0*/  IMAD.U32 R0, RZ, RZ, UR7 ;  /* 0x00000007ff007e24 */ /* 0x003fe2000f8e00ff */
[----:B------:R-:W-:Y:S01]  /*19c0*/  UMOV UR7, 0x40000040 ;  /* 0x4000004000077882 */ /* 0x000fe20000000000 */
[----:B------:R-:W-:Y:S02]  /*19d0*/  UIADD3 UR6, UR44, 0x80, URZ ;  /* 0x000000802c067890 */ /* 0x000fe4000fffe03f */
[----:B------:R-:W-:-:S02]  /*19e0*/  UIADD3 UR10, UR44, 0x100, URZ ;  /* 0x000001002c0a7890 */ /* 0x000fc4000fffe03f */
[----:B------:R-:W-:Y:S01]  /*19f0*/  UMOV UR38, UR44 ;  /* 0x0000002c00267c82 */ /* 0x000fe20008000000 */
[----:B------:R-:W-:Y:S01]  /*1a00*/  UIADD3 UR14, UR44, 0x180, URZ ;  /* 0x000001802c0e7890 */ /* 0x000fe2000fffe03f */
[----:B------:R-:W-:Y:S01]  /*1a10*/  HGMMA.64x16x16.F32 R104, gdesc[UR36], RZ, !UPT, gsb0 ;  /* 0x00200000246879f0 */ /* 0x000fe2000c0008ff */
[----:B------:R-:W-:Y:S02]  /*1a20*/  UIADD3 UR18, UR44, 0x200, URZ ;  /* 0x000002002c127890 */ /* 0x000fe4000fffe03f */
[----:B------:R-:W-:Y:S02]  /*1a30*/  UIADD3 UR22, UR44, 0x280, URZ ;  /* 0x000002802c167890 */ /* 0x000fe4000fffe03f */
[----:B------:R-:W-:Y:S01]  /*1a40*/  UIADD3 UR26, UR44, 0x300, URZ ;  /* 0x000003002c1a7890 */ /* 0x000fe2000fffe03f */
[----:B------:R-:W-:Y:S01]  /*1a50*/  UMOV UR25, UR37 ;  /* 0x0000002500197c82 */ /* 0x000fe20008000000 */
[----:B------:R-:W-:Y:S01]  /*1a60*/  UMOV UR27, 0x40000040 ;  /* 0x40000040001b7882 */ /* 0x000fe20000000000 */
[----:B------:R-:W-:Y:S01]  /*1a70*/  UIADD3 UR30, UR44, 0x380, URZ ;  /* 0x000003802c1e7890 */ /* 0x000fe2000fffe03f */
[----:B------:R-:W-:Y:S01]  /*1a80*/  UMOV UR28, UR36 ;  /* 0x00000024001c7c82 */ /* 0x000fe20008000000 */
[----:B------:R-:W-:Y:S01]  /*1a90*/  UMOV UR29, UR37 ;  /* 0x00000025001d7c82 */ /* 0x000fe20008000000 */
[----:B------:R-:W-:Y:S01]  /*1aa0*/  UMOV UR31, 0x40000040 ;  /* 0x40000040001f7882 */ /* 0x000fe20000000000 */
[----:B------:R-:W-:Y:S01]  /*1ab0*/  UIADD3 UR34, UR44, 0x400, URZ ;  /* 0x000004002c227890 */ /* 0x000fe2000fffe03f */
[----:B------:R-:W-:Y:S01]  /*1ac0*/  UMOV UR32, UR36 ;  /* 0x0000002400207c82 */ /* 0x000fe20008000000 */
[----:B------:R-:W-:Y:S01]  /*1ad0*/  UMOV UR33, UR37 ;  /* 0x0000002500217c82 */ /* 0x000fe20008000000 */
[----:B------:R-:W-:Y:S01]  /*1ae0*/  UMOV UR35, 0x40000040 ;  /* 0x4000004000237882 */ /* 0x000fe20000000000 */
[----:B------:R-:W-:Y:S01]  /*1af0*/  UMOV UR39, 0x40000040 ;  /* 0x4000004000277882 */ /* 0x000fe20000000000 */
[----:B------:R-:W-:Y:S01]  /*1b00*/  UIADD3 UR42, UR44, 0x602, URZ ;  /* 0x000006022c2a7890 */ /* 0x000fe2000fffe03f */
[----:B------:R-:W-:Y:S01]  /*1b10*/  UMOV UR43, 0x40000040 ;  /* 0x40000040002b7882 */ /* 0x000fe20000000000 */
[----:B------:R-:W-:Y:S01]  /*1b20*/  UIADD3 UR50, UR44, 0x604, URZ ;  /* 0x000006042c327890 */ /* 0x000fe2000fffe03f */
[----:B------:R-:W-:Y:S01]  /*1b30*/  UMOV UR51, 0x40000040 ;  /* 0x4000004000337882 */ /* 0x000fe20000000000 */
[----:B------:R-:W-:Y:S01]  /*1b40*/  UIADD3 UR54, UR44, 0x606, URZ ;  /* 0x000006062c367890 */ /* 0x000fe2000fffe03f */
[----:B------:R-:W-:Y:S01]  /*1b50*/  UMOV UR55, 0x40000040 ;  /* 0x4000004000377882 */ /* 0x000fe20000000000 */
        /* <DEDUP_REMOVED lines=50> */
[----:B------:R-:W-:Y:S02]  /*1e80*/  UMOV UR37, 0x40000040 ;  /* 0x4000004000257882 */ /* 0x000fe40000000000 */
[----:B------:R-:W-:Y:S01]  /*1e90*/  UMOV UR9, UR37 ;  /* 0x0000002500097c82 */ /* 0x000fe20008000000 */
[----:B------:R-:W-:Y:S01]  /*1ea0*/  UMOV UR13, UR37 ;  /* 0x00000025000d7c82 */ /* 0x000fe20008000000 */
[----:B------:R-:W-:Y:S01]  /*1eb0*/  UMOV UR17, UR37 ;  /* 0x0000002500117c82 */ /* 0x000fe20008000000 */
[----:B------:R-:W-:Y:S01]  /*1ec0*/  UMOV UR21, UR37 ;  /* 0x0000002500157c82 */ /* 0x000fe20008000000 */
[----:B------:R-:W-:Y:S01]  /*1ed0*/  UMOV UR25, UR37 ;  /* 0x0000002500197c82 */ /* 0x000fe20008000000 */
[----:B------:R-:W-:Y:S01]  /*1ee0*/  UMOV UR29, UR37 ;  /* 0x00000025001d7c82 */ /* 0x000fe20008000000 */
[----:B------:R-:W-:Y:S01]  /*1ef0*/  UMOV UR33, UR37 ;  /* 0x0000002500217c82 */ /* 0x000fe20008000000 */
[----:B------:R-:W-:Y:S01]  /*1f00*/  IMAD.U32 R7, RZ, RZ, UR37 ;  /* 0x00000025ff077e24 */ /* 0x000fe2000f8e00ff */
[----:B------:R-:W-:-:S02]  /*1f10*/  WARPGROUP.DEPBAR.LE gsb0, 0x0 ;  /* 0x00008000000079c5 */ /* 0x000fc40000010000 */
[----:B------:R-:W-:-:S06]  /*1f20*/  WARPGROUP.ARRIVE ;  /* 0x00000000000079c5 */ /* 0x000fcc0000000000 */
[----:B------:R-:W-:Y:S01]  /*1f30*/  HGMMA.64x16x16.F32 R24, gdesc[UR4], RZ, !UPT, gsb0 ;  /* 0x00200000041879f0 */ /* 0x000fe2000c0008ff */
[----:B------:R-:W-:Y:S02]  /*1f40*/  UIADD3 UR4, UR45, 0x2, URZ ;  /* 0x000000022d047890 */ /* 0x000fe4000fffe03f */
[----:B------:R-:W-:Y:S01]  /*1f50*/  UIADD3 UR6, UR44, 0x2, URZ ;  /* 0x000000022c067890 */ /* 0x000fe2000fffe03f */
[----:B------:R-:W-:Y:S01]  /*1f60*/  UMOV UR5, UR37 ;  /* 0x0000002500057c82 */ /* 0x000fe20008000000 */
[----:B------:R-:W-:-:S03]  /*1f70*/  UMOV UR7, 0x40000040 ;  /* 0x4000004000077882 */ /* 0x000fc60000000000 */
[----:B------:R-:W-:Y:S02]  /*1f80*/  UMOV UR36, UR4 ;  /* 0x0000000400247c82 */ /* 0x000fe40008000000 */
        /* <DEDUP_REMOVED lines=15> */
[----:B------:R-:W-:Y:S01]  /*2080*/  HGMMA.64x16x16.F32 R104, gdesc[UR36], R104, gsb0 ;  /* 0x00200000246879f0 */ /* 0x000fe20008000868 */
[----:B------:R-:W-:Y:S02]  /*2090*/  UMOV UR39, 0x40000040 ;  /* 0x4000004000277882 */ /* 0x000fe40000000000 */
[----:B------:R-:W-:Y:S02]  /*20a0*/  WARPGROUP.DEPBAR.LE gsb0, 0x0 ;  /* 0x00008000000079c5 */ /* 0x000fe40000010000 */
[----:B------:R-:W-:-:S06]  /*20b0*/  WARPGROUP.ARRIVE ;  /* 0x00000000000079c5 */ /* 0x000fcc0000000000 */
[----:B------:R-:W-:Y:S01]  /*20c0*/  HGMMA.64x16x16.F32 R96, gdesc[UR4], R96, gsb0 ;  /* 0x00200000046079f0 */ /* 0x000fe20008000860 */
[----:B------:R-:W-:Y:S02]  /*20d0*/  UIADD3 UR4, UR44, 0x202, URZ ;  /* 0x000002022c047890 */ /* 0x000fe4000fffe03f */
[----:B------:R-:W-:Y:S01]  /*20e0*/  UIADD3 UR6, UR44, 0x482, URZ ;  /* 0x000004822c067890 */ /* 0x000fe2000fffe03f */
[----:B------:R-:W-:Y:S01]  /*20f0*/  UMOV UR5, UR37 ;  /* 0x0000002500057c82 */ /* 0x000fe20008000000 */
[----:B------:R-:W-:-:S03]  /*2100*/  UMOV UR7, 0x40000040 ;  /* 0x4000004000077882 */ /* 0x000fc60000000000 */
[----:B------:R-:W-:Y:S01]  /*2110*/  UMOV UR18, UR4 ;  /* 0x0000000400127c82 */ /* 0x000fe20008000000 */
[----:B------:R-:W-:Y:S01]  /*2120*/  UMOV UR4, UR36 ;  /* 0x0000002400047c82 */ /* 0x000fe20008000000 */
        /* <DEDUP_REMOVED lines=136> */
[----:B------:R-:W-:Y:S01]  /*29b0*/  UMOV UR7, 0x40000040 ;  /* 0x4000004000077882 */ /* 0x000fe20000000000 */
        /* <DEDUP_REMOVED lines=14> */
[----:B------:R-:W-:-:S02]  /*2aa0*/  WARPGROUP.DEPBAR.LE gsb0, 0x0 ;  /* 0x00008000000079c5 */ /* 0x000fc40000010000 */
[----:B------:R-:W-:-:S06]  /*2ab0*/  WARPGROUP.ARRIVE ;  /* 0x00000000000079c5 */ /* 0x000fcc0000000000 */
[----:B------:R-:W-:Y:S01]  /*2ac0*/  HGMMA.64x16x16.F32 R104, gdesc[UR4], R104, gsb0 ;  /* 0x00200000046879f0 */ /* 0x000fe20008000868 */
[----:B------:R-:W-:Y:S01]  /*2ad0*/  UMOV UR6, UR10 ;  /* 0x0000000a00067c82 */ /* 0x000fe20008000000 */
[----:B------:R-:W-:Y:S01]  /*2ae0*/  UMOV UR7, 0x40000040 ;  /* 0x4000004000077882 */ /* 0x000fe20000000000 */
[----:B------:R-:W-:Y:S01]  /*2af0*/  UMOV UR10, UR14 ;  /* 0x0000000e000a7c82 */ /* 0x000fe20008000000 */
[----:B------:R-:W-:Y:S01]  /*2b00*/  UMOV UR14, UR18 ;  /* 0x00000012000e7c82 */ /* 0x000fe20008000000 */
[----:B------:R-:W-:Y:S02]  /*2b10*/  WARPGROUP.DEPBAR.LE gsb0, 0x0 ;  /* 0x00008000000079c5 */ /* 0x000fe40000010000 */
[----:B------:R-:W-:-:S06]  /*2b20*/  WARPGROUP.ARRIVE ;  /* 0x00000000000079c5 */ /* 0x000fcc0000000000 */
[----:B------:R-:W-:Y:S01]  /*2b30*/  HGMMA.64x16x16.F32 R96, gdesc[UR4], R96, gsb0 ;  /* 0x00200000046079f0 */ /* 0x000fe20008000860 */
[----:B------:R-:W-:Y:S01]  /*2b40*/  UIADD3 UR6, UR44, 0x206, URZ ;  /* 0x000002062c067890 */ /* 0x000fe2000fffe03f */
[----:B------:R-:W-:-:S06]  /*2b50*/  UMOV UR7, 0x40000040 ;  /* 0x4000004000077882 */ /* 0x000fcc0000000000 */
[----:B------:R-:W-:Y:S01]  /*2b60*/  UMOV UR18, UR6 ;  /* 0x0000000600127c82 */ /* 0x000fe20008000000 */
[----:B------:R-:W-:Y:S01]  /*2b70*/  UIADD3 UR6, UR44, 0x486, URZ ;  /* 0x000004862c067890 */ /* 0x000fe2000fffe03f */
[----:B------:R-:W-:Y:S02]  /*2b80*/  WARPGROUP.DEPBAR.LE gsb0, 0x0 ;  /* 0x00008000000079c5 */ /* 0x000fe40000010000 */
[----:B------:R-:W-:-:S06]  /*2b90*/  WARPGROUP.ARRIVE ;  /* 0x00000000000079c5 */ /* 0x000fcc0000000000 */
[----:B------:R-:W-:Y:S01]  /*2ba0*/  HGMMA.64x16x16.F32 R88, gdesc[UR8], R88, gsb0 ;  /* 0x00200000085879f0 */ /* 0x000fe20008000858 */
[----:B------:R-:W-:Y:S02]  /*2bb0*/  UIADD3 UR8, UR44, 0x506, URZ ;  /* 0x000005062c087890 */ /* 0x000fe4000fffe03f */
[----:B------:R-:W-:Y:S01]  /*2bc0*/  UIADD3 UR10, UR44, 0x580, URZ ;  /* 0x000005802c0a7890 */ /* 0x000fe2000fffe03f */
[----:B------:R-:W-:Y:S01]  /*2bd0*/  UMOV UR9, 0x40000040 ;  /* 0x4000004000097882 */ /* 0x000fe20000000000 */
[----:B------:R-:W-:Y:S01]  /*2be0*/  UMOV UR11, 0x40000040 ;  /* 0x40000040000b7882 */ /* 0x000fe20000000000 */
[----:B------:R-:W-:Y:S01]  /*2bf0*/  UMOV UR37, UR9 ;  /* 0x0000000900257c82 */ /* 0x000fe20008000000 */
[----:B------:R-:W-:Y:S02]  /*2c00*/  WARPGROUP.DEPBAR.LE gsb0, 0x0 ;  /* 0x00008000000079c5 */ /* 0x000fe40000010000 */
[----:B------:R-:W-:-:S06]  /*2c10*/  WARPGROUP.ARRIVE ;  /* 0x00000000000079c5 */ /* 0x000fcc0000000000 */
[----:B------:R-:W-:Y:S01]  /*2c20*/  HGMMA.64x16x16.F32 R80, gdesc[UR12], R80, gsb0 ;  /* 0x002000000c5079f0 */ /* 0x000fe20008000850 */
[----:B------:R-:W-:Y:S01]  /*2c30*/  UIADD3 UR14, UR44, 0x680, URZ ;  /* 0x000006802c0e7890 */ /* 0x000fe2000fffe03f */
[----:B------:R-:W-:Y:S01]  /*2c40*/  UMOV UR13, UR9 ;  /* 0x00000009000d7c82 */ /* 0x000fe20008000000 */
[----:B------:R-:W-:Y:S01]  /*2c50*/  UMOV UR15, 0x40000040 ;  /* 0x40000040000f7882 */ /* 0x000fe20000000000 */
        /* <DEDUP_REMOVED lines=33> */
[----:B------:R-:W-:Y:S01]  /*2e70*/  UMOV UR6, UR8 ;  /* 0x0000000800067c82 */ /* 0x000fe20008000000 */
[----:B------:R-:W-:Y:S01]  /*2e80*/  UMOV UR7, 0x40000040 ;  /* 0x4000004000077882 */ /* 0x000fe20000000000 */
[----:B------:R-:W-:-:S07]  /*2e90*/  UIADD3 UR8, UR45, 0x400, URZ ;  /* 0x000004002d087890 */ /* 0x000fce000fffe03f */
[----:B------:R-:W-:Y:S01]  /*2ea0*/  UMOV UR12, UR8 ;  /* 0x00000008000c7c82 */ /* 0x000fe20008000000 */
[----:B------:R-:W-:Y:S01]  /*2eb0*/  UMOV UR16, UR8 ;  /* 0x0000000800107c82 */ /* 0x000fe20008000000 */
[----:B------:R-:W-:Y:S01]  /*2ec0*/  UMOV UR20, UR8 ;  /* 0x0000000800147c82 */ /* 0x000fe20008000000 */
[----:B------:R-:W-:Y:S01]  /*2ed0*/  UMOV UR24, UR8 ;  /* 0x0000000800187c82 */ /* 0x000fe20008000000 */
[----:B------:R-:W-:Y:S01]  /*2ee0*/  UMOV UR28, UR8 ;  /* 0x00000008001c7c82 */ /* 0x000fe20008000000 */
[----:B------:R-:W-:Y:S01]  /*2ef0*/  UMOV UR32, UR8 ;  /* 0x0000000800207c82 */ /* 0x000fe20008000000 */
[----:B------:R-:W-:Y:S01]  /*2f00*/  UMOV UR36, UR8 ;  /* 0x0000000800247c82 */ /* 0x000fe20008000000 */
[----:B------:R-:W-:Y:S02]  /*2f10*/  WARPGROUP.DEPBAR.LE gsb0, 0x0 ;  /* 0x00008000000079c5 */ /* 0x000fe40000010000 */
[----:B------:R-:W-:-:S06]  /*2f20*/  WARPGROUP.ARRIVE ;  /* 0x00000000000079c5 */ /* 0x000fcc0000000000 */
[----:B------:R-:W-:Y:S01]  /*2f30*/  HGMMA.64x16x16.F32 R24, gdesc[UR4], R24, gsb0 ;  /* 0x00200000041879f0 */ /* 0x000fe20008000818 */
[----:B------:R-:W-:Y:S02]  /*2f40*/  UIADD3 UR6, UR44, 0x600, URZ ;  /* 0x000006002c067890 */ /* 0x000fe4000fffe03f */
        /* <DEDUP_REMOVED lines=253> */
[----:B------:R-:W-:Y:S05]  /*3f20*/  @!P0 BRA `(.L_x_187) ;  /* 0x0000000000048947 */ /* 0x000fea0003800000 */
[----:B------:R-:W-:Y:S01]  /*3f30*/  BPT.TRAP 0x1 ;  /* 0x000000040000795c */ /* 0x000fe20000300000 */
.L_x_187:
[----:B------:R-:W-:Y:S01]  /*3f40*/  ULDC UR6, c[0x0][0x9d8] ;  /* 0x0002760000067ab9 */ /* 0x000fe20000000800 */
[----:B------:R-:W2:Y:S01]  /*3f50*/  LDL R135, [R1] ;  /* 0x0000000001877983 */ /* 0x000ea20000100800 */
[----:B------:R-:W-:Y:S01]  /*3f60*/  FMUL.FTZ R12, R104, UR6 ;  /* 0x00000006680c7c20 */ /* 0x000fe20008410000 */
[----:B------:R-:W-:Y:S01]  /*3f70*/  FMUL.FTZ R13, R105, UR6 ;  /* 0x00000006690d7c20 */ /* 0x000fe20008410000 */
[----:B------:R-:W-:Y:S01]  /*3f80*/  FMUL.FTZ R20, R108, UR6 ;  /* 0x000000066c147c20 */ /* 0x000fe20008410000 */
[----:B------:R-:W-:Y:S01]  /*3f90*/  FMUL.FTZ R104, R109, UR6 ;  /* 0x000000066d687c20 */ /* 0x000fe20008410000 */
[----:B------:R-:W-:Y:S01]  /*3fa0*/  FMUL.FTZ R125, R33, UR6 ;  /* 0x00000006217d7c20 */ /* 0x000fe20008410000 */
[----:B------:R-:W-:Y:S01]  /*3fb0*/  FMUL.FTZ R33, R35, UR6 ;  /* 0x0000000623217c20 */ /* 0x000fe20008410000 */
[----:B------:R-:W0:Y:S01]  /*3fc0*/  MUFU.TANH R12, R12 ;  /* 0x0000000c000c7308 */ /* 0x000e220000002400 */
[----:B------:R-:W-:Y:S02]  /*3fd0*/  IMAD.IADD R35, R234, 0x1, R113 ;  /* 0x00000001ea237824 */ /* 0x000fe400078e0271 */
[----:B------:R-:W-:Y:S01]  /*3fe0*/  FMUL.FTZ R105, R96, UR6 ;  /* 0x0000000660697c20 */ /* 0x000fe20008410000 */
[----:B------:R-:W-:Y:S01]  /*3ff0*/  FMUL.FTZ R10, R106, UR6 ;  /* 0x000000066a0a7c20 */ /* 0x000fe20008410000 */
[----:B------:R-:W-:Y:S01]  /*4000*/  FMUL.FTZ R106, R97, UR6 ;  /* 0x00000006616a7c20 */ /* 0x000fe20008410000 */
[----:B------:R-:W-:-:S02]  /*4010*/  IMAD R35, R112, -0xb0, R35 ;  /* 0xffffff5070237824 */ /* 0x000fc400078e0223 */
[----:B------:R-:W-:Y:S01]  /*4020*/  FMUL.FTZ R11, R107, UR6 ;  /* 0x000000066b0b7c20 */ /* 0x000fe20008410000 */
[----:B------:R-:W-:Y:S01]  /*4030*/  FMUL.FTZ R100, R100, UR6 ;  /* 0x0000000664647c20 */ /* 0x000fe20008410000 */
[----:B------:R-:W1:Y:S01]  /*4040*/  MUFU.TANH R13, R13 ;  /* 0x0000000d000d7308 */ /* 0x000e620000002400 */
[----:B------:R-:W-:Y:S01]  /*4050*/  FMUL.FTZ R131, R25, UR6 ;  /* 0x0000000619837c20 */ /* 0x000fe20008410000 */
[C---:B------:R-:W-:Y:S01]  /*4060*/  ISETP.GT.AND P2, PT, R35.reuse, RZ, PT ;  /* 0x000000ff2300720c */ /* 0x040fe20003f44270 */
[----:B------:R-:W-:Y:S01]  /*4070*/  FMUL.FTZ R15, R110, UR6 ;  /* 0x000000066e0f7c20 */ /* 0x000fe20008410000 */
[----:B------:R-:W-:Y:S01]  /*4080*/  ISETP.GT.AND P1, PT, R35, 0x1, PT ;  /* 0x000000012300780c */ /* 0x000fe20003f24270 */
[----:B------:R-:W-:Y:S01]  /*4090*/  FMUL.FTZ R21, R99, UR6 ;  /* 0x0000000663157c20 */ /* 0x000fe20008410000 */
[----:B------:R-:W-:Y:S01]  /*40a0*/  ISETP.GT.AND P6, PT, R35, 0x8, PT ;  /* 0x000000082300780c */ /* 0x000fe20003fc4270 */
[----:B------:R-:W-:Y:S01]  /*40b0*/  FMUL.FTZ R99, R101, UR6 ;  /* 0x0000000665637c20 */ /* 0x000fe20008410000 */
[----:B------:R-:W3:Y:S01]  /*40c0*/  MUFU.TANH R20, R20 ;  /* 0x0000001400147308 */ /* 0x000ee20000002400 */
[----:B0-----:R-:W-:Y:S01]  /*40d0*/  FSEL R25, R12, -INF , P2 ;  /* 0xff8000000c197808 */ /* 0x001fe20001000000 */
[----:B------:R-:W-:Y:S01]  /*40e0*/  FMUL.FTZ R14, R111, UR6 ;  /* 0x000000066f0e7c20 */ /* 0x000fe20008410000 */
[----:B------:R-:W-:Y:S01]  /*40f0*/  FMUL.FTZ R97, R102, UR6 ;  /* 0x0000000666617c20 */ /* 0x000fe20008410000 */
[C---:B------:R-:W-:Y:S01]  /*4100*/  ISETP.GT.AND P5, PT, R35.reuse, 0x9, PT ;  /* 0x000000092300780c */ /* 0x040fe20003fa4270 */
[----:B------:R-:W-:Y:S01]  /*4110*/  FMUL.FTZ R102, R88, UR6 ;  /* 0x0000000658667c20 */ /* 0x000fe20008410000 */
[----:B------:R-:W-:Y:S01]  /*4120*/  FMUL.FTZ R96, R98, UR6 ;  /* 0x0000000662607c20 */ /* 0x000fe20008410000 */
[----:B------:R-:W-:Y:S01]  /*4130*/  ISETP.GT.AND P4, PT, R35, 0x10, PT ;  /* 0x000000102300780c */ /* 0x000fe20003f84270 */
[----:B------:R-:W0:Y:S01]  /*4140*/  MUFU.TANH R104, R104 ;  /* 0x0000006800687308 */ /* 0x000e220000002400 */
[----:B-1----:R-:W-:Y:S01]  /*4150*/  FSEL R114, R13, -INF , P1 ;  /* 0xff8000000d727808 */ /* 0x002fe20000800000 */
[----:B------:R-:W-:Y:S01]  /*4160*/  FMUL.FTZ R101, R89, UR6 ;  /* 0x0000000659657c20 */ /* 0x000fe20008410000 */
[----:B------:R-:W-:Y:S01]  /*4170*/  FMUL.FTZ R98, R103, UR6 ;  /* 0x0000000667627c20 */ /* 0x000fe20008410000 */
[----:B------:R-:W-:Y:S01]  /*4180*/  ISETP.GT.AND P3, PT, R35, 0x11, PT ;  /* 0x000000112300780c */ /* 0x000fe20003f64270 */
[----:B------:R-:W-:Y:S01]  /*4190*/  FMUL.FTZ R103, R92, UR6 ;  /* 0x000000065c677c20 */ /* 0x000fe20008410000 */
[----:B------:R-:W-:Y:S01]  /*41a0*/  FMNMX.FTZ R133, R25, R114, !PT ;  /* 0x0000007219857209 */ /* 0x000fe20007810000 */
[----:B------:R-:W-:Y:S01]  /*41b0*/  FMUL.FTZ R92, R93, UR6 ;  /* 0x000000065d5c7c20 */ /* 0x000fe20008410000 */
[----:B------:R-:W1:Y:S01]  /*41c0*/  MUFU.TANH R105, R105 ;  /* 0x0000006900697308 */ /* 0x000e620000002400 */
[----:B---3--:R-:W-:Y:S01]  /*41d0*/  FSEL R116, R20, -INF , P6 ;  /* 0xff80000014747808 */ /* 0x008fe20003000000 */
[----:B------:R-:W-:Y:S01]  /*41e0*/  FMUL.FTZ R88, R90, UR6 ;  /* 0x000000065a587c20 */ /* 0x000fe20008410000 */
[----:B------:R-:W-:Y:S01]  /*41f0*/  FMUL.FTZ R90, R94, UR6 ;  /* 0x000000065e5a7c20 */ /* 0x000fe20008410000 */
[----:B------:R-:W-:Y:S01]  /*4200*/  FMUL.FTZ R94, R80, UR6 ;  /* 0x00000006505e7c20 */ /* 0x000fe20008410000 */
[----:B------:R-:W-:Y:S01]  /*4210*/  FMNMX.FTZ R133, R116, R133, !PT ;  /* 0x0000008574857209 */ /* 0x000fe20007810000 */
[----:B------:R-:W-:Y:S01]  /*4220*/  FMUL.FTZ R93, R81, UR6 ;  /* 0x00000006515d7c20 */ /* 0x000fe20008410000 */
[----:B------:R-:W-:Y:S01]  /*4230*/  FMUL.FTZ R89, R91, UR6 ;  /* 0x000000065b597c20 */ /* 0x000fe20008410000 */
[----:B------:R-:W3:Y:S01]  /*4240*/  MUFU.TANH R10, R10 ;  /* 0x0000000a000a7308 */ /* 0x000ee20000002400 */
[----:B0-----:R-:W-:Y:S01]  /*4250*/  FSEL R104, R104, -INF , P5 ;  /* 0xff80000068687808 */ /* 0x001fe20002800000 */
[----:B------:R-:W-:Y:S01]  /*4260*/  FMUL.FTZ R91, R95, UR6 ;  /* 0x000000065f5b7c20 */ /* 0x000fe20008410000 */
[----:B------:R-:W-:Y:S01]  /*4270*/  FMUL.FTZ R95, R84, UR6 ;  /* 0x00000006545f7c20 */ /* 0x000fe20008410000 */
[----:B------:R-:W-:Y:S01]  /*4280*/  FMUL.FTZ R84, R85, UR6 ;  /* 0x0000000655547c20 */ /* 0x000fe20008410000 */
[----:B------:R-:W-:Y:S01]  /*4290*/  FMNMX.FTZ R133, R104, R133, !PT ;  /* 0x0000008568857209 */ /* 0x000fe20007810000 */
[----:B------:R-:W-:Y:S01]  /*42a0*/  FMUL.FTZ R129, R24, UR6 ;  /* 0x0000000618817c20 */ /* 0x000fe20008410000 */
[----:B------:R-:W-:Y:S01]  /*42b0*/  FMUL.FTZ R28, R28, UR6 ;  /* 0x000000061c1c7c20 */ /* 0x000fe20008410000 */
[----:B------:R-:W0:Y:S01]  /*42c0*/  MUFU.TANH R106, R106 ;  /* 0x0000006a006a7308 */ /* 0x000e220000002400 */
[----:B-1----:R-:W-:Y:S01]  /*42d0*/  FSEL R118, R105, -INF , P4 ;  /* 0xff80000069767808 */ /* 0x002fe20002000000 */
[----:B------:R-:W-:Y:S01]  /*42e0*/  FMUL.FTZ R80, R82, UR6 ;  /* 0x0000000652507c20 */ /* 0x000fe20008410000 */
[----:B------:R-:W-:Y:S01]  /*42f0*/  FMUL.FTZ R82, R86, UR6 ;  /* 0x0000000656527c20 */ /* 0x000fe20008410000 */
[----:B------:R-:W-:Y:S01]  /*4300*/  FMUL.FTZ R86, R72, UR6 ;  /* 0x0000000648567c20 */ /* 0x000fe20008410000 */
[----:B------:R-:W-:Y:S01]  /*4310*/  FMNMX.FTZ R133, R118, R133, !PT ;  /* 0x0000008576857209 */ /* 0x000fe20007810000 */
[----:B------:R-:W-:Y:S01]  /*4320*/  FMUL.FTZ R85, R73, UR6 ;  /* 0x0000000649557c20 */ /* 0x000fe20008410000 */
[----:B------:R-:W-:Y:S01]  /*4330*/  FMUL.FTZ R123, R32, UR6 ;  /* 0x00000006207b7c20 */ /* 0x000fe20008410000 */
[----:B------:R-:W1:Y:S01]  /*4340*/  MUFU.TANH R11, R11 ;  /* 0x0000000b000b7308 */ /* 0x000e620000002400 */
[----:B---3--:R-:W-:Y:S01]  /*4350*/  FSEL R10, R10, -INF , P2 ;  /* 0xff8000000a0a7808 */ /* 0x008fe20001000000 */
[----:B------:R-:W-:Y:S01]  /*4360*/  FMUL.FTZ R81, R83, UR6 ;  /* 0x0000000653517c20 */ /* 0x000fe20008410000 */
[----:B------:R-:W-:Y:S01]  /*4370*/  ISETP.GT.AND P2, PT, R35, 0x18, PT ;  /* 0x000000182300780c */ /* 0x000fe20003f44270 */
[----:B------:R-:W-:Y:S01]  /*4380*/  FMUL.FTZ R83, R87, UR6 ;  /* 0x0000000657537c20 */ /* 0x000fe20008410000 */
[----:B------:R-:W-:Y:S01]  /*4390*/  FMUL.FTZ R122, R45, UR6 ;  /* 0x000000062d7a7c20 */ /* 0x000fe20008410000 */
        /* <DEDUP_REMOVED lines=13> */
[----:B------:R-:W-:Y:S01]  /*4470*/  ISETP.GT.AND P1, PT, R35, 0x19, PT ;  /* 0x000000192300780c */ /* 0x000fe20003f24270 */
[----:B------:R-:W-:Y:S01]  /*4480*/  FMUL.FTZ R119, R40, UR6 ;  /* 0x0000000628777c20 */ /* 0x000fe20008410000 */
[----:B------:R-:W-:Y:S01]  /*4490*/  FMUL.FTZ R73, R75, UR6 ;  /* 0x000000064b497c20 */ /* 0x000fe20008410000 */
[----:B------:R-:W-:Y:S01]  /*44a0*/  FMUL.FTZ R75, R79, UR6 ;  /* 0x000000064f4b7c20 */ /* 0x000fe20008410000 */
        /* <DEDUP_REMOVED lines=12> */
[----:B------:R-:W-:Y:S01]  /*4570*/  ISETP.GT.AND P6, PT, R35, 0x20, PT ;  /* 0x000000202300780c */ /* 0x000fe20003fc4270 */
[----:B------:R-:W-:Y:S01]  /*4580*/  FMUL.FTZ R121, R44, UR6 ;  /* 0x000000062c797c20 */ /* 0x000fe20008410000 */
[----:B------:R-:W-:Y:S01]  /*4590*/  FMUL.FTZ R57, R59, UR6 ;  /* 0x000000063b397c20 */ /* 0x000fe20008410000 */
        /* <DEDUP_REMOVED lines=38> */
[----:B------:R-:W-:Y:S01]  /*4800*/  ULDC UR7, c[0x0][0x988] ;  /* 0x0002620000077ab9 */ /* 0x000fe20000000800 */
[----:B------:R-:W-:Y:S01]  /*4810*/  FMNMX.FTZ R133, R150, R133, !PT ;  /* 0x0000008596857209 */ /* 0x000fe20007810000 */
[----:B------:R-:W-:Y:S01]  /*4820*/  FMUL.FTZ R26, R26, UR6 ;  /* 0x000000061a1a7c20 */ /* 0x000fe20008410000 */
[----:B------:R-:W-:Y:S01]  /*4830*/  P2R R117, PR, RZ, 0x1 ;  /* 0x00000001ff757803 */ /* 0x000fe20000000000 */
[----:B------:R-:W-:Y:S01]  /*4840*/  MUFU.TANH R97, R97 ;  /* 0x0000006100617308 */ /* 0x000fe20000002400 */
[----:B0-----:R-:W-:Y:S01]  /*4850*/  FSEL R24, R21, -INF , P3 ;  /* 0xff80000015187808 */ /* 0x001fe20001800000 */
[----:B------:R-:W-:Y:S01]  /*4860*/  FMUL.FTZ R27, R27, UR6 ;  /* 0x000000061b1b7c20 */ /* 0x000fe20008410000 */
[----:B------:R-:W-:Y:S01]  /*4870*/  ISETP.GT.AND P3, PT, R35, 0x29, PT ;  /* 0x000000292300780c */ /* 0x000fe20003f64270 */
[----:B------:R-:W-:-:S04]  /*4880*/  FMUL.FTZ R30, R30, UR6 ;  /* 0x000000061e1e7c20 */ /* 0x000fc80008410000 */
[----:B------:R-:W0:Y:S01]  /*4890*/  MUFU.TANH R92, R92 ;  /* 0x0000005c005c7308 */ /* 0x000e220000002400 */
[----:B-1----:R-:W-:-:S04]  /*48a0*/  FSEL R148, R103, -INF , P4 ;  /* 0xff80000067947808 */ /* 0x002fc80002000000 */
[----:B------:R-:W-:-:S03]  /*48b0*/  FMNMX.FTZ R133, R148, R133, !PT ;  /* 0x0000008594857209 */ /* 0x000fc60007810000 */
[----:B------:R-:W1:Y:S08]  /*48c0*/  MUFU.TANH R98, R98 ;  /* 0x0000006200627308 */ /* 0x000e700000002400 */
[----:B------:R-:W-:Y:S01]  /*48d0*/  MUFU.TANH R94, R94 ;  /* 0x0000005e005e7308 */ /* 0x000fe20000002400 */
[----:B0-----:R-:W-:-:S04]  /*48e0*/  FSEL R126, R92, -INF , P3 ;  /* 0xff8000005c7e7808 */ /* 0x001fc80001800000 */
[----:B------:R-:W-:-:S03]  /*48f0*/  FMNMX.FTZ R133, R126, R133, !PT ;  /* 0x000000857e857209 */ /* 0x000fc60007810000 */
[----:B------:R-:W0:Y:S01]  /*4900*/  MUFU.TANH R88, R88 ;  /* 0x0000005800587308 */ /* 0x000e220000002400 */
[----:B-1----:R-:W-:Y:S02]  /*4910*/  FSEL R32, R98, -INF , P1 ;  /* 0xff80000062207808 */ /* 0x002fe40000800000 */
[----:B------:R-:W-:-:S05]  /*4920*/  ISETP.GT.AND P1, PT, R35, 0x31, PT ;  /* 0x000000312300780c */ /* 0x000fca0003f24270 */
[----:B------:R-:W1:Y:S08]  /*4930*/  MUFU.TANH R93, R93 ;  /* 0x0000005d005d7308 */ /* 0x000e700000002400 */
[----:B------:R-:W3:Y:S01]  /*4940*/  MUFU.TANH R89, R89 ;  /* 0x0000005900597308 */ /* 0x000ee20000002400 */
[----:B0-----:R-:W-:Y:S02]  /*4950*/  FSEL R34, R88, -INF , P6 ;  /* 0xff80000058227808 */ /* 0x001fe40003000000 */
[----:B------:R-:W-:-:S05]  /*4960*/  ISETP.GT.AND P6, PT, R35, 0x38, PT ;  /* 0x000000382300780c */ /* 0x000fca0003fc4270 */
[----:B------:R-:W0:Y:S01]  /*4970*/  MUFU.TANH R95, R95 ;  /* 0x0000005f005f7308 */ /* 0x000e220000002400 */
[----:B-1----:R-:W-:-:S07]  /*4980*/  FSEL R132, R93, -INF , P1 ;  /* 0xff8000005d847808 */ /* 0x002fce0000800000 */
[----:B------:R-:W1:Y:S01]  /*4990*/  MUFU.TANH R90, R90 ;  /* 0x0000005a005a7308 */ /* 0x000e620000002400 */
[----:B---3--:R-:W-:Y:S01]  /*49a0*/  FSEL R36, R89, -INF , P5 ;  /* 0xff80000059247808 */ /* 0x008fe20002800000 */
[----:B------:R-:W-:Y:S01]  /*49b0*/  IMAD.U32 R89, RZ, RZ, UR7 ;  /* 0x00000007ff597e24 */ /* 0x000fe2000f8e00ff */
[----:B------:R-:W-:-:S05]  /*49c0*/  ISETP.GT.AND P5, PT, R35, 0x39, PT ;  /* 0x000000392300780c */ /* 0x000fca0003fa4270 */
[----:B------:R3:W-:Y:S01]  /*49d0*/  MUFU.TANH R13, R28 ;  /* 0x0000001c000d7308 */ /* 0x0007e20000002400 */
[----:B0-----:R-:W-:-:S07]  /*49e0*/  FSEL R144, R95, -INF , P6 ;  /* 0xff8000005f907808 */ /* 0x001fce0003000000 */
[----:B------:R-:W0:Y:S01]  /*49f0*/  MUFU.TANH R84, R84 ;  /* 0x0000005400547308 */ /* 0x000e220000002400 */
[----:B---3--:R-:W-:Y:S02]  /*4a00*/  FSEL R28, R97, -INF , P2 ;  /* 0xff800000611c7808 */ /* 0x008fe40001000000 */
[C---:B------:R-:W-:Y:S02]  /*4a10*/  ISETP.GT.AND P2, PT, R35.reuse, 0x30, PT ;  /* 0x000000302300780c */ /* 0x040fe40003f44270 */
[----:B-1----:R-:W-:Y:S02]  /*4a20*/  FSEL R40, R90, -INF , P4 ;  /* 0xff8000005a287808 */ /* 0x002fe40002000000 */
[----:B------:R-:W-:Y:S01]  /*4a30*/  FSEL R146, R94, -INF , P2 ;  /* 0xff8000005e927808 */ /* 0x000fe20001000000 */
[----:B------:R-:W1:Y:S01]  /*4a40*/  MUFU.TANH R91, R91 ;  /* 0x0000005b005b7308 */ /* 0x000e620000002400 */
[----:B------:R-:W-:Y:S02]  /*4a50*/  ISETP.GT.AND P4, PT, R35, 0x40, PT ;  /* 0x000000402300780c */ /* 0x000fe40003f84270 */
[----:B------:R-:W-:-:S04]  /*4a60*/  FMNMX.FTZ R133, R146, R133, !PT ;  /* 0x0000008592857209 */ /* 0x000fc80007810000 */
[----:B------:R-:W-:Y:S01]  /*4a70*/  FMNMX.FTZ R133, R132, R133, !PT ;  /* 0x0000008584857209 */ /* 0x000fe20007810000 */
[----:B------:R-:W3:Y:S01]  /*4a80*/  MUFU.TANH R86, R86 ;  /* 0x0000005600567308 */ /* 0x000ee20000002400 */
[----:B0-----:R-:W-:Y:S02]  /*4a90*/  FSEL R90, R84, -INF , P5 ;  /* 0xff800000545a7808 */ /* 0x001fe40002800000 */
[----:B------:R-:W-:-:S04]  /*4aa0*/  FMNMX.FTZ R133, R144, R133, !PT ;  /* 0x0000008590857209 */ /* 0x000fc80007810000 */
[----:B------:R-:W-:Y:S01]  /*4ab0*/  FMNMX.FTZ R133, R90, R133, !PT ;  /* 0x000000855a857209 */ /* 0x000fe20007810000 */
[----:B------:R-:W0:Y:S01]  /*4ac0*/  MUFU.TANH R80, R80 ;  /* 0x0000005000507308 */ /* 0x000e220000002400 */
[----:B-1----:R-:W-:Y:S02]  /*4ad0*/  FSEL R42, R91, -INF , P3 ;  /* 0xff8000005b2a7808 */ /* 0x002fe40001800000 */
[----:B------:R-:W-:-:S05]  /*4ae0*/  ISETP.GT.AND P3, PT, R35, 0x41, PT ;  /* 0x000000412300780c */ /* 0x000fca0003f64270 */
[----:B------:R-:W1:Y:S01]  /*4af0*/  MUFU.TANH R85, R85 ;  /* 0x0000005500557308 */ /* 0x000e620000002400 */
[----:B---3--:R-:W-:-:S04]  /*4b00*/  FSEL R142, R86, -INF , P4 ;  /* 0xff800000568e7808 */ /* 0x008fc80002000000 */
[----:B------:R-:W-:-:S03]  /*4b10*/  FMNMX.FTZ R133, R142, R133, !PT ;  /* 0x000000858e857209 */ /* 0x000fc60007810000 */
[----:B------:R-:W3:Y:S01]  /*4b20*/  MUFU.TANH R81, R81 ;  /* 0x0000005100517308 */ /* 0x000ee20000002400 */
[----:B0-----:R-:W-:Y:S02]  /*4b30*/  FSEL R44, R80, -INF , P2 ;  /* 0xff800000502c7808 */ /* 0x001fe40001000000 */
[----:B------:R-:W-:-:S05]  /*4b40*/  ISETP.GT.AND P2, PT, R35, 0x48, PT ;  /* 0x000000482300780c */ /* 0x000fca0003f44270 */
[----:B------:R-:W0:Y:S01]  /*4b50*/  MUFU.TANH R87, R87 ;  /* 0x0000005700577308 */ /* 0x000e220000002400 */
[----:B-1----:R-:W-:-:S04]  /*4b60*/  FSEL R130, R85, -INF , P3 ;  /* 0xff80000055827808 */ /* 0x002fc80001800000 */
[----:B------:R-:W-:-:S03]  /*4b70*/  FMNMX.FTZ R133, R130, R133, !PT ;  /* 0x0000008582857209 */ /* 0x000fc60007810000 */
[----:B------:R-:W1:Y:S01]  /*4b80*/  MUFU.TANH R82, R82 ;  /* 0x0000005200527308 */ /* 0x000e620000002400 */
[----:B---3--:R-:W-:Y:S02]  /*4b90*/  FSEL R46, R81, -INF , P1 ;  /* 0xff800000512e7808 */ /* 0x008fe40000800000 */
[----:B------:R-:W-:-:S05]  /*4ba0*/  ISETP.GT.AND P1, PT, R35, 0x49, PT ;  /* 0x000000492300780c */ /* 0x000fca0003f24270 */
[----:B------:R-:W3:Y:S01]  /*4bb0*/  MUFU.TANH R76, R76 ;  /* 0x0000004c004c7308 */ /* 0x000ee20000002400 */
[----:B0-----:R-:W-:-:S04]  /*4bc0*/  FSEL R140, R87, -INF , P2 ;  /* 0xff800000578c7808 */ /* 0x001fc80001000000 */
[----:B------:R-:W-:-:S03]  /*4bd0*/  FMNMX.FTZ R133, R140, R133, !PT ;  /* 0x000000858c857209 */ /* 0x000fc60007810000 */
        /* <DEDUP_REMOVED lines=28> */
[----:B-1----:R-:W-:-:S07]  /*4da0*/  FSEL R156, R70, -INF , P1 ;  /* 0xff800000469c7808 */ /* 0x002fce0000800000 */
        /* <DEDUP_REMOVED lines=10> */
[----:B---3--:R-:W-:-:S07]  /*4e50*/  FSEL R164, R115, -INF , P1 ;  /* 0xff80000073a47808 */ /* 0x008fce0000800000 */
        /* <DEDUP_REMOVED lines=8> */
[----:B------:R-:W-:Y:S02]  /*4ee0*/  ISETP.GT.AND P6, PT, R35, 0x68, PT ;  /* 0x000000682300780c */ /* 0x000fe40003fc4270 */
[----:B------:R-:W-:-:S03]  /*4ef0*/  FMNMX.FTZ R133, R156, R133, !PT ;  /* 0x000000859c857209 */ /* 0x000fc60007810000 */
[----:B------:R-:W3:Y:S01]  /*4f00*/  MUFU.TANH R65, R65 ;  /* 0x0000004100417308 */ /* 0x000ee20000002400 */
[----:B0-----:R-:W-:-:S07]  /*4f10*/  FSEL R172, R125, -INF , P1 ;  /* 0xff8000007dac7808 */ /* 0x001fce0000800000 */
[----:B------:R-:W0:Y:S01]  /*4f20*/  MUFU.TANH R107, R107 ;  /* 0x0000006b006b7308 */ /* 0x000e220000002400 */
[----:B-1----:R-:W-:Y:S02]  /*4f30*/  FSEL R98, R33, -INF , P1 ;  /* 0xff80000021627808 */ /* 0x002fe40000800000 */
[----:B------:R-:W-:-:S05]  /*4f40*/  ISETP.GT.AND P1, PT, R35, 0xa9, PT ;  /* 0x000000a92300780c */ /* 0x000fca0003f24270 */
        /* <DEDUP_REMOVED lines=8> */
[----:B------:R-:W-:-:S04]  /*4fd0*/  FMNMX.FTZ R29, R10, R11, !PT ;  /* 0x0000000b0a1d7209 */ /* 0x000fc80007810000 */
[----:B------:R-:W-:Y:S01]  /*4fe0*/  FMNMX.FTZ R29, R12, R29, !PT ;  /* 0x0000001d0c1d7209 */ /* 0x000fe20007810000 */
[----:B------:R-:W1:Y:S01]  /*4ff0*/  MUFU.TANH R66, R66 ;  /* 0x0000004200427308 */ /* 0x000e620000002400 */
[----:B---3--:R-:W-:Y:S02]  /*5000*/  FSEL R62, R67, -INF , P4 ;  /* 0xff800000433e7808 */ /* 0x008fe40002000000 */
[----:B------:R-:W-:Y:S02]  /*5010*/  ISETP.GT.AND P4, PT, R35, 0x70, PT ;  /* 0x000000702300780c */ /* 0x000fe40003f84270 */
[----:B------:R-:W-:-:S03]  /*5020*/  FMNMX.FTZ R29, R14, R29, !PT ;  /* 0x0000001d0e1d7209 */ /* 0x000fc60007810000 */
[----:B------:R-:W3:Y:S01]  /*5030*/  MUFU.TANH R109, R109 ;  /* 0x0000006d006d7308 */ /* 0x000ee20000002400 */
[----:B0-----:R-:W-:Y:S02]  /*5040*/  FSEL R160, R108, -INF , P5 ;  /* 0xff8000006ca07808 */ /* 0x001fe40002800000 */
[----:B------:R-:W-:Y:S02]  /*5050*/  FMNMX.FTZ R29, R20, R29, !PT ;  /* 0x0000001d141d7209 */ /* 0x000fe40007810000 */
        /* <DEDUP_REMOVED lines=14> */
[----:B---3--:R-:W-:-:S04]  /*5140*/  FSEL R162, R111, -INF , P2 ;  /* 0xff8000006fa27808 */ /* 0x008fc80001000000 */
[----:B------:R-:W-:-:S03]  /*5150*/  FMNMX.FTZ R133, R162, R133, !PT ;  /* 0x00000085a2857209 */ /* 0x000fc60007810000 */
[----:B------:R-:W3:Y:S01]  /*5160*/  MUFU.TANH R119, R119 ;  /* 0x0000007700777308 */ /* 0x000ee20000002400 */
[----:B0-----:R-:W-:Y:S02]  /*5170*/  FSEL R72, R61, -INF , P6 ;  /* 0xff8000003d487808 */ /* 0x001fe40003000000 */
[----:B------:R-:W-:Y:S02]  /*5180*/  ISETP.GT.AND P6, PT, R35, 0x80, PT ;  /* 0x000000802300780c */ /* 0x000fe40003fc4270 */
        /* <DEDUP_REMOVED lines=37> */
[----:B------:R0:W-:Y:S01]  /*53e0*/  MUFU.TANH R57, R31 ;  /* 0x0000001f00397308 */ /* 0x0001e20000002400 */
[----:B-1----:R-:W-:-:S04]  /*53f0*/  FSEL R170, R123, -INF , P2 ;  /* 0xff8000007baa7808 */ /* 0x002fc80001000000 */
[----:B------:R-:W-:-:S03]  /*5400*/  FMNMX.FTZ R133, R170, R133, !PT ;  /* 0x00000085aa857209 */ /* 0x000fc60007810000 */
[----:B------:R-:W1:Y:S01]  /*5410*/  MUFU.TANH R127, R127 ;  /* 0x0000007f007f7308 */ /* 0x000e620000002400 */
[----:B0-----:R-:W-:Y:S02]  /*5420*/  FMNMX.FTZ R31, R24, R29, !PT ;  /* 0x0000001d181f7209 */ /* 0x001fe40007810000 */
[----:B---3--:R-:W-:Y:S02]  /*5430*/  FSEL R96, R47, -INF , P2 ;  /* 0xff8000002f607808 */ /* 0x008fe40001000000 */
[----:B------:R-:W-:Y:S02]  /*5440*/  FMNMX.FTZ R31, R28, R31, !PT ;  /* 0x0000001f1c1f7209 */ /* 0x000fe40007810000 */
[----:B------:R-:W-:Y:S01]  /*5450*/  ISETP.GT.AND P2, PT, R35, 0xa8, PT ;  /* 0x000000a82300780c */ /* 0x000fe20003f44270 */
[----:B------:R-:W0:Y:S01]  /*5460*/  MUFU.TANH R37, R37 ;  /* 0x0000002500257308 */ /* 0x000e220000002400 */
[----:B------:R-:W-:Y:S02]  /*5470*/  FMNMX.FTZ R31, R32, R31, !PT ;  /* 0x0000001f201f7209 */ /* 0x000fe40007810000 */
[----:B------:R-:W-:-:S02]  /*5480*/  FMNMX.FTZ R133, R172, R133, !PT ;  /* 0x00000085ac857209 */ /* 0x000fc40007810000 */
[----:B------:R-:W-:Y:S02]  /*5490*/  FMNMX.FTZ R31, R34, R31, !PT ;  /* 0x0000001f221f7209 */ /* 0x000fe40007810000 */
[----:B------:R-:W-:Y:S01]  /*54a0*/  FSEL R196, R13, -INF , P2 ;  /* 0xff8000000dc47808 */ /* 0x000fe20001000000 */
[----:B------:R-:W3:Y:S01]  /*54b0*/  MUFU.TANH R129, R129 ;  /* 0x0000008100817308 */ /* 0x000ee20000002400 */
[----:B------:R-:W-:Y:S02]  /*54c0*/  FMNMX.FTZ R35, R36, R31, !PT ;  /* 0x0000001f24237209 */ /* 0x000fe40007810000 */
[----:B-1----:R-:W-:Y:S02]  /*54d0*/  FSEL R174, R127, -INF , P6 ;  /* 0xff8000007fae7808 */ /* 0x002fe40003000000 */
[----:B------:R-:W-:Y:S02]  /*54e0*/  FMNMX.FTZ R35, R40, R35, !PT ;  /* 0x0000002328237209 */ /* 0x000fe40007810000 */
[----:B------:R-:W-:Y:S01]  /*54f0*/  FMNMX.FTZ R133, R174, R133, !PT ;  /* 0x00000085ae857209 */ /* 0x000fe20007810000 */
[----:B------:R-:W1:Y:S01]  /*5500*/  MUFU.TANH R131, R131 ;  /* 0x0000008300837308 */ /* 0x000e620000002400 */
[----:B------:R-:W-:-:S02]  /*5510*/  FMNMX.FTZ R35, R42, R35, !PT ;  /* 0x000000232a237209 */ /* 0x000fc40007810000 */
[----:B0-----:R-:W-:Y:S02]  /*5520*/  FSEL R190, R37, -INF , P5 ;  /* 0xff80000025be7808 */ /* 0x001fe40002800000 */
[----:B------:R-:W-:Y:S02]  /*5530*/  FMNMX.FTZ R35, R44, R35, !PT ;  /* 0x000000232c237209 */ /* 0x000fe40007810000 */
[----:B------:R-:W-:Y:S01]  /*5540*/  FMNMX.FTZ R133, R190, R133, !PT ;  /* 0x00000085be857209 */ /* 0x000fe20007810000 */
[----:B------:R0:W-:Y:S01]  /*5550*/  MUFU.TANH R49, R39 ;  /* 0x0000002700317308 */ /* 0x0001e20000002400 */
[----:B------:R-:W-:Y:S02]  /*5560*/  FMNMX.FTZ R37, R46, R35, !PT ;  /* 0x000000232e257209 */ /* 0x000fe40007810000 */
[----:B---3--:R-:W-:Y:S02]  /*5570*/  FSEL R192, R129, -INF , P4 ;  /* 0xff80000081c07808 */ /* 0x008fe40002000000 */
[----:B------:R-:W-:-:S02]  /*5580*/  FMNMX.FTZ R37, R48, R37, !PT ;  /* 0x0000002530257209 */ /* 0x000fc40007810000 */
[----:B------:R-:W-:Y:S01]  /*5590*/  FMNMX.FTZ R133, R192, R133, !PT ;  /* 0x00000085c0857209 */ /* 0x000fe20007810000 */
[----:B------:R-:W3:Y:S01]  /*55a0*/  MUFU.TANH R47, R38 ;  /* 0x00000026002f7308 */ /* 0x000ee20000002400 */
[----:B------:R-:W-:Y:S02]  /*55b0*/  FMNMX.FTZ R37, R50, R37, !PT ;  /* 0x0000002532257209 */ /* 0x000fe40007810000 */
[----:B-1----:R-:W-:Y:S02]  /*55c0*/  FSEL R194, R131, -INF , P3 ;  /* 0xff80000083c27808 */ /* 0x002fe40001800000 */
[----:B------:R-:W-:Y:S02]  /*55d0*/  FMNMX.FTZ R37, R52, R37, !PT ;  /* 0x0000002534257209 */ /* 0x000fe40007810000 */
[----:B------:R-:W-:Y:S01]  /*55e0*/  FMNMX.FTZ R133, R194, R133, !PT ;  /* 0x00000085c2857209 */ /* 0x000fe20007810000 */
[----:B------:R-:W1:Y:S01]  /*55f0*/  MUFU.TANH R51, R26 ;  /* 0x0000001a00337308 */ /* 0x000e620000002400 */
[----:B0-----:R-:W-:-:S02]  /*5600*/  FMNMX.FTZ R39, R54, R37, !PT ;  /* 0x0000002536277209 */ /* 0x001fc40007810000 */
[----:B------:R-:W-:Y:S02]  /*5610*/  FMNMX.FTZ R133, R196, R133, !PT ;  /* 0x00000085c4857209 */ /* 0x000fe40007810000 */
[----:B------:R-:W-:Y:S02]  /*5620*/  FMNMX.FTZ R39, R56, R39, !PT ;  /* 0x0000002738277209 */ /* 0x000fe40007810000 */
[----:B------:R-:W-:Y:S01]  /*5630*/  FMNMX.FTZ R133, R198, R133, !PT ;  /* 0x00000085c6857209 */ /* 0x000fe20007810000 */
[----:B------:R-:W0:Y:S01]  /*5640*/  MUFU.TANH R53, R27 ;  /* 0x0000001b00357308 */ /* 0x000e220000002400 */
[----:B------:R-:W-:-:S03]  /*5650*/  FMNMX.FTZ R39, R58, R39, !PT ;  /* 0x000000273a277209 */ /* 0x000fc60007810000 */
[----:B------:R-:W4:Y:S01]  /*5660*/  SHFL.BFLY PT, R88, R133, 0x2, 0x1f ;  /* 0x0c401f0085587f89 */ /* 0x000f2200000e0000 */
[----:B------:R-:W-:-:S03]  /*5670*/  FMNMX.FTZ R39, R64, R39, !PT ;  /* 0x0000002740277209 */ /* 0x000fc60007810000 */
[----:B------:R-:W5:Y:S01]  /*5680*/  MUFU.TANH R55, R30 ;  /* 0x0000001e00377308 */ /* 0x000f620000002400 */
[----:B------:R-:W-:-:S04]  /*5690*/  FMNMX.FTZ R41, R60, R39, !PT ;  /* 0x000000273c297209 */ /* 0x000fc80007810000 */
[----:B------:R-:W-:-:S04]  /*56a0*/  FMNMX.FTZ R41, R62, R41, !PT ;  /* 0x000000293e297209 */ /* 0x000fc80007810000 */
[----:B------:R-:W-:-:S04]  /*56b0*/  FMNMX.FTZ R43, R66, R41, !PT ;  /* 0x00000029422b7209 */ /* 0x000fc80007810000 */
[----:B------:R-:W-:-:S04]  /*56c0*/  FMNMX.FTZ R43, R68, R43, !PT ;  /* 0x0000002b442b7209 */ /* 0x000fc80007810000 */
[----:B------:R-:W-:Y:S02]  /*56d0*/  FMNMX.FTZ R43, R70, R43, !PT ;  /* 0x0000002b462b7209 */ /* 0x000fe40007810000 */
[----:B----4-:R-:W-:Y:S02]  /*56e0*/  FMNMX.FTZ R13, R133, R88, !PT ;  /* 0x00000058850d7209 */ /* 0x010fe40007810000 */
[----:B------:R-:W-:-:S03]  /*56f0*/  FMNMX.FTZ R43, R72, R43, !PT ;  /* 0x0000002b482b7209 */ /* 0x000fc60007810000 */
[----:B------:R-:W4:Y:S01]  /*5700*/  SHFL.BFLY PT, R88, R13, 0x1, 0x1f ;  /* 0x0c201f000d587f89 */ /* 0x000f2200000e0000 */
[----:B------:R-:W-:-:S04]  /*5710*/  FMNMX.FTZ R45, R74, R43, !PT ;  /* 0x0000002b4a2d7209 */ /* 0x000fc80007810000 */
[----:B------:R-:W-:-:S04]  /*5720*/  FMNMX.FTZ R45, R78, R45, !PT ;  /* 0x0000002d4e2d7209 */ /* 0x000fc80007810000 */
[----:B------:R-:W-:-:S04]  /*5730*/  FMNMX.FTZ R45, R76, R45, !PT ;  /* 0x0000002d4c2d7209 */ /* 0x000fc80007810000 */
[----:B------:R-:W-:-:S04]  /*5740*/  FMNMX.FTZ R45, R80, R45, !PT ;  /* 0x0000002d502d7209 */ /* 0x000fc80007810000 */
[----:B------:R-:W-:-:S04]  /*5750*/  FMNMX.FTZ R45, R82, R45, !PT ;  /* 0x0000002d522d7209 */ /* 0x000fc80007810000 */
[----:B------:R-:W-:Y:S02]  /*5760*/  FMNMX.FTZ R45, R84, R45, !PT ;  /* 0x0000002d542d7209 */ /* 0x000fe40007810000 */
[----:B----4-:R-:W-:Y:S02]  /*5770*/  FMNMX.FTZ R88, R13, R88, !PT ;  /* 0x000000580d587209 */ /* 0x010fe40007810000 */
[----:B------:R-:W-:Y:S02]  /*5780*/  FMNMX.FTZ R59, R86, R45, !PT ;  /* 0x0000002d563b7209 */ /* 0x000fe40007810000 */
[C---:B------:R-:W-:Y:S01]  /*5790*/  FSETP.NEU.FTZ.AND P0, PT, R88.reuse, -INF , PT ;  /* 0xff8000005800780b */ /* 0x040fe20003f1d000 */
[----:B------:R-:W-:Y:S01]  /*57a0*/  FMUL.FTZ R33, R88, R89 ;  /* 0x0000005958217220 */ /* 0x000fe20000410000 */
[----:B------:R-:W-:-:S04]  /*57b0*/  FMNMX.FTZ R59, R92, R59, !PT ;  /* 0x0000003b5c3b7209 */ /* 0x000fc80007810000 */
[----:B------:R-:W-:Y:S02]  /*57c0*/  FMNMX.FTZ R59, R94, R59, !PT ;  /* 0x0000003b5e3b7209 */ /* 0x000fe40007810000 */
[----:B------:R-:W-:Y:S02]  /*57d0*/  FSEL R33, R33, RZ, P0 ;  /* 0x000000ff21217208 */ /* 0x000fe40000000000 */
[----:B------:R-:W-:Y:S02]  /*57e0*/  FMNMX.FTZ R59, R96, R59, !PT ;  /* 0x0000003b603b7209 */ /* 0x000fe40007810000 */
[----:B------:R-:W-:Y:S01]  /*57f0*/  ISETP.NE.AND P0, PT, R117, RZ, PT ;  /* 0x000000ff7500720c */ /* 0x000fe20003f05270 */
[-CC-:B------:R-:W-:Y:S01]  /*5800*/  FFMA.FTZ R15, R104, R89.reuse, -R33.reuse ;  /* 0x00000059680f7223 */ /* 0x180fe20000010821 */
[----:B---3--:R-:W-:Y:S01]  /*5810*/  FSEL R104, R47, -INF , P6 ;  /* 0xff8000002f687808 */ /* 0x008fe20003000000 */
        /* <DEDUP_REMOVED lines=11> */
[----:B0-----:R-:W-:Y:S01]  /*58d0*/  FSEL R108, R53, -INF , P3 ;  /* 0xff800000356c7808 */ /* 0x001fe20001800000 */
[--C-:B------:R-:W-:Y:S01]  /*58e0*/  FFMA.FTZ R176, R25, R89, -R33.reuse ;  /* 0x0000005919b07223 */ /* 0x100fe20000010821 */
[----:B------:R-:W-:Y:S01]  /*58f0*/  FMNMX.FTZ R59, R114, R59, !PT ;  /* 0x0000003b723b7209 */ /* 0x000fe20007810000 */
[----:B------:R0:W-:Y:S01]  /*5900*/  MUFU.EX2 R35, R90 ;  /* 0x0000005a00237308 */ /* 0x0001e20000000800 */
[----:B-----5:R-:W-:Y:S01]  /*5910*/  FSEL R116, R55, -INF , P2 ;  /* 0xff80000037747808 */ /* 0x020fe20001000000 */
[--C-:B------:R-:W-:Y:S01]  /*5920*/  FFMA.FTZ R180, R118, R89, -R33.reuse ;  /* 0x0000005976b47223 */ /* 0x100fe20000010821 */
[----:B------:R-:W-:Y:S01]  /*5930*/  FMNMX.FTZ R59, R108, R59, !PT ;  /* 0x0000003b6c3b7209 */ /* 0x000fe20007810000 */
[-CC-:B------:R-:W-:Y:S01]  /*5940*/  FFMA.FTZ R182, R100, R89.reuse, -R33.reuse ;  /* 0x0000005964b67223 */ /* 0x180fe20000010821 */
[----:B------:R-:W-:Y:S01]  /*5950*/  FSEL R110, R57, -INF , P1 ;  /* 0xff800000396e7808 */ /* 0x000fe20000800000 */
[--C-:B------:R-:W-:Y:S01]  /*5960*/  FFMA.FTZ R25, R124, R89, -R33.reuse ;  /* 0x000000597c197223 */ /* 0x100fe20000010821 */
[----:B------:R-:W-:Y:S01]  /*5970*/  FMNMX.FTZ R59, R116, R59, !PT ;  /* 0x0000003b743b7209 */ /* 0x000fe20007810000 */
[----:B------:R-:W-:Y:S01]  /*5980*/  MUFU.EX2 R176, R176 ;  /* 0x000000b000b07308 */ /* 0x000fe20000000800 */
[-CC-:B------:R-:W-:Y:S01]  /*5990*/  FFMA.FTZ R184, R102, R89.reuse, -R33.reuse ;  /* 0x0000005966b87223 */ /* 0x180fe20000010821 */
[--C-:B------:R-:W-:Y:S01]  /*59a0*/  FFMA.FTZ R27, R150, R89, -R33.reuse ;  /* 0x00000059961b7223 */ /* 0x100fe20000010821 */
[----:B------:R-:W-:Y:S01]  /*59b0*/  FMNMX.FTZ R59, R110, R59, !PT ;  /* 0x0000003b6e3b7209 */ /* 0x000fe20007810000 */
[-CC-:B------:R-:W-:Y:S01]  /*59c0*/  FFMA.FTZ R186, R148, R89.reuse, -R33.reuse ;  /* 0x0000005994ba7223 */ /* 0x180fe20000010821 */
[-CC-:B------:R-:W-:Y:S01]  /*59d0*/  FFMA.FTZ R126, R126, R89.reuse, -R33.reuse ;  /* 0x000000597e7e7223 */ /* 0x180fe20000010821 */
[-CC-:B------:R-:W-:Y:S01]  /*59e0*/  FFMA.FTZ R188, R146, R89.reuse, -R33.reuse ;  /* 0x0000005992bc7223 */ /* 0x180fe20000010821 */
[-CC-:B------:R-:W-:Y:S01]  /*59f0*/  FFMA.FTZ R132, R132, R89.reuse, -R33.reuse ;  /* 0x0000005984847223 */ /* 0x180fe20000010821 */
[----:B0-----:R-:W0:Y:S01]  /*5a00*/  SHFL.BFLY PT, R90, R59, 0x2, 0x1f ;  /* 0x0c401f003b5a7f89 */ /* 0x001e2200000e0000 */
[----:B------:R-:W1:Y:S01]  /*5a10*/  MUFU.EX2 R13, R13 ;  /* 0x0000000d000d7308 */ /* 0x000e620000000800 */
[-CC-:B------:R-:W-:Y:S01]  /*5a20*/  FFMA.FTZ R26, R144, R89.reuse, -R33.reuse ;  /* 0x00000059901a7223 */ /* 0x180fe20000010821 */
[-CC-:B------:R-:W-:Y:S01]  /*5a30*/  FFMA.FTZ R30, R142, R89.reuse, -R33.reuse ;  /* 0x000000598e1e7223 */ /* 0x180fe20000010821 */
[-CC-:B------:R-:W-:Y:S01]  /*5a40*/  FFMA.FTZ R130, R130, R89.reuse, -R33.reuse ;  /* 0x0000005982827223 */ /* 0x180fe20000010821 */
[-CC-:B------:R-:W-:Y:S01]  /*5a50*/  FFMA.FTZ R38, R140, R89.reuse, -R33.reuse ;  /* 0x000000598c267223 */ /* 0x180fe20000010821 */
[-CC-:B------:R-:W-:Y:S01]  /*5a60*/  FFMA.FTZ R134, R134, R89.reuse, -R33.reuse ;  /* 0x0000005986867223 */ /* 0x180fe20000010821 */
[-CC-:B------:R-:W-:Y:S01]  /*5a70*/  FFMA.FTZ R138, R138, R89.reuse, -R33.reuse ;  /* 0x000000598a8a7223 */ /* 0x180fe20000010821 */
[-CC-:B------:R-:W-:Y:S01]  /*5a80*/  FFMA.FTZ R100, R128, R89.reuse, -R33.reuse ;  /* 0x0000005980647223 */ /* 0x180fe20000010821 */
[----:B------:R-:W3:Y:S01]  /*5a90*/  MUFU.EX2 R178, R178 ;  /* 0x000000b200b27308 */ /* 0x000ee20000000800 */
[-CC-:B------:R-:W-:Y:S01]  /*5aa0*/  FFMA.FTZ R136, R136, R89.reuse, -R33.reuse ;  /* 0x0000005988887223 */ /* 0x180fe20000010821 */
[-CC-:B------:R-:W-:Y:S01]  /*5ab0*/  FFMA.FTZ R102, R152, R89.reuse, -R33.reuse ;  /* 0x0000005998667223 */ /* 0x180fe20000010821 */
[-CC-:B------:R-:W-:Y:S01]  /*5ac0*/  FFMA.FTZ R200, R154, R89.reuse, -R33.reuse ;  /* 0x000000599ac87223 */ /* 0x180fe20000010821 */
[-CC-:B------:R-:W-:Y:S01]  /*5ad0*/  FFMA.FTZ R156, R156, R89.reuse, -R33.reuse ;  /* 0x000000599c9c7223 */ /* 0x180fe20000010821 */
[-CC-:B------:R-:W-:Y:S01]  /*5ae0*/  FFMA.FTZ R202, R158, R89.reuse, -R33.reuse ;  /* 0x000000599eca7223 */ /* 0x180fe20000010821 */
[-CC-:B------:R-:W-:Y:S01]  /*5af0*/  FFMA.FTZ R47, R160, R89.reuse, -R33.reuse ;  /* 0x00000059a02f7223 */ /* 0x180fe20000010821 */
[-CC-:B------:R-:W-:Y:S01]  /*5b00*/  FFMA.FTZ R206, R162, R89.reuse, -R33.reuse ;  /* 0x00000059a2ce7223 */ /* 0x180fe20000010821 */
[----:B------:R-:W4:Y:S01]  /*5b10*/  MUFU.EX2 R15, R15 ;  /* 0x0000000f000f7308 */ /* 0x000f220000000800 */
[-CC-:B------:R-:W-:Y:S01]  /*5b20*/  FFMA.FTZ R51, R164, R89.reuse, -R33.reuse ;  /* 0x00000059a4337223 */ /* 0x180fe20000010821 */
[-CC-:B------:R-:W-:Y:S01]  /*5b30*/  FFMA.FTZ R208, R166, R89.reuse, -R33.reuse ;  /* 0x00000059a6d07223 */ /* 0x180fe20000010821 */
[-CC-:B------:R-:W-:Y:S01]  /*5b40*/  FFMA.FTZ R53, R120, R89.reuse, -R33.reuse ;  /* 0x0000005978357223 */ /* 0x180fe20000010821 */
[-CC-:B------:R-:W-:Y:S01]  /*5b50*/  FFMA.FTZ R210, R168, R89.reuse, -R33.reuse ;  /* 0x00000059a8d27223 */ /* 0x180fe20000010821 */
[-CC-:B------:R-:W-:Y:S01]  /*5b60*/  FFMA.FTZ R55, R122, R89.reuse, -R33.reuse ;  /* 0x000000597a377223 */ /* 0x180fe20000010821 */
[-CC-:B------:R-:W-:Y:S01]  /*5b70*/  FFMA.FTZ R212, R170, R89.reuse, -R33.reuse ;  /* 0x00000059aad47223 */ /* 0x180fe20000010821 */
[----:B0-----:R-:W-:Y:S01]  /*5b80*/  FMNMX.FTZ R61, R59, R90, !PT ;  /* 0x0000005a3b3d7209 */ /* 0x001fe20007810000 */
[----:B------:R-:W0:Y:S01]  /*5b90*/  MUFU.EX2 R180, R180 ;  /* 0x000000b400b47308 */ /* 0x000e220000000800 */
[-CC-:B------:R-:W-:Y:S01]  /*5ba0*/  FFMA.FTZ R57, R172, R89.reuse, -R33.reuse ;  /* 0x00000059ac397223 */ /* 0x180fe20000010821 */
[-CC-:B------:R-:W-:Y:S01]  /*5bb0*/  FFMA.FTZ R214, R174, R89.reuse, -R33.reuse ;  /* 0x00000059aed67223 */ /* 0x180fe20000010821 */
[-CC-:B------:R-:W-:Y:S01]  /*5bc0*/  FFMA.FTZ R59, R190, R89.reuse, -R33.reuse ;  /* 0x00000059be3b7223 */ /* 0x180fe20000010821 */
[----:B------:R-:W5:Y:S01]  /*5bd0*/  SHFL.BFLY PT, R90, R61, 0x1, 0x1f ;  /* 0x0c201f003d5a7f89 */ /* 0x000f6200000e0000 */
[-CC-:B------:R-:W-:Y:S01]  /*5be0*/  FFMA.FTZ R216, R192, R89.reuse, -R33.reuse ;  /* 0x00000059c0d87223 */ /* 0x180fe20000010821 */
[-CC-:B------:R-:W-:Y:S01]  /*5bf0*/  FFMA.FTZ R194, R194, R89.reuse, -R33.reuse ;  /* 0x00000059c2c27223 */ /* 0x180fe20000010821 */
[-CC-:B------:R-:W-:Y:S01]  /*5c00*/  FFMA.FTZ R218, R196, R89.reuse, -R33.reuse ;  /* 0x00000059c4da7223 */ /* 0x180fe20000010821 */
[----:B------:R-:W2:Y:S01]  /*5c10*/  MUFU.EX2 R21, R21 ;  /* 0x0000001500157308 */ /* 0x000ea20000000800 */
[----:B------:R-:W-:Y:S01]  /*5c20*/  FFMA.FTZ R33, R198, R89, -R33 ;  /* 0x00000059c6217223 */ /* 0x000fe20000010821 */
[----:B------:R-:W-:-:S06]  /*5c30*/  ISETP.GE.AND P2, PT, R113, 0xb1, PT ;  /* 0x000000b17100780c */ /* 0x000fcc0003f46270 */
[----:B------:R-:W2:Y:S08]  /*5c40*/  MUFU.EX2 R182, R182 ;  /* 0x000000b600b67308 */ /* 0x000eb00000000800 */
[----:B------:R-:W2:Y:S01]  /*5c50*/  MUFU.EX2 R25, R25 ;  /* 0x0000001900197308 */ /* 0x000ea20000000800 */
[----:B-----5:R-:W-:-:S04]  /*5c60*/  FMNMX.FTZ R90, R61, R90, !PT ;  /* 0x0000005a3d5a7209 */ /* 0x020fc80007810000 */
[C---:B------:R-:W-:Y:S01]  /*5c70*/  FSETP.NEU.FTZ.AND P1, PT, R90.reuse, -INF , PT ;  /* 0xff8000005a00780b */ /* 0x040fe20003f3d000 */
[----:B------:R-:W-:Y:S02]  /*5c80*/  FMUL.FTZ R63, R90, R89 ;  /* 0x000000595a3f7220 */ /* 0x000fe40000410000 */
[----:B------:R-:W5:Y:S03]  /*5c90*/  MUFU.EX2 R184, R184 ;  /* 0x000000b800b87308 */ /* 0x000f660000000800 */
[----:B------:R-:W-:Y:S02]  /*5ca0*/  FSEL R63, R63, RZ, P1 ;  /* 0x000000ff3f3f7208 */ /* 0x000fe40000800000 */
[----:B------:R-:W-:-:S03]  /*5cb0*/  ISETP.NE.AND P1, PT, R22, RZ, PT ;  /* 0x000000ff1600720c */ /* 0x000fc60003f25270 */
[----:B------:R-:W-:Y:S01]  /*5cc0*/  MUFU.EX2 R27, R27 ;  /* 0x0000001b001b7308 */ /* 0x000fe20000000800 */
[-CC-:B------:R-:W-:Y:S01]  /*5cd0*/  FFMA.FTZ R177, R10, R89.reuse, -R63.reuse ;  /* 0x000000590ab17223 */ /* 0x180fe2000001083f */
[-C--:B------:R-:W-:Y:S01]  /*5ce0*/  FFMA.FTZ R10, R11, R89.reuse, -R63 ;  /* 0x000000590b0a7223 */ /* 0x080fe2000001083f */
[----:B-1----:R-:W-:Y:S01]  /*5cf0*/  FADD.FTZ R11, R176, R13 ;  /* 0x0000000db00b7221 */ /* 0x002fe20000010000 */
[-CC-:B------:R-:W-:Y:S01]  /*5d00*/  FFMA.FTZ R189, R44, R89.reuse, -R63.reuse ;  /* 0x000000592cbd7223 */ /* 0x180fe2000001083f */
[-CC-:B------:R-:W-:Y:S01]  /*5d10*/  FFMA.FTZ R179, R12, R89.reuse, -R63.reuse ;  /* 0x000000590cb37223 */ /* 0x180fe2000001083f */
[-C--:B------:R-:W-:Y:S01]  /*5d20*/  FFMA.FTZ R12, R14, R89.reuse, -R63 ;  /* 0x000000590e0c7223 */ /* 0x080fe2000001083f */
[----:B---3--:R-:W-:Y:S01]  /*5d30*/  FADD.FTZ R44, R178, R11 ;  /* 0x0000000bb22c7221 */ /* 0x008fe20000010000 */
[----:B------:R-:W-:Y:S01]  /*5d40*/  MUFU.EX2 R177, R177 ;  /* 0x000000b100b17308 */ /* 0x000fe20000000800 */
[-CC-:B------:R-:W-:Y:S01]  /*5d50*/  FFMA.FTZ R181, R20, R89.reuse, -R63.reuse ;  /* 0x0000005914b57223 */ /* 0x180fe2000001083f */
[-CC-:B------:R-:W-:Y:S01]  /*5d60*/  FFMA.FTZ R20, R32, R89.reuse, -R63.reuse ;  /* 0x0000005920147223 */ /* 0x180fe2000001083f */
[----:B----4-:R-:W-:Y:S01]  /*5d70*/  FADD.FTZ R11, R15, R44 ;  /* 0x0000002c0f0b7221 */ /* 0x010fe20000010000 */
[-CC-:B------:R-:W-:Y:S01]  /*5d80*/  FFMA.FTZ R32, R46, R89.reuse, -R63.reuse ;  /* 0x000000592e207223 */ /* 0x180fe2000001083f */
[-CC-:B------:R-:W-:Y:S01]  /*5d90*/  FFMA.FTZ R14, R24, R89.reuse, -R63.reuse ;  /* 0x00000059180e7223 */ /* 0x180fe2000001083f */
[-C--:B------:R-:W-:Y:S01]  /*5da0*/  FFMA.FTZ R183, R28, R89.reuse, -R63 ;  /* 0x000000591cb77223 */ /* 0x080fe2000001083f */
[----:B0-----:R-:W-:Y:S01]  /*5db0*/  FADD.FTZ R44, R180, R11 ;  /* 0x0000000bb42c7221 */ /* 0x001fe20000010000 */
[----:B------:R-:W0:Y:S01]  /*5dc0*/  MUFU.EX2 R10, R10 ;  /* 0x0000000a000a7308 */ /* 0x000e220000000800 */
[-CC-:B------:R-:W-:Y:S01]  /*5dd0*/  FFMA.FTZ R191, R48, R89.reuse, -R63.reuse ;  /* 0x0000005930bf7223 */ /* 0x180fe2000001083f */
[-CC-:B------:R-:W-:Y:S01]  /*5de0*/  FFMA.FTZ R185, R34, R89.reuse, -R63.reuse ;  /* 0x0000005922b97223 */ /* 0x180fe2000001083f */
[----:B--2---:R-:W-:Y:S01]  /*5df0*/  FADD.FTZ R11, R21, R44 ;  /* 0x0000002c150b7221 */ /* 0x004fe20000010000 */
[-CC-:B------:R-:W-:Y:S01]  /*5e00*/  FFMA.FTZ R34, R50, R89.reuse, -R63.reuse ;  /* 0x0000005932227223 */ /* 0x180fe2000001083f */
[-CC-:B------:R-:W-:Y:S01]  /*5e10*/  FFMA.FTZ R24, R36, R89.reuse, -R63.reuse ;  /* 0x0000005924187223 */ /* 0x180fe2000001083f */
[-C--:B------:R-:W-:Y:S01]  /*5e20*/  FFMA.FTZ R187, R40, R89.reuse, -R63 ;  /* 0x0000005928bb7223 */ /* 0x080fe2000001083f */
[----:B------:R-:W-:Y:S01]  /*5e30*/  FADD.FTZ R46, R182, R11 ;  /* 0x0000000bb62e7221 */ /* 0x000fe20000010000 */
[----:B------:R-:W1:Y:S01]  /*5e40*/  MUFU.EX2 R179, R179 ;  /* 0x000000b300b37308 */ /* 0x000e620000000800 */
[-CC-:B------:R-:W-:Y:S01]  /*5e50*/  FFMA.FTZ R28, R42, R89.reuse, -R63.reuse ;  /* 0x000000592a1c7223 */ /* 0x180fe2000001083f */
[----:B------:R-:W-:Y:S01]  /*5e60*/  FFMA.FTZ R193, R52, R89, -R63 ;  /* 0x0000005934c17223 */ /* 0x000fe2000001083f */
[----:B------:R-:W-:Y:S01]  /*5e70*/  FADD.FTZ R11, R25, R46 ;  /* 0x0000002e190b7221 */ /* 0x000fe20000010000 */
[----:B------:R-:W-:-:S02]  /*5e80*/  @P1 VIADD R3, R3, 0x34840 ;  /* 0x0003484003031836 */ /* 0x000fc40000000000 */
[-CC-:B------:R-:W-:Y:S01]  /*5e90*/  FFMA.FTZ R36, R54, R89.reuse, -R63.reuse ;  /* 0x0000005936247223 */ /* 0x180fe2000001083f */
[-C--:B------:R-:W-:Y:S01]  /*5ea0*/  FFMA.FTZ R195, R56, R89.reuse, -R63 ;  /* 0x0000005938c37223 */ /* 0x080fe2000001083f */
[----:B-----5:R-:W-:Y:S01]  /*5eb0*/  FADD.FTZ R46, R184, R11 ;  /* 0x0000000bb82e7221 */ /* 0x020fe20000010000 */
[----:B------:R-:W2:Y:S01]  /*5ec0*/  MUFU.EX2 R186, R186 ;  /* 0x000000ba00ba7308 */ /* 0x000ea20000000800 */
[----:B0-----:R-:W-:Y:S01]  /*5ed0*/  FADD.FTZ R48, R177, R10 ;  /* 0x0000000ab1307221 */ /* 0x001fe20000010000 */
[----:B------:R-:W-:Y:S01]  /*5ee0*/  @P1 PRMT R3, R135, 0x654, R3 ;  /* 0x0000065487031816 */ /* 0x000fe20000000003 */
[----:B------:R-:W-:Y:S01]  /*5ef0*/  FADD.FTZ R65, R27, R46 ;  /* 0x0000002e1b417221 */ /* 0x000fe20000010000 */
[-CC-:B------:R-:W-:Y:S01]  /*5f00*/  FFMA.FTZ R40, R58, R89.reuse, -R63.reuse ;  /* 0x000000593a287223 */ /* 0x180fe2000001083f */
[-CC-:B------:R-:W-:Y:S01]  /*5f10*/  FFMA.FTZ R197, R64, R89.reuse, -R63.reuse ;  /* 0x0000005940c57223 */ /* 0x180fe2000001083f */
[----:B------:R0:W-:Y:S01]  /*5f20*/  @P1 SYNCS.ARRIVE.TRANS64.RED.A1T0 RZ, [R3+URZ], RZ ;  /* 0x000000ff03ff19a7 */ /* 0x0001e2000810043f */
[-CC-:B------:R-:W-:Y:S01]  /*5f30*/  FFMA.FTZ R42, R60, R89.reuse, -R63.reuse ;  /* 0x000000593c2a7223 */ /* 0x180fe2000001083f */
[----:B------:R-:W3:Y:S01]  /*5f40*/  MUFU.EX2 R12, R12 ;  /* 0x0000000c000c7308 */ /* 0x000ee20000000800 */
[----:B-1----:R-:W-:Y:S01]  /*5f50*/  FADD.FTZ R11, R179, R48 ;  /* 0x00000030b30b7221 */ /* 0x002fe20000010000 */
[-CC-:B------:R-:W-:Y:S01]  /*5f60*/  FFMA.FTZ R199, R62, R89.reuse, -R63.reuse ;  /* 0x000000593ec77223 */ /* 0x180fe2000001083f */
[-CC-:B------:R-:W-:Y:S01]  /*5f70*/  FFMA.FTZ R44, R66, R89.reuse, -R63.reuse ;  /* 0x00000059422c7223 */ /* 0x180fe2000001083f */
[-CC-:B------:R-:W-:Y:S01]  /*5f80*/  FFMA.FTZ R201, R68, R89.reuse, -R63.reuse ;  /* 0x0000005944c97223 */ /* 0x180fe2000001083f */
[-CC-:B------:R-:W-:Y:S01]  /*5f90*/  FFMA.FTZ R46, R70, R89.reuse, -R63.reuse ;  /* 0x00000059462e7223 */ /* 0x180fe2000001083f */
[-CC-:B------:R-:W-:Y:S01]  /*5fa0*/  FFMA.FTZ R203, R72, R89.reuse, -R63.reuse ;  /* 0x0000005948cb7223 */ /* 0x180fe2000001083f */
[-C--:B------:R-:W-:Y:S01]  /*5fb0*/  FFMA.FTZ R205, R78, R89.reuse, -R63 ;  /* 0x000000594ecd7223 */ /* 0x080fe2000001083f */
[----:B------:R-:W1:Y:S01]  /*5fc0*/  MUFU.EX2 R29, R126 ;  /* 0x0000007e001d7308 */ /* 0x000e620000000800 */
[----:B--2---:R-:W-:Y:S01]  /*5fd0*/  FADD.FTZ R50, R186, R65 ;  /* 0x00000041ba327221 */ /* 0x004fe20000010000 */
[-CC-:B------:R-:W-:Y:S01]  /*5fe0*/  FFMA.FTZ R207, R80, R89.reuse, -R63.reuse ;  /* 0x0000005950cf7223 */ /* 0x180fe2000001083f */
[-CC-:B------:R-:W-:Y:S01]  /*5ff0*/  FFMA.FTZ R82, R82, R89.reuse, -R63.reuse ;  /* 0x0000005952527223 */ /* 0x180fe2000001083f */
[-CC-:B------:R-:W-:Y:S01]  /*6000*/  FFMA.FTZ R84, R84, R89.reuse, -R63.reuse ;  /* 0x0000005954547223 */ /* 0x180fe2000001083f */
[-CC-:B------:R-:W-:Y:S01]  /*6010*/  FFMA.FTZ R86, R86, R89.reuse, -R63.reuse ;  /* 0x0000005956567223 */ /* 0x180fe2000001083f */
[-CC-:B------:R-:W-:Y:S01]  /*6020*/  FFMA.FTZ R92, R92, R89.reuse, -R63.reuse ;  /* 0x000000595c5c7223 */ /* 0x180fe2000001083f */
[-C--:B------:R-:W-:Y:S01]  /*6030*/  FFMA.FTZ R94, R94, R89.reuse, -R63 ;  /* 0x000000595e5e7223 */ /* 0x080fe2000001083f */
[----:B------:R-:W2:Y:S01]  /*6040*/  MUFU.EX2 R181, R181 ;  /* 0x000000b500b57308 */ /* 0x000ea20000000800 */
[----:B---3--:R-:W-:Y:S01]  /*6050*/  FADD.FTZ R48, R12, R11 ;  /* 0x0000000b0c307221 */ /* 0x008fe20000010000 */
[-CC-:B------:R-:W-:Y:S01]  /*6060*/  FFMA.FTZ R96, R96, R89.reuse, -R63.reuse ;  /* 0x0000005960607223 */ /* 0x180fe2000001083f */
[-CC-:B------:R-:W-:Y:S01]  /*6070*/  FFMA.FTZ R98, R98, R89.reuse, -R63.reuse ;  /* 0x0000005962627223 */ /* 0x180fe2000001083f */
[-CC-:B------:R-:W-:Y:S01]  /*6080*/  FFMA.FTZ R104, R104, R89.reuse, -R63.reuse ;  /* 0x0000005968687223 */ /* 0x180fe2000001083f */
[-CC-:B------:R-:W-:Y:S01]  /*6090*/  FFMA.FTZ R106, R106, R89.reuse, -R63.reuse ;  /* 0x000000596a6a7223 */ /* 0x180fe2000001083f */
[-CC-:B------:R-:W-:Y:S01]  /*60a0*/  FFMA.FTZ R114, R114, R89.reuse, -R63.reuse ;  /* 0x0000005972727223 */ /* 0x180fe2000001083f */
[--C-:B------:R-:W-:Y:S01]  /*60b0*/  FFMA.FTZ R108, R108, R89, -R63.reuse ;  /* 0x000000596c6c7223 */ /* 0x100fe2000001083f */
[----:B------:R-:W3:Y:S01]  /*60c0*/  MUFU.EX2 R188, R188 ;  /* 0x000000bc00bc7308 */ /* 0x000ee20000000800 */
[----:B-1----:R-:W-:Y:S01]  /*60d0*/  FADD.FTZ R65, R29, R50 ;  /* 0x000000321d417221 */ /* 0x002fe20000010000 */
[----:B------:R-:W-:Y:S01]  /*60e0*/  F2FP.F16.F32.PACK_AB R177, R10, R177 ;  /* 0x000000b10ab1723e */ /* 0x000fe200000000ff */
[----:B------:R-:W-:Y:S01]  /*60f0*/  FFMA.FTZ R116, R116, R89, -R63 ;  /* 0x0000005974747223 */ /* 0x000fe2000001083f */
[----:B------:R-:W-:-:S02]  /*6100*/  F2FP.F16.F32.PACK_AB R182, R25, R182 ;  /* 0x000000b619b6723e */ /* 0x000fc400000000ff */
[----:B------:R-:W-:Y:S02]  /*6110*/  CS2R R80, SRZ ;  /* 0x0000000000507805 */ /* 0x000fe4000001ff00 */
[----:B------:R-:W-:Y:S02]  /*6120*/  F2FP.F16.F32.PACK_AB R184, R27, R184 ;  /* 0x000000b81bb8723e */ /* 0x000fe400000000ff */
[----:B------:R-:W-:Y:S01]  /*6130*/  CS2R R78, SRZ ;  /* 0x00000000004e7805 */ /* 0x000fe2000001ff00 */
[----:B------:R-:W1:Y:S01]  /*6140*/  MUFU.EX2 R14, R14 ;  /* 0x0000000e000e7308 */ /* 0x000e620000000800 */
[----:B--2---:R-:W-:Y:S01]  /*6150*/  FADD.FTZ R11, R181, R48 ;  /* 0x00000030b50b7221 */ /* 0x004fe20000010000 */
[----:B------:R-:W-:Y:S02]  /*6160*/  F2FP.F16.F32.PACK_AB R186, R29, R186 ;  /* 0x000000ba1dba723e */ /* 0x000fe400000000ff */
[----:B------:R-:W-:Y:S02]  /*6170*/  CS2R R72, SRZ ;  /* 0x0000000000487805 */ /* 0x000fe4000001ff00 */
[----:B------:R-:W-:-:S02]  /*6180*/  F2FP.F16.F32.PACK_AB R176, R13, R176 ;  /* 0x000000b00db0723e */ /* 0x000fc400000000ff */
[----:B------:R-:W-:Y:S02]  /*6190*/  CS2R R70, SRZ ;  /* 0x0000000000467805 */ /* 0x000fe4000001ff00 */
[----:B------:R-:W-:Y:S02]  /*61a0*/  F2FP.F16.F32.PACK_AB R178, R15, R178 ;  /* 0x000000b20fb2723e */ /* 0x000fe400000000ff */
[----:B------:R-:W-:Y:S01]  /*61b0*/  CS2R R68, SRZ ;  /* 0x0000000000447805 */ /* 0x000fe2000001ff00 */
[----:B------:R-:W2:Y:S01]  /*61c0*/  MUFU.EX2 R31, R132 ;  /* 0x00000084001f7308 */ /* 0x000ea20000000800 */
[----:B---3--:R-:W-:Y:S01]  /*61d0*/  FADD.FTZ R48, R188, R65 ;  /* 0x00000041bc307221 */ /* 0x008fe20000010000 */
[----:B------:R-:W-:Y:S02]  /*61e0*/  F2FP.F16.F32.PACK_AB R180, R21, R180 ;  /* 0x000000b415b4723e */ /* 0x000fe400000000ff */
[----:B------:R-:W-:Y:S02]  /*61f0*/  CS2R R66, SRZ ;  /* 0x0000000000427805 */ /* 0x000fe4000001ff00 */
[----:B------:R-:W-:-:S02]  /*6200*/  F2FP.F16.F32.PACK_AB R179, R12, R179 ;  /* 0x000000b30cb3723e */ /* 0x000fc400000000ff */
[----:B------:R-:W3:Y:S01]  /*6210*/  MUFU.EX2 R183, R183 ;  /* 0x000000b700b77308 */ /* 0x000ee20000000800 */
[C---:B-1----:R-:W-:Y:S01]  /*6220*/  FADD.FTZ R50, R14.reuse, R11 ;  /* 0x0000000b0e327221 */ /* 0x042fe20000010000 */
[----:B------:R-:W-:-:S06]  /*6230*/  F2FP.F16.F32.PACK_AB R181, R14, R181 ;  /* 0x000000b50eb5723e */ /* 0x000fcc00000000ff */
[----:B------:R-:W1:Y:S01]  /*6240*/  MUFU.EX2 R26, R26 ;  /* 0x0000001a001a7308 */ /* 0x000e620000000800 */
[C---:B--2---:R-:W-:Y:S01]  /*6250*/  FADD.FTZ R65, R31.reuse, R48 ;  /* 0x000000301f417221 */ /* 0x044fe20000010000 */
[----:B------:R-:W-:Y:S01]  /*6260*/  FFMA.FTZ R48, R74, R89, -R63 ;  /* 0x000000594a307223 */ /* 0x000fe2000001083f */
[----:B------:R-:W-:Y:S02]  /*6270*/  F2FP.F16.F32.PACK_AB R188, R31, R188 ;  /* 0x000000bc1fbc723e */ /* 0x000fe400000000ff */
[----:B------:R-:W-:-:S03]  /*6280*/  CS2R R74, SRZ ;  /* 0x00000000004a7805 */ /* 0x000fc6000001ff00 */
[----:B------:R-:W2:Y:S01]  /*6290*/  MUFU.EX2 R20, R20 ;  /* 0x0000001400147308 */ /* 0x000ea20000000800 */
[----:B---3--:R-:W-:-:S07]  /*62a0*/  FADD.FTZ R11, R183, R50 ;  /* 0x00000032b70b7221 */ /* 0x008fce0000010000 */
[----:B------:R-:W3:Y:S01]  /*62b0*/  MUFU.EX2 R185, R185 ;  /* 0x000000b900b97308 */ /* 0x000ee20000000800 */
[----:B-1----:R-:W-:Y:S01]  /*62c0*/  FADD.FTZ R52, R26, R65 ;  /* 0x000000411a347221 */ /* 0x002fe20000010000 */
[----:B------:R-:W-:-:S03]  /*62d0*/  F2FP.F16.F32.PACK_AB R190, R35, R26 ;  /* 0x0000001a23be723e */ /* 0x000fc600000000ff */
[----:B------:R-:W-:-:S03]  /*62e0*/  FADD.FTZ R65, R35, R52 ;  /* 0x0000003423417221 */ /* 0x000fc60000010000 */
[----:B------:R-:W1:Y:S01]  /*62f0*/  MUFU.EX2 R30, R30 ;  /* 0x0000001e001e7308 */ /* 0x000e620000000800 */
[C---:B--2---:R-:W-:Y:S01]  /*6300*/  FADD.FTZ R50, R20.reuse, R11 ;  /* 0x0000000b14327221 */ /* 0x044fe20000010000 */
[----:B------:R-:W-:-:S06]  /*6310*/  F2FP.F16.F32.PACK_AB R183, R20, R183 ;  /* 0x000000b714b7723e */ /* 0x000fcc00000000ff */
[----:B------:R-:W2:Y:S01]  /*6320*/  MUFU.EX2 R24, R24 ;  /* 0x0000001800187308 */ /* 0x000ea20000000800 */
[----:B---3--:R-:W-:-:S07]  /*6330*/  FADD.FTZ R11, R185, R50 ;  /* 0x00000032b90b7221 */ /* 0x008fce0000010000 */
[----:B------:R-:W3:Y:S01]  /*6340*/  MUFU.EX2 R37, R130 ;  /* 0x0000008200257308 */ /* 0x000ee20000000800 */
[----:B-1----:R-:W-:-:S07]  /*6350*/  FADD.FTZ R50, R30, R65 ;  /* 0x000000411e327221 */ /* 0x002fce0000010000 */
[----:B------:R-:W1:Y:S01]  /*6360*/  MUFU.EX2 R187, R187 ;  /* 0x000000bb00bb7308 */ /* 0x000e620000000800 */
[C---:B--2---:R-:W-:Y:S01]  /*6370*/  FADD.FTZ R52, R24.reuse, R11 ;  /* 0x0000000b18347221 */ /* 0x044fe20000010000 */
[----:B------:R-:W-:Y:S02]  /*6380*/  F2FP.F16.F32.PACK_AB R185, R24, R185 ;  /* 0x000000b918b9723e */ /* 0x000fe400000000ff */
[----:B------:R-:W-:-:S04]  /*6390*/  CS2R R24, SRZ ;  /* 0x0000000000187805 */ /* 0x000fc8000001ff00 */
[----:B------:R-:W2:Y:S01]  /*63a0*/  MUFU.EX2 R38, R38 ;  /* 0x0000002600267308 */ /* 0x000ea20000000800 */
[C---:B---3--:R-:W-:Y:S01]  /*63b0*/  FADD.FTZ R65, R37.reuse, R50 ;  /* 0x0000003225417221 */ /* 0x048fe20000010000 */
[-CC-:B------:R-:W-:Y:S01]  /*63c0*/  FFMA.FTZ R50, R76, R89.reuse, -R63.reuse ;  /* 0x000000594c327223 */ /* 0x180fe2000001083f */
[----:B------:R-:W-:Y:S01]  /*63d0*/  F2FP.F16.F32.PACK_AB R192, R37, R30 ;  /* 0x0000001e25c0723e */ /* 0x000fe200000000ff */
[----:B------:R-:W-:Y:S01]  /*63e0*/  FFMA.FTZ R63, R110, R89, -R63 ;  /* 0x000000596e3f7223 */ /* 0x000fe2000001083f */
[----:B------:R-:W-:-:S03]  /*63f0*/  CS2R R76, SRZ ;  /* 0x00000000004c7805 */ /* 0x000fc6000001ff00 */
[----:B------:R-:W3:Y:S01]  /*6400*/  MUFU.EX2 R28, R28 ;  /* 0x0000001c001c7308 */ /* 0x000ee20000000800 */
[----:B-1----:R-:W-:-:S07]  /*6410*/  FADD.FTZ R11, R187, R52 ;  /* 0x00000034bb0b7221 */ /* 0x002fce0000010000 */
[----:B------:R-:W1:Y:S01]  /*6420*/  MUFU.EX2 R39, R134 ;  /* 0x0000008600277308 */ /* 0x000e620000000800 */
[----:B--2---:R-:W-:Y:S01]  /*6430*/  FADD.FTZ R54, R38, R65 ;  /* 0x0000004126367221 */ /* 0x004fe20000010000 */
[----:B------:R-:W-:-:S06]  /*6440*/  CS2R R64, SRZ ;  /* 0x0000000000407805 */ /* 0x000fcc000001ff00 */
[----:B------:R-:W0:Y:S01]  /*6450*/  MUFU.EX2 R189, R189 ;  /* 0x000000bd00bd7308 */ /* 0x000e220000000800 */
[C---:B---3--:R-:W-:Y:S01]  /*6460*/  FADD.FTZ R52, R28.reuse, R11 ;  /* 0x0000000b1c347221 */ /* 0x048fe20000010000 */
[----:B------:R-:W-:Y:S02]  /*6470*/  F2FP.F16.F32.PACK_AB R187, R28, R187 ;  /* 0x000000bb1cbb723e */ /* 0x000fe400000000ff */
[----:B------:R-:W-:-:S04]  /*6480*/  CS2R R28, SRZ ;  /* 0x00000000001c7805 */ /* 0x000fc8000001ff00 */
[----:B------:R-:W2:Y:S01]  /*6490*/  MUFU.EX2 R41, R138 ;  /* 0x0000008a00297308 */ /* 0x000ea20000000800 */
[----:B-1----:R-:W-:-:S07]  /*64a0*/  FADD.FTZ R54, R39, R54 ;  /* 0x0000003627367221 */ /* 0x002fce0000010000 */
[----:B------:R-:W1:Y:S01]  /*64b0*/  MUFU.EX2 R32, R32 ;  /* 0x0000002000207308 */ /* 0x000e620000000800 */
[----:B0-----:R-:W-:-:S07]  /*64c0*/  FADD.FTZ R3, R189, R52 ;  /* 0x00000034bd037221 */ /* 0x001fce0000010000 */
[----:B------:R-:W0:Y:S01]  /*64d0*/  MUFU.EX2 R100, R100 ;  /* 0x0000006400647308 */ /* 0x000e220000000800 */
[----:B--2---:R-:W-:-:S07]  /*64e0*/  FADD.FTZ R11, R41, R54 ;  /* 0x00000036290b7221 */ /* 0x004fce0000010000 */
[----:B------:R-:W2:Y:S01]  /*64f0*/  MUFU.EX2 R191, R191 ;  /* 0x000000bf00bf7308 */ /* 0x000ea20000000800 */
[C---:B-1----:R-:W-:Y:S01]  /*6500*/  FADD.FTZ R52, R32.reuse, R3 ;  /* 0x0000000320347221 */ /* 0x042fe20000010000 */
[----:B------:R-:W-:-:S06]  /*6510*/  F2FP.F16.F32.PACK_AB R189, R32, R189 ;  /* 0x000000bd20bd723e */ /* 0x000fcc00000000ff */
[----:B------:R-:W1:Y:S01]  /*6520*/  MUFU.EX2 R43, R136 ;  /* 0x00000088002b7308 */ /* 0x000e620000000800 */
[C---:B0-----:R-:W-:Y:S01]  /*6530*/  FADD.FTZ R54, R100.reuse, R11 ;  /* 0x0000000b64367221 */ /* 0x041fe20000010000 */
[----:B------:R-:W-:-:S06]  /*6540*/  F2FP.F16.F32.PACK_AB R196, R100, R41 ;  /* 0x0000002964c4723e */ /* 0x000fcc00000000ff */
[----:B------:R-:W0:Y:S01]  /*6550*/  MUFU.EX2 R34, R34 ;  /* 0x0000002200227308 */ /* 0x000e220000000800 */
[----:B--2---:R-:W-:-:S07]  /*6560*/  FADD.FTZ R3, R191, R52 ;  /* 0x00000034bf037221 */ /* 0x004fce0000010000 */
[----:B------:R-:W2:Y:S01]  /*6570*/  MUFU.EX2 R102, R102 ;  /* 0x0000006600667308 */ /* 0x000ea20000000800 */
[----:B-1----:R-:W-:-:S07]  /*6580*/  FADD.FTZ R11, R43, R54 ;  /* 0x000000362b0b7221 */ /* 0x002fce0000010000 */
[----:B------:R-:W1:Y:S01]  /*6590*/  MUFU.EX2 R193, R193 ;  /* 0x000000c100c17308 */ /* 0x000e620000000800 */
[C---:B0-----:R-:W-:Y:S01]  /*65a0*/  FADD.FTZ R52, R34.reuse, R3 ;  /* 0x0000000322347221 */ /* 0x041fe20000010000 */
[----:B------:R-:W-:Y:S02]  /*65b0*/  F2FP.F16.F32.PACK_AB R191, R34, R191 ;  /* 0x000000bf22bf723e */ /* 0x000fe400000000ff */
[----:B------:R-:W-:-:S04]  /*65c0*/  CS2R R34, SRZ ;  /* 0x0000000000227805 */ /* 0x000fc8000001ff00 */
[----:B------:R-:W0:Y:S01]  /*65d0*/  MUFU.EX2 R200, R200 ;  /* 0x000000c800c87308 */ /* 0x000e220000000800 */
[C---:B--2---:R-:W-:Y:S01]  /*65e0*/  FADD.FTZ R11, R102.reuse, R11 ;  /* 0x0000000b660b7221 */ /* 0x044fe20000010000 */
[----:B------:R-:W-:-:S06]  /*65f0*/  F2FP.F16.F32.PACK_AB R198, R102, R43 ;  /* 0x0000002b66c6723e */ /* 0x000fcc00000000ff */
[----:B------:R-:W2:Y:S01]  /*6600*/  MUFU.EX2 R36, R36 ;  /* 0x0000002400247308 */ /* 0x000ea20000000800 */
[----:B-1----:R-:W-:-:S07]  /*6610*/  FADD.FTZ R3, R193, R52 ;  /* 0x00000034c1037221 */ /* 0x002fce0000010000 */
[----:B------:R-:W1:Y:S01]  /*6620*/  MUFU.EX2 R45, R156 ;  /* 0x0000009c002d7308 */ /* 0x000e620000000800 */
[----:B0-----:R-:W-:-:S07]  /*6630*/  FADD.FTZ R54, R200, R11 ;  /* 0x0000000bc8367221 */ /* 0x001fce0000010000 */
[----:B------:R-:W0:Y:S01]  /*6640*/  MUFU.EX2 R195, R195 ;  /* 0x000000c300c37308 */ /* 0x000e220000000800 */
[C---:B--2---:R-:W-:Y:S01]  /*6650*/  FADD.FTZ R52, R36.reuse, R3 ;  /* 0x0000000324347221 */ /* 0x044fe20000010000 */
[----:B------:R-:W-:Y:S02]  /*6660*/  F2FP.F16.F32.PACK_AB R193, R36, R193 ;  /* 0x000000c124c1723e */ /* 0x000fe400000000ff */
[----:B------:R-:W-:-:S04]  /*6670*/  CS2R R36, SRZ ;  /* 0x0000000000247805 */ /* 0x000fc8000001ff00 */
[----:B------:R-:W2:Y:S01]  /*6680*/  MUFU.EX2 R202, R202 ;  /* 0x000000ca00ca7308 */ /* 0x000ea20000000800 */
[C---:B-1----:R-:W-:Y:S01]  /*6690*/  FADD.FTZ R11, R45.reuse, R54 ;  /* 0x000000362d0b7221 */ /* 0x042fe20000010000 */
[----:B------:R-:W-:-:S06]  /*66a0*/  F2FP.F16.F32.PACK_AB R200, R45, R200 ;  /* 0x000000c82dc8723e */ /* 0x000fcc00000000ff */
[----:B------:R-:W1:Y:S01]  /*66b0*/  MUFU.EX2 R40, R40 ;  /* 0x0000002800287308 */ /* 0x000e620000000800 */
[----:B0-----:R-:W-:-:S07]  /*66c0*/  FADD.FTZ R3, R195, R52 ;  /* 0x00000034c3037221 */ /* 0x001fce0000010000 */
[----:B------:R-:W0:Y:S01]  /*66d0*/  MUFU.EX2 R47, R47 ;  /* 0x0000002f002f7308 */ /* 0x000e220000000800 */
[----:B--2---:R-:W-:-:S07]  /*66e0*/  FADD.FTZ R54, R202, R11 ;  /* 0x0000000bca367221 */ /* 0x004fce0000010000 */
[----:B------:R-:W2:Y:S01]  /*66f0*/  MUFU.EX2 R197, R197 ;  /* 0x000000c500c57308 */ /* 0x000ea20000000800 */
[C---:B-1----:R-:W-:Y:S01]  /*6700*/  FADD.FTZ R52, R40.reuse, R3 ;  /* 0x0000000328347221 */ /* 0x042fe20000010000 */
[----:B------:R-:W-:Y:S02]  /*6710*/  F2FP.F16.F32.PACK_AB R195, R40, R195 ;  /* 0x000000c328c3723e */ /* 0x000fe400000000ff */
[----:B------:R-:W-:-:S04]  /*6720*/  CS2R R40, SRZ ;  /* 0x0000000000287805 */ /* 0x000fc8000001ff00 */
        /* <DEDUP_REMOVED lines=46> */
[----:B------:R-:W-:Y:S02]  /*6a10*/  F2FP.F16.F32.PACK_AB R210, R55, R210 ;  /* 0x000000d237d2723e */ /* 0x000fe400000000ff */
[----:B------:R-:W-:Y:S02]  /*6a20*/  CS2R R54, SRZ ;  /* 0x0000000000367805 */ /* 0x000fe4000001ff00 */
[----:B------:R-:W-:Y:S02]  /*6a30*/  CS2R R52, SRZ ;  /* 0x0000000000347805 */ /* 0x000fe4000001ff00 */
        /* <DEDUP_REMOVED lines=10> */
[----:B------:R-:W-:Y:S02]  /*6ae0*/  F2FP.F16.F32.PACK_AB R212, R57, R212 ;  /* 0x000000d439d4723e */ /* 0x000fe400000000ff */
[----:B------:R-:W-:-:S04]  /*6af0*/  CS2R R56, SRZ ;  /* 0x0000000000387805 */ /* 0x000fc8000001ff00 */
        /* <DEDUP_REMOVED lines=10> */
[----:B------:R-:W-:Y:S02]  /*6ba0*/  F2FP.F16.F32.PACK_AB R214, R59, R214 ;  /* 0x000000d63bd6723e */ /* 0x000fe400000000ff */
[----:B------:R-:W-:-:S04]  /*6bb0*/  CS2R R58, SRZ ;  /* 0x00000000003a7805 */ /* 0x000fc8000001ff00 */
[----:B------:R0:W3:Y:S01]  /*6bc0*/  MUFU.EX2 R209, R86 ;  /* 0x0000005600d17308 */ /* 0x0000e20000000800 */
[----:B--2---:R-:W-:-:S07]  /*6bd0*/  FADD.FTZ R26, R84, R3 ;  /* 0x00000003541a7221 */ /* 0x004fce0000010000 */
[----:B------:R2:W4:Y:S01]  /*6be0*/  MUFU.EX2 R61, R194 ;  /* 0x000000c2003d7308 */ /* 0x0005220000000800 */
[----:B-1----:R-:W-:Y:S01]  /*6bf0*/  FADD.FTZ R30, R216, R11 ;  /* 0x0000000bd81e7221 */ /* 0x002fe20000010000 */
[----:B0-----:R-:W-:-:S06]  /*6c00*/  CS2R R86, SRZ ;  /* 0x0000000000567805 */ /* 0x001fcc000001ff00 */
[----:B------:R-:W0:Y:S01]  /*6c10*/  MUFU.EX2 R92, R92 ;  /* 0x0000005c005c7308 */ /* 0x000e220000000800 */
[----:B---3--:R-:W-:Y:S01]  /*6c20*/  FADD.FTZ R3, R209, R26 ;  /* 0x0000001ad1037221 */ /* 0x008fe20000010000 */
[----:B--2---:R-:W-:Y:S02]  /*6c30*/  F2FP.F16.F32.PACK_AB R194, R39, R38 ;  /* 0x0000002627c2723e */ /* 0x004fe400000000ff */
[----:B------:R-:W-:Y:S02]  /*6c40*/  CS2R R38, SRZ ;  /* 0x0000000000267805 */ /* 0x000fe4000001ff00 */
[----:B------:R-:W-:Y:S02]  /*6c50*/  F2FP.F16.F32.PACK_AB R209, R209, R84 ;  /* 0x00000054d1d1723e */ /* 0x000fe400000000ff */
[----:B------:R-:W-:Y:S01]  /*6c60*/  CS2R R84, SRZ ;  /* 0x0000000000547805 */ /* 0x000fe2000001ff00 */
[----:B------:R-:W1:Y:S01]  /*6c70*/  MUFU.EX2 R218, R218 ;  /* 0x000000da00da7308 */ /* 0x000e620000000800 */
[C---:B----4-:R-:W-:Y:S01]  /*6c80*/  FADD.FTZ R11, R61.reuse, R30 ;  /* 0x0000001e3d0b7221 */ /* 0x050fe20000010000 */
[----:B------:R-:W-:-:S02]  /*6c90*/  F2FP.F16.F32.PACK_AB R216, R61, R216 ;  /* 0x000000d83dd8723e */ /* 0x000fc400000000ff */
[----:B------:R-:W-:-:S04]  /*6ca0*/  CS2R R60, SRZ ;  /* 0x00000000003c7805 */ /* 0x000fc8000001ff00 */
[----:B------:R-:W2:Y:S01]  /*6cb0*/  MUFU.EX2 R211, R94 ;  /* 0x0000005e00d37308 */ /* 0x000ea20000000800 */
[----:B0-----:R-:W-:-:S07]  /*6cc0*/  FADD.FTZ R26, R92, R3 ;  /* 0x000000035c1a7221 */ /* 0x001fce0000010000 */
[----:B------:R-:W0:Y:S01]  /*6cd0*/  MUFU.EX2 R96, R96 ;  /* 0x0000006000607308 */ /* 0x000e220000000800 */
[----:B-1----:R-:W-:-:S07]  /*6ce0*/  FADD.FTZ R30, R218, R11 ;  /* 0x0000000bda1e7221 */ /* 0x002fce0000010000 */
[----:B------:R-:W1:Y:S01]  /*6cf0*/  MUFU.EX2 R213, R98 ;  /* 0x0000006200d57308 */ /* 0x000e620000000800 */
[C---:B--2---:R-:W-:Y:S01]  /*6d00*/  FADD.FTZ R11, R211.reuse, R26 ;  /* 0x0000001ad30b7221 */ /* 0x044fe20000010000 */
[----:B------:R-:W-:Y:S02]  /*6d10*/  F2FP.F16.F32.PACK_AB R211, R211, R92 ;  /* 0x0000005cd3d3723e */ /* 0x000fe400000000ff */
[----:B------:R-:W-:-:S04]  /*6d20*/  CS2R R26, SRZ ;  /* 0x00000000001a7805 */ /* 0x000fc8000001ff00 */
[----:B------:R-:W2:Y:S01]  /*6d30*/  MUFU.EX2 R104, R104 ;  /* 0x0000006800687308 */ /* 0x000ea20000000800 */
[----:B0-----:R-:W-:-:S07]  /*6d40*/  FADD.FTZ R10, R96, R11 ;  /* 0x0000000b600a7221 */ /* 0x001fce0000010000 */
[----:B------:R-:W0:Y:S01]  /*6d50*/  MUFU.EX2 R215, R106 ;  /* 0x0000006a00d77308 */ /* 0x000e220000000800 */
[C---:B-1----:R-:W-:Y:S01]  /*6d60*/  FADD.FTZ R11, R213.reuse, R10 ;  /* 0x0000000ad50b7221 */ /* 0x042fe20000010000 */
[----:B------:R-:W-:-:S06]  /*6d70*/  F2FP.F16.F32.PACK_AB R213, R213, R96 ;  /* 0x00000060d5d5723e */ /* 0x000fcc00000000ff */
[----:B------:R-:W1:Y:S01]  /*6d80*/  MUFU.EX2 R114, R114 ;  /* 0x0000007200727308 */ /* 0x000e620000000800 */
[----:B--2---:R-:W-:-:S07]  /*6d90*/  FADD.FTZ R10, R104, R11 ;  /* 0x0000000b680a7221 */ /* 0x004fce0000010000 */
[----:B------:R-:W2:Y:S01]  /*6da0*/  MUFU.EX2 R217, R108 ;  /* 0x0000006c00d97308 */ /* 0x000ea20000000800 */
[C---:B0-----:R-:W-:Y:S01]  /*6db0*/  FADD.FTZ R11, R215.reuse, R10 ;  /* 0x0000000ad70b7221 */ /* 0x041fe20000010000 */
[----:B------:R-:W-:-:S06]  /*6dc0*/  F2FP.F16.F32.PACK_AB R215, R215, R104 ;  /* 0x00000068d7d7723e */ /* 0x000fcc00000000ff */
[----:B------:R-:W0:Y:S01]  /*6dd0*/  MUFU.EX2 R116, R116 ;  /* 0x0000007400747308 */ /* 0x000e220000000800 */
[----:B-1----:R-:W-:-:S07]  /*6de0*/  FADD.FTZ R10, R114, R11 ;  /* 0x0000000b720a7221 */ /* 0x002fce0000010000 */
[----:B------:R-:W1:Y:S01]  /*6df0*/  MUFU.EX2 R33, R33 ;  /* 0x0000002100217308 */ /* 0x000e620000000800 */
[C---:B--2---:R-:W-:Y:S01]  /*6e00*/  FADD.FTZ R11, R217.reuse, R10 ;  /* 0x0000000ad90b7221 */ /* 0x044fe20000010000 */
[----:B------:R-:W-:-:S06]  /*6e10*/  F2FP.F16.F32.PACK_AB R217, R217, R114 ;  /* 0x00000072d9d9723e */ /* 0x000fcc00000000ff */
[----:B------:R-:W2:Y:S01]  /*6e20*/  MUFU.EX2 R63, R63 ;  /* 0x0000003f003f7308 */ /* 0x000ea20000000800 */
[----:B0-----:R-:W-:Y:S01]  /*6e30*/  FADD.FTZ R10, R116, R11 ;  /* 0x0000000b740a7221 */ /* 0x001fe20000010000 */
[C---:B-1----:R-:W-:Y:S01]  /*6e40*/  FADD.FTZ R3, R33.reuse, R30 ;  /* 0x0000001e21037221 */ /* 0x042fe20000010000 */
[----:B------:R-:W-:Y:S02]  /*6e50*/  F2FP.F16.F32.PACK_AB R218, R33, R218 ;  /* 0x000000da21da723e */ /* 0x000fe400000000ff */
[----:B------:R-:W-:Y:S02]  /*6e60*/  CS2R R32, SRZ ;  /* 0x0000000000207805 */ /* 0x000fe4000001ff00 */
[----:B------:R-:W-:Y:S01]  /*6e70*/  CS2R R30, SRZ ;  /* 0x00000000001e7805 */ /* 0x000fe2000001ff00 */
[C---:B--2---:R-:W-:Y:S01]  /*6e80*/  FADD.FTZ R10, R63.reuse, R10 ;  /* 0x0000000a3f0a7221 */ /* 0x044fe20000010000 */
[----:B------:R-:W-:Y:S02]  /*6e90*/  F2FP.F16.F32.PACK_AB R219, R63, R116 ;  /* 0x000000743fdb723e */ /* 0x000fe400000000ff */
[----:B------:R-:W-:Y:S01]  /*6ea0*/  CS2R R62, SRZ ;  /* 0x00000000003e7805 */ /* 0x000fe2000001ff00 */
[----:B------:R-:W-:Y:S06]  /*6eb0*/  @!P2 BRA `(.L_x_188) ;  /* 0x0000005400eca947 */ /* 0x000fec0003800000 */
[----:B------:R-:W-:Y:S01]  /*6ec0*/  R2UR UR6, R16 ;  /* 0x00000000100672ca */ /* 0x000fe200000e0000 */
[----:B------:R-:W-:Y:S01]  /*6ed0*/  VIADD R12, R112, 0xfffffffe ;  /* 0xfffffffe700c7836 */ /* 0x000fe20000000000 */
[----:B------:R-:W-:Y:S01]  /*6ee0*/  MOV R13, R90 ;  /* 0x0000005a000d7202 */ /* 0x000fe20000000f00 */
[----:B------:R-:W-:Y:S01]  /*6ef0*/  IMAD.MOV.U32 R11, RZ, RZ, R88 ;  /* 0x000000ffff0b7224 */ /* 0x000fe200078e0058 */
[----:B------:R-:W-:Y:S01]  /*6f00*/  UMOV UR61, UR60 ;  /* 0x0000003c003d7c82 */ /* 0x000fe20008000000 */
[----:B------:R-:W-:Y:S01]  /*6f10*/  IMAD.MOV.U32 R87, RZ, RZ, RZ ;  /* 0x000000ffff577224 */ /* 0x000fe200078e00ff */
[----:B------:R-:W-:-:S07]  /*6f20*/  ULDC UR7, c[0x0][0x9d8] ;  /* 0x0002760000077ab9 */ /* 0x000fce0000000800 */
[----:B------:R-:W-:-:S07]  /*6f30*/  IMAD.U32 R14, RZ, RZ, UR6 ;  /* 0x00000006ff0e7e24 */ /* 0x000fce000f8e00ff */
.L_x_199:
        /* <DEDUP_REMOVED lines=12> */
.L_x_190:
        /* <DEDUP_REMOVED lines=8> */
.L_x_191:
[----:B-1----:R-:W-:Y:S05]  /*7080*/  @P1 BRA `(.L_x_189) ;  /* 0x0000000000081947 */ /* 0x002fea0003800000 */
[----:B------:R-:W1:Y:S02]  /*7090*/  SYNCS.PHASECHK.TRANS64.TRYWAIT P1, [UR6+0x34830], R15 ;  /* 0x0348300fff0075a7 */ /* 0x000e640008020146 */
[----:B-1----:R-:W-:Y:S05]  /*70a0*/  @!P1 BRA `(.L_x_192) ;  /* 0x000000b800c49947 */ /* 0x002fea0003800000 */
.L_x_189:
[----:B-1----:R-:W1:Y:S01]  /*70b0*/  S2R R20, SR_TID.X ;  /* 0x0000000000147919 */ /* 0x002e620000002100 */
        /* <DEDUP_REMOVED lines=28> */
[----:B-1----:R-:W-:Y:S01]  /*7280*/  SHF.R.U32.HI R20, RZ, 0x7, R20 ;  /* 0x00000007ff147819 */ /* 0x002fe20000011614 */
[----:B------:R-:W-:Y:S01]  /*7290*/  UMOV UR36, UR14 ;  /* 0x0000000e00247c82 */ /* 0x000fe20008000000 */
[----:B------:R-:W-:Y:S01]  /*72a0*/  UMOV UR37, UR15 ;  /* 0x0000000f00257c82 */ /* 0x000fe20008000000 */
[----:B------:R-:W-:-:S02]  /*72b0*/  UIADD3 UR42, UR6, 0x280, URZ ;  /* 0x00000280062a7890 */ /* 0x000fc4000fffe03f */
[----:B0-----:R-:W-:Y:S01]  /*72c0*/  VIADD R15, R20, 0x8 ;  /* 0x00000008140f7836 */ /* 0x001fe20000000000 */
        /* <DEDUP_REMOVED lines=581> */
.L_x_194:
        /* <DEDUP_REMOVED lines=8> */
.L_x_195:
[----:B-1----:R-:W-:Y:S05]  /*97a0*/  @P1 BRA `(.L_x_193) ;  /* 0x0000000000081947 */ /* 0x002fea0003800000 */
[----:B------:R-:W1:Y:S02]  /*97b0*/  SYNCS.PHASECHK.TRANS64.TRYWAIT P1, [UR6+0x34850], R14 ;  /* 0x0348500eff0075a7 */ /* 0x000e640008020146 */
[----:B-1----:R-:W-:Y:S05]  /*97c0*/  @!P1 BRA `(.L_x_196) ;  /* 0x0000009400149947 */ /* 0x002fea0003800000 */
.L_x_193:
[----:B------:R-:W-:Y:S01]  /*97d0*/  R2UR UR6, R2 ;  /* 0x00000000020672ca */ /* 0x000fe200000e0000 */
[----:B------:R-:W-:Y:S01]  /*97e0*/  WARPGROUP.ARRIVE ;  /* 0x00000000000079c5 */ /* 0x000fe20000000000 */
[----:B------:R-:W-:-:S05]  /*97f0*/  UMOV UR11, 0x40000040 ;  /* 0x40000040000b7882 */ /* 0x000fca0000000000 */
[----:B-1----:R-:W1:Y:S06]  /*9800*/  S2R R15, SR_TID.X ;  /* 0x00000000000f7919 */ /* 0x002e6c0000002100 */
[----:B------:R-:W-:-:S04]  /*9810*/  UIADD3 UR6, UR6, 0x400, URZ ;  /* 0x0000040006067890 */ /* 0x000fc8000fffe03f */
[----:B------:R-:W-:-:S04]  /*9820*/  USHF.R.U32.HI UR6, URZ, 0x4, UR6 ;  /* 0x000000043f067899 */ /* 0x000fc80008011606 */
[----:B------:R-:W-:-:S04]  /*9830*/  ULOP3.LUT UR6, UR6, 0x3fff, URZ, 0xc0, !UPT ;  /* 0x00003fff06067892 */ /* 0x000fc8000f8ec03f */
[----:B------:R-:W-:-:S04]  /*9840*/  ULOP3.LUT UR6, UR6, 0x5800000, URZ, 0xfc, !UPT ;  /* 0x0580000006067892 */ /* 0x000fc8000f8efc3f */
[----:B------:R-:W-:Y:S01]  /*9850*/  UIMAD UR6, UR61, 0xb00, UR6 ;  /* 0x00000b003d0678a4 */ /* 0x000fe2000f8e0206 */
[----:B-1----:R-:W-:-:S06]  /*9860*/  SHF.R.U32.HI R15, RZ, 0x7, R15 ;  /* 0x00000007ff0f7819 */ /* 0x002fcc000001160f */
[----:B------:R-:W-:Y:S02]  /*9870*/  UMOV UR10, UR6 ;  /* 0x00000006000a7c82 */ /* 0x000fe40008000000 */
[----:B------:R-:W-:Y:S01]  /*9880*/  HGMMA.64x128x16.F32 R24, R176, gdesc[UR8].tnspB, R24, gsb0 ;  /* 0x41e00008b0187df0 */ /* 0x000fe20008000818 */
[----:B------:R-:W-:Y:S01]  /*9890*/  UIADD3 UR10, UR6, 0x80, URZ ;  /* 0x00000080060a7890 */ /* 0x000fe2000fffe03f */
[----:B0-----:R-:W-:Y:S01]  /*98a0*/  IADD3 R14, -R15, 0xb, RZ ;  /* 0x0000000b0f0e7810 */ /* 0x001fe20007ffe1ff */
[----:B------:R-:W-:Y:S01]  /*98b0*/  UMOV UR11, 0x40000040 ;  /* 0x40000040000b7882 */ /* 0x000fe20000000000 */
[----:B------:R-:W-:Y:S02]  /*98c0*/  WARPGROUP.DEPBAR.LE gsb0, 0x0 ;  /* 0x00008000000079c5 */ /* 0x000fe40000010000 */
[----:B------:R-:W-:-:S06]  /*98d0*/  WARPGROUP.ARRIVE ;  /* 0x00000000000079c5 */ /* 0x000fcc0000000000 */
[----:B------:R-:W-:Y:S01]  /*98e0*/  HGMMA.64x128x16.F32 R24, R180, gdesc[UR8].tnspB, R24, gsb0 ;  /* 0x41e00008b4187df0 */ /* 0x000fe20008000818 */
[----:B------:R-:W-:Y:S01]  /*98f0*/  UIADD3 UR10, UR6, 0x100, URZ ;  /* 0x00000100060a7890 */ /* 0x000fe2000fffe03f */
[----:B------:R-:W-:Y:S01]  /*9900*/  UMOV UR11, 0x40000040 ;  /* 0x40000040000b7882 */ /* 0x000fe20000000000 */
[----:B------:R-:W-:Y:S02]  /*9910*/  WARPGROUP.DEPBAR.LE gsb0, 0x0 ;  /* 0x00008000000079c5 */ /* 0x000fe40000010000 */
[----:B------:R-:W-:-:S07]  /*9920*/  WARPGROUP.ARRIVE ;  /* 0x00000000000079c5 */ /* 0x000fce0000000000 */
        /* <DEDUP_REMOVED lines=33> */
[----:B------:R-:W-:Y:S01]  /*9b40*/  UIADD3 UR6, UR6, 0x500, URZ ;  /* 0x0000050006067890 */ /* 0x000fe2000fffe03f */
[----:B------:R-:W-:Y:S02]  /*9b50*/  WARPGROUP.DEPBAR.LE gsb0, 0x0 ;  /* 0x00008000000079c5 */ /* 0x000fe40000010000 */
[----:B------:R-:W-:-:S06]  /*9b60*/  WARPGROUP.ARRIVE ;  /* 0x00000000000079c5 */ /* 0x000fcc0000000000 */
[----:B------:R-:W-:Y:S01]  /*9b70*/  HGMMA.64x128x16.F32 R24, R212, gdesc[UR8].tnspB, R24, gsb0 ;  /* 0x41e00008d4187df0 */ /* 0x000fe20008000818 */
[----:B------:R-:W-:Y:S01]  /*9b80*/  UMOV UR10, UR6 ;  /* 0x00000006000a7c82 */ /* 0x000fe20008000000 */
[----:B------:R-:W-:Y:S01]  /*9b90*/  UMOV UR11, 0x40000040 ;  /* 0x40000040000b7882 */ /* 0x000fe20000000000 */
[----:B------:R-:W-:Y:S02]  /*9ba0*/  WARPGROUP.DEPBAR.LE gsb0, 0x0 ;  /* 0x00008000000079c5 */ /* 0x000fe40000010000 */
[----:B------:R-:W-:-:S07]  /*9bb0*/  WARPGROUP.ARRIVE ;  /* 0x00000000000079c5 */ /* 0x000fce0000000000 */
[----:B------:R-:W-:Y:S03]  /*9bc0*/  HGMMA.64x128x16.F32 R24, R216, gdesc[UR8].tnspB, R24, gsb0 ;  /* 0x41e00008d8187df0 */ /* 0x000fe60008000818 */
[----:B------:R-:W-:Y:S02]  /*9bd0*/  WARPGROUP.DEPBAR.LE gsb0, 0x0 ;  /* 0x00008000000079c5 */ /* 0x000fe40000010000 */
[----:B------:R0:W-:Y:S06]  /*9be0*/  BAR.ARV R14, 0x100 ;  /* 0x0004000e0000751d */ /* 0x0001ec0000002000 */
[----:B------:R-:W-:Y:S05]  /*9bf0*/  @!P0 BRA `(.L_x_197) ;  /* 0x0000000000048947 */ /* 0x000fea0003800000 */
[----:B------:R-:W-:Y:S01]  /*9c00*/  BPT.TRAP 0x1 ;  /* 0x000000040000795c */ /* 0x000fe20000300000 */
.L_x_197:
[----:B0-----:R-:W-:Y:S01]  /*9c10*/  FMUL.FTZ R14, R168, UR7 ;  /* 0x00000007a80e7c20 */ /* 0x001fe20008410000 */
        /* <DEDUP_REMOVED lines=9> */
[----:B------:R-:W-:Y:S01]  /*9cb0*/  FMUL.FTZ R162, R162, UR7 ;  /* 0x00000007a2a27c20 */ /* 0x000fe20008410000 */
[----:B------:R-:W-:Y:S01]  /*9cc0*/  FMUL.FTZ R161, R161, UR7 ;  /* 0x00000007a1a17c20 */ /* 0x000fe20008410000 */
[----:B------:R-:W-:Y:S01]  /*9cd0*/  FMUL.FTZ R163, R163, UR7 ;  /* 0x00000007a3a37c20 */ /* 0x000fe20008410000 */
[----:B------:R-:W-:Y:S01]  /*9ce0*/  FMUL.FTZ R164, R164, UR7 ;  /* 0x00000007a4a47c20 */ /* 0x000fe20008410000 */
[----:B------:R-:W1:Y:S01]  /*9cf0*/  MUFU.TANH R20, R20 ;  /* 0x0000001400147308 */ /* 0x000e620000002400 */
[----:B------:R-:W-:Y:S01]  /*9d00*/  FMUL.FTZ R204, R108, UR7 ;  /* 0x000000076ccc7c20 */ /* 0x000fe20008410000 */
        /* <DEDUP_REMOVED lines=84> */
[----:B------:R-:W-:-:S02]  /*a250*/  R2UR UR6, R2 ;  /* 0x00000000020672ca */ /* 0x000fc400000e0000 */
[----:B------:R-:W0:Y:S01]  /*a260*/  MUFU.TANH R164, R164 ;  /* 0x000000a400a47308 */ /* 0x000e220000002400 */
[----:B-1----:R-:W-:-:S07]  /*a270*/  FMNMX.FTZ R105, R161, R208, !PT ;  /* 0x000000d0a1697209 */ /* 0x002fce0007810000 */
[----:B------:R-:W1:Y:S01]  /*a280*/  MUFU.TANH R166, R166 ;  /* 0x000000a600a67308 */ /* 0x000e620000002400 */
[----:B--2---:R-:W-:Y:S01]  /*a290*/  FMNMX.FTZ R107, R163, R110, !PT ;  /* 0x0000006ea36b7209 */ /* 0x004fe20007810000 */
[----:B------:R-:W-:-:S06]  /*a2a0*/  FMUL.FTZ R110, R111, UR7 ;  /* 0x000000076f6e7c20 */ /* 0x000fcc0008410000 */
[----:B------:R-:W2:Y:S01]  /*a2b0*/  MUFU.TANH R165, R165 ;  /* 0x000000a500a57308 */ /* 0x000ea20000002400 */
[----:B0-----:R-:W-:-:S07]  /*a2c0*/  FMNMX.FTZ R208, R164, R105, !PT ;  /* 0x00000069a4d07209 */ /* 0x001fce0007810000 */
        /* <DEDUP_REMOVED lines=10> */
[----:B--2---:R-:W-:-:S07]  /*a370*/  FMNMX.FTZ R96, R154, R107, !PT ;  /* 0x0000006b9a607209 */ /* 0x004fce0007810000 */
[----:B------:R-:W2:Y:S01]  /*a380*/  MUFU.TANH R156, R156 ;  /* 0x0000009c009c7308 */ /* 0x000ea20000002400 */
[----:B0-----:R-:W-:Y:S01]  /*a390*/  FMNMX.FTZ R105, R153, R210, !PT ;  /* 0x000000d299697209 */ /* 0x001fe20007810000 */
[----:B------:R-:W-:-:S06]  /*a3a0*/  FMUL.FTZ R210, R97, UR7 ;  /* 0x0000000761d27c20 */ /* 0x000fcc0008410000 */
[----:B------:R-:W0:Y:S01]  /*a3b0*/  MUFU.TANH R158, R158 ;  /* 0x0000009e009e7308 */ /* 0x000e220000002400 */
[----:B-1----:R-:W-:-:S07]  /*a3c0*/  FMNMX.FTZ R107, R155, R96, !PT ;  /* 0x000000609b6b7209 */ /* 0x002fce0007810000 */
[----:B------:R-:W1:Y:S01]  /*a3d0*/  MUFU.TANH R157, R157 ;  /* 0x0000009d009d7308 */ /* 0x000e620000002400 */
[----:B--2---:R-:W-:-:S07]  /*a3e0*/  FMNMX.FTZ R96, R156, R105, !PT ;  /* 0x000000699c607209 */ /* 0x004fce0007810000 */
[----:B------:R-:W2:Y:S01]  /*a3f0*/  MUFU.TANH R159, R159 ;  /* 0x0000009f009f7308 */ /* 0x000ea20000002400 */
[----:B0-----:R-:W-:-:S07]  /*a400*/  FMNMX.FTZ R212, R158, R107, !PT ;  /* 0x0000006b9ed47209 */ /* 0x001fce0007810000 */
[----:B------:R-:W0:Y:S01]  /*a410*/  MUFU.TANH R144, R144 ;  /* 0x0000009000907308 */ /* 0x000e220000002400 */
[----:B-1----:R-:W-:Y:S01]  /*a420*/  FMNMX.FTZ R97, R157, R96, !PT ;  /* 0x000000609d617209 */ /* 0x002fe20007810000 */
[----:B------:R-:W-:-:S06]  /*a430*/  FMUL.FTZ R96, R98, UR7 ;  /* 0x0000000762607c20 */ /* 0x000fcc0008410000 */
[----:B------:R-:W1:Y:S01]  /*a440*/  MUFU.TANH R146, R146 ;  /* 0x0000009200927308 */ /* 0x000e620000002400 */
[----:B--2---:R-:W-:-:S07]  /*a450*/  FMNMX.FTZ R105, R159, R212, !PT ;  /* 0x000000d49f697209 */ /* 0x004fce0007810000 */
        /* <DEDUP_REMOVED lines=26> */
[----:B--2---:R-:W-:Y:S01]  /*a600*/  FMNMX.FTZ R99, R139, R100, !PT ;  /* 0x000000648b637209 */ /* 0x004fe20007810000 */
[----:B------:R-:W-:Y:S01]  /*a610*/  FMUL.FTZ R100, R102, UR7 ;  /* 0x0000000766647c20 */ /* 0x000fe20008410000 */
[----:B------:R-:W-:-:S05]  /*a620*/  FMUL.FTZ R102, R103, UR7 ;  /* 0x0000000767667c20 */ /* 0x000fca0008410000 */
[----:B------:R-:W2:Y:S01]  /*a630*/  MUFU.TANH R142, R142 ;  /* 0x0000008e008e7308 */ /* 0x000ea20000002400 */
[----:B0-----:R-:W-:-:S07]  /*a640*/  FMNMX.FTZ R97, R140, R97, !PT ;  /* 0x000000618c617209 */ /* 0x001fce0007810000 */
[----:B------:R-:W0:Y:S01]  /*a650*/  MUFU.TANH R174, R174 ;  /* 0x000000ae00ae7308 */ /* 0x000e220000002400 */
[----:B-1----:R-:W-:-:S07]  /*a660*/  FMNMX.FTZ R97, R172, R97, !PT ;  /* 0x00000061ac617209 */ /* 0x002fce0007810000 */
        /* <DEDUP_REMOVED lines=96> */
[----:B-1----:R-:W-:-:S05]  /*ac70*/  FMNMX.FTZ R92, R93, R88, !PT ;  /* 0x000000585d5c7209 */ /* 0x002fca0007810000 */
[----:B------:R-:W1:Y:S01]  /*ac80*/  SHFL.BFLY PT, R89, R92, 0x2, 0x1f ;  /* 0x0c401f005c597f89 */ /* 0x000e6200000e0000 */
[----:B--2---:R-:W-:-:S04]  /*ac90*/  FMNMX.FTZ R90, R94, R99, !PT ;  /* 0x000000635e5a7209 */ /* 0x004fc80007810000 */
[----:B0-----:R-:W-:-:S05]  /*aca0*/  FMNMX.FTZ R99, R95, R90, !PT ;  /* 0x0000005a5f637209 */ /* 0x001fca0007810000 */
[----:B------:R-:W0:Y:S01]  /*acb0*/  SHFL.BFLY PT, R88, R99, 0x2, 0x1f ;  /* 0x0c401f0063587f89 */ /* 0x000e2200000e0000 */
[----:B-1----:R-:W-:Y:S02]  /*acc0*/  FMNMX.FTZ R101, R92, R89, !PT ;  /* 0x000000595c657209 */ /* 0x002fe40007810000 */
[----:B------:R-:W1:Y:S01]  /*acd0*/  LDC R89, c[0x0][0x988] ;  /* 0x00026200ff597b82 */ /* 0x000e620000000800 */
[----:B0-----:R-:W-:Y:S02]  /*ace0*/  FMNMX.FTZ R103, R99, R88, !PT ;  /* 0x0000005863677209 */ /* 0x001fe40007810000 */
[----:B------:R-:W0:Y:S04]  /*acf0*/  SHFL.BFLY PT, R88, R101, 0x1, 0x1f ;  /* 0x0c201f0065587f89 */ /* 0x000e2800000e0000 */
[----:B------:R-:W2:Y:S01]  /*ad00*/  SHFL.BFLY PT, R90, R103, 0x1, 0x1f ;  /* 0x0c201f00675a7f89 */ /* 0x000ea200000e0000 */
[----:B0-----:R-:W-:-:S02]  /*ad10*/  FMNMX.FTZ R88, R101, R88, !PT ;  /* 0x0000005865587209 */ /* 0x001fc40007810000 */
[----:B--2---:R-:W-:-:S03]  /*ad20*/  FMNMX.FTZ R90, R103, R90, !PT ;  /* 0x0000005a675a7209 */ /* 0x004fc60007810000 */
[C---:B-1----:R-:W-:Y:S01]  /*ad30*/  FMUL.FTZ R177, R88.reuse, R89 ;  /* 0x0000005958b17220 */ /* 0x042fe20000410000 */
[----:B------:R-:W-:-:S03]  /*ad40*/  FADD.FTZ R11, -R88, R11 ;  /* 0x0000000b580b7221 */ /* 0x000fc60000010100 */
[-CC-:B------:R-:W-:Y:S01]  /*ad50*/  FFMA.FTZ R173, R169, R89.reuse, -R177.reuse ;  /* 0x00000059a9ad7223 */ /* 0x180fe200000108b1 */
[-CC-:B------:R-:W-:Y:S01]  /*ad60*/  FFMA.FTZ R169, R161, R89.reuse, -R177.reuse ;  /* 0x00000059a1a97223 */ /* 0x180fe200000108b1 */
[-CC-:B------:R-:W-:Y:S01]  /*ad70*/  FFMA.FTZ R161, R153, R89.reuse, -R177.reuse ;  /* 0x0000005999a17223 */ /* 0x180fe200000108b1 */
[-C--:B------:R-:W-:Y:S01]  /*ad80*/  FFMA.FTZ R153, R157, R89.reuse, -R177 ;  /* 0x000000599d997223 */ /* 0x080fe200000108b1 */
[-C--:B------:R-:W-:Y:S01]  /*ad90*/  FMUL.FTZ R105, R11, R89.reuse ;  /* 0x000000590b697220 */ /* 0x080fe20000410000 */
[----:B------:R-:W2:Y:S01]  /*ada0*/  LDL R157, [R1] ;  /* 0x00000000019d7983 */ /* 0x000ea20000100800 */
[C---:B------:R-:W-:Y:S01]  /*adb0*/  FADD.FTZ R11, -R90.reuse, R13 ;  /* 0x0000000d5a0b7221 */ /* 0x040fe20000010100 */
[-CC-:B------:R-:W-:Y:S01]  /*adc0*/  FFMA.FTZ R13, R91, R89.reuse, -R177.reuse ;  /* 0x000000595b0d7223 */ /* 0x180fe200000108b1 */
[-C--:B------:R-:W-:Y:S01]  /*add0*/  FMUL.FTZ R91, R90, R89.reuse ;  /* 0x000000595a5b7220 */ /* 0x080fe20000410000 */
[-C--:B------:R-:W-:Y:S01]  /*ade0*/  FFMA.FTZ R135, R14, R89.reuse, -R177 ;  /* 0x000000590e877223 */ /* 0x080fe200000108b1 */
[-C--:B------:R-:W-:Y:S01]  /*adf0*/  FMUL.FTZ R11, R11, R89.reuse ;  /* 0x000000590b0b7220 */ /* 0x080fe20000410000 */
[----:B------:R0:W-:Y:S01]  /*ae00*/  MUFU.EX2 R92, R105 ;  /* 0x00000069005c7308 */ /* 0x0001e20000000800 */
[-C--:B------:R-:W-:Y:S01]  /*ae10*/  FFMA.FTZ R20, R20, R89.reuse, -R91 ;  /* 0x0000005914147223 */ /* 0x080fe2000001085b */
[-CC-:B------:R-:W-:Y:S01]  /*ae20*/  FFMA.FTZ R175, R15, R89.reuse, -R177.reuse ;  /* 0x000000590faf7223 */ /* 0x180fe200000108b1 */
        /* <DEDUP_REMOVED lines=24> */
[-CC-:B0-----:R-:W-:Y:S01]  /*afb0*/  FFMA.FTZ R105, R196, R89.reuse, -R177.reuse ;  /* 0x00000059c4697223 */ /* 0x181fe200000108b1 */
        /* <DEDUP_REMOVED lines=11> */
[-C--:B------:R-:W-:Y:S01]  /*b070*/  FFMA.FTZ R128, R93, R89.reuse, -R177 ;  /* 0x000000595d807223 */ /* 0x080fe200000108b1 */
[-CC-:B------:R-:W-:Y:S01]  /*b080*/  FFMA.FTZ R177, R21, R89.reuse, -R91.reuse ;  /* 0x0000005915b17223 */ /* 0x180fe2000001085b */
[----:B------:R-:W-:Y:S01]  /*b090*/  MUFU.EX2 R11, R11 ;  /* 0x0000000b000b7308 */ /* 0x000fe20000000800 */
[-CC-:B------:R-:W-:Y:S01]  /*b0a0*/  FFMA.FTZ R179, R170, R89.reuse, -R91.reuse ;  /* 0x00000059aab37223 */ /* 0x180fe2000001085b */
[----:B------:R-:W-:-:S06]  /*b0b0*/  FFMA.FTZ R170, R171, R89, -R91 ;  /* 0x00000059abaa7223 */ /* 0x000fcc000001085b */
[----:B------:R-:W0:Y:S08]  /*b0c0*/  MUFU.EX2 R135, R135 ;  /* 0x0000008700877308 */ /* 0x000e300000000800 */
[----:B------:R-:W1:Y:S01]  /*b0d0*/  MUFU.EX2 R20, R20 ;  /* 0x0000001400147308 */ /* 0x000e620000000800 */
[----:B------:R-:W-:-:S07]  /*b0e0*/  FFMA.FTZ R181, R162, R89, -R91 ;  /* 0x00000059a2b57223 */ /* 0x000fce000001085b */
[----:B------:R-:W3:Y:S08]  /*b0f0*/  MUFU.EX2 R175, R175 ;  /* 0x000000af00af7308 */ /* 0x000ef00000000800 */
[----:B------:R-:W4:Y:S01]  /*b100*/  MUFU.EX2 R177, R177 ;  /* 0x000000b100b17308 */ /* 0x000f220000000800 */
[----:B------:R-:W-:-:S07]  /*b110*/  FFMA.FTZ R162, R163, R89, -R91 ;  /* 0x00000059a3a27223 */ /* 0x000fce000001085b */
[----:B------:R-:W5:Y:S08]  /*b120*/  MUFU.EX2 R133, R133 ;  /* 0x0000008500857308 */ /* 0x000f700000000800 */
[----:B------:R-:W5:Y:S01]  /*b130*/  MUFU.EX2 R179, R179 ;  /* 0x000000b300b37308 */ /* 0x000f620000000800 */
[----:B------:R-:W-:Y:S01]  /*b140*/  FFMA.FTZ R201, R120, R89, -R91 ;  /* 0x0000005978c97223 */ /* 0x000fe2000001085b */
[----:B0-----:R-:W-:Y:S01]  /*b150*/  FFMA.FTZ R120, R92, R3, R135 ;  /* 0x000000035c787223 */ /* 0x001fe20000010087 */
[----:B-1----:R-:W-:-:S05]  /*b160*/  FFMA.FTZ R10, R11, R10, R20 ;  /* 0x0000000a0b0a7223 */ /* 0x002fca0000010014 */
[----:B------:R-:W0:Y:S01]  /*b170*/  MUFU.EX2 R173, R173 ;  /* 0x000000ad00ad7308 */ /* 0x000e220000000800 */
[----:B------:R-:W-:-:S07]  /*b180*/  FFMA.FTZ R183, R166, R89, -R91 ;  /* 0x00000059a6b77223 */ /* 0x000fce000001085b */
[----:B------:R-:W1:Y:S01]  /*b190*/  MUFU.EX2 R170, R170 ;  /* 0x000000aa00aa7308 */ /* 0x000e620000000800 */
[-CC-:B------:R-:W-:Y:S01]  /*b1a0*/  FFMA.FTZ R199, R132, R89.reuse, -R91.reuse ;  /* 0x0000005984c77223 */ /* 0x180fe2000001085b */
[----:B------:R-:W-:Y:S01]  /*b1b0*/  FFMA.FTZ R132, R134, R89, -R91 ;  /* 0x0000005986847223 */ /* 0x000fe2000001085b */
[----:B---3--:R-:W-:-:S05]  /*b1c0*/  FADD.FTZ R134, R175, R120 ;  /* 0x00000078af867221 */ /* 0x008fca0000010000 */
[----:B------:R-:W3:Y:S01]  /*b1d0*/  MUFU.EX2 R131, R131 ;  /* 0x0000008300837308 */ /* 0x000ee20000000800 */
[----:B----4-:R-:W-:Y:S01]  /*b1e0*/  FADD.FTZ R10, R177, R10 ;  /* 0x0000000ab10a7221 */ /* 0x010fe20000010000 */
[----:B------:R-:W-:-:S06]  /*b1f0*/  FFMA.FTZ R166, R167, R89, -R91 ;  /* 0x00000059a7a67223 */ /* 0x000fcc000001085b */
[----:B------:R-:W4:Y:S01]  /*b200*/  MUFU.EX2 R181, R181 ;  /* 0x000000b500b57308 */ /* 0x000f220000000800 */
[----:B-----5:R-:W-:Y:S01]  /*b210*/  FADD.FTZ R134, R133, R134 ;  /* 0x0000008685867221 */ /* 0x020fe20000010000 */
[----:B------:R-:W-:-:S06]  /*b220*/  FADD.FTZ R3, R179, R10 ;  /* 0x0000000ab3037221 */ /* 0x000fcc0000010000 */
[----:B------:R-:W5:Y:S01]  /*b230*/  MUFU.EX2 R169, R169 ;  /* 0x000000a900a97308 */ /* 0x000f620000000800 */
[----:B------:R-:W-:-:S07]  /*b240*/  FFMA.FTZ R185, R154, R89, -R91 ;  /* 0x000000599ab97223 */ /* 0x000fce000001085b */
[----:B------:R-:W5:Y:S01]  /*b250*/  MUFU.EX2 R162, R162 ;  /* 0x000000a200a27308 */ /* 0x000f620000000800 */
[----:B0-----:R-:W-:Y:S01]  /*b260*/  FADD.FTZ R134, R173, R134 ;  /* 0x00000086ad867221 */ /* 0x001fe20000010000 */
[----:B-1----:R-:W-:-:S06]  /*b270*/  FADD.FTZ R10, R170, R3 ;  /* 0x00000003aa0a7221 */ /* 0x002fcc0000010000 */
[----:B------:R-:W0:Y:S01]  /*b280*/  MUFU.EX2 R129, R129 ;  /* 0x0000008100817308 */ /* 0x000e220000000800 */
[----:B------:R-:W-:-:S07]  /*b290*/  FFMA.FTZ R154, R155, R89, -R91 ;  /* 0x000000599b9a7223 */ /* 0x000fce000001085b */
[----:B------:R-:W1:Y:S01]  /*b2a0*/  MUFU.EX2 R183, R183 ;  /* 0x000000b700b77308 */ /* 0x000e620000000800 */
[----:B---3--:R-:W-:Y:S01]  /*b2b0*/  FADD.FTZ R134, R131, R134 ;  /* 0x0000008683867221 */ /* 0x008fe20000010000 */
[----:B----4-:R-:W-:-:S06]  /*b2c0*/  FADD.FTZ R3, R181, R10 ;  /* 0x0000000ab5037221 */ /* 0x010fcc0000010000 */
[----:B------:R-:W3:Y:S01]  /*b2d0*/  MUFU.EX2 R165, R165 ;  /* 0x000000a500a57308 */ /* 0x000ee20000000800 */
[----:B------:R-:W-:-:S07]  /*b2e0*/  FFMA.FTZ R187, R158, R89, -R91 ;  /* 0x000000599ebb7223 */ /* 0x000fce000001085b */
        /* <DEDUP_REMOVED lines=35> */
[----:B------:R-:W2:Y:S01]  /*b520*/  MUFU.EX2 R191, R191 ;  /* 0x000000bf00bf7308 */ /* 0x000ea20000000800 */
        /* <DEDUP_REMOVED lines=11> */
[----:B--2---:R-:W-:-:S06]  /*b5e0*/  FADD.FTZ R3, R191, R10 ;  /* 0x0000000abf037221 */ /* 0x004fcc0000010000 */
[----:B------:R-:W2:Y:S01]  /*b5f0*/  MUFU.EX2 R137, R137 ;  /* 0x0000008900897308 */ /* 0x000ea20000000800 */
        /* <DEDUP_REMOVED lines=9> */
[----:B------:R-:W3:Y:S08]  /*b690*/  MUFU.EX2 R172, R172 ;  /* 0x000000ac00ac7308 */ /* 0x000ef00000000800 */
[----:B------:R-:W4:Y:S01]  /*b6a0*/  MUFU.EX2 R142, R142 ;  /* 0x0000008e008e7308 */ /* 0x000f220000000800 */
[----:B--2---:R-:W-:Y:S01]  /*b6b0*/  FADD.FTZ R134, R137, R134 ;  /* 0x0000008689867221 */ /* 0x004fe20000010000 */
[----:B-----5:R-:W-:-:S06]  /*b6c0*/  FADD.FTZ R10, R138, R3 ;  /* 0x000000038a0a7221 */ /* 0x020fcc0000010000 */
[----:B------:R-:W2:Y:S08]  /*b6d0*/  MUFU.EX2 R115, R115 ;  /* 0x0000007300737308 */ /* 0x000eb00000000800 */
[----:B------:R-:W5:Y:S01]  /*b6e0*/  MUFU.EX2 R197, R197 ;  /* 0x000000c500c57308 */ /* 0x000f620000000800 */
[----:B0-----:R-:W-:Y:S01]  /*b6f0*/  FADD.FTZ R3, R117, R134 ;  /* 0x0000008675037221 */ /* 0x001fe20000010000 */
[----:B-1----:R-:W-:-:S06]  /*b700*/  FADD.FTZ R21, R195, R10 ;  /* 0x0000000ac3157221 */ /* 0x002fcc0000010000 */
[----:B------:R-:W0:Y:S01]  /*b710*/  MUFU.EX2 R168, R168 ;  /* 0x000000a800a87308 */ /* 0x000e220000000800 */
[----:B------:R-:W-:-:S07]  /*b720*/  FFMA.FTZ R209, R104, R89, -R91 ;  /* 0x0000005968d17223 */ /* 0x000fce000001085b */
[----:B------:R-:W1:Y:S01]  /*b730*/  MUFU.EX2 R130, R130 ;  /* 0x0000008200827308 */ /* 0x000e620000000800 */
[----:B------:R-:W-:Y:S01]  /*b740*/  FFMA.FTZ R104, R106, R89, -R91 ;  /* 0x000000596a687223 */ /* 0x000fe2000001085b */
[----:B---3--:R-:W-:Y:S01]  /*b750*/  FADD.FTZ R10, R172, R3 ;  /* 0x00000003ac0a7221 */ /* 0x008fe20000010000 */
[----:B----4-:R-:W-:-:S05]  /*b760*/  FADD.FTZ R106, R142, R21 ;  /* 0x000000158e6a7221 */ /* 0x010fca0000010000 */
[----:B------:R-:W3:Y:S01]  /*b770*/  MUFU.EX2 R113, R113 ;  /* 0x0000007100717308 */ /* 0x000ee20000000800 */
[----:B------:R-:W-:-:S07]  /*b780*/  FFMA.FTZ R120, R122, R89, -R91 ;  /* 0x000000597a787223 */ /* 0x000fce000001085b */
[----:B------:R-:W4:Y:S01]  /*b790*/  MUFU.EX2 R199, R199 ;  /* 0x000000c700c77308 */ /* 0x000f220000000800 */
[----:B--2---:R-:W-:Y:S01]  /*b7a0*/  FADD.FTZ R3, R115, R10 ;  /* 0x0000000a73037221 */ /* 0x004fe20000010000 */
[----:B-----5:R-:W-:-:S06]  /*b7b0*/  FADD.FTZ R21, R197, R106 ;  /* 0x0000006ac5157221 */ /* 0x020fcc0000010000 */
[----:B------:R-:W2:Y:S01]  /*b7c0*/  MUFU.EX2 R164, R164 ;  /* 0x000000a400a47308 */ /* 0x000ea20000000800 */
[----:B------:R-:W-:-:S07]  /*b7d0*/  FFMA.FTZ R203, R124, R89, -R91 ;  /* 0x000000597ccb7223 */ /* 0x000fce000001085b */
[----:B------:R-:W5:Y:S01]  /*b7e0*/  MUFU.EX2 R132, R132 ;  /* 0x0000008400847308 */ /* 0x000f620000000800 */
[----:B------:R-:W-:Y:S01]  /*b7f0*/  FFMA.FTZ R211, R108, R89, -R91 ;  /* 0x000000596cd37223 */ /* 0x000fe2000001085b */
[----:B0-----:R-:W-:Y:S01]  /*b800*/  FADD.FTZ R10, R168, R3 ;  /* 0x00000003a80a7221 */ /* 0x001fe20000010000 */
[----:B-1----:R-:W-:-:S05]  /*b810*/  FADD.FTZ R108, R130, R21 ;  /* 0x00000015826c7221 */ /* 0x002fca0000010000 */
        /* <DEDUP_REMOVED lines=31> */
[----:B------:R-:W0:Y:S08]  /*ba10*/  MUFU.EX2 R105, R105 ;  /* 0x0000006900697308 */ /* 0x000e300000000800 */
[----:B------:R-:W1:Y:S01]  /*ba20*/  MUFU.EX2 R207, R207 ;  /* 0x000000cf00cf7308 */ /* 0x000e620000000800 */
[----:B---3--:R-:W-:Y:S01]  /*ba30*/  FADD.FTZ R3, R107, R10 ;  /* 0x0000000a6b037221 */ /* 0x008fe20000010000 */
[----:B----4-:R-:W-:-:S06]  /*ba40*/  FADD.FTZ R21, R205, R98 ;  /* 0x00000062cd157221 */ /* 0x010fcc0000010000 */
[----:B------:R-:W3:Y:S08]  /*ba50*/  MUFU.EX2 R148, R148 ;  /* 0x0000009400947308 */ /* 0x000ef00000000800 */
[----:B------:R-:W4:Y:S01]  /*ba60*/  MUFU.EX2 R114, R114 ;  /* 0x0000007200727308 */ /* 0x000f220000000800 */
[----:B------:R-:W-:Y:S01]  /*ba70*/  FFMA.FTZ R215, R100, R89, -R91 ;  /* 0x0000005964d77223 */ /* 0x000fe2000001085b */
[----:B--2---:R-:W-:Y:S01]  /*ba80*/  FADD.FTZ R10, R152, R3 ;  /* 0x00000003980a7221 */ /* 0x004fe20000010000 */
[----:B-----5:R-:W-:-:S05]  /*ba90*/  FADD.FTZ R100, R112, R21 ;  /* 0x0000001570647221 */ /* 0x020fca0000010000 */
[----:B------:R-:W2:Y:S01]  /*baa0*/  MUFU.EX2 R103, R103 ;  /* 0x0000006700677308 */ /* 0x000ea20000000800 */
[----:B------:R-:W-:-:S07]  /*bab0*/  FFMA.FTZ R106, R110, R89, -R91 ;  /* 0x000000596e6a7223 */ /* 0x000fce000001085b */
[----:B------:R-:W5:Y:S01]  /*bac0*/  MUFU.EX2 R209, R209 ;  /* 0x000000d100d17308 */ /* 0x000f620000000800 */
[----:B0-----:R-:W-:Y:S01]  /*bad0*/  FADD.FTZ R3, R105, R10 ;  /* 0x0000000a69037221 */ /* 0x001fe20000010000 */
[----:B-1----:R-:W-:-:S06]  /*bae0*/  FADD.FTZ R21, R207, R100 ;  /* 0x00000064cf157221 */ /* 0x002fcc0000010000 */
[----:B------:R-:W0:Y:S08]  /*baf0*/  MUFU.EX2 R144, R144 ;  /* 0x0000009000907308 */ /* 0x000e300000000800 */
[----:B------:R-:W1:Y:S01]  /*bb00*/  MUFU.EX2 R104, R104 ;  /* 0x0000006800687308 */ /* 0x000e620000000800 */
[----:B---3--:R-:W-:Y:S01]  /*bb10*/  FADD.FTZ R10, R148, R3 ;  /* 0x00000003940a7221 */ /* 0x008fe20000010000 */
[----:B----4-:R-:W-:-:S06]  /*bb20*/  FADD.FTZ R100, R114, R21 ;  /* 0x0000001572647221 */ /* 0x010fcc0000010000 */
[----:B------:R-:W3:Y:S08]  /*bb30*/  MUFU.EX2 R101, R101 ;  /* 0x0000006500657308 */ /* 0x000ef00000000800 */
[----:B------:R-:W4:Y:S01]  /*bb40*/  MUFU.EX2 R211, R211 ;  /* 0x000000d300d37308 */ /* 0x000f220000000800 */
[----:B--2---:R-:W-:Y:S01]  /*bb50*/  FADD.FTZ R3, R103, R10 ;  /* 0x0000000a67037221 */ /* 0x004fe20000010000 */
[----:B-----5:R-:W-:-:S06]  /*bb60*/  FADD.FTZ R21, R209, R100 ;  /* 0x00000064d1157221 */ /* 0x020fcc0000010000 */
[----:B------:R-:W2:Y:S01]  /*bb70*/  MUFU.EX2 R140, R140 ;  /* 0x0000008c008c7308 */ /* 0x000ea20000000800 */
[----:B------:R-:W-:-:S07]  /*bb80*/  ISETP.NE.AND P1, PT, R22, RZ, PT ;  /* 0x000000ff1600720c */ /* 0x000fce0003f25270 */
        /* <DEDUP_REMOVED lines=8> */
[----:B------:R-:W3:Y:S01]  /*bc10*/  MUFU.EX2 R136, R136 ;  /* 0x0000008800887308 */ /* 0x000ee20000000800 */
[----:B------:R-:W-:-:S07]  /*bc20*/  FFMA.FTZ R217, R216, R89, -R91 ;  /* 0x00000059d8d97223 */ /* 0x000fce000001085b */
[----:B------:R-:W4:Y:S01]  /*bc30*/  MUFU.EX2 R96, R96 ;  /* 0x0000006000607308 */ /* 0x000f220000000800 */
[----:B------:R-:W-:Y:S02]  /*bc40*/  IMAD.U32 R93, RZ, RZ, UR60 ;  /* 0x0000003cff5d7e24 */ /* 0x000fe4000f8e00ff */
[----:B--2---:R-:W-:Y:S01]  /*bc50*/  FADD.FTZ R10, R140, R3 ;  /* 0x000000038c0a7221 */ /* 0x004fe20000010000 */
[----:B-----5:R-:W-:-:S04]  /*bc60*/  FADD.FTZ R102, R106, R21 ;  /* 0x000000156a667221 */ /* 0x020fc80000010000 */
[----:B------:R-:W2:Y:S01]  /*bc70*/  MUFU.EX2 R15, R15 ;  /* 0x0000000f000f7308 */ /* 0x000ea20000000800 */
[----:B------:R-:W-:-:S07]  /*bc80*/  FFMA.FTZ R100, R218, R89, -R91 ;  /* 0x00000059da647223 */ /* 0x000fce000001085b */
[----:B------:R-:W5:Y:S01]  /*bc90*/  MUFU.EX2 R215, R215 ;  /* 0x000000d700d77308 */ /* 0x000f620000000800 */
[----:B------:R-:W-:Y:S01]  /*bca0*/  @P1 LEA R3, R93, UR6, 0x3 ;  /* 0x000000065d031c11 */ /* 0x000fe2000f8e18ff */
        /* <DEDUP_REMOVED lines=10> */
[----:B------:R-:W-:Y:S02]  /*bd50*/  @P1 VIADD R3, R3, 0x34840 ;  /* 0x0003484003031836 */ /* 0x000fe40000000000 */
[----:B--2---:R-:W-:Y:S01]  /*bd60*/  FADD.FTZ R21, R15, R10 ;  /* 0x0000000a0f157221 */ /* 0x004fe20000010000 */
[----:B-----5:R-:W-:-:S04]  /*bd70*/  FADD.FTZ R91, R215, R102 ;  /* 0x00000066d75b7221 */ /* 0x020fc80000010000 */
[----:B------:R-:W2:Y:S08]  /*bd80*/  MUFU.EX2 R97, R97 ;  /* 0x0000006100617308 */ /* 0x000eb00000000800 */
[----:B------:R-:W5:Y:S01]  /*bd90*/  MUFU.EX2 R100, R100 ;  /* 0x0000006400647308 */ /* 0x000f620000000800 */
[----:B------:R-:W-:Y:S01]  /*bda0*/  @P1 PRMT R3, R157, 0x654, R3 ;  /* 0x000006549d031816 */ /* 0x000fe20000000003 */
[----:B0-----:R-:W-:Y:S01]  /*bdb0*/  FADD.FTZ R21, R214, R21 ;  /* 0x00000015d6157221 */ /* 0x001fe20000010000 */
[----:B-1----:R-:W-:-:S02]  /*bdc0*/  FADD.FTZ R10, R98, R91 ;  /* 0x0000005b620a7221 */ /* 0x002fc40000010000 */
[----:B------:R4:W-:Y:S03]  /*bdd0*/  @P1 SYNCS.ARRIVE.TRANS64.RED.A1T0 RZ, [R3+URZ], RZ ;  /* 0x000000ff03ff19a7 */ /* 0x0009e6000810043f */
[----:B------:R-:W0:Y:S08]  /*bde0*/  MUFU.EX2 R13, R13 ;  /* 0x0000000d000d7308 */ /* 0x000e300000000800 */
[----:B------:R-:W1:Y:S01]  /*bdf0*/  MUFU.EX2 R219, R219 ;  /* 0x000000db00db7308 */ /* 0x000e620000000800 */
[----:B---3--:R-:W-:Y:S01]  /*be00*/  FADD.FTZ R102, R14, R21 ;  /* 0x000000150e667221 */ /* 0x008fe20000010000 */
[----:B----4-:R-:W-:-:S06]  /*be10*/  FADD.FTZ R3, R217, R10 ;  /* 0x0000000ad9037221 */ /* 0x010fcc0000010000 */
[----:B------:R-:W3:Y:S08]  /*be20*/  MUFU.EX2 R128, R128 ;  /* 0x0000008000807308 */ /* 0x000ef00000000800 */
[----:B------:R-:W4:Y:S01]  /*be30*/  MUFU.EX2 R94, R94 ;  /* 0x0000005e005e7308 */ /* 0x000f220000000800 */
[----:B--2---:R-:W-:Y:S01]  /*be40*/  FADD.FTZ R102, R97, R102 ;  /* 0x0000006661667221 */ /* 0x004fe20000010000 */
[----:B-----5:R-:W-:-:S03]  /*be50*/  FADD.FTZ R10, R100, R3 ;  /* 0x00000003640a7221 */ /* 0x020fc60000010000 */
[----:B0-----:R-:W-:Y:S01]  /*be60*/  FADD.FTZ R3, R13, R102 ;  /* 0x000000660d037221 */ /* 0x001fe20000010000 */
[----:B-1----:R-:W-:-:S03]  /*be70*/  FADD.FTZ R21, R219, R10 ;  /* 0x0000000adb157221 */ /* 0x002fc60000010000 */
[----:B---3--:R-:W-:Y:S01]  /*be80*/  FADD.FTZ R3, R128, R3 ;  /* 0x0000000380037221 */ /* 0x008fe20000010000 */
[----:B----4-:R-:W-:Y:S01]  /*be90*/  FADD.FTZ R10, R94, R21 ;  /* 0x000000155e0a7221 */ /* 0x010fe20000010000 */
[----:B------:R-:W-:Y:S06]  /*bea0*/  @!P0 BRA `(.L_x_198) ;  /* 0x0000000000048947 */ /* 0x000fec0003800000 */
[----:B------:R-:W-:Y:S01]  /*beb0*/  BPT.TRAP 0x1 ;  /* 0x000000040000795c */ /* 0x000fe20000300000 */
.L_x_198:
[----:B------:R-:W-:Y:S01]  /*bec0*/  R2UR UR6, R2 ;  /* 0x00000000020672ca */ /* 0x000fe200000e0000 */
[----:B------:R-:W-:Y:S01]  /*bed0*/  IMAD.U32 R102, RZ, RZ, UR61 ;  /* 0x0000003dff667e24 */ /* 0x000fe2000f8e00ff */
[----:B------:R-:W-:Y:S01]  /*bee0*/  ISETP.NE.AND P1, PT, R19, RZ, PT ;  /* 0x000000ff1300720c */ /* 0x000fe20003f25270 */
[----:B------:R-:W-:Y:S01]  /*bef0*/  UMOV UR61, UR60 ;  /* 0x0000003c003d7c82 */ /* 0x000fe20008000000 */
[----:B------:R-:W-:Y:S01]  /*bf00*/  F2FP.F16.F32.PACK_AB R216, R97, R14 ;  /* 0x0000000e61d8723e */ /* 0x000fe200000000ff */
[----:B------:R-:W-:Y:S01]  /*bf10*/  FMUL.FTZ R26, R26, R11 ;  /* 0x0000000b1a1a7220 */ /* 0x000fe20000410000 */
[----:B------:R-:W-:Y:S01]  /*bf20*/  F2FP.F16.F32.PACK_AB R218, R128, R13 ;  /* 0x0000000d80da723e */ /* 0x000fe200000000ff */
        /* <DEDUP_REMOVED lines=8> */
[----:B------:R-:W-:Y:S01]  /*bfb0*/  @P1 LEA R102, R102, UR6, 0x3 ;  /* 0x0000000666661c11 */ /* 0x000fe2000f8e18ff */
[-C--:B------:R-:W-:Y:S01]  /*bfc0*/  FMUL.FTZ R43, R43, R11.reuse ;  /* 0x0000000b2b2b7220 */ /* 0x080fe20000410000 */
[----:B------:R-:W-:Y:S01]  /*bfd0*/  R2UR UR6, R16 ;  /* 0x00000000100672ca */ /* 0x000fe200000e0000 */
[-C--:B------:R-:W-:Y:S01]  /*bfe0*/  FMUL.FTZ R46, R46, R11.reuse ;  /* 0x0000000b2e2e7220 */ /* 0x080fe20000410000 */
[----:B------:R-:W-:Y:S01]  /*bff0*/  FMUL.FTZ R47, R47, R11 ;  /* 0x0000000b2f2f7220 */ /* 0x000fe20000410000 */
[----:B------:R-:W-:-:S02]  /*c000*/  @P1 VIADD R102, R102, 0x34860 ;  /* 0x0003486066661836 */ /* 0x000fc40000000000 */
[-C--:B------:R-:W-:Y:S01]  /*c010*/  FMUL.FTZ R50, R50, R11.reuse ;  /* 0x0000000b32327220 */ /* 0x080fe20000410000 */
[-C--:B------:R-:W-:Y:S01]  /*c020*/  FMUL.FTZ R51, R51, R11.reuse ;  /* 0x0000000b33337220 */ /* 0x080fe20000410000 */
[-C--:B------:R-:W-:Y:S01]  /*c030*/  FMUL.FTZ R54, R54, R11.reuse ;  /* 0x0000000b36367220 */ /* 0x080fe20000410000 */
[-C--:B------:R-:W-:Y:S01]  /*c040*/  FMUL.FTZ R55, R55, R11.reuse ;  /* 0x0000000b37377220 */ /* 0x080fe20000410000 */
[----:B------:R-:W-:Y:S01]  /*c050*/  @P1 PRMT R102, R23, 0x654, R102 ;  /* 0x0000065417661816 */ /* 0x000fe20000000066 */
[-C--:B------:R-:W-:Y:S01]  /*c060*/  FMUL.FTZ R58, R58, R11.reuse ;  /* 0x0000000b3a3a7220 */ /* 0x080fe20000410000 */
[-C--:B------:R-:W-:Y:S01]  /*c070*/  FMUL.FTZ R59, R59, R11.reuse ;  /* 0x0000000b3b3b7220 */ /* 0x080fe20000410000 */
[----:B------:R-:W-:Y:S01]  /*c080*/  FMUL.FTZ R62, R62, R11 ;  /* 0x0000000b3e3e7220 */ /* 0x000fe20000410000 */
[----:B------:R0:W-:Y:S01]  /*c090*/  @P1 SYNCS.ARRIVE.TRANS64.RED.A1T0 RZ, [R102+URZ], RZ ;  /* 0x000000ff66ff19a7 */ /* 0x0001e2000810043f */
[----:B------:R-:W-:Y:S01]  /*c0a0*/  ISETP.GT.AND P1, PT, R12, RZ, PT ;  /* 0x000000ff0c00720c */ /* 0x000fe20003f24270 */
[----:B------:R-:W-:-:S02]  /*c0b0*/  IMAD.U32 R14, RZ, RZ, UR6 ;  /* 0x00000006ff0e7e24 */ /* 0x000fc4000f8e00ff */
        /* <DEDUP_REMOVED lines=13> */
[----:B------:R-:W-:Y:S01]  /*c190*/  F2FP.F16.F32.PACK_AB R176, R175, R135 ;  /* 0x00000087afb0723e */ /* 0x000fe200000000ff */
[----:B------:R-:W-:Y:S01]  /*c1a0*/  FMUL.FTZ R24, R24, R92 ;  /* 0x0000005c18187220 */ /* 0x000fe20000410000 */
[----:B------:R-:W-:Y:S01]  /*c1b0*/  F2FP.F16.F32.PACK_AB R177, R177, R20 ;  /* 0x00000014b1b1723e */ /* 0x000fe200000000ff */
[-C--:B------:R-:W-:Y:S01]  /*c1c0*/  FMUL.FTZ R25, R25, R92.reuse ;  /* 0x0000005c19197220 */ /* 0x080fe20000410000 */
        /* <DEDUP_REMOVED lines=59> */
[----:B------:R-:W-:Y:S01]  /*c580*/  FMUL.FTZ R85, R85, R92 ;  /* 0x0000005c55557220 */ /* 0x000fe20000410000 */
[----:B------:R-:W-:Y:S01]  /*c590*/  F2FP.F16.F32.PACK_AB R208, R144, R103 ;  /* 0x0000006790d0723e */ /* 0x000fe200000000ff */
[----:B------:R-:W-:Y:S01]  /*c5a0*/  VIADD R12, R12, 0xffffffff ;  /* 0xffffffff0c0c7836 */ /* 0x000fe20000000000 */
        /* <DEDUP_REMOVED lines=10> */
[----:B------:R-:W-:Y:S01]  /*c650*/  F2FP.F16.F32.PACK_AB R219, R94, R219 ;  /* 0x000000db5edb723e */ /* 0x000fe200000000ff */
[----:B0-----:R-:W-:Y:S06]  /*c660*/  @P1 BRA `(.L_x_199) ;  /* 0xffffffa800341947 */ /* 0x001fec000383ffff */
.L_x_188:
[----:B------:R-:W-:Y:S06]  /*c670*/  BAR.ARV 0x8, 0x180 ;  /* 0x0206000000007b1d */ /* 0x000fec0000002000 */
[----:B------:R-:W-:Y:S05]  /*c680*/  @!P0 BRA `(.L_x_200) ;  /* 0x0000000000048947 */ /* 0x000fea0003800000 */
[----:B------:R-:W-:Y:S01]  /*c690*/  BPT.TRAP 0x1 ;  /* 0x000000040000795c */ /* 0x000fe20000300000 */
.L_x_200:
        /* <DEDUP_REMOVED lines=8> */
.L_x_201:
[----:B-1----:R-:W-:Y:S05]  /*c720*/  @P1 BRA `(.L_x_202) ;  /* 0x0000000000081947 */ /* 0x002fea0003800000 */
[----:B------:R-:W1:Y:S02]  /*c730*/  SYNCS.PHASECHK.TRANS64.TRYWAIT P1, [UR7+0x34850], R0 ;  /* 0x03485000ff0075a7 */ /* 0x000e640008020147 */
[----:B-1----:R-:W-:Y:S05]  /*c740*/  @!P1 BRA `(.L_x_203) ;  /* 0x00000064004c9947 */ /* 0x002fea0003800000 */
.L_x_202:
[----:B------:R-:W-:Y:S01]  /*c750*/  R2UR UR4, R2 ;  /* 0x00000000020472ca */ /* 0x000fe200000e0000 */
[----:B------:R-:W-:Y:S01]  /*c760*/  WARPGROUP.ARRIVE ;  /* 0x00000000000079c5 */ /* 0x000fe20000000000 */
[----:B------:R-:W-:Y:S01]  /*c770*/  UMOV UR11, 0x40000040 ;  /* 0x40000040000b7882 */ /* 0x000fe20000000000 */
[----:B01----:R-:W0:Y:S01]  /*c780*/  SHFL.BFLY PT, R0, R3, 0x2, 0x1f ;  /* 0x0c401f0003007f89 */ /* 0x003e2200000e0000 */
[----:B------:R-:W-:Y:S02]  /*c790*/  IMAD.MOV.U32 R8, RZ, RZ, RZ ;  /* 0x000000ffff087224 */ /* 0x000fe400078e00ff */
[----:B------:R-:W-:Y:S01]  /*c7a0*/  IMAD.MOV.U32 R18, RZ, RZ, -0x800000 ;  /* 0xff800000ff127424 */ /* 0x000fe200078e00ff */
[----:B------:R-:W1:Y:S06]  /*c7b0*/  SHFL.BFLY PT, R5, R10, 0x2, 0x1f ;  /* 0x0c401f000a057f89 */ /* 0x000e6c00000e0000 */
[----:B------:R-:W-:-:S04]  /*c7c0*/  UIADD3 UR4, UR4, 0x400, URZ ;  /* 0x0000040004047890 */ /* 0x000fc8000fffe03f */
[----:B------:R-:W-:-:S04]  /*c7d0*/  USHF.R.U32.HI UR4, URZ, 0x4, UR4 ;  /* 0x000000043f047899 */ /* 0x000fc80008011604 */
[----:B------:R-:W-:-:S04]  /*c7e0*/  ULOP3.LUT UR4, UR4, 0x3fff, URZ, 0xc0, !UPT ;  /* 0x00003fff04047892 */ /* 0x000fc8000f8ec03f */
[----:B------:R-:W-:Y:S01]  /*c7f0*/  ULOP3.LUT UR4, UR4, 0x5800000, URZ, 0xfc, !UPT ;  /* 0x0580000004047892 */ /* 0x000fe2000f8efc3f */
[----:B0-----:R-:W-:Y:S01]  /*c800*/  FADD.FTZ R0, R0, R3 ;  /* 0x0000000300007221 */ /* 0x001fe20000010000 */
[----:B------:R-:W-:Y:S02]  /*c810*/  IMAD.MOV.U32 R3, RZ, RZ, RZ ;  /* 0x000000ffff037224 */ /* 0x000fe400078e00ff */
[----:B------:R-:W-:Y:S01]  /*c820*/  UIMAD UR4, UR60, 0xb00, UR4 ;  /* 0x00000b003c0478a4 */ /* 0x000fe2000f8e0204 */
[----:B-1----:R-:W-:-:S03]  /*c830*/  FADD.FTZ R4, R5, R10 ;  /* 0x0000000a05047221 */ /* 0x002fc60000010000 */
[----:B------:R-:W-:Y:S01]  /*c840*/  UIADD3 UR6, UR4, 0x80, URZ ;  /* 0x0000008004067890 */ /* 0x000fe2000fffe03f */
[----:B------:R-:W0:Y:S02]  /*c850*/  SHFL.BFLY PT, R5, R0, 0x1, 0x1f ;  /* 0x0c201f0000057f89 */ /* 0x000e2400000e0000 */
[----:B------:R-:W-:Y:S02]  /*c860*/  UMOV UR10, UR4 ;  /* 0x00000004000a7c82 */ /* 0x000fe40008000000 */
[----:B------:R-:W-:Y:S01]  /*c870*/  HGMMA.64x128x16.F32 R24, R176, gdesc[UR8].tnspB, R24, gsb0 ;  /* 0x41e00008b0187df0 */ /* 0x000fe20008000818 */
[----:B------:R-:W-:Y:S01]  /*c880*/  UMOV UR11, 0x40000040 ;  /* 0x40000040000b7882 */ /* 0x000fe20000000000 */
[----:B------:R-:W-:Y:S01]  /*c890*/  UMOV UR10, UR6 ;  /* 0x00000006000a7c82 */ /* 0x000fe20008000000 */
[----:B------:R-:W-:Y:S01]  /*c8a0*/  UIADD3 UR6, UR4, 0x100, URZ ;  /* 0x0000010004067890 */ /* 0x000fe2000fffe03f */
[----:B------:R-:W1:Y:S01]  /*c8b0*/  SHFL.BFLY PT, R7, R4, 0x1, 0x1f ;  /* 0x0c201f0004077f89 */ /* 0x000e6200000e0000 */
[----:B0-----:R-:W-:Y:S01]  /*c8c0*/  FADD.FTZ R9, R0, R5 ;  /* 0x0000000500097221 */ /* 0x001fe20000010000 */
[----:B------:R-:W-:-:S04]  /*c8d0*/  IMAD.MOV.U32 R0, RZ, RZ, -0x800000 ;  /* 0xff800000ff007424 */ /* 0x000fc800078e00ff */
[----:B------:R-:W-:Y:S01]  /*c8e0*/  FSETP.NE.FTZ.AND P1, PT, R9, RZ, PT ;  /* 0x000000ff0900720b */ /* 0x000fe20003f35000 */
[----:B-1----:R-:W-:-:S05]  /*c8f0*/  FADD.FTZ R11, R4, R7 ;  /* 0x00000007040b7221 */ /* 0x002fca0000010000 */
[----:B------:R-:W-:-:S07]  /*c900*/  FSETP.NE.FTZ.AND P2, PT, R11, RZ, PT ;  /* 0x000000ff0b00720b */ /* 0x000fce0003f55000 */
[----:B------:R-:W0:Y:S01]  /*c910*/  @P1 MUFU.LG2 R6, R9 ;  /* 0x0000000900061308 */ /* 0x000e220000000c00 */
[----:B------:R-:W-:-:S07]  /*c920*/  @P1 FMUL.FTZ R5, R89, 0.69314718246459960938 ;  /* 0x3f31721859051820 */ /* 0x000fce0000410000 */
[----:B------:R-:W1:Y:S01]  /*c930*/  @P2 MUFU.LG2 R7, R11 ;  /* 0x0000000b00072308 */ /* 0x000e620000000c00 */
[----:B------:R-:W-:-:S07]  /*c940*/  @P2 FMUL.FTZ R4, R89, 0.69314718246459960938 ;  /* 0x3f31721859042820 */ /* 0x000fce0000410000 */
[----:B------:R2:W3:Y:S01]  /*c950*/  @P1 MUFU.RCP R3, R9 ;  /* 0x0000000900031308 */ /* 0x0004e20000001000 */
[----:B0-----:R-:W-:-:S04]  /*c960*/  @P1 FMUL.FTZ R6, R6, 0.69314718246459960938 ;  /* 0x3f31721806061820 */ /* 0x001fc80000410000 */
[----:B------:R-:W-:-:S03]  /*c970*/  @P1 FFMA.FTZ R18, R5, R88, R6 ;  /* 0x0000005805121223 */ /* 0x000fc60000010006 */
[----:B------:R2:W0:Y:S01]  /*c980*/  @P2 MUFU.RCP R8, R11 ;  /* 0x0000000b00082308 */ /* 0x0004220000001000 */
[----:B-1----:R-:W-:-:S04]  /*c990*/  @P2 FMUL.FTZ R7, R7, 0.69314718246459960938 ;  /* 0x3f31721807072820 */ /* 0x002fc80000410000 */
        /* <DEDUP_REMOVED lines=51> */
[----:B------:R-:W-:Y:S01]  /*ccd0*/  HGMMA.64x128x16.F32 R24, R212, gdesc[UR8].tnspB, R24, gsb0 ;  /* 0x41e00008d4187df0 */ /* 0x000fe20008000818 */
[----:B------:R-:W-:Y:S01]  /*cce0*/  UMOV UR10, UR4 ;  /* 0x00000004000a7c82 */ /* 0x000fe20008000000 */
[----:B------:R-:W-:Y:S01]  /*ccf0*/  UMOV UR11, 0x40000040 ;  /* 0x40000040000b7882 */ /* 0x000fe20000000000 */
[----:B------:R-:W-:Y:S02]  /*cd00*/  WARPGROUP.DEPBAR.LE gsb0, 0x0 ;  /* 0x00008000000079c5 */ /* 0x000fe40000010000 */
[----:B------:R-:W-:-:S07]  /*cd10*/  WARPGROUP.ARRIVE ;  /* 0x00000000000079c5 */ /* 0x000fce0000000000 */
[----:B------:R-:W-:Y:S03]  /*cd20*/  HGMMA.64x128x16.F32 R24, R216, gdesc[UR8].tnspB, R24, gsb0 ;  /* 0x41e00008d8187df0 */ /* 0x000fe60008000818 */
[----:B------:R-:W-:Y:S02]  /*cd30*/  WARPGROUP.DEPBAR.LE gsb0, 0x0 ;  /* 0x00008000000079c5 */ /* 0x000fe40000010000 */
[----:B0-23--:R-:W-:Y:S05]  /*cd40*/  @!P0 BRA `(.L_x_204) ;  /* 0x0000000000048947 */ /* 0x00dfea0003800000 */
[----:B------:R-:W-:Y:S01]  /*cd50*/  BPT.TRAP 0x1 ;  /* 0x000000040000795c */ /* 0x000fe20000300000 */
.L_x_204:
[----:B------:R-:W0:Y:S01]  /*cd60*/  S2UR UR6, SR_SWINHI ;  /* 0x00000000000679c3 */ /* 0x000e220000002f00 */
[----:B------:R-:W-:Y:S01]  /*cd70*/  R2UR UR13, R2 ;  /* 0x00000000020d72ca */ /* 0x000fe200000e0000 */
[-C--:B------:R-:W-:Y:S01]  /*cd80*/  FMUL.FTZ R90, R44, R3.reuse ;  /* 0x000000032c5a7220 */ /* 0x080fe20000410000 */
[----:B------:R-:W-:Y:S01]  /*cd90*/  ISETP.NE.AND P1, PT, R19, RZ, PT ;  /* 0x000000ff1300720c */ /* 0x000fe20003f25270 */
[----:B------:R-:W-:Y:S02]  /*cda0*/  IMAD.U32 R10, RZ, RZ, UR7 ;  /* 0x00000007ff0a7e24 */ /* 0x000fe4000f8e00ff */
[-C--:B------:R-:W-:Y:S01]  /*cdb0*/  FMUL.FTZ R99, R35, R8.reuse ;  /* 0x0000000823637220 */ /* 0x080fe20000410000 */
[----:B------:R-:W-:Y:S01]  /*cdc0*/  FMUL.FTZ R106, R34, R8 ;  /* 0x00000008226a7220 */ /* 0x000fe20000410000 */
[-C--:B------:R-:W-:Y:S01]  /*cdd0*/  FMUL.FTZ R4, R25, R3.reuse ;  /* 0x0000000319047220 */ /* 0x080fe20000410000 */
[----:B------:R-:W1:Y:S01]  /*cde0*/  LDC R44, c[0x0][0xbe8] ;  /* 0x0002fa00ff2c7b82 */ /* 0x000e620000000800 */
[-C--:B------:R-:W-:Y:S01]  /*cdf0*/  FMUL.FTZ R5, R24, R3.reuse ;  /* 0x0000000318057220 */ /* 0x080fe20000410000 */
[-C--:B------:R-:W-:Y:S01]  /*ce00*/  FMUL.FTZ R6, R29, R3.reuse ;  /* 0x000000031d067220 */ /* 0x080fe20000410000 */
[-C--:B------:R-:W-:Y:S01]  /*ce10*/  FMUL.FTZ R7, R28, R3.reuse ;  /* 0x000000031c077220 */ /* 0x080fe20000410000 */
[-C--:B------:R-:W-:Y:S01]  /*ce20*/  FMUL.FTZ R93, R33, R3.reuse ;  /* 0x00000003215d7220 */ /* 0x080fe20000410000 */
[-C--:B------:R-:W-:Y:S01]  /*ce30*/  FMUL.FTZ R94, R32, R3.reuse ;  /* 0x00000003205e7220 */ /* 0x080fe20000410000 */
[-C--:B------:R-:W-:Y:S01]  /*ce40*/  FMUL.FTZ R91, R37, R3.reuse ;  /* 0x00000003255b7220 */ /* 0x080fe20000410000 */
[----:B------:R-:W-:Y:S01]  /*ce50*/  FMUL.FTZ R92, R36, R3 ;  /* 0x00000003245c7220 */ /* 0x000fe20000410000 */
[----:B------:R-:W-:-:S02]  /*ce60*/  @P1 VIADD R10, R10, 0x34860 ;  /* 0x000348600a0a1836 */ /* 0x000fc40000000000 */
[-C--:B------:R-:W-:Y:S01]  /*ce70*/  FMUL.FTZ R88, R41, R3.reuse ;  /* 0x0000000329587220 */ /* 0x080fe20000410000 */
[-C--:B------:R-:W-:Y:S01]  /*ce80*/  FMUL.FTZ R89, R40, R3.reuse ;  /* 0x0000000328597220 */ /* 0x080fe20000410000 */
[-C--:B------:R-:W-:Y:S01]  /*ce90*/  FMUL.FTZ R45, R45, R3.reuse ;  /* 0x000000032d2d7220 */ /* 0x080fe20000410000 */
[-C--:B------:R-:W-:Y:S01]  /*cea0*/  FMUL.FTZ R49, R49, R3.reuse ;  /* 0x0000000331317220 */ /* 0x080fe20000410000 */
[-C--:B------:R-:W-:Y:S01]  /*ceb0*/  FMUL.FTZ R48, R48, R3.reuse ;  /* 0x0000000330307220 */ /* 0x080fe20000410000 */
[-C--:B------:R-:W-:Y:S01]  /*cec0*/  FMUL.FTZ R53, R53, R3.reuse ;  /* 0x0000000335357220 */ /* 0x080fe20000410000 */
[-C--:B------:R-:W-:Y:S01]  /*ced0*/  FMUL.FTZ R52, R52, R3.reuse ;  /* 0x0000000334347220 */ /* 0x080fe20000410000 */
[----:B------:R-:W-:Y:S01]  /*cee0*/  UMOV UR4, UR13 ;  /* 0x0000000d00047c82 */ /* 0x000fe20008000000 */
[----:B0-----:R-:W-:Y:S01]  /*cef0*/  UMOV UR5, UR6 ;  /* 0x0000000600057c82 */ /* 0x001fe20008000000 */
[----:B------:R-:W-:Y:S01]  /*cf00*/  FMUL.FTZ R57, R57, R3 ;  /* 0x0000000339397220 */ /* 0x000fe20000410000 */
[----:B------:R-:W-:-:S02]  /*cf10*/  IMAD.U32 R34, RZ, RZ, UR4 ;  /* 0x00000004ff227e24 */ /* 0x000fc4000f8e00ff */
[-C--:B------:R-:W-:Y:S01]  /*cf20*/  FMUL.FTZ R56, R56, R3.reuse ;  /* 0x0000000338387220 */ /* 0x080fe20000410000 */
[----:B------:R-:W-:Y:S02]  /*cf30*/  IMAD.U32 R35, RZ, RZ, UR5 ;  /* 0x00000005ff237e24 */ /* 0x000fe4000f8e00ff */
        /* <DEDUP_REMOVED lines=14> */
[----:B------:R-:W-:Y:S01]  /*d020*/  IMAD.WIDE R2, R233, 0x2, R34 ;  /* 0x00000002e9027825 */ /* 0x000fe200078e0222 */
[----:B------:R-:W-:-:S03]  /*d030*/  @P1 PRMT R10, R23, 0x654, R10 ;  /* 0x00000654170a1816 */ /* 0x000fc6000000000a */
[-C--:B------:R-:W-:Y:S01]  /*d040*/  FMUL.FTZ R27, R27, R8.reuse ;  /* 0x000000081b1b7220 */ /* 0x080fe20000410000 */
[-C--:B------:R-:W-:Y:S01]  /*d050*/  FMUL.FTZ R100, R26, R8.reuse ;  /* 0x000000081a647220 */ /* 0x080fe20000410000 */
[-C--:B------:R-:W-:Y:S01]  /*d060*/  FMUL.FTZ R31, R31, R8.reuse ;  /* 0x000000081f1f7220 */ /* 0x080fe20000410000 */
[----:B------:R0:W-:Y:S01]  /*d070*/  @P1 SYNCS.ARRIVE.TRANS64.RED.A1T0 RZ, [R10+URZ], RZ ;  /* 0x000000ff0aff19a7 */ /* 0x0001e2000810043f */
[----:B------:R-:W-:Y:S01]  /*d080*/  IADD3 R101, P1, R2, 0x4040, RZ ;  /* 0x0000404002657810 */ /* 0x000fe20007f3e0ff */
        /* <DEDUP_REMOVED lines=27> */
[----:B------:R-:W-:Y:S01]  /*d240*/  LOP3.LUT R8, R101, 0x380, RZ, 0xc0, !PT ;  /* 0x0000038065087812 */ /* 0x000fe200078ec0ff */
[----:B------:R-:W-:Y:S01]  /*d250*/  IMAD.X R41, RZ, RZ, R3, P1 ;  /* 0x000000ffff297224 */ /* 0x000fe200008e0603 */
[C---:B------:R-:W-:Y:S01]  /*d260*/  IADD3 R29, P3, R2.reuse, 0x4000, RZ ;  /* 0x00004000021d7810 */ /* 0x040fe20007f7e0ff */
[----:B------:R-:W-:Y:S01]  /*d270*/  IMAD R9, R225, 0x40, R220 ;  /* 0x00000040e1097824 */ /* 0x000fe200078e02dc */
[----:B------:R-:W-:Y:S01]  /*d280*/  IADD3 R33, P2, R2, 0x4020, RZ ;  /* 0x0000402002217810 */ /* 0x000fe20007f5e0ff */
[----:B------:R-:W-:Y:S01]  /*d290*/  ULDC UR7, c[0x0][0xc44] ;  /* 0x0003110000077ab9 */ /* 0x000fe20000000800 */
[----:B------:R-:W-:Y:S01]  /*d2a0*/  SHF.R.U64 R8, R8, 0x3, RZ ;  /* 0x0000000308087819 */ /* 0x000fe200000012ff */
[----:B------:R-:W-:Y:S01]  /*d2b0*/  IMAD.WIDE R34, R9, 0x2, R34 ;  /* 0x0000000209227825 */ /* 0x000fe200078e0222 */
[----:B0-----:R-:W-:Y:S01]  /*d2c0*/  LOP3.LUT R10, R29, 0x380, RZ, 0xc0, !PT ;  /* 0x000003801d0a7812 */ /* 0x001fe200078ec0ff */
[----:B------:R-:W-:Y:S01]  /*d2d0*/  ULDC.64 UR8, c[0x0][0xb90] ;  /* 0x0002e40000087ab9 */ /* 0x000fe20000000a00 */
[----:B------:R-:W-:Y:S01]  /*d2e0*/  LOP3.LUT R12, R33, 0x380, RZ, 0xc0, !PT ;  /* 0x00000380210c7812 */ /* 0x000fe200078ec0ff */
[--C-:B------:R-:W-:Y:S01]  /*d2f0*/  IMAD.X R37, RZ, RZ, R3.reuse, P3 ;  /* 0x000000ffff257224 */ /* 0x100fe200018e0603 */
[----:B-1----:R-:W-:Y:S01]  /*d300*/  ISETP.NE.AND P1, PT, R44, 0x1, PT ;  /* 0x000000012c00780c */ /* 0x002fe20003f25270 */
[----:B------:R-:W-:Y:S01]  /*d310*/  IMAD.X R39, RZ, RZ, R3, P2 ;  /* 0x000000ffff277224 */ /* 0x000fe200010e0603 */
[----:B------:R-:W-:-:S02]  /*d320*/  LOP3.LUT R40, R8, R101, RZ, 0x3c, !PT ;  /* 0x0000006508287212 */ /* 0x000fc400078e3cff */
[----:B------:R-:W0:Y:S01]  /*d330*/  LDC R101, c[0x0][0xc38] ;  /* 0x00030e00ff657b82 */ /* 0x000e220000000800 */
[----:B------:R-:W-:Y:S02]  /*d340*/  IADD3 R25, P4, R2, 0x60, RZ ;  /* 0x0000006002197810 */ /* 0x000fe40007f9e0ff */
[----:B------:R-:W-:Y:S02]  /*d350*/  SHF.R.U64 R10, R10, 0x3, RZ ;  /* 0x000000030a0a7819 */ /* 0x000fe400000012ff */
[----:B------:R-:W-:Y:S01]  /*d360*/  SHF.R.U64 R12, R12, 0x3, RZ ;  /* 0x000000030c0c7819 */ /* 0x000fe200000012ff */
[--C-:B------:R-:W-:Y:S01]  /*d370*/  IMAD.X R11, RZ, RZ, R3.reuse, P4 ;  /* 0x000000ffff0b7224 */ /* 0x100fe200020e0603 */
[----:B------:R-:W-:Y:S02]  /*d380*/  IADD3 R13, P6, R2, 0x20, RZ ;  /* 0x00000020020d7810 */ /* 0x000fe40007fde0ff */
[----:B------:R-:W-:Y:S01]  /*d390*/  LOP3.LUT R36, R10, R29, RZ, 0x3c, !PT ;  /* 0x0000001d0a247212 */ /* 0x000fe200078e3cff */
[----:B------:R-:W1:Y:S01]  /*d3a0*/  @P1 LDC R107, c[0x0][0xbf0] ;  /* 0x0002fc00ff6b1b82 */ /* 0x000e620000000800 */
[----:B------:R-:W-:Y:S01]  /*d3b0*/  R2UR UR14, R228 ;  /* 0x00000000e40e72ca */ /* 0x000fe200000e0000 */
[----:B------:R-:W-:Y:S01]  /*d3c0*/  IMAD.X R15, RZ, RZ, R3, P6 ;  /* 0x000000ffff0f7224 */ /* 0x000fe200030e0603 */
[----:B------:R-:W-:-:S02]  /*d3d0*/  LOP3.LUT R38, R12, R33, RZ, 0x3c, !PT ;  /* 0x000000210c267212 */ /* 0x000fc400078e3cff */
[----:B------:R-:W-:Y:S02]  /*d3e0*/  LOP3.LUT R10, R25, 0x380, RZ, 0xc0, !PT ;  /* 0x00000380190a7812 */ /* 0x000fe400078ec0ff */
[----:B------:R-:W-:Y:S02]  /*d3f0*/  R2UR UR12, R229 ;  /* 0x00000000e50c72ca */ /* 0x000fe400000e0000 */
[----:B------:R-:W-:Y:S02]  /*d400*/  IADD3 R33, P4, R34, 0x3000, RZ ;  /* 0x0000300022217810 */ /* 0x000fe40007f9e0ff */
[----:B------:R-:W-:Y:S02]  /*d410*/  LOP3.LUT R8, R13, 0x380, RZ, 0xc0, !PT ;  /* 0x000003800d087812 */ /* 0x000fe400078ec0ff */
[----:B------:R-:W-:Y:S01]  /*d420*/  F2FP.F16.F32.PACK_AB R6, R6, R7 ;  /* 0x000000070606723e */ /* 0x000fe200000000ff */
[----:B------:R-:W-:Y:S01]  /*d430*/  UIADD3 UR4, -UR14, URZ, URZ ;  /* 0x0000003f0e047290 */ /* 0x000fe2000fffe13f */
[----:B------:R-:W-:-:S02]  /*d440*/  SHF.R.U64 R10, R10, 0x3, RZ ;  /* 0x000000030a0a7819 */ /* 0x000fc400000012ff */
[----:B------:R-:W-:Y:S02]  /*d450*/  F2FP.F16.F32.PACK_AB R7, R31, R104 ;  /* 0x000000681f07723e */ /* 0x000fe400000000ff */
[----:B------:R-:W-:Y:S01]  /*d460*/  R2UR UR11, R227 ;  /* 0x00000000e30b72ca */ /* 0x000fe200000e0000 */
[----:B------:R-:W2:Y:S01]  /*d470*/  @P1 LDC R104, c[0x0][0xbec] ;  /* 0x0002fb00ff681b82 */ /* 0x000ea20000000800 */
[----:B------:R-:W-:Y:S01]  /*d480*/  LOP3.LUT R28, R33, 0x380, RZ, 0xc0, !PT ;  /* 0x00000380211c7812 */ /* 0x000fe200078ec0ff */
[----:B------:R-:W-:Y:S01]  /*d490*/  IMAD R98, RZ, RZ, -UR12 ;  /* 0x8000000cff627e24 */ /* 0x000fe2000f8e02ff */
[----:B------:R-:W-:Y:S01]  /*d4a0*/  LOP3.LUT R9, R2, 0x380, RZ, 0xc0, !PT ;  /* 0x0000038002097812 */ /* 0x000fe200078ec0ff */
[----:B------:R-:W-:Y:S01]  /*d4b0*/  UIMAD UR7, UR7, UR4, UR12 ;  /* 0x00000004070772a4 */ /* 0x000fe2000f8e020c */
[----:B------:R-:W-:Y:S02]  /*d4c0*/  SHF.R.U64 R8, R8, 0x3, RZ ;  /* 0x0000000308087819 */ /* 0x000fe400000012ff */
[----:B------:R-:W-:Y:S01]  /*d4d0*/  IADD3 R21, P5, R2, 0x40, RZ ;  /* 0x0000004002157810 */ /* 0x000fe20007fbe0ff */
[----:B------:R-:W-:Y:S01]  /*d4e0*/  USHF.R.S32.HI UR10, URZ, 0x1f, UR7 ;  /* 0x0000001f3f0a7899 */ /* 0x000fe20008011407 */
[----:B------:R-:W-:Y:S01]  /*d4f0*/  LOP3.LUT R10, R10, R25, RZ, 0x3c, !PT ;  /* 0x000000190a0a7212 */ /* 0x000fe200078e3cff */
[----:B------:R-:W-:Y:S01]  /*d500*/  UIMAD.WIDE.U32 UR4, UR7, UR8, URZ ;  /* 0x00000008070472a5 */ /* 0x000fe2000f8e003f */
[----:B------:R-:W-:Y:S01]  /*d510*/  IADD3 R25, P6, R34, 0x1000, RZ ;  /* 0x0000100022197810 */ /* 0x000fe20007fde0ff */
[----:B0-----:R-:W-:Y:S01]  /*d520*/  IMAD R98, R101, R98, UR11 ;  /* 0x0000000b65627e24 */ /* 0x001fe2000f8e0262 */
[----:B------:R-:W-:Y:S01]  /*d530*/  SHF.R.U64 R28, R28, 0x3, RZ ;  /* 0x000000031c1c7819 */ /* 0x000fe200000012ff */
[----:B------:R-:W-:Y:S01]  /*d540*/  UIMAD UR6, UR10, UR8, URZ ;  /* 0x000000080a0672a4 */ /* 0x000fe2000f8e023f */
[----:B------:R-:W-:Y:S01]  /*d550*/  IADD3 R43, P0, R2, 0x4060, RZ ;  /* 0x00004060022b7810 */ /* 0x000fe20007f1e0ff */
[----:B------:R-:W-:Y:S01]  /*d560*/  IMAD R109, R98, 0x80, R232 ;  /* 0x00000080626d7824 */ /* 0x000fe200078e02e8 */
[----:B------:R-:W-:Y:S01]  /*d570*/  SHF.R.U64 R9, R9, 0x3, RZ ;  /* 0x0000000309097819 */ /* 0x000fe200000012ff */
[----:B------:R-:W-:Y:S01]  /*d580*/  UIMAD UR6, UR7, UR9, UR6 ;  /* 0x00000009070672a4 */ /* 0x000fe2000f8e0206 */
[----:B------:R-:W-:Y:S01]  /*d590*/  LOP3.LUT R14, R8, R13, RZ, 0x3c, !PT ;  /* 0x0000000d080e7212 */ /* 0x000fe200078e3cff */
[----:B------:R-:W-:Y:S01]  /*d5a0*/  USHF.R.S32.HI UR11, URZ, 0x1f, UR14 ;  /* 0x0000001f3f0b7899 */ /* 0x000fe2000801140e */
[----:B------:R-:W-:Y:S01]  /*d5b0*/  LOP3.LUT R8, R21, 0x380, RZ, 0xc0, !PT ;  /* 0x0000038015087812 */ /* 0x000fe200078ec0ff */
[----:B------:R-:W-:Y:S01]  /*d5c0*/  UIADD3 UR6, UR5, UR6, URZ ;  /* 0x0000000605067290 */ /* 0x000fe2000fffe03f */
[----:B------:R-:W-:Y:S01]  /*d5d0*/  LOP3.LUT R28, R28, R33, RZ, 0x3c, !PT ;  /* 0x000000211c1c7212 */ /* 0x000fe200078e3cff */
[----:B------:R-:W-:Y:S01]  /*d5e0*/  IMAD.X R33, RZ, RZ, R35, P6 ;  /* 0x000000ffff217224 */ /* 0x000fe200030e0623 */
[----:B------:R-:W-:Y:S01]  /*d5f0*/  LOP3.LUT R42, R43, 0x380, RZ, 0xc0, !PT ;  /* 0x000003802b2a7812 */ /* 0x000fe200078ec0ff */
[----:B------:R-:W-:Y:S01]  /*d600*/  IMAD.U32 R13, RZ, RZ, UR5 ;  /* 0x00000005ff0d7e24 */ /* 0x000fe2000f8e00ff */
[----:B------:R-:W-:Y:S01]  /*d610*/  LOP3.LUT R2, R9, R2, RZ, 0x3c, !PT ;  /* 0x0000000209027212 */ /* 0x000fe200078e3cff */
[----:B------:R-:W-:Y:S01]  /*d620*/  IMAD.U32 R12, RZ, RZ, UR4 ;  /* 0x00000004ff0c7e24 */ /* 0x000fe2000f8e00ff */
[----:B------:R-:W-:Y:S01]  /*d630*/  IADD3 R103, P6, R34, 0x7000, RZ ;  /* 0x0000700022677810 */ /* 0x000fe20007fde0ff */
[----:B------:R-:W-:Y:S01]  /*d640*/  IMAD.U32 R13, RZ, RZ, UR6 ;  /* 0x00000006ff0d7e24 */ /* 0x000fe2000f8e00ff */
[----:B------:R-:W-:Y:S01]  /*d650*/  SHF.R.U64 R8, R8, 0x3, RZ ;  /* 0x0000000308087819 */ /* 0x000fe200000012ff */
[----:B------:R-:W-:Y:S01]  /*d660*/  ULDC.64 UR4, c[0x0][0xb88] ;  /* 0x0002e20000047ab9 */ /* 0x000fe20000000a00 */
[----:B------:R-:W-:Y:S01]  /*d670*/  F2FP.F16.F32.PACK_AB R4, R4, R5 ;  /* 0x000000050404723e */ /* 0x000fe200000000ff */
[----:B------:R-:W-:Y:S01]  /*d680*/  ULDC UR6, c[0x0][0xa88] ;  /* 0x0002a20000067ab9 */ /* 0x000fe20000000800 */
[----:B------:R-:W-:Y:S01]  /*d690*/  SHF.R.U64 R42, R42, 0x3, RZ ;  /* 0x000000032a2a7819 */ /* 0x000fe200000012ff */
[----:B------:R-:W-:Y:S01]  /*d6a0*/  ULDC.64 UR8, c[0x0][0x208] ;  /* 0x0000820000087ab9 */ /* 0x000fe20000000a00 */
[----:B------:R-:W-:-:S02]  /*d6b0*/  MOV R108, R2 ;  /* 0x00000002006c7202 */ /* 0x000fc40000000f00 */
[----:B------:R-:W-:Y:S01]  /*d6c0*/  F2FP.F16.F32.PACK_AB R5, R27, R100 ;  /* 0x000000641b05723e */ /* 0x000fe200000000ff */
[----:B------:R-:W-:Y:S01]  /*d6d0*/  BAR.SYNC.DEFER_BLOCKING 0x1, 0x100 ;  /* 0x0044000000007b1d */ /* 0x000fe20000010000 */
[----:B------:R-:W-:Y:S02]  /*d6e0*/  LOP3.LUT R2, R103, 0x380, RZ, 0xc0, !PT ;  /* 0x0000038067027812 */ /* 0x000fe400078ec0ff */
[----:B------:R-:W-:Y:S02]  /*d6f0*/  IADD3.X R9, RZ, R3, RZ, P5, !PT ;  /* 0x00000003ff097210 */ /* 0x000fe40002ffe4ff */
[----:B------:R-:W-:-:S03]  /*d700*/  LOP3.LUT R8, R8, R21, RZ, 0x3c, !PT ;  /* 0x0000001508087212 */ /* 0x000fc600078e3cff */
[----:B------:R-:W0:Y:S01]  /*d710*/  LDC.64 R100, c[0x0][0xb98] ;  /* 0x0002e600ff647b82 */ /* 0x000e220000000a00 */
[----:B------:R-:W-:Y:S02]  /*d720*/  IADD3 R21, P5, R34, 0x2000, RZ ;  /* 0x0000200022157810 */ /* 0x000fe40007fbe0ff */
[----:B------:R-:W-:Y:S01]  /*d730*/  LOP3.LUT R42, R42, R43, RZ, 0x3c, !PT ;  /* 0x0000002b2a2a7212 */ /* 0x000fe200078e3cff */
[----:B------:R-:W-:Y:S01]  /*d740*/  IMAD.X R43, RZ, RZ, R3, P0 ;  /* 0x000000ffff2b7224 */ /* 0x000fe200000e0603 */
[----:B------:R-:W-:Y:S01]  /*d750*/  SHF.R.U64 R2, R2, 0x3, RZ ;  /* 0x0000000302027819 */ /* 0x000fe200000012ff */
[----:B------:R-:W-:Y:S01]  /*d760*/  IMAD.X R31, RZ, RZ, R35, P5 ;  /* 0x000000ffff1f7224 */ /* 0x000fe200028e0623 */
[----:B------:R-:W-:Y:S02]  /*d770*/  LOP3.LUT R30, R21, 0x380, RZ, 0xc0, !PT ;  /* 0x00000380151e7812 */ /* 0x000fe400078ec0ff */
[----:B------:R-:W-:Y:S02]  /*d780*/  LOP3.LUT R2, R2, R103, RZ, 0x3c, !PT ;  /* 0x0000006702027212 */ /* 0x000fe400078e3cff */
[----:B------:R-:W-:Y:S01]  /*d790*/  MOV R103, R42 ;  /* 0x0000002a00677202 */ /* 0x000fe20000000f00 */
[----:B--2---:R-:W-:Y:S01]  /*d7a0*/  @P1 IMAD.HI.U32 R42, R109, R104, RZ ;  /* 0x000000686d2a1227 */ /* 0x004fe200078e00ff */
[----:B------:R-:W-:-:S02]  /*d7b0*/  SHF.R.U64 R30, R30, 0x3, RZ ;  /* 0x000000031e1e7819 */ /* 0x000fc400000012ff */
[----:B------:R-:W-:Y:S01]  /*d7c0*/  LOP3.LUT R32, R25, 0x380, RZ, 0xc0, !PT ;  /* 0x0000038019207812 */ /* 0x000fe200078ec0ff */
[----:B------:R-:W-:Y:S01]  /*d7d0*/  IMAD.MOV.U32 R43, RZ, RZ, R109 ;  /* 0x000000ffff2b7224 */ /* 0x000fe200078e006d */
[----:B------:R-:W-:Y:S01]  /*d7e0*/  LOP3.LUT R30, R30, R21, RZ, 0x3c, !PT ;  /* 0x000000151e1e7212 */ /* 0x000fe200078e3cff */
[----:B------:R2:W-:Y:S01]  /*d7f0*/  STSM.16.M88.4 [R108], R4 ;  /* 0x000000046c007844 */ /* 0x0005e20000000200 */
[----:B------:R-:W-:Y:S02]  /*d800*/  IADD3 R21, P0, R34, 0x6000, RZ ;  /* 0x0000600022157810 */ /* 0x000fe40007f1e0ff */
[----:B-1----:R-:W-:Y:S02]  /*d810*/  @P1 SHF.R.U32.HI R43, RZ, R107, R42 ;  /* 0x0000006bff2b1219 */ /* 0x002fe4000001162a */
[----:B------:R-:W-:Y:S01]  /*d820*/  LOP3.LUT R20, R21, 0x380, RZ, 0xc0, !PT ;  /* 0x0000038015147812 */ /* 0x000fe200078ec0ff */
[----:B0-----:R-:W-:Y:S01]  /*d830*/  IMAD.WIDE.U32 R12, R100, UR14, R12 ;  /* 0x0000000e640c7c25 */ /* 0x001fe2000f8e000c */
[----:B------:R-:W-:-:S02]  /*d840*/  MOV R107, R36 ;  /* 0x00000024006b7202 */ /* 0x000fc40000000f00 */
[----:B------:R-:W-:Y:S01]  /*d850*/  SHF.R.U64 R20, R20, 0x3, RZ ;  /* 0x0000000314147819 */ /* 0x000fe200000012ff */
[----:B------:R-:W-:Y:S01]  /*d860*/  IMAD.MOV R37, RZ, RZ, -R43 ;  /* 0x000000ffff257224 */ /* 0x000fe200078e0a2b */
[----:B------:R-:W-:Y:S01]  /*d870*/  SHF.R.U64 R32, R32, 0x3, RZ ;  /* 0x0000000320207819 */ /* 0x000fe200000012ff */
[----:B------:R-:W-:Y:S01]  /*d880*/  IMAD R36, R98, 0x80, R231 ;  /* 0x0000008062247824 */ /* 0x000fe200078e02e7 */
[----:B------:R-:W-:Y:S01]  /*d890*/  LOP3.LUT R20, R20, R21, RZ, 0x3c, !PT ;  /* 0x0000001514147212 */ /* 0x000fe200078e3cff */
[----:B------:R-:W-:Y:S01]  /*d8a0*/  IMAD.X R21, RZ, RZ, R35, P0 ;  /* 0x000000ffff157224 */ /* 0x000fe200000e0623 */
[----:B------:R-:W-:Y:S01]  /*d8b0*/  IADD3 R12, P0, R43, R12, RZ ;  /* 0x0000000c2b0c7210 */ /* 0x000fe20007f1e0ff */
[----:B--2---:R-:W-:Y:S01]  /*d8c0*/  IMAD R4, R100, UR11, RZ ;  /* 0x0000000b64047c24 */ /* 0x004fe2000f8e02ff */
[----:B------:R-:W-:Y:S01]  /*d8d0*/  MOV R108, R10 ;  /* 0x0000000a006c7202 */ /* 0x000fe20000000f00 */
[----:B------:R-:W-:Y:S01]  /*d8e0*/  IMAD R11, R44, R37, R109 ;  /* 0x000000252c0b7224 */ /* 0x000fe200078e026d */
[----:B------:R-:W-:Y:S01]  /*d8f0*/  SHF.R.S32.HI R37, RZ, 0x1f, R43 ;  /* 0x0000001fff257819 */ /* 0x000fe2000001142b */
[----:B------:R-:W-:Y:S01]  /*d900*/  IMAD R101, R101, UR14, R4 ;  /* 0x0000000e65657c24 */ /* 0x000fe2000f8e0204 */
[----:B------:R-:W-:-:S02]  /*d910*/  LOP3.LUT R32, R32, R25, RZ, 0x3c, !PT ;  /* 0x0000001920207212 */ /* 0x000fc400078e3cff */
[----:B------:R-:W-:Y:S02]  /*d920*/  SHF.R.S32.HI R10, RZ, 0x1f, R11 ;  /* 0x0000001fff0a7819 */ /* 0x000fe4000001140b */
[----:B------:R-:W-:Y:S02]  /*d930*/  IADD3.X R13, R37, R13, R101, P0, !PT ;  /* 0x0000000d250d7210 */ /* 0x000fe400007fe465 */
[----:B------:R-:W-:Y:S01]  /*d940*/  IADD3 R25, P2, R34, 0x5000, RZ ;  /* 0x0000500022197810 */ /* 0x000fe20007f5e0ff */
[----:B------:R-:W-:Y:S01]  /*d950*/  IMAD R10, R10, UR4, RZ ;  /* 0x000000040a0a7c24 */ /* 0x000fe2000f8e02ff */
[----:B------:R-:W-:Y:S01]  /*d960*/  MOV R15, R14 ;  /* 0x0000000e000f7202 */ /* 0x000fe20000000f00 */
[----:B------:R-:W-:Y:S01]  /*d970*/  IMAD.WIDE.U32 R12, R11, UR4, R12 ;  /* 0x000000040b0c7c25 */ /* 0x000fe2000f8e000c */
[----:B------:R-:W-:Y:S02]  /*d980*/  F2FP.F16.F32.PACK_AB R4, R93, R94 ;  /* 0x0000005e5d04723e */ /* 0x000fe400000000ff */
[----:B------:R-:W-:Y:S01]  /*d990*/  F2FP.F16.F32.PACK_AB R5, R99, R106 ;  /* 0x0000006a6305723e */ /* 0x000fe200000000ff */
[----:B------:R-:W-:Y:S01]  /*d9a0*/  IMAD R37, R11, UR5, R10 ;  /* 0x000000050b257c24 */ /* 0x000fe2000f8e020a */
[----:B------:R-:W-:Y:S01]  /*d9b0*/  F2FP.F16.F32.PACK_AB R6, R91, R92 ;  /* 0x0000005c5b06723e */ /* 0x000fe200000000ff */
[----:B------:R-:W-:Y:S01]  /*d9c0*/  ULDC.64 UR4, c[0x0][0xb50] ;  /* 0x0002d40000047ab9 */ /* 0x000fe20000000a00 */
[----:B------:R-:W-:-:S02]  /*d9d0*/  F2FP.F16.F32.PACK_AB R7, R97, R102 ;  /* 0x000000666107723e */ /* 0x000fc400000000ff */
[----:B------:R-:W-:Y:S02]  /*d9e0*/  IADD3 R29, P3, R34, 0x4000, RZ ;  /* 0x00004000221d7810 */ /* 0x000fe40007f7e0ff */
[----:B------:R-:W-:Y:S01]  /*d9f0*/  LOP3.LUT R24, R25, 0x380, RZ, 0xc0, !PT ;  /* 0x0000038019187812 */ /* 0x000fe200078ec0ff */
[----:B------:R0:W-:Y:S01]  /*da00*/  STSM.16.M88.4 [R15], R4 ;  /* 0x000000040f007844 */ /* 0x0001e20000000200 */
[----:B------:R-:W-:Y:S01]  /*da10*/  MOV R105, R38 ;  /* 0x0000002600697202 */ /* 0x000fe20000000f00 */
[----:B------:R-:W-:Y:S01]  /*da20*/  IMAD.X R27, RZ, RZ, R35, P3 ;  /* 0x000000ffff1b7224 */ /* 0x000fe200018e0623 */
[----:B------:R-:W-:Y:S02]  /*da30*/  SHF.R.U64 R24, R24, 0x3, RZ ;  /* 0x0000000318187819 */ /* 0x000fe400000012ff */
[----:B------:R-:W-:Y:S01]  /*da40*/  F2FP.F16.F32.PACK_AB R10, R45, R90 ;  /* 0x0000005a2d0a723e */ /* 0x000fe200000000ff */
[----:B------:R-:W-:Y:S01]  /*da50*/  IMAD R45, R44, UR6, RZ ;  /* 0x000000062c2d7c24 */ /* 0x000fe2000f8e02ff */
[----:B------:R-:W-:-:S02]  /*da60*/  LEA R38, P3, R12, UR4, 0x2 ;  /* 0x000000040c267c11 */ /* 0x000fc4000f8610ff */
[----:B------:R-:W-:Y:S02]  /*da70*/  MOV R14, R8 ;  /* 0x00000008000e7202 */ /* 0x000fe40000000f00 */
[----:B------:R-:W-:Y:S02]  /*da80*/  LOP3.LUT P0, RZ, R226, 0x3, RZ, 0xc0, !PT ;  /* 0x00000003e2ff7812 */ /* 0x000fe4000780c0ff */
[----:B------:R-:W-:Y:S02]  /*da90*/  F2FP.F16.F32.PACK_AB R8, R88, R89 ;  /* 0x000000595808723e */ /* 0x000fe400000000ff */
[----:B------:R-:W-:Y:S01]  /*daa0*/  F2FP.F16.F32.PACK_AB R9, R95, R96 ;  /* 0x000000605f09723e */ /* 0x000fe200000000ff */
[----:B0-----:R-:W-:Y:S01]  /*dab0*/  IMAD.IADD R5, R13, 0x1, R37 ;  /* 0x000000010d057824 */ /* 0x001fe200078e0225 */
[----:B------:R-:W-:Y:S01]  /*dac0*/  F2FP.F16.F32.PACK_AB R11, R47, R46 ;  /* 0x0000002e2f0b723e */ /* 0x000fe200000000ff */
[----:B------:R-:W-:Y:S01]  /*dad0*/  VIADD R4, R36, 0x8 ;  /* 0x0000000824047836 */ /* 0x000fe20000000000 */
[----:B------:R-:W-:Y:S01]  /*dae0*/  LOP3.LUT R24, R24, R25, RZ, 0x3c, !PT ;  /* 0x0000001918187212 */ /* 0x000fe200078e3cff */
[----:B------:R-:W-:Y:S01]  /*daf0*/  IMAD.X R25, RZ, RZ, R35, P2 ;  /* 0x000000ffff197224 */ /* 0x000fe200010e0623 */
[----:B------:R-:W-:Y:S01]  /*db00*/  LEA.HI.X R39, R12, UR5, R5, 0x2, P3 ;  /* 0x000000050c277c11 */ /* 0x000fe200098f1405 */
[----:B------:R0:W-:Y:S01]  /*db10*/  STSM.16.M88.4 [R14], R8 ;  /* 0x000000080e007844 */ /* 0x0001e20000000200 */
[----:B------:R-:W-:-:S02]  /*db20*/  ISETP.GE.OR P2, PT, R36, R45, P0 ;  /* 0x0000002d2400720c */ /* 0x000fc40000746670 */
[----:B------:R-:W-:Y:S01]  /*db30*/  ISETP.GE.OR P0, PT, R4, R45, P0 ;  /* 0x0000002d0400720c */ /* 0x000fe20000706670 */
[----:B------:R-:W-:Y:S01]  /*db40*/  SHFL.IDX PT, R46, R38, RZ, 0x1c1f ;  /* 0x001c1fff262e7589 */ /* 0x000fe200000e0000 */
[----:B------:R-:W-:Y:S02]  /*db50*/  F2FP.F16.F32.PACK_AB R4, R49, R48 ;  /* 0x000000303104723e */ /* 0x000fe400000000ff */
[----:B------:R-:W-:Y:S01]  /*db60*/  F2FP.F16.F32.PACK_AB R5, R51, R50 ;  /* 0x000000323305723e */ /* 0x000fe200000000ff */
[----:B------:R-:W1:Y:S01]  /*db70*/  SHFL.IDX PT, R47, R39, RZ, 0x1c1f ;  /* 0x001c1fff272f7589 */ /* 0x000e6200000e0000 */
[----:B------:R-:W-:Y:S02]  /*db80*/  F2FP.F16.F32.PACK_AB R6, R53, R52 ;  /* 0x000000343506723e */ /* 0x000fe400000000ff */
[----:B------:R-:W-:Y:S01]  /*db90*/  F2FP.F16.F32.PACK_AB R7, R55, R54 ;  /* 0x000000363707723e */ /* 0x000fe200000000ff */
[----:B------:R2:W-:Y:S01]  /*dba0*/  SHFL.IDX PT, R88, R38, 0x1, 0x1c1f ;  /* 0x003c1f0026587f89 */ /* 0x0005e200000e0000 */
[----:B------:R-:W-:-:S02]  /*dbb0*/  F2FP.F16.F32.PACK_AB R12, R57, R56 ;  /* 0x00000038390c723e */ /* 0x000fc400000000ff */
[----:B------:R-:W-:Y:S01]  /*dbc0*/  F2FP.F16.F32.PACK_AB R13, R59, R58 ;  /* 0x0000003a3b0d723e */ /* 0x000fe200000000ff */
[----:B------:R3:W4:Y:S01]  /*dbd0*/  SHFL.IDX PT, R89, R39, 0x1, 0x1c1f ;  /* 0x003c1f0027597f89 */ /* 0x00072200000e0000 */
[----:B0-----:R-:W-:Y:S02]  /*dbe0*/  F2FP.F16.F32.PACK_AB R14, R61, R60 ;  /* 0x0000003c3d0e723e */ /* 0x001fe400000000ff */
[----:B------:R-:W-:Y:S01]  /*dbf0*/  F2FP.F16.F32.PACK_AB R15, R63, R62 ;  /* 0x0000003e3f0f723e */ /* 0x000fe200000000ff */
[----:B------:R-:W-:Y:S01]  /*dc00*/  STSM.16.M88.4 [R108], R4 ;  /* 0x000000046c007844 */ /* 0x000fe20000000200 */
[----:B------:R-:W-:Y:S02]  /*dc10*/  F2FP.F16.F32.PACK_AB R8, R65, R64 ;  /* 0x000000404108723e */ /* 0x000fe400000000ff */
[----:B------:R-:W-:Y:S01]  /*dc20*/  F2FP.F16.F32.PACK_AB R9, R67, R66 ;  /* 0x000000424309723e */ /* 0x000fe200000000ff */
[----:B------:R-:W-:Y:S01]  /*dc30*/  STSM.16.M88.4 [R107], R12 ;  /* 0x0000000c6b007844 */ /* 0x000fe20000000200 */
[----:B------:R-:W-:-:S02]  /*dc40*/  F2FP.F16.F32.PACK_AB R10, R69, R68 ;  /* 0x00000044450a723e */ /* 0x000fc400000000ff */
[----:B------:R-:W-:Y:S02]  /*dc50*/  F2FP.F16.F32.PACK_AB R11, R71, R70 ;  /* 0x00000046470b723e */ /* 0x000fe400000000ff */
[----:B------:R-:W-:Y:S02]  /*dc60*/  F2FP.F16.F32.PACK_AB R80, R81, R80 ;  /* 0x000000505150723e */ /* 0x000fe400000000ff */
[----:B------:R-:W-:Y:S01]  /*dc70*/  MOV R104, R40 ;  /* 0x0000002800687202 */ /* 0x000fe20000000f00 */
[----:B------:R-:W-:Y:S01]  /*dc80*/  STSM.16.M88.4 [R105], R8 ;  /* 0x0000000869007844 */ /* 0x000fe20000000200 */
[----:B------:R-:W-:Y:S02]  /*dc90*/  F2FP.F16.F32.PACK_AB R36, R73, R72 ;  /* 0x000000484924723e */ /* 0x000fe400000000ff */
[----:B------:R-:W-:Y:S02]  /*dca0*/  F2FP.F16.F32.PACK_AB R37, R75, R74 ;  /* 0x0000004a4b25723e */ /* 0x000fe400000000ff */
[----:B--2---:R-:W-:-:S02]  /*dcb0*/  F2FP.F16.F32.PACK_AB R38, R77, R76 ;  /* 0x0000004c4d26723e */ /* 0x004fc400000000ff */
[----:B---3--:R-:W-:Y:S02]  /*dcc0*/  F2FP.F16.F32.PACK_AB R39, R79, R78 ;  /* 0x0000004e4f27723e */ /* 0x008fe400000000ff */
[----:B------:R-:W-:Y:S02]  /*dcd0*/  F2FP.F16.F32.PACK_AB R81, R83, R82 ;  /* 0x000000525351723e */ /* 0x000fe400000000ff */
[----:B------:R-:W-:Y:S01]  /*dce0*/  F2FP.F16.F32.PACK_AB R82, R85, R84 ;  /* 0x000000545552723e */ /* 0x000fe200000000ff */
[----:B------:R0:W-:Y:S01]  /*dcf0*/  STSM.16.M88.4 [R104], R36 ;  /* 0x0000002468007844 */ /* 0x0001e20000000200 */
[----:B------:R-:W-:Y:S02]  /*dd00*/  F2FP.F16.F32.PACK_AB R83, R87, R86 ;  /* 0x000000565753723e */ /* 0x000fe400000000ff */
[----:B------:R-:W-:Y:S02]  /*dd10*/  LOP3.LUT R26, R29, 0x380, RZ, 0xc0, !PT ;  /* 0x000003801d1a7812 */ /* 0x000fe400078ec0ff */
[----:B------:R-:W-:Y:S01]  /*dd20*/  LOP3.LUT R3, R34, 0x380, RZ, 0xc0, !PT ;  /* 0x0000038022037812 */ /* 0x000fe200078ec0ff */
[----:B------:R-:W-:Y:S01]  /*dd30*/  STSM.16.M88.4 [R103], R80 ;  /* 0x0000005067007844 */ /* 0x000fe20000000200 */
[----:B------:R-:W-:-:S02]  /*dd40*/  SHF.R.U64 R26, R26, 0x3, RZ ;  /* 0x000000031a1a7819 */ /* 0x000fc400000012ff */
[----:B------:R-:W-:Y:S01]  /*dd50*/  SHF.R.U64 R3, R3, 0x3, RZ ;  /* 0x0000000303037819 */ /* 0x000fe200000012ff */
[----:B------:R-:W-:Y:S01]  /*dd60*/  BAR.SYNC.DEFER_BLOCKING 0x1, 0x100 ;  /* 0x0044000000007b1d */ /* 0x000fe20000010000 */
[----:B------:R-:W-:Y:S01]  /*dd70*/  LOP3.LUT R26, R26, R29, RZ, 0x3c, !PT ;  /* 0x0000001d1a1a7212 */ /* 0x000fe200078e3cff */
[--C-:B------:R-:W-:Y:S01]  /*dd80*/  IMAD.X R29, RZ, RZ, R35.reuse, P4 ;  /* 0x000000ffff1d7224 */ /* 0x100fe200020e0623 */
[----:B------:R-:W-:Y:S01]  /*dd90*/  LOP3.LUT R34, R3, R34, RZ, 0x3c, !PT ;  /* 0x0000002203227212 */ /* 0x000fe200078e3cff */
[----:B------:R-:W-:-:S04]  /*dda0*/  IMAD.X R3, RZ, RZ, R35, P6 ;  /* 0x000000ffff037224 */ /* 0x000fc800030e0623 */
[----:B0-----:R-:W0:Y:S08]  /*ddb0*/  @P1 LDC R36, c[0x0][0xbec] ;  /* 0x0002fb00ff241b82 */ /* 0x001e300000000800 */
[----:B------:R-:W2:Y:S01]  /*ddc0*/  @P1 LDC R39, c[0x0][0xbf0] ;  /* 0x0002fc00ff271b82 */ /* 0x000ea20000000800 */
[----:B------:R-:W-:Y:S01]  /*ddd0*/  IMAD R37, R222, 0x20, R225 ;  /* 0x00000020de257824 */ /* 0x000fe200078e02e1 */
[----:B-1----:R-:W-:Y:S04]  /*dde0*/  @!P2 ST.E desc[UR8][R46.64], R18 ;  /* 0x000000122e00a985 */ /* 0x002fe8000c101908 */
[----:B----4-:R1:W-:Y:S04]  /*ddf0*/  @!P0 ST.E desc[UR8][R88.64], R0 ;  /* 0x0000000058008985 */ /* 0x0103e8000c101908 */
[----:B------:R3:W5:Y:S01]  /*de00*/  LD.E.128 R48, desc[UR8][R32.64] ;  /* 0x0000000820307980 */ /* 0x000762000c101d00 */
[----:B------:R-:W-:-:S03]  /*de10*/  IMAD R37, R98, 0x80, R37 ;  /* 0x0000008062257824 */ /* 0x000fc600078e0225 */
[----:B------:R-:W5:Y:S04]  /*de20*/  LD.E.128 R52, desc[UR8][R34.64] ;  /* 0x0000000822347980 */ /* 0x000f68000c101d00 */
[----:B------:R-:W5:Y:S01]  /*de30*/  LD.E.128 R40, desc[UR8][R30.64] ;  /* 0x000000081e287980 */ /* 0x000f62000c101d00 */
[----:B---3--:R-:W3:Y:S03]  /*de40*/  LDC.64 R32, c[0x0][0xae0] ;  /* 0x0002b800ff207b82 */ /* 0x008ee60000000a00 */
[----:B------:R-:W5:Y:S04]  /*de50*/  LD.E.128 R4, desc[UR8][R28.64] ;  /* 0x000000081c047980 */ /* 0x000f68000c101d00 */
[----:B------:R-:W5:Y:S04]  /*de60*/  LD.E.128 R60, desc[UR8][R26.64] ;  /* 0x000000081a3c7980 */ /* 0x000f68000c101d00 */
[----:B------:R-:W5:Y:S04]  /*de70*/  LD.E.128 R56, desc[UR8][R24.64] ;  /* 0x0000000818387980 */ /* 0x000f68000c101d00 */
[----:B------:R-:W5:Y:S04]  /*de80*/  LD.E.128 R12, desc[UR8][R20.64] ;  /* 0x00000008140c7980 */ /* 0x000f68000c101d00 */
[----:B------:R0:W5:Y:S01]  /*de90*/  LD.E.128 R8, desc[UR8][R2.64] ;  /* 0x0000000802087980 */ /* 0x000162000c101d00 */
[----:B------:R-:W-:-:S02]  /*dea0*/  ULDC.64 UR8, c[0x0][0xae8] ;  /* 0x0002ba0000087ab9 */ /* 0x000fc40000000a00 */
[----:B------:R-:W-:Y:S01]  /*deb0*/  UIMAD UR6, UR10, UR8, URZ ;  /* 0x000000080a0672a4 */ /* 0x000fe2000f8e023f */
[----:B-1----:R-:W-:Y:S01]  /*dec0*/  IMAD.MOV.U32 R0, RZ, RZ, R37 ;  /* 0x000000ffff007224 */ /* 0x002fe200078e0025 */
[----:B------:R-:W-:Y:S01]  /*ded0*/  UIMAD.WIDE.U32 UR4, UR7, UR8, URZ ;  /* 0x00000008070472a5 */ /* 0x000fe2000f8e003f */
[----:B------:R-:W-:Y:S01]  /*dee0*/  R2UR UR12, R223 ;  /* 0x00000000df0c72ca */ /* 0x000fe200000e0000 */
[----:B------:R-:W-:Y:S01]  /*def0*/  UIMAD UR6, UR7, UR9, UR6 ;  /* 0x00000009070672a4 */ /* 0x000fe2000f8e0206 */
[----:B------:R-:W-:Y:S01]  /*df00*/  @!PT LDS RZ, [RZ] ;  /* 0x00000000fffff984 */ /* 0x000fe20000000800 */
[----:B------:R-:W-:Y:S01]  /*df10*/  @!PT LDS RZ, [RZ] ;  /* 0x00000000fffff984 */ /* 0x000fe20000000800 */
[----:B------:R-:W-:Y:S01]  /*df20*/  @!PT LDS RZ, [RZ] ;  /* 0x00000000fffff984 */ /* 0x000fe20000000800 */
[----:B------:R-:W-:Y:S01]  /*df30*/  @!PT LDS RZ, [RZ] ;  /* 0x00000000fffff984 */ /* 0x000fe20000000800 */
[----:B------:R1:W-:Y:S06]  /*df40*/  MEMBAR.ALL.CTA ;  /* 0x0000000000007992 */ /* 0x0003ec0000008000 */
[----:B-1----:R-:W1:Y:S01]  /*df50*/  FENCE.VIEW.ASYNC.S ;  /* 0x00000000000073c6 */ /* 0x002e620000000000 */
[----:B0-----:R-:W-:Y:S01]  /*df60*/  @P1 IMAD.HI.U32 R2, R37, R36, RZ ;  /* 0x0000002425021227 */ /* 0x001fe200078e00ff */
[----:B------:R-:W-:Y:S01]  /*df70*/  ULDC.64 UR8, c[0x0][0xaf0] ;  /* 0x0002bc0000087ab9 */ /* 0x000fe20000000a00 */
[----:B------:R-:W-:-:S02]  /*df80*/  UIADD3 UR5, UR5, UR6, URZ ;  /* 0x0000000605057290 */ /* 0x000fc4000fffe03f */
[----:B------:R-:W-:Y:S01]  /*df90*/  UIMAD UR6, UR11, UR8, URZ ;  /* 0x000000080b0672a4 */ /* 0x000fe2000f8e023f */
[----:B--2---:R-:W-:Y:S01]  /*dfa0*/  @P1 SHF.R.U32.HI R0, RZ, R39, R2 ;  /* 0x00000027ff001219 */ /* 0x004fe20000011602 */
[----:B------:R-:W-:Y:S02]  /*dfb0*/  UIMAD.WIDE.U32 UR4, UR14, UR8, UR4 ;  /* 0x000000080e0472a5 */ /* 0x000fe4000f8e0004 */
[----:B------:R-:W-:Y:S01]  /*dfc0*/  UIMAD UR6, UR14, UR9, UR6 ;  /* 0x000000090e0672a4 */ /* 0x000fe2000f8e0206 */
[--C-:B------:R-:W-:Y:S01]  /*dfd0*/  SHF.R.S32.HI R3, RZ, 0x1f, R0.reuse ;  /* 0x0000001fff037819 */ /* 0x100fe20000011400 */
[----:B------:R-:W-:Y:S01]  /*dfe0*/  IMAD.MOV R21, RZ, RZ, -R0 ;  /* 0x000000ffff157224 */ /* 0x000fe200078e0a00 */
[----:B------:R-:W-:Y:S01]  /*dff0*/  ULDC.64 UR8, c[0x0][0xad8] ;  /* 0x0002b60000087ab9 */ /* 0x000fe20000000a00 */
[----:B------:R-:W-:Y:S02]  /*e000*/  UIADD3 UR5, UR5, UR6, URZ ;  /* 0x0000000605057290 */ /* 0x000fe4000fffe03f */
[-C--:B---3--:R-:W-:Y:S01]  /*e010*/  IMAD R3, R3, R32.reuse, RZ ;  /* 0x0000002003037224 */ /* 0x088fe200078e02ff */
[----:B------:R-:W-:Y:S01]  /*e020*/  R2UR UR7, R16 ;  /* 0x00000000100772ca */ /* 0x000fe200000e0000 */
[----:B------:R-:W-:Y:S01]  /*e030*/  IMAD R21, R44, R21, R37 ;  /* 0x000000152c157224 */ /* 0x000fe200078e0225 */
[----:B------:R-:W-:Y:S01]  /*e040*/  UIADD3 UR60, UR60, 0x1, URZ ;  /* 0x000000013c3c7890 */ /* 0x000fe2000fffe03f */
[C---:B------:R-:W-:Y:S01]  /*e050*/  IMAD R25, R0.reuse, R33, R3 ;  /* 0x0000002100197224 */ /* 0x040fe200078e0203 */
[----:B------:R-:W-:Y:S01]  /*e060*/  ULDC.64 UR10, c[0x0][0xa80] ;  /* 0x0002a000000a7ab9 */ /* 0x000fe20000000a00 */
[----:B------:R-:W-:Y:S01]  /*e070*/  IMAD.WIDE.U32 R2, R0, R32, UR4 ;  /* 0x0000000400027e25 */ /* 0x000fe2000f8e0020 */
[----:B------:R-:W-:Y:S01]  /*e080*/  SHF.R.S32.HI R0, RZ, 0x1f, R21 ;  /* 0x0000001fff007819 */ /* 0x000fe20000011415 */
[----:B------:R-:W-:-:S02]  /*e090*/  UIADD3 UR4, UR13, 0x34820, URZ ;  /* 0x000348200d047890 */ /* 0x000fc4000fffe03f */
[----:B------:R-:W-:Y:S02]  /*e0a0*/  IMAD.IADD R3, R3, 0x1, R25 ;  /* 0x0000000103037824 */ /* 0x000fe400078e0219 */
[----:B------:R-:W-:Y:S02]  /*e0b0*/  IMAD R0, R0, UR8, RZ ;  /* 0x0000000800007c24 */ /* 0x000fe4000f8e02ff */
[----:B------:R-:W-:Y:S01]  /*e0c0*/  IMAD R98, R98, 0x80, R225 ;  /* 0x0000008062627824 */ /* 0x000fe200078e02e1 */
[----:B------:R-:W-:Y:S01]  /*e0d0*/  ULDC UR5, c[0x0][0xc] ;  /* 0x0000030000057ab9 */ /* 0x000fe20000000800 */
[C---:B------:R-:W-:Y:S01]  /*e0e0*/  IMAD R25, R21.reuse, UR9, R0 ;  /* 0x0000000915197c24 */ /* 0x040fe2000f8e0200 */
[----:B------:R-:W-:Y:S01]  /*e0f0*/  UISETP.NE.AND UP0, UPT, UR60, 0x2, UPT ;  /* 0x000000023c00788c */ /* 0x000fe2000bf05270 */
[----:B------:R-:W-:Y:S01]  /*e100*/  IMAD.WIDE.U32 R2, R21, UR8, R2 ;  /* 0x0000000815027c25 */ /* 0x000fe2000f8e0002 */
[----:B------:R-:W-:Y:S01]  /*e110*/  UMOV UR6, 0x1 ;  /* 0x0000000100067882 */ /* 0x000fe20000000000 */
[----:B------:R-:W-:Y:S01]  /*e120*/  UIADD3 UR12, UR5, UR12, URZ ;  /* 0x0000000c050c7290 */ /* 0x000fe2000fffe03f */
[----:B------:R-:W-:Y:S01]  /*e130*/  ISETP.GE.AND P1, PT, R98, R45, PT ;  /* 0x0000002d6200720c */ /* 0x000fe20003f26270 */
[----:B------:R-:W-:Y:S01]  /*e140*/  UPRMT UR5, URZ, 0x654, UR4 ;  /* 0x000006543f057896 */ /* 0x000fe20008000004 */
[----:B------:R-:W-:Y:S01]  /*e150*/  IMAD.IADD R3, R3, 0x1, R25 ;  /* 0x0000000103037824 */ /* 0x000fe200078e0219 */
[----:B------:R-:W-:Y:S01]  /*e160*/  UPRMT UR4, UR6, 0x654, UR4 ;  /* 0x0000065406047896 */ /* 0x000fe20008000004 */
[----:B------:R-:W-:Y:S01]  /*e170*/  LEA R18, P0, R2, UR10, 0x1 ;  /* 0x0000000a02127c11 */ /* 0x000fe2000f8008ff */
[----:B------:R-:W-:Y:S01]  /*e180*/  USEL UR6, URZ, 0x1, UP0 ;  /* 0x000000013f067887 */ /* 0x000fe20008000000 */
[----:B------:R-:W-:-:S02]  /*e190*/  VIADD R0, R98, 0x20 ;  /* 0x0000002062007836 */ /* 0x000fc40000000000 */
[----:B------:R-:W-:Y:S01]  /*e1a0*/  LEA.HI.X R26, R2, UR11, R3, 0x1, P0 ;  /* 0x0000000b021a7c11 */ /* 0x000fe200080f0c03 */
[----:B------:R-:W-:Y:S01]  /*e1b0*/  ULOP3.LUT UR7, UR7, UR6, URZ, 0x3c, !UPT ;  /* 0x0000000607077292 */ /* 0x000fe2000f8e3c3f */
[----:B-1----:R-:W-:Y:S01]  /*e1c0*/  SYNCS.ARRIVE.TRANS64.RED.A1T0 RZ, [UR5], RZ ;  /* 0x000000ffffff79a7 */ /* 0x002fe20008100405 */
[-C--:B------:R-:W-:Y:S01]  /*e1d0*/  ISETP.GE.AND P3, PT, R0, R45.reuse, PT ;  /* 0x0000002d0000720c */ /* 0x080fe20003f66270 */
[----:B------:R-:W-:Y:S01]  /*e1e0*/  VIADD R0, R98, 0x40 ;  /* 0x0000004062007836 */ /* 0x000fe20000000000 */
[----:B------:R-:W-:Y:S01]  /*e1f0*/  USEL UR60, UR60, URZ, UP0 ;  /* 0x0000003f3c3c7287 */ /* 0x000fe20008000000 */
[----:B------:R-:W-:Y:S01]  /*e200*/  IMAD.U32 R223, RZ, RZ, UR12 ;  /* 0x0000000cffdf7e24 */ /* 0x000fe2000f8e00ff */
[----:B------:R0:W1:Y:S01]  /*e210*/  SHFL.IDX PT, R24, R18, RZ, 0x181f ;  /* 0x00181fff12187589 */ /* 0x00006200000e0000 */
[----:B------:R-:W-:Y:S01]  /*e220*/  IMAD.U32 R16, RZ, RZ, UR7 ;  /* 0x00000007ff107e24 */ /* 0x000fe2000f8e00ff */
[----:B------:R-:W-:Y:S01]  /*e230*/  BSSY B0, `(.L_x_205) ;  /* 0x000000e000007945 */ /* 0x000fe20003800000 */
[----:B------:R-:W-:Y:S01]  /*e240*/  SYNCS.ARRIVE.TRANS64.RED.A1T0 RZ, [UR4], RZ ;  /* 0x000000ffffff79a7 */ /* 0x000fe20008100404 */
[----:B------:R0:W2:Y:S01]  /*e250*/  SHFL.IDX PT, R25, R26, RZ, 0x181f ;  /* 0x00181fff1a197589 */ /* 0x0000a200000e0000 */
[----:B------:R-:W-:Y:S01]  /*e260*/  ISETP.GE.AND P0, PT, R0, R45, PT ;  /* 0x0000002d0000720c */ /* 0x000fe20003f06270 */
[----:B------:R-:W-:-:S12]  /*e270*/  @P1 BRA `(.L_x_206) ;  /* 0x0000000000241947 */ /* 0x000fd80003800000 */
        /* <DEDUP_REMOVED lines=9> */
.L_x_206:
[----:B------:R-:W-:Y:S05]  /*e310*/  BSYNC B0 ;  /* 0x0000000000007941 */ /* 0x000fea0003800000 */
.L_x_205:
        /* <DEDUP_REMOVED lines=13> */
.L_x_208:
[----:B------:R-:W-:Y:S05]  /*e3f0*/  BSYNC B0 ;  /* 0x0000000000007941 */ /* 0x000fea0003800000 */
.L_x_207:
        /* <DEDUP_REMOVED lines=13> */
.L_x_210:
[----:B------:R-:W-:Y:S05]  /*e4d0*/  BSYNC B0 ;  /* 0x0000000000007941 */ /* 0x000fea0003800000 */
.L_x_209:
[----:B------:R-:W-:Y:S01]  /*e4e0*/  VIADD R0, R98, 0x60 ;  /* 0x0000006062007836 */ /* 0x000fe20000000000 */
[----:B0----5:R0:W0:Y:S01]  /*e4f0*/  SHFL.IDX PT, R15, R26, 0x3, 0x181f ;  /* 0x00781f001a0f7f89 */ /* 0x02102200000e0000 */
[----:B------:R-:W-:Y:S01]  /*e500*/  BSSY B0, `(.L_x_211) ;  /* 0x000000e000007945 */ /* 0x000fe20003800000 */
[----:B------:R-:W-:Y:S02]  /*e510*/  VIADD R224, R224, 0x1 ;  /* 0x00000001e0e07836 */ /* 0x000fe40000000000 */
[----:B------:R-:W-:Y:S01]  /*e520*/  ISETP.GE.AND P0, PT, R0, R45, PT ;  /* 0x0000002d0000720c */ /* 0x000fe20003f06270 */
[----:B------:R0:W0:-:S12]  /*e530*/  SHFL.IDX PT, R14, R18, 0x3, 0x181f ;  /* 0x00781f00120e7f89 */ /* 0x00001800000e0000 */
[----:B------:R-:W-:Y:S05]  /*e540*/  @P0 BRA `(.L_x_212) ;  /* 0x0000000000240947 */ /* 0x000fea0003800000 */
[----:B------:R-:W-:Y:S01]  /*e550*/  ULDC UR4, c[0x0][0xac8] ;  /* 0x0002b20000047ab9 */ /* 0x000fe20000000800 */
[----:B------:R-:W-:Y:S01]  /*e560*/  ULDC.64 UR6, c[0x0][0x208] ;  /* 0x0000820000067ab9 */ /* 0x000fe20000000a00 */
[----:B------:R-:W-:Y:S02]  /*e570*/  ISETP.GE.AND P2, PT, R221, UR4, PT ;  /* 0x00000004dd007c0c */ /* 0x000fe4000bf46270 */
[----:B------:R-:W-:-:S11]  /*e580*/  ISETP.GE.AND P1, PT, R220, UR4, PT ;  /* 0x00000004dc007c0c */ /* 0x000fd6000bf26270 */
[C---:B0-----:R-:W-:Y:S02]  /*e590*/  @!P2 LEA R12, P0, R221.reuse, R14, 0x1 ;  /* 0x0000000edd0ca211 */ /* 0x041fe400078008ff */
[----:B---3--:R-:W-:Y:S02]  /*e5a0*/  @!P1 IMAD.WIDE R2, R220, 0x2, R14 ;  /* 0x00000002dc029825 */ /* 0x008fe400078e020e */
[----:B------:R-:W-:-:S03]  /*e5b0*/  @!P2 LEA.HI.X R13, R221, R15, R235, 0x1, P0 ;  /* 0x0000000fdd0da211 */ /* 0x000fc600000f0ceb */
[----:B------:R0:W-:Y:S04]  /*e5c0*/  @!P1 ST.E.128 desc[UR6][R2.64], R4 ;  /* 0x0000000402009985 */ /* 0x0001e8000c101d06 */
[----:B------:R0:W-:Y:S02]  /*e5d0*/  @!P2 ST.E.128 desc[UR6][R12.64], R8 ;  /* 0x000000080c00a985 */ /* 0x0001e4000c101d06 */
.L_x_212:
[----:B------:R-:W-:Y:S05]  /*e5e0*/  BSYNC B0 ;  /* 0x0000000000007941 */ /* 0x000fea0003800000 */
.L_x_211:
[----:B------:R-:W5:Y:S01]  /*e5f0*/  LDC R0, c[0x0][0xc34] ;  /* 0x00030d00ff007b82 */ /* 0x000f620000000800 */
[----:B------:R-:W-:-:S13]  /*e600*/  R2UR UR4, R223 ;  /* 0x00000000df0472ca */ /* 0x000fda00000e0000 */
[----:B-----5:R-:W-:-:S13]  /*e610*/  ISETP.LE.AND P0, PT, R0, UR4, PT ;  /* 0x0000000400007c0c */ /* 0x020fda000bf03270 */
[----:B------:R-:W-:Y:S05]  /*e620*/  @!P0 BRA `(.L_x_213) ;  /* 0xffffff2c00248947 */ /* 0x000fea000383ffff */
[----:B------:R-:W-:Y:S05]  /*e630*/  EXIT ;  /* 0x000000000000794d */ /* 0x000fea0003800000 */
.L_x_179:
[----:B------:R-:W-:-:S08]  /*e640*/  NOP ;  /* 0x0000000000007918 */ /* 0x000fd00000000000 */
[----:B0-----:R-:W0:-:S00]  /*e650*/  USETMAXREG.DEALLOC.CTAPOOL 0x18 ;  /* 0x00000018000079c8 */ /* 0x001e0000080e0500 */
[----:B------:R-:W1:Y:S01]  /*e660*/  S2UR UR4, SR_CTAID.X ;  /* 0x00000000000479c3 */ /* 0x000e620000002500 */
[----:B0-----:R-:W-:Y:S01]  /*e670*/  IMAD.MOV.U32 R2, RZ, RZ, 0x1 ;  /* 0x00000001ff027424 */ /* 0x001fe200078e00ff */
[----:B------:R-:W-:-:S06]  /*e680*/  MOV R19, RZ ;  /* 0x000000ff00137202 */ /* 0x000fcc0000000f00 */
[----:B------:R-:W1:Y:S02]  /*e690*/  LDC R3, c[0x0][0xc34] ;  /* 0x00030d00ff037b82 */ /* 0x000e640000000800 */
[----:B-1----:R-:W-:Y:S01]  /*e6a0*/  ISETP.LE.AND P0, PT, R3, UR4, PT ;  /* 0x0000000403007c0c */ /* 0x002fe2000bf03270 */
[----:B------:R-:W-:-:S05]  /*e6b0*/  IMAD.MOV.U32 R3, RZ, RZ, 0x1 ;  /* 0x00000001ff037424 */ /* 0x000fca00078e00ff */
[----:B------:R0:W-:Y:S07]  /*e6c0*/  STL [R1], R3 ;  /* 0x0000000301007387 */ /* 0x0001ee0000100800 */
[----:B------:R-:W-:Y:S05]  /*e6d0*/  @P0 BRA `(.L_x_214) ;  /* 0x0000004000300947 */ /* 0x000fea0003800000 */
[----:B------:R-:W2:Y:S01]  /*e6e0*/  LDL R5, [R1+0x2c] ;  /* 0x00002c0001057983 */ /* 0x000ea20000100800 */
[----:B------:R-:W1:Y:S01]  /*e6f0*/  S2UR UR4, SR_CgaCtaId ;  /* 0x00000000000479c3 */ /* 0x000e620000008800 */
[C---:B------:R-:W-:Y:S01]  /*e700*/  IMAD.SHL.U32 R2, R0.reuse, 0x8, RZ ;  /* 0x0000000800027824 */ /* 0x040fe200078e00ff */
[C---:B------:R-:W-:Y:S01]  /*e710*/  LOP3.LUT R6, R0.reuse, 0x7f, RZ, 0xc0, !PT ;  /* 0x0000007f00067812 */ /* 0x040fe200078ec0ff */
[----:B------:R-:W-:Y:S01]  /*e720*/  UMOV UR36, 0x400 ;  /* 0x0000040000247882 */ /* 0x000fe20000000000 */
[----:B------:R-:W-:Y:S01]  /*e730*/  LOP3.LUT P0, RZ, R0, 0x1f, RZ, 0xc0, !PT ;  /* 0x0000001f00ff7812 */ /* 0x000fe2000780c0ff */
[----:B------:R-:W-:Y:S01]  /*e740*/  IMAD.MOV.U32 R19, RZ, RZ, RZ ;  /* 0x000000ffff137224 */ /* 0x000fe200078e00ff */
[----:B0-----:R-:W-:Y:S01]  /*e750*/  LOP3.LUT R3, R2, 0x1f8, RZ, 0xc0, !PT ;  /* 0x000001f802037812 */ /* 0x001fe200078ec0ff */
[----:B------:R-:W-:Y:S01]  /*e760*/  ULDC.64 UR38, c[0x0][0x198] ;  /* 0x0000660000267ab9 */ /* 0x000fe20000000a00 */
[----:B------:R-:W0:Y:S01]  /*e770*/  S2UR UR5, SR_CTAID.X ;  /* 0x00000000000579c3 */ /* 0x000e220000002500 */
[C---:B------:R-:W-:Y:S01]  /*e780*/  ISETP.NE.AND P1, PT, R6.reuse, RZ, PT ;  /* 0x000000ff0600720c */ /* 0x040fe20003f25270 */
[----:B------:R-:W-:Y:S01]  /*e790*/  ULDC UR37, c[0x0][0xc] ;  /* 0x0000030000257ab9 */ /* 0x000fe20000000800 */
[----:B------:R-:W-:Y:S01]  /*e7a0*/  LOP3.LUT R4, R3, 0x38, R0, 0x78, !PT ;  /* 0x0000003803047812 */ /* 0x000fe200078e7800 */
[C---:B------:R-:W-:Y:S01]  /*e7b0*/  IMAD.SHL.U32 R3, R6.reuse, 0x8, RZ ;  /* 0x0000000806037824 */ /* 0x040fe200078e00ff */
[----:B------:R-:W-:Y:S01]  /*e7c0*/  ISETP.NE.OR P0, PT, R6, RZ, !P0 ;  /* 0x000000ff0600720c */ /* 0x000fe20004705670 */
[----:B------:R-:W-:Y:S01]  /*e7d0*/  IMAD.SHL.U32 R0, R0, 0x10, RZ ;  /* 0x0000001000007824 */ /* 0x000fe200078e00ff */
[----:B------:R-:W-:-:S02]  /*e7e0*/  LOP3.LUT R18, R18, 0xfffffffe, RZ, 0xc0, !PT ;  /* 0xfffffffe12127812 */ /* 0x000fc400078ec0ff */
[----:B------:R-:W-:Y:S02]  /*e7f0*/  LOP3.LUT R3, R4, 0x200, R3, 0xf8, !PT ;  /* 0x0000020004037812 */ /* 0x000fe400078ef803 */
[----:B------:R-:W-:Y:S02]  /*e800*/  SHF.R.U32.HI R4, RZ, 0x3, R6 ;  /* 0x00000003ff047819 */ /* 0x000fe40000011606 */
[----:B------:R-:W-:Y:S02]  /*e810*/  LOP3.LUT R2, R2, 0x38, RZ, 0xc0, !PT ;  /* 0x0000003802027812 */ /* 0x000fe400078ec0ff */
[----:B------:R-:W-:Y:S01]  /*e820*/  LOP3.LUT R6, R4, 0x70, R0, 0xf8, !PT ;  /* 0x0000007004067812 */ /* 0x000fe200078ef800 */
[----:B-1----:R-:W-:Y:S01]  /*e830*/  ULEA UR36, UR4, UR36, 0x18 ;  /* 0x0000002404247291 */ /* 0x002fe2000f8ec03f */
[----:B------:R-:W-:-:S04]  /*e840*/  @P1 LOP3.LUT R18, R18, 0x1, RZ, 0xfc, !PT ;  /* 0x0000000112121812 */ /* 0x000fc800078efcff */
[----:B------:R-:W-:Y:S02]  /*e850*/  LOP3.LUT R18, R18, 0xfffffffd, RZ, 0xc0, !PT ;  /* 0xfffffffd12127812 */ /* 0x000fe400078ec0ff */
[----:B------:R-:W-:Y:S01]  /*e860*/  LEA R4, R3, UR36, 0x1 ;  /* 0x0000002403047c11 */ /* 0x000fe2000f8e08ff */
[----:B0-----:R-:W-:Y:S01]  /*e870*/  IMAD.U32 R0, RZ, RZ, UR5 ;  /* 0x00000005ff007e24 */ /* 0x001fe2000f8e00ff */
[----:B------:R-:W-:-:S03]  /*e880*/  @P0 LOP3.LUT R18, R18, 0x2, RZ, 0xfc, !PT ;  /* 0x0000000212120812 */ /* 0x000fc600078efcff */
[----:B------:R-:W-:Y:S04]  /*e890*/  STL [R1+0x10], R4 ;  /* 0x0000100401007387 */ /* 0x000fe80000100800 */
[----:B------:R0:W-:Y:S02]  /*e8a0*/  STL [R1+0x28], R0 ;  /* 0x0000280001007387 */ /* 0x0001e40000100800 */
[----:B0-----:R-:W-:Y:S01]  /*e8b0*/  IMAD.MOV.U32 R0, RZ, RZ, 0x1 ;  /* 0x00000001ff007424 */ /* 0x001fe200078e00ff */
[----:B--2---:R-:W-:-:S05]  /*e8c0*/  LOP3.LUT R3, R5, 0x2, RZ, 0xfc, !PT ;  /* 0x0000000205037812 */ /* 0x004fca00078efcff */
[----:B------:R-:W-:Y:S04]  /*e8d0*/  STL [R1+0x18], R3 ;  /* 0x0000180301007387 */ /* 0x000fe80000100800 */
[----:B------:R-:W-:Y:S04]  /*e8e0*/  STL [R1+0x34], RZ ;  /* 0x000034ff01007387 */ /* 0x000fe80000100800 */
[----:B------:R0:W-:Y:S02]  /*e8f0*/  STL [R1], R0 ;  /* 0x0000000001007387 */ /* 0x0001e40000100800 */
[----:B0-----:R-:W-:-:S07]  /*e900*/  LOP3.LUT R0, R2, 0x40, RZ, 0xfc, !PT ;  /* 0x0000004002007812 */ /* 0x001fce00078efcff */
.L_x_295:
[----:B--2---:R-:W2:Y:S01]  /*e910*/  LDL R2, [R1+0x28] ;  /* 0x0000280001027983 */ /* 0x004ea20000100800 */
[----:B0-----:R-:W0:Y:S01]  /*e920*/  LDC R0, c[0x0][0xc38] ;  /* 0x00030e00ff007b82 */ /* 0x001e220000000800 */
[----:B------:R-:W-:Y:S05]  /*e930*/  YIELD ;  /* 0x0000000000007946 */ /* 0x000fea0003800000 */
[----:B------:R-:W-:Y:S02]  /*e940*/  ULDC.64 UR4, c[0x0][0x418] ;  /* 0x0001060000047ab9 */ /* 0x000fe40000000a00 */
[----:B------:R-:W1:Y:S01]  /*e950*/  LDC R16, c[0x0][0xc44] ;  /* 0x00031100ff107b82 */ /* 0x000e620000000800 */
[----:B------:R-:W-:-:S03]  /*e960*/  UISETP.NE.U32.AND UP0, UPT, UR4, URZ, UPT ;  /* 0x0000003f0400728c */ /* 0x000fc6000bf05070 */
[----:B------:R-:W-:Y:S01]  /*e970*/  ULDC UR4, c[0x0][0x424] ;  /* 0x0001090000047ab9 */ /* 0x000fe20000000800 */
[----:B------:R-:W-:-:S04]  /*e980*/  UISETP.NE.AND.EX UP0, UPT, UR5, URZ, UPT, UP0 ;  /* 0x0000003f0500728c */ /* 0x000fc8000bf05300 */
[----:B------:R-:W-:Y:S01]  /*e990*/  USEL UR4, UR4, 0x1, UP0 ;  /* 0x0000000104047887 */ /* 0x000fe20008000000 */
[----:B0-----:R-:W-:Y:S02]  /*e9a0*/  ISETP.NE.AND P0, PT, R0, 0x1, PT ;  /* 0x000000010000780c */ /* 0x001fe40003f05270 */
[----:B-1----:R-:W-:-:S11]  /*e9b0*/  ISETP.NE.AND P1, PT, R16, 0x1, PT ;  /* 0x000000011000780c */ /* 0x002fd60003f25270 */
[----:B------:R-:W2:Y:S08]  /*e9c0*/  @P0 LDC R0, c[0x0][0xc3c] ;  /* 0x00030f00ff000b82 */ /* 0x000eb00000000800 */
[----:B------:R-:W0:Y:S01]  /*e9d0*/  @P0 LDC R3, c[0x0][0xc40] ;  /* 0x00031000ff030b82 */ /* 0x000e220000000800 */
[----:B--2---:R-:W-:-:S04]  /*e9e0*/  @P0 IMAD.HI.U32 R0, R2, R0, RZ ;  /* 0x0000000002000227 */ /* 0x004fc800078e00ff */
[----:B------:R-:W-:Y:S01]  /*e9f0*/  IMAD.MOV.U32 R4, RZ, RZ, R2 ;  /* 0x000000ffff047224 */ /* 0x000fe200078e0002 */
[----:B0-----:R-:W-:Y:S02]  /*ea00*/  @P0 SHF.R.U32.HI R4, RZ, R3, R0 ;  /* 0x00000003ff040219 */ /* 0x001fe40000011600 */
[----:B------:R-:W0:Y:S03]  /*ea10*/  @P1 LDC.64 R2, c[0x0][0xc48] ;  /* 0x00031200ff021b82 */ /* 0x000e260000000a00 */
[----:B------:R-:W-:Y:S01]  /*ea20*/  IMAD.MOV.U32 R5, RZ, RZ, R4 ;  /* 0x000000ffff057224 */ /* 0x000fe200078e0004 */
[----:B------:R-:W-:Y:S04]  /*ea30*/  STL [R1+0x1c], R4 ;  /* 0x00001c0401007387 */ /* 0x000fe80000100800 */
[----:B------:R-:W1:Y:S01]  /*ea40*/  LDC R0, c[0x0][0x2f0] ;  /* 0x0000bc00ff007b82 */ /* 0x000e620000000800 */
[----:B0-----:R-:W-:-:S05]  /*ea50*/  @P1 IMAD.HI.U32 R2, R4, R2, RZ ;  /* 0x0000000204021227 */ /* 0x001fca00078e00ff */
[----:B------:R-:W-:Y:S01]  /*ea60*/  @P1 SHF.R.U32.HI R5, RZ, R3, R2 ;  /* 0x00000003ff051219 */ /* 0x000fe20000011602 */
[----:B-1----:R-:W-:Y:S01]  /*ea70*/  IMAD R0, R0, UR4, RZ ;  /* 0x0000000400007c24 */ /* 0x002fe2000f8e02ff */
[----:B------:R-:W-:-:S03]  /*ea80*/  UIADD3 UR4, UR36, 0x1e400, URZ ;  /* 0x0001e40024047890 */ /* 0x000fc6000fffe03f */
[----:B------:R-:W-:Y:S01]  /*ea90*/  STL [R1+0x14], R5 ;  /* 0x0000140501007387 */ /* 0x000fe20000100800 */
[----:B------:R-:W-:Y:S01]  /*eaa0*/  IMAD.MOV R3, RZ, RZ, -R5 ;  /* 0x000000ffff037224 */ /* 0x000fe200078e0a05 */
[----:B------:R-:W-:Y:S02]  /*eab0*/  ULOP3.LUT UP0, URZ, UR4, 0x3ff, URZ, 0xc0, !UPT ;  /* 0x000003ff043f7892 */ /* 0x000fe4000f80c03f */
[----:B------:R0:W-:Y:S01]  /*eac0*/  STL [R1+0x30], R0 ;  /* 0x0000300001007387 */ /* 0x0001e20000100800 */
[----:B------:R-:W-:-:S03]  /*ead0*/  IMAD R16, R16, R3, R4 ;  /* 0x0000000310107224 */ /* 0x000fc600078e0204 */
[----:B------:R-:W-:Y:S01]  /*eae0*/  PLOP3.LUT P0, PT, PT, PT, UP0, 0x80, 0x0 ;  /* 0x000000000000781c */ /* 0x000fe20003f0f008 */
[----:B0-----:R-:W-:-:S04]  /*eaf0*/  VIADD R0, R0, 0xaf ;  /* 0x000000af00007836 */ /* 0x001fc80000000000 */
[----:B------:R-:W-:-:S05]  /*eb00*/  IMAD.HI R0, R0, 0x2e8ba2e9, RZ ;  /* 0x2e8ba2e900007827 */ /* 0x000fca00078e02ff */
[----:B------:R-:W-:-:S04]  /*eb10*/  SHF.R.U32.HI R3, RZ, 0x1f, R0 ;  /* 0x0000001fff037819 */ /* 0x000fc80000011600 */
[----:B------:R-:W-:-:S05]  /*eb20*/  LEA.HI.SX32 R0, R0, R3, 0x1b ;  /* 0x0000000300007211 */ /* 0x000fca00078fdaff */
[----:B------:R0:W-:Y:S01]  /*eb30*/  STL [R1+0x24], R0 ;  /* 0x0000240001007387 */ /* 0x0001e20000100800 */
[----:B------:R-:W-:Y:S05]  /*eb40*/  @!P0 BRA `(.L_x_215) ;  /* 0x0000000000408947 */ /* 0x000fea0003800000 */
[----:B------:R-:W-:Y:S01]  /*eb50*/  MOV R2, 0x0 ;  /* 0x0000000000027802 */ /* 0x000fe20000000f00 */
[----:B------:R-:W-:Y:S01]  /*eb60*/  ULDC.64 UR6, c[0x4][0xa0] ;  /* 0x0100280000067ab9 */ /* 0x000fe20000000a00 */
[----:B------:R-:W-:Y:S01]  /*eb70*/  ULDC.64 UR8, c[0x4][0xa8] ;  /* 0x01002a0000087ab9 */ /* 0x000fe20000000a00 */
[----:B------:R-:W-:Y:S01]  /*eb80*/  ULDC.64 UR4, c[0x4][0x28] ;  /* 0x01000a0000047ab9 */ /* 0x000fe20000000a00 */
[----:B------:R-:W-:Y:S02]  /*eb90*/  IMAD.U32 R4, RZ, RZ, UR6 ;  /* 0x00000006ff047e24 */ /* 0x000fe4000f8e00ff */
[----:B------:R-:W1:Y:S01]  /*eba0*/  LDC.64 R2, c[0x4][R2] ;  /* 0x0100000002027b82 */ /* 0x000e620000000a00 */
[----:B------:R-:W-:Y:S02]  /*ebb0*/  IMAD.U32 R5, RZ, RZ, UR7 ;  /* 0x00000007ff057e24 */ /* 0x000fe4000f8e00ff */
[----:B------:R-:W-:Y:S02]  /*ebc0*/  IMAD.U32 R6, RZ, RZ, UR8 ;  /* 0x00000008ff067e24 */ /* 0x000fe4000f8e00ff */
[----:B------:R-:W-:-:S02]  /*ebd0*/  IMAD.U32 R7, RZ, RZ, UR9 ;  /* 0x00000009ff077e24 */ /* 0x000fc4000f8e00ff */
[----:B------:R-:W-:Y:S02]  /*ebe0*/  IMAD.U32 R10, RZ, RZ, UR4 ;  /* 0x00000004ff0a7e24 */ /* 0x000fe4000f8e00ff */
[----:B------:R-:W-:Y:S02]  /*ebf0*/  IMAD.U32 R11, RZ, RZ, UR5 ;  /* 0x00000005ff0b7e24 */ /* 0x000fe4000f8e00ff */
[----:B------:R-:W-:Y:S02]  /*ec00*/  IMAD.MOV.U32 R8, RZ, RZ, 0x70 ;  /* 0x00000070ff087424 */ /* 0x000fe400078e00ff */
[----:B------:R-:W-:Y:S02]  /*ec10*/  IMAD.MOV.U32 R12, RZ, RZ, 0x1 ;  /* 0x00000001ff0c7424 */ /* 0x000fe400078e00ff */
[----:B------:R-:W-:-:S07]  /*ec20*/  IMAD.MOV.U32 R13, RZ, RZ, RZ ;  /* 0x000000ffff0d7224 */ /* 0x000fce00078e00ff */
[----:B------:R-:W-:-:S07]  /*ec30*/  LEPC R20, `(.L_x_215) ;  /* 0x000000001014794e */ /* 0x000fce0000000000 */
[----:B01----:R-:W-:Y:S05]  /*ec40*/  CALL.ABS.NOINC R2 ;  /* 0x0000000002007343 */ /* 0x003fea0003c00000 */
.L_x_215:
        /* <DEDUP_REMOVED lines=8> */
[----:B------:R1:W2:Y:S01]  /*ecd0*/  LDC.64 R2, c[0x4][R17] ;  /* 0x0100000011027b82 */ /* 0x0002a20000000a00 */
[----:B------:R-:W-:Y:S02]  /*ece0*/  IMAD.U32 R4, RZ, RZ, UR6 ;  /* 0x00000006ff047e24 */ /* 0x000fe4000f8e00ff */
[----:B------:R-:W-:Y:S02]  /*ecf0*/  IMAD.U32 R5, RZ, RZ, UR7 ;  /* 0x00000007ff057e24 */ /* 0x000fe4000f8e00ff */
[----:B------:R-:W-:Y:S02]  /*ed00*/  IMAD.U32 R6, RZ, RZ, UR8 ;  /* 0x00000008ff067e24 */ /* 0x000fe4000f8e00ff */
[----:B------:R-:W-:-:S02]  /*ed10*/  IMAD.U32 R7, RZ, RZ, UR9 ;  /* 0x00000009ff077e24 */ /* 0x000fc4000f8e00ff */
[----:B------:R-:W-:Y:S02]  /*ed20*/  IMAD.U32 R10, RZ, RZ, UR4 ;  /* 0x00000004ff0a7e24 */ /* 0x000fe4000f8e00ff */
[----:B------:R-:W-:Y:S02]  /*ed30*/  IMAD.U32 R11, RZ, RZ, UR5 ;  /* 0x00000005ff0b7e24 */ /* 0x000fe4000f8e00ff */
[----:B------:R-:W-:Y:S02]  /*ed40*/  IMAD.MOV.U32 R8, RZ, RZ, 0x70 ;  /* 0x00000070ff087424 */ /* 0x000fe400078e00ff */
[----:B------:R-:W-:Y:S02]  /*ed50*/  IMAD.MOV.U32 R12, RZ, RZ, 0x1 ;  /* 0x00000001ff0c7424 */ /* 0x000fe400078e00ff */
[----:B-1----:R-:W-:-:S07]  /*ed60*/  IMAD.MOV.U32 R13, RZ, RZ, RZ ;  /* 0x000000ffff0d7224 */ /* 0x002fce00078e00ff */
[----:B------:R-:W-:-:S07]  /*ed70*/  LEPC R20, `(.L_x_217) ;  /* 0x000000001014794e */ /* 0x000fce0000000000 */
[----:B0-2---:R-:W-:Y:S05]  /*ed80*/  CALL.ABS.NOINC R2 ;  /* 0x0000000002007343 */ /* 0x005fea0003c00000 */
.L_x_217:
[----:B------:R0:W1:Y:S01]  /*ed90*/  LDC.64 R2, c[0x4][R17] ;  /* 0x0100000011027b82 */ /* 0x0000620000000a00 */
[----:B------:R-:W-:Y:S01]  /*eda0*/  ULDC.64 UR6, c[0x4][0xa0] ;  /* 0x0100280000067ab9 */ /* 0x000fe20000000a00 */
[----:B------:R-:W-:Y:S01]  /*edb0*/  ULDC.64 UR8, c[0x4][0xa8] ;  /* 0x01002a0000087ab9 */ /* 0x000fe20000000a00 */
[----:B------:R-:W-:Y:S01]  /*edc0*/  ULDC.64 UR4, c[0x4][0x38] ;  /* 0x01000e0000047ab9 */ /* 0x000fe20000000a00 */
[----:B------:R-:W-:Y:S01]  /*edd0*/  IMAD.U32 R4, RZ, RZ, UR6 ;  /* 0x00000006ff047e24 */ /* 0x000fe2000f8e00ff */
[----:B------:R-:W-:Y:S01]  /*ede0*/  MOV R6, UR8 ;  /* 0x0000000800067c02 */ /* 0x000fe20008000f00 */
        /* <DEDUP_REMOVED lines=9> */
.L_x_216:
[----:B------:R-:W2:Y:S01]  /*ee80*/  LDL R2, [R1+0x24] ;  /* 0x0000240001027983 */ /* 0x000ea20000100800 */
[----:B------:R-:W-:-:S03]  /*ee90*/  ULDC.64 UR4, c[0x0][0x9f8] ;  /* 0x00027e0000047ab9 */ /* 0x000fc60000000a00 */
[----:B0-----:R-:W3:Y:S01]  /*eea0*/  LDL R0, [R1+0x14] ;  /* 0x0000140001007983 */ /* 0x001ee20000100800 */
[----:B------:R-:W-:Y:S01]  /*eeb0*/  ISETP.NE.U32.AND P0, PT, RZ, UR4, PT ;  /* 0x00000004ff007c0c */ /* 0x000fe2000bf05070 */
[----:B------:R-:W-:-:S03]  /*eec0*/  ULDC.64 UR6, c[0x0][0x208] ;  /* 0x0000820000067ab9 */ /* 0x000fc60000000a00 */
[----:B------:R-:W-:Y:S01]  /*eed0*/  ISETP.NE.AND.EX P0, PT, RZ, UR5, PT, P0 ;  /* 0x00000005ff007c0c */ /* 0x000fe2000bf05300 */
[----:B--2---:R-:W-:-:S12]  /*eee0*/  IMAD.MOV.U32 R17, RZ, RZ, R2 ;  /* 0x000000ffff117224 */ /* 0x004fd800078e0002 */
[----:B------:R-:W3:Y:S02]  /*eef0*/  @P0 LDC.64 R2, c[0x0][0x9f8] ;  /* 0x00027e00ff020b82 */ /* 0x000ee40000000a00 */
[----:B---3--:R-:W-:-:S05]  /*ef00*/  @P0 IMAD.WIDE R2, R0, 0x4, R2 ;  /* 0x0000000400020825 */ /* 0x008fca00078e0202 */
[----:B------:R0:W2:Y:S01]  /*ef10*/  @P0 LDG.E R0, desc[UR6][R2.64] ;  /* 0x0000000602000981 */ /* 0x0000a2000c1e1900 */
[----:B------:R-:W-:Y:S01]  /*ef20*/  VIADD R9, R17, 0xffffffff ;  /* 0xffffffff11097836 */ /* 0x000fe20000000000 */
[----:B------:R-:W-:Y:S01]  /*ef30*/  UMOV UR4, 0xffffffff ;  /* 0xffffffff00047882 */ /* 0x000fe20000000000 */
[----:B------:R-:W-:-:S03]  /*ef40*/  LOP3.LUT R18, R18, 0xfffffffb, RZ, 0xc0, !PT ;  /* 0xfffffffb12127812 */ /* 0x000fc600078ec0ff */
[----:B------:R1:W-:Y:S01]  /*ef50*/  STL [R1+0x20], R9 ;  /* 0x0000200901007387 */ /* 0x0003e20000100800 */
[----:B0-----:R-:W0:Y:S02]  /*ef60*/  LDC.64 R2, c[0x0][0x418] ;  /* 0x00010600ff027b82 */ /* 0x001e240000000a00 */
[----:B0-----:R-:W-:-:S04]  /*ef70*/  ISETP.NE.U32.AND P0, PT, R2, RZ, PT ;  /* 0x000000ff0200720c */ /* 0x001fc80003f05070 */
[----:B------:R-:W-:-:S13]  /*ef80*/  ISETP.NE.AND.EX P1, PT, R3, RZ, PT, P0 ;  /* 0x000000ff0300720c */ /* 0x000fda0003f25300 */
[----:B------:R-:W-:Y:S02]  /*ef90*/  @P1 LOP3.LUT R18, R18, 0x4, RZ, 0xfc, !PT ;  /* 0x0000000412121812 */ /* 0x000fe400078efcff */
[----:B--2---:R-:W-:Y:S01]  /*efa0*/  SHF.R.S32.HI R8, RZ, 0x1f, R0 ;  /* 0x0000001fff087819 */ /* 0x004fe20000011400 */
[----:B------:R1:W-:Y:S01]  /*efb0*/  STL [R1+0x8], R0 ;  /* 0x0000080001007387 */ /* 0x0003e20000100800 */
[----:B------:R-:W-:-:S03]  /*efc0*/  SEL R17, R0, RZ, !P1 ;  /* 0x000000ff00117207 */ /* 0x000fc60004800000 */
[----:B------:R1:W-:Y:S01]  /*efd0*/  STL [R1+0xc], R8 ;  /* 0x00000c0801007387 */ /* 0x0003e20000100800 */
[----:B------:R-:W-:Y:S05]  /*efe0*/  BRA.DIV UR4, `(.L_x_218) ;  /* 0x0000003e043c7947 */ /* 0x000fea000b800000 */
[----:B------:R-:W0:Y:S02]  /*eff0*/  S2R R4, SR_TID.X ;  /* 0x0000000000047919 */ /* 0x000e240000002100 */
[----:B0-----:R-:W-:-:S04]  /*f000*/  SHF.R.U32.HI R4, RZ, 0x5, R4 ;  /* 0x00000005ff047819 */ /* 0x001fc80000011604 */
[----:B------:R-:W-:-:S05]  /*f010*/  LOP3.LUT R4, R4, 0x3, RZ, 0xc0, !PT ;  /* 0x0000000304047812 */ /* 0x000fca00078ec0ff */
[----:B------:R0:W2:Y:S02]  /*f020*/  SHFL.IDX PT, R14, R4, RZ, 0x1f ;  /* 0x00001fff040e7589 */ /* 0x0000a400000e0000 */
.L_x_311:
[----:B--2---:R-:W-:Y:S02]  /*f030*/  ISETP.NE.AND P0, PT, R14, RZ, PT ;  /* 0x000000ff0e00720c */ /* 0x004fe40003f05270 */
[----:B------:R-:W-:Y:S02]  /*f040*/  PLOP3.LUT P2, PT, PT, PT, PT, 0x8, 0x0 ;  /* 0x000000000000781c */ /* 0x000fe40003f4e170 */
[----:B------:R-:W-:-:S11]  /*f050*/  LOP3.LUT R18, R18, 0xfffffff7, RZ, 0xc0, !PT ;  /* 0xfffffff712127812 */ /* 0x000fd600078ec0ff */
[----:B------:R-:W-:Y:S01]  /*f060*/  @P2 LOP3.LUT R18, R18, 0x8, RZ, 0xfc, !PT ;  /* 0x0000000812122812 */ /* 0x000fe200078efcff */
[----:B------:R-:W-:Y:S06]  /*f070*/  @P0 BRA `(.L_x_219) ;  /* 0x0000000400380947 */ /* 0x000fec0003800000 */
[----:B------:R-:W-:-:S03]  /*f080*/  UMOV UR4, 0xffffffff ;  /* 0xffffffff00047882 */ /* 0x000fc60000000000 */
[----:B------:R-:W-:Y:S05]  /*f090*/  BRA.DIV UR4, `(.L_x_220) ;  /* 0x0000003e04447947 */ /* 0x000fea000b800000 */
[----:B------:R-:W-:-:S13]  /*f0a0*/  ELECT P6, URZ, PT ;  /* 0x00000000003f782f */ /* 0x000fda00038c0000 */
.L_x_314:
[----:B------:R-:W-:Y:S05]  /*f0b0*/  @!P6 BRA `(.L_x_219) ;  /* 0x000000040028e947 */ /* 0x000fea0003800000 */
[----:B------:R2:W-:Y:S01]  /*f0c0*/  STL [R1+0x4], R9 ;  /* 0x0000040901007387 */ /* 0x0005e20000100800 */
[----:B------:R-:W-:Y:S05]  /*f0d0*/  @!P1 BRA `(.L_x_221) ;  /* 0x00000000004c9947 */ /* 0x000fea0003800000 */
[----:B------:R-:W3:Y:S01]  /*f0e0*/  LDC R7, c[0x0][0x43c] ;  /* 0x00010f00ff077b82 */ /* 0x000ee20000000800 */
[----:B------:R-:W-:Y:S01]  /*f0f0*/  ULDC.64 UR4, c[0x0][0x428] ;  /* 0x00010a0000047ab9 */ /* 0x000fe20000000a00 */
[----:B------:R-:W-:Y:S01]  /*f100*/  ULDC.64 UR6, c[0x0][0x208] ;  /* 0x0000820000067ab9 */ /* 0x000fe20000000a00 */
[----:B---3--:R-:W-:-:S13]  /*f110*/  ISETP.NE.AND P0, PT, R7, 0x1, PT ;  /* 0x000000010700780c */ /* 0x008fda0003f05270 */
[----:B0-----:R-:W0:Y:S02]  /*f120*/  @P0 LDC.64 R4, c[0x0][0x440] ;  /* 0x00011000ff040b82 */ /* 0x001e240000000a00 */
[----:B0-----:R-:W-:-:S04]  /*f130*/  @P0 IMAD.HI.U32 R6, R9, R4, RZ ;  /* 0x0000000409060227 */ /* 0x001fc800078e00ff */
[----:B------:R-:W-:Y:S01]  /*f140*/  IMAD.MOV.U32 R4, RZ, RZ, R9 ;  /* 0x000000ffff047224 */ /* 0x000fe200078e0009 */
[----:B------:R-:W-:-:S05]  /*f150*/  @P0 SHF.R.U32.HI R4, RZ, R5, R6 ;  /* 0x00000005ff040219 */ /* 0x000fca0000011606 */
[----:B------:R-:W-:-:S04]  /*f160*/  IMAD.MOV R5, RZ, RZ, -R4 ;  /* 0x000000ffff057224 */ /* 0x000fc800078e0a04 */
[----:B------:R-:W-:Y:S01]  /*f170*/  IMAD R6, R7, R5, R9 ;  /* 0x0000000507067224 */ /* 0x000fe200078e0209 */
[----:B------:R-:W-:-:S04]  /*f180*/  SHF.R.S32.HI R5, RZ, 0x1f, R4 ;  /* 0x0000001fff057819 */ /* 0x000fc80000011404 */
[----:B------:R0:W-:Y:S01]  /*f190*/  STL [R1+0x4], R6 ;  /* 0x0000040601007387 */ /* 0x0001e20000100800 */
[----:B------:R-:W-:-:S03]  /*f1a0*/  IMAD.WIDE.U32 R4, R0, UR4, R4 ;  /* 0x0000000400047c25 */ /* 0x000fc6000f8e0004 */
[----:B------:R-:W-:Y:S01]  /*f1b0*/  LEA R2, P0, R4, R2, 0x2 ;  /* 0x0000000204027211 */ /* 0x000fe200078010ff */
[----:B0-----:R-:W-:-:S04]  /*f1c0*/  IMAD R6, R8, UR4, RZ ;  /* 0x0000000408067c24 */ /* 0x001fc8000f8e02ff */
[----:B-1----:R-:W-:-:S04]  /*f1d0*/  IMAD R0, R0, UR5, R6 ;  /* 0x0000000500007c24 */ /* 0x002fc8000f8e0206 */
[----:B------:R-:W-:-:S05]  /*f1e0*/  IMAD.IADD R0, R5, 0x1, R0 ;  /* 0x0000000105007824 */ /* 0x000fca00078e0200 */
[----:B------:R-:W-:-:S05]  /*f1f0*/  LEA.HI.X R3, R4, R3, R0, 0x2, P0 ;  /* 0x0000000304037211 */ /* 0x000fca00000f1400 */
[----:B------:R3:W5:Y:S02]  /*f200*/  LDG.E R0, desc[UR6][R2.64] ;  /* 0x0000000602007981 */ /* 0x000764000c1e1900 */
.L_x_221:
[----:B---3--:R-:W3:Y:S01]  /*f210*/  LDL R3, [R1] ;  /* 0x0000000001037983 */ /* 0x008ee20000100800 */
[----:B------:R-:W-:Y:S02]  /*f220*/  LEA R2, R19, UR36, 0x3 ;  /* 0x0000002413027c11 */ /* 0x000fe4000f8e18ff */
[----:B---3--:R-:W-:-:S04]  /*f230*/  SHF.L.U32 R3, R3, 0x1f, RZ ;  /* 0x0000001f03037819 */ /* 0x008fc800000006ff */
[----:B------:R-:W3:Y:S02]  /*f240*/  SYNCS.PHASECHK.TRANS64.TRYWAIT P0, [R2+URZ+0x34840], R3 ;  /* 0x03484003020075a7 */ /* 0x000ee4000800017f */
[----:B---3--:R-:W-:Y:S05]  /*f250*/  @!P0 BRA `(.L_x_222) ;  /* 0x0000003800f48947 */ /* 0x008fea0003800000 */
.L_x_315:
[----:B0-----:R-:W4:Y:S01]  /*f260*/  LDL R4, [R1+0x18] ;  /* 0x0000180001047983 */ /* 0x001f220000100800 */
[----:B------:R-:W0:Y:S02]  /*f270*/  S2R R5, SR_TID.X ;  /* 0x0000000000057919 */ /* 0x000e240000002100 */
[----:B0-----:R-:W-:-:S04]  /*f280*/  LOP3.LUT R5, R5, 0x7f, RZ, 0xc0, !PT ;  /* 0x0000007f05057812 */ /* 0x001fc800078ec0ff */
[----:B------:R-:W-:-:S13]  /*f290*/  ISETP.NE.AND P0, PT, R5, RZ, PT ;  /* 0x000000ff0500720c */ /* 0x000fda0003f05270 */
[----:B---3--:R-:W-:-:S04]  /*f2a0*/  @!P0 IMAD.MOV.U32 R3, RZ, RZ, 0xb000 ;  /* 0x0000b000ff038424 */ /* 0x008fc800078e00ff */
[----:B------:R4:W-:Y:S02]  /*f2b0*/  @!P0 SYNCS.ARRIVE.TRANS64 RZ, [R2+URZ+0x34830], R3 ;  /* 0x0348300302ff89a7 */ /* 0x0009e4000800003f */
[----:B----4-:R-:W-:-:S04]  /*f2c0*/  PRMT R3, R4, 0x9910, RZ ;  /* 0x0000991004037816 */ /* 0x010fc800000000ff */
[----:B------:R-:W-:-:S13]  /*f2d0*/  ISETP.NE.AND P0, PT, R3, 0x2, PT ;  /* 0x000000020300780c */ /* 0x000fda0003f05270 */
[----:B------:R-:W-:Y:S05]  /*f2e0*/  @P0 BRA `(.L_x_223) ;  /* 0x0000000000040947 */ /* 0x000fea0003800000 */
[----:B------:R-:W-:Y:S01]  /*f2f0*/  BPT.TRAP 0x1 ;  /* 0x000000040000795c */ /* 0x000fe20000300000 */
.L_x_223:
[----:B------:R-:W-:-:S13]  /*f300*/  LOP3.LUT P0, RZ, R18, 0x2, RZ, 0xc0, !PT ;  /* 0x0000000212ff7812 */ /* 0x000fda000780c0ff */
[----:B------:R-:W-:Y:S05]  /*f310*/  @P0 BRA `(.L_x_224) ;  /* 0x0000000000040947 */ /* 0x000fea0003800000 */
[----:B------:R-:W-:Y:S01]  /*f320*/  BPT.TRAP 0x1 ;  /* 0x000000040000795c */ /* 0x000fe20000300000 */
.L_x_224:
[----:B------:R-:W3:Y:S01]  /*f330*/  LDL R4, [R1+0x4] ;  /* 0x0000040001047983 */ /* 0x000ee20000100800 */
[----:B------:R-:W-:Y:S01]  /*f340*/  R2UR UR9, R2 ;  /* 0x00000000020972ca */ /* 0x000fe200000e0000 */
[----:B------:R-:W-:Y:S01]  /*f350*/  UIADD3 UR4, UP0, UR38, 0x370, URZ ;  /* 0x0000037026047890 */ /* 0x000fe2000ff1e03f */
[----:B------:R-:W-:Y:S01]  /*f360*/  R2UR UR12, R16 ;  /* 0x00000000100c72ca */ /* 0x000fe200000e0000 */
[----:B------:R-:W0:Y:S01]  /*f370*/  S2R R5, SR_CgaCtaId ;  /* 0x0000000000057919 */ /* 0x000e220000008800 */
[----:B-----5:R-:W-:Y:S01]  /*f380*/  R2UR UR13, R0 ;  /* 0x00000000000d72ca */ /* 0x020fe200000e0000 */
[----:B------:R-:W-:Y:S01]  /*f390*/  UMOV UR10, URZ ;  /* 0x0000003f000a7c82 */ /* 0x000fe20008000000 */
[----:B------:R-:W-:Y:S01]  /*f3a0*/  UMOV UR16, 0x30000 ;  /* 0x0003000000107882 */ /* 0x000fe20000000000 */
[----:B------:R-:W4:Y:S01]  /*f3b0*/  S2R R3, SR_CgaCtaId ;  /* 0x0000000000037919 */ /* 0x000f220000008800 */
[----:B------:R-:W-:Y:S01]  /*f3c0*/  UMOV UR15, 0x40 ;  /* 0x00000040000f7882 */ /* 0x000fe20000000000 */
[----:B------:R-:W-:Y:S01]  /*f3d0*/  PLOP3.LUT P0, PT, PT, PT, PT, 0x80, 0x0 ;  /* 0x000000000000781c */ /* 0x000fe20003f0f070 */
[----:B------:R-:W-:Y:S01]  /*f3e0*/  IMAD.MOV.U32 R17, RZ, RZ, R0 ;  /* 0x000000ffff117224 */ /* 0x000fe200078e0000 */
[----:B------:R-:W-:-:S02]  /*f3f0*/  LOP3.LUT R18, R18, 0xfffffff7, RZ, 0xc0, !PT ;  /* 0xfffffff712127812 */ /* 0x000fc400078ec0ff */
[----:B------:R-:W-:-:S09]  /*f400*/  UIADD3 UR9, UR9, 0x34830, URZ ;  /* 0x0003483009097890 */ /* 0x000fd2000fffe03f */
[----:B------:R-:W-:Y:S02]  /*f410*/  @P0 LOP3.LUT R18, R18, 0x8, RZ, 0xfc, !PT ;  /* 0x0000000812120812 */ /* 0x000fe400078efcff */
[----:B0-----:R-:W-:Y:S02]  /*f420*/  LOP3.LUT R5, R5, 0x1, RZ, 0xc0, !PT ;  /* 0x0000000105057812 */ /* 0x001fe400078ec0ff */
[----:B----4-:R-:W-:-:S03]  /*f430*/  LOP3.LUT R3, R3, 0x1, RZ, 0xc0, !PT ;  /* 0x0000000103037812 */ /* 0x010fc600078ec0ff */
[----:B------:R-:W-:-:S04]  /*f440*/  IMAD R5, R5, 0x1600, RZ ;  /* 0x0000160005057824 */ /* 0x000fc800078e02ff */
[----:B------:R-:W-:Y:S02]  /*f450*/  IMAD R2, R19, 0x5800, R5 ;  /* 0x0000580013027824 */ /* 0x000fe400078e0205 */
[----:B------:R-:W-:-:S03]  /*f460*/  IMAD R3, R3, 0x58, RZ ;  /* 0x0000005803037824 */ /* 0x000fc600078e02ff */
[----:B------:R-:W-:Y:S02]  /*f470*/  R2UR UR5, R2 ;  /* 0x00000000020572ca */ /* 0x000fe400000e0000 */
[----:B------:R-:W-:-:S11]  /*f480*/  R2UR UR7, R3 ;  /* 0x00000000030772ca */ /* 0x000fd600000e0000 */
[----:B------:R-:W-:Y:S02]  /*f490*/  ULEA UR6, UR5, UR36, 0x1 ;  /* 0x0000002405067291 */ /* 0x000fe4000f8e083f */
[----:B------:R-:W-:Y:S02]  /*f4a0*/  UIADD3.X UR5, URZ, UR39, URZ, UP0, !UPT ;  /* 0x000000273f057290 */ /* 0x000fe400087fe43f */
[----:B------:R-:W-:Y:S02]  /*f4b0*/  UIADD3 UR8, UR6, 0x1e400, URZ ;  /* 0x0001e40006087890 */ /* 0x000fe4000fffe03f */
[----:B------:R-:W-:-:S03]  /*f4c0*/  UIADD3 UR14, UR6, 0x23c00, URZ ;  /* 0x00023c00060e7890 */ /* 0x000fc6000fffe03f */
[----:B------:R-:W-:Y:S01]  /*f4d0*/  UMOV UR6, 0x0 ;  /* 0x0000000000067882 */ /* 0x000fe20000000000 */
[----:B---3--:R-:W-:-:S13]  /*f4e0*/  R2UR UR11, R4 ;  /* 0x00000000040b72ca */ /* 0x008fda00000e0000 */
[----:B------:R-:W-:-:S03]  /*f4f0*/  UIMAD UR11, UR11, 0xb0, UR7 ;  /* 0x000000b00b0b78a4 */ /* 0x000fc6000f8e0207 */
[----:B------:R-:W-:-:S06]  /*f500*/  UMOV UR7, 0x14f00000 ;  /* 0x14f0000000077882 */ /* 0x000fcc0000000000 */
[----:B------:R0:W-:Y:S02]  /*f510*/  UTMALDG.4D.MULTICAST [UR8], [UR4], UR16, desc[UR6] ;  /* 0x00000608040073b4 */ /* 0x0001e40008019810 */
[----:B0-----:R-:W-:Y:S01]  /*f520*/  UMOV UR8, UR14 ;  /* 0x0000000e00087c82 */ /* 0x001fe20008000000 */
[----:B------:R-:W-:Y:S02]  /*f530*/  UMOV UR10, UR15 ;  /* 0x0000000f000a7c82 */ /* 0x000fe40008000000 */
[----:B------:R3:W-:Y:S02]  /*f540*/  UTMALDG.4D.MULTICAST [UR8], [UR4], UR16, desc[UR6] ;  /* 0x00000608040073b4 */ /* 0x0007e40008019810 */
[----:B---3--:R-:W-:Y:S01]  /*f550*/  NOP ;  /* 0x0000000000007918 */ /* 0x008fe20000000000 */
.L_x_219:
        /* <DEDUP_REMOVED lines=10> */
[----:B0-----:R-:W-:Y:S02]  /*f600*/  IMAD.U32 R4, RZ, RZ, UR6 ;  /* 0x00000006ff047e24 */ /* 0x001fe4000f8e00ff */
[----:B------:R-:W0:Y:S01]  /*f610*/  LDC.64 R2, c[0x4][R2] ;  /* 0x0100000002027b82 */ /* 0x000e220000000a00 */
[----:B------:R-:W-:Y:S02]  /*f620*/  IMAD.U32 R5, RZ, RZ, UR7 ;  /* 0x00000007ff057e24 */ /* 0x000fe4000f8e00ff */
[----:B------:R-:W-:Y:S02]  /*f630*/  IMAD.U32 R6, RZ, RZ, UR8 ;  /* 0x00000008ff067e24 */ /* 0x000fe4000f8e00ff */
[----:B------:R-:W-:-:S02]  /*f640*/  IMAD.U32 R7, RZ, RZ, UR9 ;  /* 0x00000009ff077e24 */ /* 0x000fc4000f8e00ff */
[----:B------:R-:W-:Y:S02]  /*f650*/  IMAD.U32 R10, RZ, RZ, UR4 ;  /* 0x00000004ff0a7e24 */ /* 0x000fe4000f8e00ff */
[----:B------:R-:W-:Y:S02]  /*f660*/  IMAD.U32 R11, RZ, RZ, UR5 ;  /* 0x00000005ff0b7e24 */ /* 0x000fe4000f8e00ff */
[----:B-1----:R-:W-:Y:S02]  /*f670*/  IMAD.MOV.U32 R8, RZ, RZ, 0x70 ;  /* 0x00000070ff087424 */ /* 0x002fe400078e00ff */
[----:B------:R-:W-:Y:S02]  /*f680*/  IMAD.MOV.U32 R12, RZ, RZ, 0x1 ;  /* 0x00000001ff0c7424 */ /* 0x000fe400078e00ff */
[----:B------:R-:W-:-:S07]  /*f690*/  IMAD.MOV.U32 R13, RZ, RZ, RZ ;  /* 0x000000ffff0d7224 */ /* 0x000fce00078e00ff */
[----:B------:R-:W-:-:S07]  /*f6a0*/  LEPC R20, `(.L_x_225) ;  /* 0x000000001014794e */ /* 0x000fce0000000000 */
[----:B0-2---:R-:W-:Y:S05]  /*f6b0*/  CALL.ABS.NOINC R2 ;  /* 0x0000000002007343 */ /* 0x005fea0003c00000 */
.L_x_225:
[----:B0-----:R-:W3:Y:S01]  /*f6c0*/  LDL.LU R4, [R1+0x14] ;  /* 0x0000140001047983 */ /* 0x001ee20000300800 */
[----:B-1----:R-:W-:Y:S01]  /*f6d0*/  SHF.R.S32.HI R0, RZ, 0x1f, R16 ;  /* 0x0000001fff007819 */ /* 0x002fe20000011410 */
[----:B------:R-:W-:Y:S01]  /*f6e0*/  ULDC.64 UR4, c[0x0][0x2d8] ;  /* 0x0000b60000047ab9 */ /* 0x000fe20000000a00 */
[----:B------:R-:W0:Y:S01]  /*f6f0*/  LDC R8, c[0x0][0x448] ;  /* 0x00011200ff087b82 */ /* 0x000e220000000800 */
[----:B------:R-:W4:Y:S01]  /*f700*/  LDL.LU R7, [R1+0x1c] ;  /* 0x00001c0001077983 */ /* 0x000f220000300800 */
[----:B------:R-:W-:-:S03]  /*f710*/  ULDC.64 UR6, c[0x0][0x280] ;  /* 0x0000a00000067ab9 */ /* 0x000fc60000000a00 */
[----:B------:R-:W2:Y:S01]  /*f720*/  LDL R5, [R1+0x28] ;  /* 0x0000280001057983 */ /* 0x000ea20000100800 */
        /* <DEDUP_REMOVED lines=8> */
[----:B-1----:R-:W-:-:S05]  /*f7b0*/  IMAD.SHL.U32 R10, R10, 0x8, RZ ;  /* 0x000000080a0a7824 */ /* 0x002fca00078e00ff */
[----:B------:R-:W-:Y:S02]  /*f7c0*/  LOP3.LUT R10, R10, 0x38, RZ, 0xc0, !PT ;  /* 0x000000380a0a7812 */ /* 0x000fe400078ec0ff */
[----:B---3--:R-:W-:Y:S01]  /*f7d0*/  SHF.R.S32.HI R0, RZ, 0x1f, R4 ;  /* 0x0000001fff007819 */ /* 0x008fe20000011404 */
[----:B------:R-:W-:-:S04]  /*f7e0*/  IMAD.WIDE.U32 R2, R4, UR4, R2 ;  /* 0x0000000404027c25 */ /* 0x000fc8000f8e0002 */
[----:B------:R-:W-:Y:S01]  /*f7f0*/  IMAD R0, R0, UR4, RZ ;  /* 0x0000000400007c24 */ /* 0x000fe2000f8e02ff */
[----:B------:R-:W-:-:S03]  /*f800*/  ULDC UR4, c[0x0][0xc38] ;  /* 0x00030e0000047ab9 */ /* 0x000fc60000000800 */
[----:B------:R-:W-:Y:S02]  /*f810*/  IMAD R0, R4, UR5, R0 ;  /* 0x0000000504007c24 */ /* 0x000fe4000f8e0200 */
[----:B------:R-:W1:Y:S02]  /*f820*/  S2R R4, SR_TID.X ;  /* 0x0000000000047919 */ /* 0x000e640000002100 */
[----:B------:R-:W-:Y:S02]  /*f830*/  IMAD.IADD R3, R3, 0x1, R0 ;  /* 0x0000000103037824 */ /* 0x000fe400078e0200 */
[----:B----4-:R-:W-:Y:S02]  /*f840*/  IMAD.MOV R0, RZ, RZ, -R7 ;  /* 0x000000ffff007224 */ /* 0x010fe400078e0a07 */
[----:B------:R-:W3:Y:S02]  /*f850*/  @P0 LDC R7, c[0x0][0x450] ;  /* 0x00011400ff070b82 */ /* 0x000ee40000000800 */
[----:B--2---:R-:W-:Y:S01]  /*f860*/  IMAD R0, R0, UR4, R5 ;  /* 0x0000000400007c24 */ /* 0x004fe2000f8e0205 */
        /* <DEDUP_REMOVED lines=11> */
[----:B---3--:R-:W-:-:S05]  /*f920*/  @P0 SHF.R.U32.HI R4, RZ, R7, R6 ;  /* 0x00000007ff040219 */ /* 0x008fca0000011606 */
[----:B------:R-:W-:Y:S02]  /*f930*/  IMAD.MOV R6, RZ, RZ, -R4 ;  /* 0x000000ffff067224 */ /* 0x000fe400078e0a04 */
[----:B------:R-:W-:-:S04]  /*f940*/  IMAD.WIDE.U32 R2, R4, UR4, R2 ;  /* 0x0000000404027c25 */ /* 0x000fc8000f8e0002 */
[----:B------:R-:W-:Y:S01]  /*f950*/  IMAD R0, R8, R6, R0 ;  /* 0x0000000608007224 */ /* 0x000fe200078e0200 */
[----:B------:R-:W-:-:S05]  /*f960*/  SHF.R.S32.HI R6, RZ, 0x1f, R4 ;  /* 0x0000001fff067819 */ /* 0x000fca0000011404 */
[----:B------:R-:W-:Y:S01]  /*f970*/  IMAD R6, R6, UR4, RZ ;  /* 0x0000000406067c24 */ /* 0x000fe2000f8e02ff */
[----:B-1----:R-:W-:-:S03]  /*f980*/  SHF.L.U32 R9, R9, 0x3, RZ ;  /* 0x0000000309097819 */ /* 0x002fc600000006ff */
[----:B------:R-:W-:Y:S01]  /*f990*/  IMAD R4, R4, UR5, R6 ;  /* 0x0000000504047c24 */ /* 0x000fe2000f8e0206 */
[----:B------:R-:W-:Y:S01]  /*f9a0*/  ULDC.64 UR4, c[0x0][0x2c8] ;  /* 0x0000b20000047ab9 */ /* 0x000fe20000000a00 */
[----:B------:R-:W-:Y:S02]  /*f9b0*/  LOP3.LUT R9, R9, 0x38, RZ, 0xc0, !PT ;  /* 0x0000003809097812 */ /* 0x000fe400078ec0ff */
[----:B------:R-:W-:Y:S01]  /*f9c0*/  IMAD.IADD R3, R3, 0x1, R4 ;  /* 0x0000000103037824 */ /* 0x000fe200078e0204 */
[----:B------:R-:W-:Y:S02]  /*f9d0*/  SHF.R.S32.HI R4, RZ, 0x1f, R0 ;  /* 0x0000001fff047819 */ /* 0x000fe40000011400 */
[----:B------:R-:W-:Y:S01]  /*f9e0*/  LOP3.LUT R9, R9, 0x40, RZ, 0xfc, !PT ;  /* 0x0000004009097812 */ /* 0x000fe200078efcff */
[----:B------:R-:W-:-:S04]  /*f9f0*/  IMAD.WIDE.U32 R2, R0, UR4, R2 ;  /* 0x0000000400027c25 */ /* 0x000fc8000f8e0002 */
[----:B------:R-:W-:Y:S01]  /*fa00*/  IMAD R4, R4, UR4, RZ ;  /* 0x0000000404047c24 */ /* 0x000fe2000f8e02ff */
[----:B------:R-:W-:Y:S02]  /*fa10*/  ULDC UR4, c[0x0][0x2b8] ;  /* 0x0000ae0000047ab9 */ /* 0x000fe40000000800 */
        /* <DEDUP_REMOVED lines=13> */
[----:B------:R-:W1:Y:S01]  /*faf0*/  SHFL.IDX PT, R7, R0, RZ, 0x181f ;  /* 0x00181fff00077589 */ /* 0x000e6200000e0000 */
[----:B0-----:R-:W-:-:S04]  /*fb00*/  LOP3.LUT R6, R6, 0x7f, RZ, 0xc0, !PT ;  /* 0x0000007f06067812 */ /* 0x001fc800078ec0ff */
[----:B------:R-:W-:Y:S02]  /*fb10*/  SHF.R.U32.HI R11, RZ, 0x3, R6 ;  /* 0x00000003ff0b7819 */ /* 0x000fe40000011606 */
[----:B------:R-:W0:Y:S03]  /*fb20*/  SHFL.IDX PT, R6, R2, RZ, 0x181f ;  /* 0x00181fff02067589 */ /* 0x000e2600000e0000 */
[----:B------:R-:W-:-:S04]  /*fb30*/  IMAD.IADD R4, R11, 0x1, R5 ;  /* 0x000000010b047824 */ /* 0x000fc800078e0205 */
[C---:B------:R-:W-:Y:S01]  /*fb40*/  VIADD R5, R4.reuse, 0x10 ;  /* 0x0000001004057836 */ /* 0x040fe20000000000 */
[----:B------:R-:W-:-:S13]  /*fb50*/  ISETP.GE.AND P2, PT, R4, R3, PT ;  /* 0x000000030400720c */ /* 0x000fda0003f46270 */
[----:B-1----:R-:W-:-:S05]  /*fb60*/  @!P2 LEA R7, P3, R10, R7, 0x1 ;  /* 0x000000070a07a211 */ /* 0x002fca00078608ff */
[----:B0-----:R-:W-:-:S05]  /*fb70*/  @!P2 IMAD.X R6, RZ, RZ, R6, P3 ;  /* 0x000000ffff06a224 */ /* 0x001fca00018e0606 */
[----:B------:R-:W-:-:S04]  /*fb80*/  @!P2 LOP3.LUT R7, R7, R6, RZ, 0x3c, !PT ;  /* 0x000000060707a212 */ /* 0x000fc800078e3cff */
[----:B------:R-:W-:-:S04]  /*fb90*/  @!P2 LOP3.LUT R6, R7, R6, RZ, 0x3c, !PT ;  /* 0x000000060706a212 */ /* 0x000fc800078e3cff */
[----:B------:R-:W-:-:S05]  /*fba0*/  @!P2 LOP3.LUT R7, R7, R6, RZ, 0x3c, !PT ;  /* 0x000000060707a212 */ /* 0x000fca00078e3cff */
[----:B------:R-:W-:Y:S01]  /*fbb0*/  @!PT LDS RZ, [RZ] ;  /* 0x00000000fffff984 */ /* 0x000fe20000000800 */
[----:B-----5:R-:W-:Y:S04]  /*fbc0*/  @!P2 LDGSTS.E.BYPASS.LTC128B.128 [R9+0x16400], desc[UR6][R6.64], !P0 ;  /* 0x164000000609afae */ /* 0x020fe8000c101d46 */
[----:B------:R0:W-:Y:S01]  /*fbd0*/  @!P2 LDGSTS.E.BYPASS.LTC128B.128 [R9+0x1a400], desc[UR6][R6.64+0x80], !P1 ;  /* 0x1a4000800609afae */ /* 0x0001e2000c901d46 */
[----:B------:R-:W-:-:S03]  /*fbe0*/  ISETP.GE.AND P2, PT, R5, R3, PT ;  /* 0x000000030500720c */ /* 0x000fc60003f46270 */
[----:B------:R-:W1:Y:S04]  /*fbf0*/  SHFL.IDX PT, R5, R0, 0x1, 0x181f ;  /* 0x00381f0000057f89 */ /* 0x000e6800000e0000 */
[----:B0-----:R-:W0:Y:S06]  /*fc00*/  SHFL.IDX PT, R6, R2, 0x1, 0x181f ;  /* 0x00381f0002067f89 */ /* 0x001e2c00000e0000 */
[----:B-1----:R-:W-:-:S05]  /*fc10*/  @!P2 LEA R5, P3, R10, R5, 0x1 ;  /* 0x000000050a05a211 */ /* 0x002fca00078608ff */
[----:B0-----:R-:W-:-:S04]  /*fc20*/  @!P2 IMAD.X R6, RZ, RZ, R6, P3 ;  /* 0x000000ffff06a224 */ /* 0x001fc800018e0606 */
[----:B------:R-:W-:Y:S02]  /*fc30*/  @!P2 IMAD.MOV.U32 R7, RZ, RZ, R6 ;  /* 0x000000ffff07a224 */ /* 0x000fe400078e0006 */
[----:B------:R-:W-:Y:S02]  /*fc40*/  @!P2 IMAD.MOV.U32 R6, RZ, RZ, R5 ;  /* 0x000000ffff06a224 */ /* 0x000fe400078e0005 */
[----:B------:R-:W-:-:S03]  /*fc50*/  VIADD R5, R4, 0x20 ;  /* 0x0000002004057836 */ /* 0x000fc60000000000 */
[----:B------:R-:W-:Y:S04]  /*fc60*/  @!P2 LDGSTS.E.BYPASS.LTC128B.128 [R9+0x16c00], desc[UR6][R6.64], !P0 ;  /* 0x16c000000609afae */ /* 0x000fe8000c101d46 */
        /* <DEDUP_REMOVED lines=43> */
[----:B------:R-:W-:Y:S04]  /*ff20*/  SHFL.IDX PT, R0, R0, 0x7, 0x181f ;  /* 0x00f81f0000007f89 */ /* 0x000fe800000e0000 */
[----:B0-----:R-:W0:Y:S02]  /*ff30*/  SHFL.IDX PT, R6, R2, 0x6, 0x181f ;  /* 0x00d81f0002067f89 */ /* 0x001e2400000e0000 */
[----:B-1----:R-:W-:-:S05]  /*ff40*/  @!P2 LEA R5, P3, R10, R5, 0x1 ;  /* 0x000000050a05a211 */ /* 0x002fca00078608ff */
[----:B0-----:R-:W-:-:S04]  /*ff50*/  @!P2 IMAD.X R6, RZ, RZ, R6, P3 ;  /* 0x000000ffff06a224 */ /* 0x001fc800018e0606 */
[----:B------:R-:W-:Y:S02]  /*ff60*/  @!P2 IMAD.MOV.U32 R7, RZ, RZ, R6 ;  /* 0x000000ffff07a224 */ /* 0x000fe400078e0006 */
[----:B------:R-:W-:Y:S02]  /*ff70*/  @!P2 IMAD.MOV.U32 R6, RZ, RZ, R5 ;  /* 0x000000ffff06a224 */ /* 0x000fe400078e0005 */
[----:B------:R0:W1:Y:S04]  /*ff80*/  SHFL.IDX PT, R5, R2, 0x7, 0x181f ;  /* 0x00f81f0002057f89 */ /* 0x00006800000e0000 */
[----:B------:R0:W-:Y:S04]  /*ff90*/  @!P2 LDGSTS.E.BYPASS.LTC128B.128 [R9+0x19400], desc[UR6][R6.64], !P0 ;  /* 0x194000000609afae */ /* 0x0001e8000c101d46 */
[----:B------:R0:W-:Y:S02]  /*ffa0*/  @!P2 LDGSTS.E.BYPASS.LTC128B.128 [R9+0x1d400], desc[UR6][R6.64+0x80], !P1 ;  /* 0x1d4000800609afae */ /* 0x0001e4000c901d46 */
.L_x_332:
[----:B------:R-:W-:Y:S01]  /*ffb0*/  VIADD R4, R4, 0x70 ;  /* 0x0000007004047836 */ /* 0x000fe20000000000 */
[----:B------:R-:W-:Y:S04]  /*ffc0*/  BSSY B0, `(.L_x_227) ;  /* 0x000000b000007945 */ /* 0x000fe80003800000 */
[----:B------:R-:W-:-:S13]  /*ffd0*/  ISETP.GE.AND P2, PT, R4, R3, PT ;  /* 0x000000030400720c */ /* 0x000fda0003f46270 */
[----:B------:R-:W-:Y:S05]  /*ffe0*/  @P2 BRA `(.L_x_228) ;  /* 0x0000000000202947 */ /* 0x000fea0003800000 */
[----:B0-----:R-:W-:Y:S01]  /*fff0*/  LEA R2, P2, R10, R0, 0x1 ;  /* 0x000000000a027211 */ /* 0x001fe200078408ff */
[----:B------:R-:W-:-:S04]  /*10000*/  ULDC.64 UR4, c[0x0][0x208] ;  /* 0x0000820000047ab9 */ /* 0x000fc80000000a00 */
[----:B-1----:R-:W-:-:S05]  /*10010*/  IMAD.X R3, RZ, RZ, R5, P2 ;  /* 0x000000ffff037224 */ /* 0x002fca00010e0605 */
[----:B------:R-:W-:Y:S01]  /*10020*/  @!PT LDS RZ, [RZ] ;  /* 0x00000000fffff984 */ /* 0x000fe20000000800 */
[----:B------:R-:W-:Y:S01]  /*10030*/  @!PT LDS RZ, [RZ] ;  /* 0x00000000fffff984 */ /* 0x000fe20000000800 */
[----:B------:R-:W-:Y:S01]  /*10040*/  @!PT LDS RZ, [RZ] ;  /* 0x00000000fffff984 */ /* 0x000fe20000000800 */
[----:B------:R2:W-:Y:S04]  /*10050*/  LDGSTS.E.BYPASS.LTC128B.128 [R9+0x19c00], desc[UR4][R2.64], !P0 ;  /* 0x19c0000002097fae */ /* 0x0005e8000c101d44 */
[----:B------:R2:W-:Y:S02]  /*10060*/  LDGSTS.E.BYPASS.LTC128B.128 [R9+0x1dc00], desc[UR4][R2.64+0x80], !P1 ;  /* 0x1dc0008002097fae */ /* 0x0005e4000c901d44 */
.L_x_228:
[----:B------:R-:W-:Y:S05]  /*10070*/  BSYNC B0 ;  /* 0x0000000000007941 */ /* 0x000fea0003800000 */
.L_x_227:
[----:B0-2---:R-:W2:Y:S01]  /*10080*/  LDL R2, [R1+0x34] ;  /* 0x0000340001027983 */ /* 0x005ea20000100800 */
[----:B------:R-:W-:Y:S01]  /*10090*/  NOP ;  /* 0x0000000000007918 */ /* 0x000fe20000000000 */
[----:B------:R-:W-:Y:S02]  /*100a0*/  SYNCS.ARRIVE.TRANS64.RED.A0T1 RZ, [UR36+0x34800], RZ ;  /* 0x034800ffffff79a7 */ /* 0x000fe40008200424 */
[----:B------:R-:W-:Y:S01]  /*100b0*/  ARRIVES.LDGSTSBAR.64.TRANSCNT [UR36+0x34800] ;  /* 0x03480000ff0079b0 */ /* 0x000fe20008000aa4 */
[----:B--2---:R-:W-:-:S04]  /*100c0*/  LOP3.LUT R0, R2, 0x1, RZ, 0xc, !PT ;  /* 0x0000000102007812 */ /* 0x004fc800078e0cff */
[----:B------:R-:W-:Y:S01]  /*100d0*/  SHF.L.U32 R0, R0, 0x1f, RZ ;  /* 0x0000001f00007819 */ /* 0x000fe200000006ff */
[----:B------:R-:W-:Y:S01]  /*100e0*/  NOP ;  /* 0x0000000000007918 */ /* 0x000fe20000000000 */
[----:B------:R-:W2:Y:S01]  /*100f0*/  LDL.LU R2, [R1+0x30] ;  /* 0x0000300001027983 */ /* 0x000ea20000300800 */
[----:B------:R-:W-:Y:S01]  /*10100*/  SYNCS.ARRIVE.TRANS64.A1T0 RZ, [UR36+0x34800], RZ ;  /* 0x034800ffffff79a7 */ /* 0x000fe20008100024 */
[----:B------:R-:W-:Y:S01]  /*10110*/  BSSY B0, `(.L_x_229) ;  /* 0x0000004000007945 */ /* 0x000fe20003800000 */
[----:B------:R-:W0:Y:S01]  /*10120*/  SYNCS.PHASECHK.TRANS64.TRYWAIT P0, [UR36+0x34820], R0 ;  /* 0x03482000ff0075a7 */ /* 0x000e220008000164 */
[----:B--2---:R-:W-:Y:S02]  /*10130*/  ISETP.GE.AND P1, PT, R2, 0xb1, PT ;  /* 0x000000b10200780c */ /* 0x004fe40003f26270 */
[----:B0-----:R-:W-:Y:S11]  /*10140*/  @!P0 BRA `(.L_x_230) ;  /* 0x0000003800208947 */ /* 0x001ff60003800000 */
.L_x_333:
[----:B------:R-:W-:Y:S05]  /*10150*/  BSYNC B0 ;  /* 0x0000000000007941 */ /* 0x000fea0003800000 */
.L_x_229:
[----:B------:R-:W-:Y:S05]  /*10160*/  @!P1 BRA `(.L_x_231) ;  /* 0x00000020002c9947 */ /* 0x000fea0003800000 */
[----:B------:R-:W2:Y:S01]  /*10170*/  LDL R2, [R1+0x24] ;  /* 0x0000240001027983 */ /* 0x000ea20000100800 */
[----:B0-----:R-:W-:Y:S01]  /*10180*/  IMAD.MOV.U32 R0, RZ, RZ, 0x1 ;  /* 0x00000001ff007424 */ /* 0x001fe200078e00ff */
[----:B--2---:R-:W-:-:S04]  /*10190*/  IADD3 R9, -R2, RZ, RZ ;  /* 0x000000ff02097210 */ /* 0x004fc80007ffe1ff */
[----:B------:R-:W-:-:S05]  /*101a0*/  VIADDMNMX R9, R9, R0, 0xffffffff, !PT ;  /* 0xffffffff09097446 */ /* 0x000fca0007800100 */
[----:B------:R-:W-:-:S05]  /*101b0*/  IMAD.IADD R0, R2, 0x1, R9 ;  /* 0x0000000102007824 */ /* 0x000fca00078e0209 */
[----:B------:R-:W-:-:S04]  /*101c0*/  LOP3.LUT R0, R0, 0x1, RZ, 0xc0, !PT ;  /* 0x0000000100007812 */ /* 0x000fc800078ec0ff */
[----:B------:R-:W-:Y:S01]  /*101d0*/  ISETP.NE.U32.AND P0, PT, R0, 0x1, PT ;  /* 0x000000010000780c */ /* 0x000fe20003f05070 */
[----:B------:R-:W-:-:S12]  /*101e0*/  VIADD R0, R2, 0xfffffffe ;  /* 0xfffffffe02007836 */ /* 0x000fd80000000000 */
[----:B------:R-:W-:Y:S05]  /*101f0*/  @P0 BRA `(.L_x_232) ;  /* 0x0000000800ac0947 */ /* 0x000fea0003800000 */
[----:B------:R-:W2:Y:S01]  /*10200*/  LDL R2, [R1] ;  /* 0x0000000001027983 */ /* 0x000ea20000100800 */
[----:B------:R-:W-:Y:S01]  /*10210*/  LOP3.LUT P2, RZ, R18, 0x8, RZ, 0xc0, !PT ;  /* 0x0000000812ff7812 */ /* 0x000fe2000784c0ff */
[----:B------:R-:W-:Y:S01]  /*10220*/  VIADD R6, R19, 0x1 ;  /* 0x0000000113067836 */ /* 0x000fe20000000000 */
[----:B------:R-:W-:Y:S04]  /*10230*/  BSSY B0, `(.L_x_233) ;  /* 0x00000a3000007945 */ /* 0x000fe80003800000 */
[----:B------:R-:W-:-:S04]  /*10240*/  ISETP.NE.AND P0, PT, R6, 0x2, PT ;  /* 0x000000020600780c */ /* 0x000fc80003f05270 */
[----:B------:R-:W-:Y:S02]  /*10250*/  SEL R8, RZ, 0x1, P0 ;  /* 0x00000001ff087807 */ /* 0x000fe40000000000 */
[----:B------:R-:W-:Y:S02]  /*10260*/  SEL R6, R6, RZ, P0 ;  /* 0x000000ff06067207 */ /* 0x000fe40000000000 */
[----:B--2---:R-:W-:Y:S01]  /*10270*/  LOP3.LUT R8, R2, R8, RZ, 0x3c, !PT ;  /* 0x0000000802087212 */ /* 0x004fe200078e3cff */
[----:B------:R-:W-:Y:S06]  /*10280*/  @!P2 BRA `(.L_x_234) ;  /* 0x000000080074a947 */ /* 0x000fec0003800000 */
[----:B------:R-:W-:Y:S01]  /*10290*/  LOP3.LUT P2, RZ, R18, 0x4, RZ, 0xc0, !PT ;  /* 0x0000000412ff7812 */ /* 0x000fe2000784c0ff */
[----:B------:R-:W-:-:S12]  /*102a0*/  IMAD.MOV.U32 R4, RZ, RZ, R17 ;  /* 0x000000ffff047224 */ /* 0x000fd800078e0011 */
[----:B------:R-:W-:Y:S05]  /*102b0*/  @!P2 BRA `(.L_x_235) ;  /* 0x000000000054a947 */ /* 0x000fea0003800000 */
[----:B------:R-:W2:Y:S01]  /*102c0*/  LDL R10, [R1+0xc] ;  /* 0x00000c00010a7983 */ /* 0x000ea20000100800 */
[----:B-1----:R-:W0:Y:S01]  /*102d0*/  LDC R5, c[0x0][0x43c] ;  /* 0x00010f00ff057b82 */ /* 0x002e220000000800 */
[----:B------:R-:W-:Y:S02]  /*102e0*/  ULDC.64 UR4, c[0x0][0x428] ;  /* 0x00010a0000047ab9 */ /* 0x000fe40000000a00 */
[----:B------:R-:W3:Y:S01]  /*102f0*/  LDL R7, [R1+0x8] ;  /* 0x0000080001077983 */ /* 0x000ee20000100800 */
        /* <DEDUP_REMOVED lines=8> */
[----:B------:R-:W-:Y:S01]  /*10380*/  SHF.R.S32.HI R3, RZ, 0x1f, R2 ;  /* 0x0000001fff037819 */ /* 0x000fe20000011402 */
[----:B--2---:R-:W-:-:S04]  /*10390*/  IMAD R4, R10, UR4, RZ ;  /* 0x000000040a047c24 */ /* 0x004fc8000f8e02ff */
[C---:B---3--:R-:W-:Y:S02]  /*103a0*/  IMAD R4, R7.reuse, UR5, R4 ;  /* 0x0000000507047c24 */ /* 0x048fe4000f8e0204 */
[----:B------:R-:W-:Y:S01]  /*103b0*/  IMAD.WIDE.U32 R2, R7, UR4, R2 ;  /* 0x0000000407027c25 */ /* 0x000fe2000f8e0002 */
[----:B------:R-:W-:-:S03]  /*103c0*/  ULDC.64 UR4, c[0x0][0x418] ;  /* 0x0001060000047ab9 */ /* 0x000fc60000000a00 */
[----:B------:R-:W-:Y:S01]  /*103d0*/  IMAD.IADD R3, R4, 0x1, R3 ;  /* 0x0000000104037824 */ /* 0x000fe200078e0203 */
[----:B------:R-:W-:-:S04]  /*103e0*/  LEA R4, P0, R2, UR4, 0x2 ;  /* 0x0000000402047c11 */ /* 0x000fc8000f8010ff */
[----:B------:R-:W-:-:S05]  /*103f0*/  LEA.HI.X R5, R2, UR5, R3, 0x2, P0 ;  /* 0x0000000502057c11 */ /* 0x000fca00080f1403 */
[----:B------:R0:W5:Y:S04]  /*10400*/  LDG.E R4, desc[UR6][R4.64] ;  /* 0x0000000604047981 */ /* 0x000168000c1e1900 */
.L_x_235:
[----:B------:R-:W-:Y:S01]  /*10410*/  LEA R3, R6, UR36, 0x3 ;  /* 0x0000002406037c11 */ /* 0x000fe2000f8e18ff */
[----:B------:R-:W-:Y:S01]  /*10420*/  BSSY B1, `(.L_x_236) ;  /* 0x0000004000017945 */ /* 0x000fe20003800000 */
[----:B------:R-:W-:-:S04]  /*10430*/  SHF.L.U32 R2, R8, 0x1f, RZ ;  /* 0x0000001f08027819 */ /* 0x000fc800000006ff */
[----:B------:R-:W2:Y:S02]  /*10440*/  SYNCS.PHASECHK.TRANS64.TRYWAIT P0, [R3+URZ+0x34840], R2 ;  /* 0x03484002030075a7 */ /* 0x000ea4000800017f */
[----:B--2---:R-:W-:Y:S05]  /*10450*/  @!P0 BRA `(.L_x_237) ;  /* 0x0000003400748947 */ /* 0x004fea0003800000 */
.L_x_334:
[----:B------:R-:W-:Y:S05]  /*10460*/  BSYNC B1 ;  /* 0x0000000000017941 */ /* 0x000fea0003800000 */
.L_x_236:
[----:B01----:R-:W3:Y:S01]  /*10470*/  LDL R5, [R1+0x18] ;  /* 0x0000180001057983 */ /* 0x003ee20000100800 */
[----:B------:R-:W0:Y:S02]  /*10480*/  S2R R7, SR_TID.X ;  /* 0x0000000000077919 */ /* 0x000e240000002100 */
[----:B0-----:R-:W-:-:S04]  /*10490*/  LOP3.LUT R7, R7, 0x7f, RZ, 0xc0, !PT ;  /* 0x0000007f07077812 */ /* 0x001fc800078ec0ff */
[----:B------:R-:W-:-:S13]  /*104a0*/  ISETP.NE.AND P0, PT, R7, RZ, PT ;  /* 0x000000ff0700720c */ /* 0x000fda0003f05270 */
[----:B--2---:R-:W-:-:S04]  /*104b0*/  @!P0 IMAD.MOV.U32 R2, RZ, RZ, 0xb000 ;  /* 0x0000b000ff028424 */ /* 0x004fc800078e00ff */
[----:B------:R3:W-:Y:S02]  /*104c0*/  @!P0 SYNCS.ARRIVE.TRANS64 RZ, [R3+URZ+0x34830], R2 ;  /* 0x0348300203ff89a7 */ /* 0x0007e4000800003f */
[----:B---3--:R-:W-:-:S04]  /*104d0*/  PRMT R2, R5, 0x9910, RZ ;  /* 0x0000991005027816 */ /* 0x008fc800000000ff */
[----:B------:R-:W-:-:S13]  /*104e0*/  ISETP.NE.AND P1, PT, R2, 0x2, PT ;  /* 0x000000020200780c */ /* 0x000fda0003f25270 */
[----:B------:R-:W-:Y:S05]  /*104f0*/  @P1 BRA `(.L_x_238) ;  /* 0x0000000000041947 */ /* 0x000fea0003800000 */
[----:B------:R-:W-:Y:S01]  /*10500*/  BPT.TRAP 0x1 ;  /* 0x000000040000795c */ /* 0x000fe20000300000 */
.L_x_238:
[----:B------:R-:W-:Y:S01]  /*10510*/  LOP3.LUT P0, RZ, R18, 0x2, RZ, 0xc0, !PT ;  /* 0x0000000212ff7812 */ /* 0x000fe2000780c0ff */
[----:B------:R-:W-:-:S12]  /*10520*/  BSSY B1, `(.L_x_239) ;  /* 0x0000003000017945 */ /* 0x000fd80003800000 */
[----:B------:R-:W-:Y:S05]  /*10530*/  @P0 BRA `(.L_x_240) ;  /* 0x0000000000040947 */ /* 0x000fea0003800000 */
[----:B------:R-:W-:Y:S01]  /*10540*/  BPT.TRAP 0x1 ;  /* 0x000000040000795c */ /* 0x000fe20000300000 */
.L_x_240:
[----:B------:R-:W-:Y:S05]  /*10550*/  BSYNC B1 ;  /* 0x0000000000017941 */ /* 0x000fea0003800000 */
.L_x_239:
[----:B------:R-:W0:Y:S01]  /*10560*/  S2R R2, SR_CgaCtaId ;  /* 0x0000000000027919 */ /* 0x000e220000008800 */
[----:B------:R-:W-:Y:S01]  /*10570*/  IMAD.MOV.U32 R10, RZ, RZ, RZ ;  /* 0x000000ffff0a7224 */ /* 0x000fe200078e00ff */
[----:B------:R-:W-:Y:S01]  /*10580*/  UIADD3 UR4, UP0, UR38, 0x370, URZ ;  /* 0x0000037026047890 */ /* 0x000fe2000ff1e03f */
[----:B------:R-:W-:Y:S01]  /*10590*/  PLOP3.LUT P0, PT, PT, PT, PT, 0x80, 0x0 ;  /* 0x000000000000781c */ /* 0x000fe20003f0f070 */
[----:B------:R-:W-:Y:S01]  /*105a0*/  VIADD R3, R3, 0x34830 ;  /* 0x0003483003037836 */ /* 0x000fe20000000000 */
[----:B------:R-:W-:Y:S01]  /*105b0*/  UMOV UR6, 0x30000 ;  /* 0x0003000000067882 */ /* 0x000fe20000000000 */
[----:B------:R-:W-:Y:S01]  /*105c0*/  R2UR UR10, R10 ;  /* 0x000000000a0a72ca */ /* 0x000fe200000e0000 */
[----:B------:R-:W-:Y:S01]  /*105d0*/  UIADD3.X UR5, URZ, UR39, URZ, UP0, !UPT ;  /* 0x000000273f057290 */ /* 0x000fe200087fe43f */
[----:B------:R-:W-:Y:S01]  /*105e0*/  UMOV UR14, 0x0 ;  /* 0x00000000000e7882 */ /* 0x000fe20000000000 */
[----:B------:R-:W-:Y:S01]  /*105f0*/  UMOV UR15, 0x14f00000 ;  /* 0x14f00000000f7882 */ /* 0x000fe20000000000 */
[----:B0-----:R-:W-:-:S05]  /*10600*/  LOP3.LUT R2, R2, 0x1, RZ, 0xc0, !PT ;  /* 0x0000000102027812 */ /* 0x001fca00078ec0ff */
[----:B------:R-:W-:-:S04]  /*10610*/  IMAD R2, R2, 0x1600, RZ ;  /* 0x0000160002027824 */ /* 0x000fc800078e02ff */
[----:B------:R-:W-:Y:S02]  /*10620*/  IMAD R7, R6, 0x5800, R2 ;  /* 0x0000580006077824 */ /* 0x000fe400078e0202 */
[----:B------:R-:W0:Y:S03]  /*10630*/  S2R R2, SR_CgaCtaId ;  /* 0x0000000000027919 */ /* 0x000e260000008800 */
[----:B------:R-:W-:-:S05]  /*10640*/  LEA R7, R7, UR36, 0x1 ;  /* 0x0000002407077c11 */ /* 0x000fca000f8e08ff */
[----:B------:R-:W-:Y:S01]  /*10650*/  VIADD R5, R7, 0x1e400 ;  /* 0x0001e40007057836 */ /* 0x000fe20000000000 */
[----:B0-----:R-:W-:-:S05]  /*10660*/  LOP3.LUT R2, R2, 0x1, RZ, 0xc0, !PT ;  /* 0x0000000102027812 */ /* 0x001fca00078ec0ff */
[----:B------:R-:W-:-:S04]  /*10670*/  IMAD R2, R2, 0x58, RZ ;  /* 0x0000005802027824 */ /* 0x000fc800078e02ff */
[----:B------:R-:W-:-:S07]  /*10680*/  IMAD R2, R0, 0xb0, R2 ;  /* 0x000000b000027824 */ /* 0x000fce00078e0202 */
.L_x_241:
        /* <DEDUP_REMOVED lines=8> */
[----:B------:R0:W-:Y:S02]  /*10710*/  UTMALDG.4D.MULTICAST [UR8], [UR4], UR6, desc[UR14] ;  /* 0x00000e08040073b4 */ /* 0x0001e40008019806 */
[----:B0-----:R-:W-:Y:S05]  /*10720*/  @P0 BRA.U.ANY `(.L_x_241) ;  /* 0xfffffffd00d80947 */ /* 0x001fea000393ffff */
[----:B------:R-:W-:Y:S01]  /*10730*/  IMAD.MOV.U32 R11, RZ, RZ, 0x40 ;  /* 0x00000040ff0b7424 */ /* 0x000fe200078e00ff */
[----:B------:R-:W-:Y:S01]  /*10740*/  PLOP3.LUT P0, PT, PT, PT, PT, 0x80, 0x0 ;  /* 0x000000000000781c */ /* 0x000fe20003f0f070 */
[----:B------:R-:W-:Y:S01]  /*10750*/  VIADD R5, R7, 0x23c00 ;  /* 0x00023c0007057836 */ /* 0x000fe20000000000 */
[----:B------:R-:W-:Y:S01]  /*10760*/  UMOV UR6, 0x30000 ;  /* 0x0003000000067882 */ /* 0x000fe20000000000 */
[----:B------:R-:W-:Y:S01]  /*10770*/  UMOV UR14, 0x0 ;  /* 0x00000000000e7882 */ /* 0x000fe20000000000 */
[----:B------:R-:W-:Y:S01]  /*10780*/  R2UR UR10, R11 ;  /* 0x000000000b0a72ca */ /* 0x000fe200000e0000 */
[----:B------:R-:W-:-:S14]  /*10790*/  UMOV UR15, 0x14f00000 ;  /* 0x14f00000000f7882 */ /* 0x000fdc0000000000 */
.L_x_242:
        /* <DEDUP_REMOVED lines=10> */
[----:B------:R-:W2:Y:S01]  /*10840*/  LDL.LU R7, [R1] ;  /* 0x0000000001077983 */ /* 0x000ea20000300800 */
[----:B------:R-:W-:Y:S01]  /*10850*/  LEA R2, R19, UR36, 0x3 ;  /* 0x0000002413027c11 */ /* 0x000fe2000f8e18ff */
[----:B------:R-:W-:Y:S01]  /*10860*/  BSSY B1, `(.L_x_243) ;  /* 0x0000004000017945 */ /* 0x000fe20003800000 */
[----:B--2---:R-:W-:-:S04]  /*10870*/  SHF.L.U32 R3, R7, 0x1f, RZ ;  /* 0x0000001f07037819 */ /* 0x004fc800000006ff */
[----:B------:R-:W0:Y:S02]  /*10880*/  SYNCS.PHASECHK.TRANS64.TRYWAIT P0, [R2+URZ+0x34860], R3 ;  /* 0x03486003020075a7 */ /* 0x000e24000800017f */
[----:B0-----:R-:W-:Y:S05]  /*10890*/  @!P0 BRA `(.L_x_244) ;  /* 0x0000003000788947 */ /* 0x001fea0003800000 */
.L_x_335:
[----:B------:R-:W-:Y:S05]  /*108a0*/  BSYNC B1 ;  /* 0x0000000000017941 */ /* 0x000fea0003800000 */
.L_x_243:
[----:B------:R-:W1:Y:S02]  /*108b0*/  S2R R5, SR_TID.X ;  /* 0x0000000000057919 */ /* 0x000e640000002100 */
[----:B-1----:R-:W-:-:S04]  /*108c0*/  LOP3.LUT R5, R5, 0x7f, RZ, 0xc0, !PT ;  /* 0x0000007f05057812 */ /* 0x002fc800078ec0ff */
[----:B------:R-:W-:-:S13]  /*108d0*/  ISETP.NE.AND P0, PT, R5, RZ, PT ;  /* 0x000000ff0500720c */ /* 0x000fda0003f05270 */
[----:B0-----:R-:W-:-:S04]  /*108e0*/  @!P0 IMAD.MOV.U32 R3, RZ, RZ, 0xb000 ;  /* 0x0000b000ff038424 */ /* 0x001fc800078e00ff */
[----:B------:R0:W-:Y:S01]  /*108f0*/  @!P0 SYNCS.ARRIVE.TRANS64 RZ, [R2+URZ+0x34850], R3 ;  /* 0x0348500302ff89a7 */ /* 0x0001e2000800003f */
[----:B------:R-:W-:Y:S05]  /*10900*/  @P1 BRA `(.L_x_245) ;  /* 0x0000000000041947 */ /* 0x000fea0003800000 */
[----:B------:R-:W-:Y:S01]  /*10910*/  BPT.TRAP 0x1 ;  /* 0x000000040000795c */ /* 0x000fe20000300000 */
.L_x_245:
[----:B------:R-:W-:Y:S01]  /*10920*/  LOP3.LUT P0, RZ, R18, 0x2, RZ, 0xc0, !PT ;  /* 0x0000000212ff7812 */ /* 0x000fe2000780c0ff */
[----:B------:R-:W-:-:S12]  /*10930*/  BSSY B1, `(.L_x_246) ;  /* 0x0000003000017945 */ /* 0x000fd80003800000 */
[----:B------:R-:W-:Y:S05]  /*10940*/  @P0 BRA `(.L_x_247) ;  /* 0x0000000000040947 */ /* 0x000fea0003800000 */
[----:B------:R-:W-:Y:S01]  /*10950*/  BPT.TRAP 0x1 ;  /* 0x000000040000795c */ /* 0x000fe20000300000 */
.L_x_247:
[----:B------:R-:W-:Y:S05]  /*10960*/  BSYNC B1 ;  /* 0x0000000000017941 */ /* 0x000fea0003800000 */
.L_x_246:
[----:B------:R-:W2:Y:S01]  /*10970*/  LDL.LU R5, [R1+0x4] ;  /* 0x0000040001057983 */ /* 0x000ea20000300800 */
[----:B0-----:R-:W0:Y:S01]  /*10980*/  S2R R3, SR_CgaCtaId ;  /* 0x0000000000037919 */ /* 0x001e220000008800 */
[----:B------:R-:W1:Y:S01]  /*10990*/  S2R R7, SR_CgaCtaId ;  /* 0x0000000000077919 */ /* 0x000e620000008800 */
[----:B------:R-:W-:Y:S01]  /*109a0*/  R2UR UR10, R10 ;  /* 0x000000000a0a72ca */ /* 0x000fe200000e0000 */
[----:B------:R-:W-:Y:S01]  /*109b0*/  UIADD3 UR4, UP0, UR38, 0x470, URZ ;  /* 0x0000047026047890 */ /* 0x000fe2000ff1e03f */
[----:B------:R-:W-:Y:S01]  /*109c0*/  PLOP3.LUT P0, PT, PT, PT, PT, 0x80, 0x0 ;  /* 0x000000000000781c */ /* 0x000fe20003f0f070 */
[----:B------:R-:W-:Y:S01]  /*109d0*/  VIADD R2, R2, 0x34850 ;  /* 0x0003485002027836 */ /* 0x000fe20000000000 */
[----:B------:R-:W-:Y:S01]  /*109e0*/  UMOV UR6, 0x30000 ;  /* 0x0003000000067882 */ /* 0x000fe20000000000 */
[----:B------:R-:W-:Y:S01]  /*109f0*/  UIADD3.X UR5, URZ, UR39, URZ, UP0, !UPT ;  /* 0x000000273f057290 */ /* 0x000fe200087fe43f */
[----:B0-----:R-:W-:-:S05]  /*10a00*/  LOP3.LUT R3, R3, 0x1, RZ, 0xc0, !PT ;  /* 0x0000000103037812 */ /* 0x001fca00078ec0ff */
[----:B------:R-:W-:Y:S01]  /*10a10*/  IMAD R3, R3, 0x1600, RZ ;  /* 0x0000160003037824 */ /* 0x000fe200078e02ff */
[----:B-1----:R-:W-:-:S03]  /*10a20*/  LOP3.LUT R7, R7, 0x1, RZ, 0xc0, !PT ;  /* 0x0000000107077812 */ /* 0x002fc600078ec0ff */
[----:B------:R-:W-:Y:S02]  /*10a30*/  IMAD R3, R19, 0x5800, R3 ;  /* 0x0000580013037824 */ /* 0x000fe400078e0203 */
[----:B------:R-:W-:-:S03]  /*10a40*/  IMAD R7, R7, 0x58, RZ ;  /* 0x0000005807077824 */ /* 0x000fc600078e02ff */
[----:B------:R-:W-:Y:S01]  /*10a50*/  LEA R3, R3, UR36, 0x1 ;  /* 0x0000002403037c11 */ /* 0x000fe2000f8e08ff */
[----:B------:R-:W-:Y:S01]  /*10a60*/  UMOV UR14, 0x0 ;  /* 0x00000000000e7882 */ /* 0x000fe20000000000 */
[----:B------:R-:W-:Y:S01]  /*10a70*/  UMOV UR15, 0x14f00000 ;  /* 0x14f00000000f7882 */ /* 0x000fe20000000000 */
[----:B--2---:R-:W-:Y:S02]  /*10a80*/  IMAD R5, R5, 0xb0, R7 ;  /* 0x000000b005057824 */ /* 0x004fe400078e0207 */
[----:B------:R-:W-:-:S07]  /*10a90*/  VIADD R7, R3, 0x400 ;  /* 0x0000040003077836 */ /* 0x000fce0000000000 */
.L_x_248:
        /* <DEDUP_REMOVED lines=10> */
[----:B------:R-:W-:Y:S01]  /*10b40*/  R2UR UR10, R11 ;  /* 0x000000000b0a72ca */ /* 0x000fe200000e0000 */
[----:B------:R-:W-:Y:S01]  /*10b50*/  VIADD R3, R3, 0x5c00 ;  /* 0x00005c0003037836 */ /* 0x000fe20000000000 */
[----:B------:R-:W-:Y:S01]  /*10b60*/  PLOP3.LUT P0, PT, PT, PT, PT, 0x80, 0x0 ;  /* 0x000000000000781c */ /* 0x000fe20003f0f070 */
[----:B------:R-:W-:Y:S01]  /*10b70*/  UMOV UR6, 0x30000 ;  /* 0x0003000000067882 */ /* 0x000fe20000000000 */
[----:B------:R-:W-:Y:S01]  /*10b80*/  UMOV UR14, 0x0 ;  /* 0x00000000000e7882 */ /* 0x000fe20000000000 */
[----:B------:R-:W-:-:S10]  /*10b90*/  UMOV UR15, 0x14f00000 ;  /* 0x14f00000000f7882 */ /* 0x000fd40000000000 */
.L_x_249:
        /* <DEDUP_REMOVED lines=10> */
[----:B------:R0:W-:Y:S01]  /*10c40*/  STL [R1+0x4], R0 ;  /* 0x0000040001007387 */ /* 0x0001e20000100800 */
[----:B------:R-:W-:-:S07]  /*10c50*/  IMAD.MOV.U32 R17, RZ, RZ, R4 ;  /* 0x000000ffff117224 */ /* 0x000fce00078e0004 */
.L_x_234:
[----:B------:R-:W-:Y:S05]  /*10c60*/  BSYNC B0 ;  /* 0x0000000000007941 */ /* 0x000fea0003800000 */
.L_x_233:
[----:B0-----:R-:W2:Y:S01]  /*10c70*/  LDL.LU R0, [R1+0x24] ;  /* 0x0000240001007983 */ /* 0x001ea20000300800 */
[----:B------:R-:W-:-:S03]  /*10c80*/  IMAD.MOV.U32 R19, RZ, RZ, R6 ;  /* 0x000000ffff137224 */ /* 0x000fc600078e0006 */
[----:B------:R0:W-:Y:S02]  /*10c90*/  STL [R1], R8 ;  /* 0x0000000801007387 */ /* 0x0001e40000100800 */
[----:B0-2---:R-:W-:-:S07]  /*10ca0*/  VIADD R0, R0, 0xfffffffd ;  /* 0xfffffffd00007836 */ /* 0x005fce0000000000 */
.L_x_232:
[----:B------:R-:W2:Y:S01]  /*10cb0*/  LDL.LU R2, [R1+0x20] ;  /* 0x0000200001027983 */ /* 0x000ea20000300800 */
[----:B------:R-:W-:Y:S01]  /*10cc0*/  IMAD.MOV R9, RZ, RZ, -R9 ;  /* 0x000000ffff097224 */ /* 0x000fe200078e0a09 */
[----:B------:R-:W-:Y:S04]  /*10cd0*/  BSSY B0, `(.L_x_231) ;  /* 0x0000154000007945 */ /* 0x000fe80003800000 */
[----:B--2---:R-:W-:-:S13]  /*10ce0*/  ISETP.NE.AND P0, PT, R2, R9, PT ;  /* 0x000000090200720c */ /* 0x004fda0003f05270 */
[----:B------:R-:W-:Y:S05]  /*10cf0*/  @!P0 BRA `(.L_x_250) ;  /* 0x0000001400448947 */ /* 0x000fea0003800000 */
[----:B------:R-:W-:-:S07]  /*10d00*/  IMAD.MOV.U32 R6, RZ, RZ, R17 ;  /* 0x000000ffff067224 */ /* 0x000fce00078e0011 */
.L_x_285:
[----:B--2---:R-:W2:Y:S01]  /*10d10*/  LDL R2, [R1] ;  /* 0x0000000001027983 */ /* 0x004ea20000100800 */
[----:B------:R-:W-:Y:S01]  /*10d20*/  LOP3.LUT P1, RZ, R18, 0x8, RZ, 0xc0, !PT ;  /* 0x0000000812ff7812 */ /* 0x000fe2000782c0ff */
[----:B------:R-:W-:Y:S01]  /*10d30*/  VIADD R4, R19, 0x1 ;  /* 0x0000000113047836 */ /* 0x000fe20000000000 */
[----:B------:R-:W-:Y:S04]  /*10d40*/  BSSY B1, `(.L_x_251) ;  /* 0x00000a3000017945 */ /* 0x000fe80003800000 */
[----:B------:R-:W-:-:S04]  /*10d50*/  ISETP.NE.AND P0, PT, R4, 0x2, PT ;  /* 0x000000020400780c */ /* 0x000fc80003f05270 */
[----:B-1----:R-:W-:Y:S02]  /*10d60*/  SEL R5, RZ, 0x1, P0 ;  /* 0x00000001ff057807 */ /* 0x002fe40000000000 */
[----:B------:R-:W-:Y:S02]  /*10d70*/  SEL R4, R4, RZ, P0 ;  /* 0x000000ff04047207 */ /* 0x000fe40000000000 */
[----:B--2---:R-:W-:Y:S01]  /*10d80*/  LOP3.LUT R5, R2, R5, RZ, 0x3c, !PT ;  /* 0x0000000502057212 */ /* 0x004fe200078e3cff */
[----:B0-----:R-:W-:Y:S06]  /*10d90*/  @!P1 BRA `(.L_x_252) ;  /* 0x0000000800749947 */ /* 0x001fec0003800000 */
[----:B------:R-:W-:Y:S01]  /*10da0*/  LOP3.LUT P1, RZ, R18, 0x4, RZ, 0xc0, !PT ;  /* 0x0000000412ff7812 */ /* 0x000fe2000782c0ff */
[----:B------:R-:W-:-:S12]  /*10db0*/  IMAD.MOV.U32 R8, RZ, RZ, R0 ;  /* 0x000000ffff087224 */ /* 0x000fd800078e0000 */
[----:B------:R-:W-:Y:S05]  /*10dc0*/  @!P1 BRA `(.L_x_253) ;  /* 0x0000000000549947 */ /* 0x000fea0003800000 */
[----:B------:R-:W2:Y:S01]  /*10dd0*/  LDL R10, [R1+0xc] ;  /* 0x00000c00010a7983 */ /* 0x000ea20000100800 */
[----:B------:R-:W0:Y:S01]  /*10de0*/  LDC R7, c[0x0][0x43c] ;  /* 0x00010f00ff077b82 */ /* 0x000e220000000800 */
[----:B------:R-:W-:Y:S02]  /*10df0*/  ULDC.64 UR4, c[0x0][0x428] ;  /* 0x00010a0000047ab9 */ /* 0x000fe40000000a00 */
[----:B------:R-:W3:Y:S01]  /*10e00*/  LDL R9, [R1+0x8] ;  /* 0x0000080001097983 */ /* 0x000ee20000100800 */
[----:B------:R-:W-:Y:S01]  /*10e10*/  ULDC.64 UR6, c[0x0][0x208] ;  /* 0x0000820000067ab9 */ /* 0x000fe20000000a00 */
[----:B0-----:R-:W-:-:S13]  /*10e20*/  ISETP.NE.AND P0, PT, R7, 0x1, PT ;  /* 0x000000010700780c */ /* 0x001fda0003f05270 */
[----:B------:R-:W0:Y:S02]  /*10e30*/  @P0 LDC.64 R2, c[0x0][0x440] ;  /* 0x00011000ff020b82 */ /* 0x000e240000000a00 */
[----:B0-----:R-:W-:-:S04]  /*10e40*/  @P0 IMAD.HI.U32 R6, R0, R2, RZ ;  /* 0x0000000200060227 */ /* 0x001fc800078e00ff */
[----:B------:R-:W-:Y:S01]  /*10e50*/  IMAD.MOV.U32 R2, RZ, RZ, R0 ;  /* 0x000000ffff027224 */ /* 0x000fe200078e0000 */
[----:B------:R-:W-:-:S04]  /*10e60*/  @P0 SHF.R.U32.HI R2, RZ, R3, R6 ;  /* 0x00000003ff020219 */ /* 0x000fc80000011606 */
[--C-:B------:R-:W-:Y:S01]  /*10e70*/  SHF.R.S32.HI R3, RZ, 0x1f, R2.reuse ;  /* 0x0000001fff037819 */ /* 0x100fe20000011402 */
[----:B------:R-:W-:-:S04]  /*10e80*/  IMAD.MOV R8, RZ, RZ, -R2 ;  /* 0x000000ffff087224 */ /* 0x000fc800078e0a02 */
[----:B------:R-:W-:Y:S02]  /*10e90*/  IMAD R8, R7, R8, R0 ;  /* 0x0000000807087224 */ /* 0x000fe400078e0200 */
        /* <DEDUP_REMOVED lines=8> */
.L_x_253:
[----:B------:R-:W-:Y:S01]  /*10f20*/  LEA R3, R4, UR36, 0x3 ;  /* 0x0000002404037c11 */ /* 0x000fe2000f8e18ff */
[----:B------:R-:W-:Y:S01]  /*10f30*/  BSSY B2, `(.L_x_254) ;  /* 0x0000004000027945 */ /* 0x000fe20003800000 */
[----:B------:R-:W-:-:S04]  /*10f40*/  SHF.L.U32 R2, R5, 0x1f, RZ ;  /* 0x0000001f05027819 */ /* 0x000fc800000006ff */
[----:B------:R-:W1:Y:S02]  /*10f50*/  SYNCS.PHASECHK.TRANS64.TRYWAIT P0, [R3+URZ+0x34840], R2 ;  /* 0x03484002030075a7 */ /* 0x000e64000800017f */
[----:B-1----:R-:W-:Y:S05]  /*10f60*/  @!P0 BRA `(.L_x_255) ;  /* 0x0000002800d88947 */ /* 0x002fea0003800000 */
.L_x_336:
[----:B------:R-:W-:Y:S05]  /*10f70*/  BSYNC B2 ;  /* 0x0000000000027941 */ /* 0x000fea0003800000 */
.L_x_254:
[----:B0-----:R-:W2:Y:S01]  /*10f80*/  LDL R7, [R1+0x18] ;  /* 0x0000180001077983 */ /* 0x001ea20000100800 */
[----:B------:R-:W0:Y:S02]  /*10f90*/  S2R R9, SR_TID.X ;  /* 0x0000000000097919 */ /* 0x000e240000002100 */
[----:B0-----:R-:W-:-:S04]  /*10fa0*/  LOP3.LUT R9, R9, 0x7f, RZ, 0xc0, !PT ;  /* 0x0000007f09097812 */ /* 0x001fc800078ec0ff */
[----:B------:R-:W-:-:S13]  /*10fb0*/  ISETP.NE.AND P0, PT, R9, RZ, PT ;  /* 0x000000ff0900720c */ /* 0x000fda0003f05270 */
[----:B-1----:R-:W-:-:S04]  /*10fc0*/  @!P0 IMAD.MOV.U32 R2, RZ, RZ, 0xb000 ;  /* 0x0000b000ff028424 */ /* 0x002fc800078e00ff */
[----:B------:R2:W-:Y:S02]  /*10fd0*/  @!P0 SYNCS.ARRIVE.TRANS64 RZ, [R3+URZ+0x34830], R2 ;  /* 0x0348300203ff89a7 */ /* 0x0005e4000800003f */
[----:B--2---:R-:W-:-:S04]  /*10fe0*/  PRMT R2, R7, 0x9910, RZ ;  /* 0x0000991007027816 */ /* 0x004fc800000000ff */
[----:B------:R-:W-:-:S13]  /*10ff0*/  ISETP.NE.AND P1, PT, R2, 0x2, PT ;  /* 0x000000020200780c */ /* 0x000fda0003f25270 */
[----:B------:R-:W-:Y:S05]  /*11000*/  @P1 BRA `(.L_x_256) ;  /* 0x0000000000041947 */ /* 0x000fea0003800000 */
[----:B------:R-:W-:Y:S01]  /*11010*/  BPT.TRAP 0x1 ;  /* 0x000000040000795c */ /* 0x000fe20000300000 */
.L_x_256:
[----:B------:R-:W-:Y:S01]  /*11020*/  LOP3.LUT P0, RZ, R18, 0x2, RZ, 0xc0, !PT ;  /* 0x0000000212ff7812 */ /* 0x000fe2000780c0ff */
[----:B------:R-:W-:-:S12]  /*11030*/  BSSY B2, `(.L_x_257) ;  /* 0x0000003000027945 */ /* 0x000fd80003800000 */
[----:B------:R-:W-:Y:S05]  /*11040*/  @P0 BRA `(.L_x_258) ;  /* 0x0000000000040947 */ /* 0x000fea0003800000 */
[----:B------:R-:W-:Y:S01]  /*11050*/  BPT.TRAP 0x1 ;  /* 0x000000040000795c */ /* 0x000fe20000300000 */
.L_x_258:
[----:B------:R-:W-:Y:S05]  /*11060*/  BSYNC B2 ;  /* 0x0000000000027941 */ /* 0x000fea0003800000 */
.L_x_257:
[----:B------:R-:W0:Y:S01]  /*11070*/  S2R R2, SR_CgaCtaId ;  /* 0x0000000000027919 */ /* 0x000e220000008800 */
[----:B------:R-:W-:Y:S01]  /*11080*/  IMAD.MOV.U32 R10, RZ, RZ, RZ ;  /* 0x000000ffff0a7224 */ /* 0x000fe200078e00ff */
[----:B------:R-:W-:Y:S01]  /*11090*/  UIADD3 UR4, UP0, UR38, 0x370, URZ ;  /* 0x0000037026047890 */ /* 0x000fe2000ff1e03f */
[----:B------:R-:W-:Y:S01]  /*110a0*/  PLOP3.LUT P0, PT, PT, PT, PT, 0x80, 0x0 ;  /* 0x000000000000781c */ /* 0x000fe20003f0f070 */
[----:B------:R-:W1:Y:S01]  /*110b0*/  S2R R7, SR_CgaCtaId ;  /* 0x0000000000077919 */ /* 0x000e620000008800 */
[----:B------:R-:W-:Y:S01]  /*110c0*/  IADD3 R3, R3, 0x34830, RZ ;  /* 0x0003483003037810 */ /* 0x000fe20007ffe0ff */
[----:B------:R-:W-:Y:S01]  /*110d0*/  UIADD3.X UR5, URZ, UR39, URZ, UP0, !UPT ;  /* 0x000000273f057290 */ /* 0x000fe200087fe43f */
[----:B------:R-:W-:Y:S01]  /*110e0*/  R2UR UR10, R10 ;  /* 0x000000000a0a72ca */ /* 0x000fe200000e0000 */
[----:B------:R-:W-:Y:S01]  /*110f0*/  UMOV UR6, 0x30000 ;  /* 0x0003000000067882 */ /* 0x000fe20000000000 */
[----:B------:R-:W-:Y:S01]  /*11100*/  UMOV UR14, 0x0 ;  /* 0x00000000000e7882 */ /* 0x000fe20000000000 */
[----:B------:R-:W-:Y:S01]  /*11110*/  UMOV UR15, 0x14f00000 ;  /* 0x14f00000000f7882 */ /* 0x000fe20000000000 */
[----:B0-----:R-:W-:-:S02]  /*11120*/  LOP3.LUT R2, R2, 0x1, RZ, 0xc0, !PT ;  /* 0x0000000102027812 */ /* 0x001fc400078ec0ff */
[----:B-1----:R-:W-:-:S03]  /*11130*/  LOP3.LUT R7, R7, 0x1, RZ, 0xc0, !PT ;  /* 0x0000000107077812 */ /* 0x002fc600078ec0ff */
[----:B------:R-:W-:-:S04]  /*11140*/  IMAD R2, R2, 0x1600, RZ ;  /* 0x0000160002027824 */ /* 0x000fc800078e02ff */
[----:B------:R-:W-:Y:S02]  /*11150*/  IMAD R2, R4, 0x5800, R2 ;  /* 0x0000580004027824 */ /* 0x000fe400078e0202 */
[----:B------:R-:W-:-:S03]  /*11160*/  IMAD R7, R7, 0x58, RZ ;  /* 0x0000005807077824 */ /* 0x000fc600078e02ff */
[----:B------:R-:W-:Y:S01]  /*11170*/  LEA R2, R2, UR36, 0x1 ;  /* 0x0000002402027c11 */ /* 0x000fe2000f8e08ff */
[----:B------:R-:W-:-:S04]  /*11180*/  IMAD R7, R8, 0xb0, R7 ;  /* 0x000000b008077824 */ /* 0x000fc800078e0207 */
[----:B------:R-:W-:-:S07]  /*11190*/  VIADD R9, R2, 0x1e400 ;  /* 0x0001e40002097836 */ /* 0x000fce0000000000 */
.L_x_259:
        /* <DEDUP_REMOVED lines=17> */
.L_x_260:
        /* <DEDUP_REMOVED lines=16> */
.L_x_337:
[----:B------:R-:W-:Y:S05]  /*113b0*/  BSYNC B2 ;  /* 0x0000000000027941 */ /* 0x000fea0003800000 */
.L_x_261:
[----:B------:R-:W1:Y:S02]  /*113c0*/  S2R R7, SR_TID.X ;  /* 0x0000000000077919 */ /* 0x000e640000002100 */
[----:B-1----:R-:W-:-:S04]  /*113d0*/  LOP3.LUT R7, R7, 0x7f, RZ, 0xc0, !PT ;  /* 0x0000007f07077812 */ /* 0x002fc800078ec0ff */
[----:B------:R-:W-:-:S13]  /*113e0*/  ISETP.NE.AND P0, PT, R7, RZ, PT ;  /* 0x000000ff0700720c */ /* 0x000fda0003f05270 */
[----:B0-----:R-:W-:-:S04]  /*113f0*/  @!P0 IMAD.MOV.U32 R3, RZ, RZ, 0xb000 ;  /* 0x0000b000ff038424 */ /* 0x001fc800078e00ff */
[----:B------:R0:W-:Y:S01]  /*11400*/  @!P0 SYNCS.ARRIVE.TRANS64 RZ, [R2+URZ+0x34850], R3 ;  /* 0x0348500302ff89a7 */ /* 0x0001e2000800003f */
[----:B------:R-:W-:Y:S05]  /*11410*/  @P1 BRA `(.L_x_263) ;  /* 0x0000000000041947 */ /* 0x000fea0003800000 */
[----:B------:R-:W-:Y:S01]  /*11420*/  BPT.TRAP 0x1 ;  /* 0x000000040000795c */ /* 0x000fe20000300000 */
.L_x_263:
[----:B------:R-:W-:Y:S01]  /*11430*/  LOP3.LUT P0, RZ, R18, 0x2, RZ, 0xc0, !PT ;  /* 0x0000000212ff7812 */ /* 0x000fe2000780c0ff */
[----:B------:R-:W-:-:S12]  /*11440*/  BSSY B2, `(.L_x_264) ;  /* 0x0000003000027945 */ /* 0x000fd80003800000 */
[----:B------:R-:W-:Y:S05]  /*11450*/  @P0 BRA `(.L_x_265) ;  /* 0x0000000000040947 */ /* 0x000fea0003800000 */
[----:B------:R-:W-:Y:S01]  /*11460*/  BPT.TRAP 0x1 ;  /* 0x000000040000795c */ /* 0x000fe20000300000 */
.L_x_265:
[----:B------:R-:W-:Y:S05]  /*11470*/  BSYNC B2 ;  /* 0x0000000000027941 */ /* 0x000fea0003800000 */
.L_x_264:
        /* <DEDUP_REMOVED lines=19> */
.L_x_266:
        /* <DEDUP_REMOVED lines=16> */
.L_x_267:
        /* <DEDUP_REMOVED lines=12> */
.L_x_252:
[----:B------:R-:W-:Y:S05]  /*11770*/  BSYNC B1 ;  /* 0x0000000000017941 */ /* 0x000fea0003800000 */
.L_x_251:
[----:B------:R-:W-:Y:S01]  /*11780*/  VIADD R19, R4, 0x1 ;  /* 0x0000000104137836 */ /* 0x000fe20000000000 */
[----:B------:R-:W-:Y:S01]  /*11790*/  LOP3.LUT P1, RZ, R18, 0x8, RZ, 0xc0, !PT ;  /* 0x0000000812ff7812 */ /* 0x000fe2000782c0ff */
[----:B------:R-:W-:Y:S03]  /*117a0*/  BSSY B1, `(.L_x_268) ;  /* 0x00000a3000017945 */ /* 0x000fe60003800000 */
[----:B------:R-:W-:-:S04]  /*117b0*/  ISETP.NE.AND P0, PT, R19, 0x2, PT ;  /* 0x000000021300780c */ /* 0x000fc80003f05270 */
[----:B------:R-:W-:Y:S02]  /*117c0*/  SEL R2, RZ, 0x1, P0 ;  /* 0x00000001ff027807 */ /* 0x000fe40000000000 */
[----:B------:R-:W-:Y:S02]  /*117d0*/  SEL R19, R19, RZ, P0 ;  /* 0x000000ff13137207 */ /* 0x000fe40000000000 */
[----:B------:R-:W-:-:S05]  /*117e0*/  LOP3.LUT R9, R5, R2, RZ, 0x3c, !PT ;  /* 0x0000000205097212 */ /* 0x000fca00078e3cff */
[----:B------:R1:W-:Y:S01]  /*117f0*/  STL [R1], R9 ;  /* 0x0000000901007387 */ /* 0x0003e20000100800 */
[----:B------:R-:W-:Y:S05]  /*11800*/  @!P1 BRA `(.L_x_269) ;  /* 0x0000000800709947 */ /* 0x000fea0003800000 */
[----:B------:R-:W-:Y:S01]  /*11810*/  LOP3.LUT P1, RZ, R18, 0x4, RZ, 0xc0, !PT ;  /* 0x0000000412ff7812 */ /* 0x000fe2000782c0ff */
[----:B0-----:R-:W-:-:S12]  /*11820*/  VIADD R8, R0, 0xffffffff ;  /* 0xffffffff00087836 */ /* 0x001fd80000000000 */
        /* <DEDUP_REMOVED lines=22> */
.L_x_270:
[----:B------:R-:W-:Y:S01]  /*11990*/  LEA R3, R19, UR36, 0x3 ;  /* 0x0000002413037c11 */ /* 0x000fe2000f8e18ff */
[----:B------:R-:W-:Y:S01]  /*119a0*/  BSSY B2, `(.L_x_271) ;  /* 0x0000004000027945 */ /* 0x000fe20003800000 */
[----:B------:R-:W-:-:S04]  /*119b0*/  SHF.L.U32 R2, R9, 0x1f, RZ ;  /* 0x0000001f09027819 */ /* 0x000fc800000006ff */
[----:B------:R-:W2:Y:S02]  /*119c0*/  SYNCS.PHASECHK.TRANS64.TRYWAIT P0, [R3+URZ+0x34840], R2 ;  /* 0x03484002030075a7 */ /* 0x000ea4000800017f */
[----:B--2---:R-:W-:Y:S05]  /*119d0*/  @!P0 BRA `(.L_x_272) ;  /* 0x0000002000648947 */ /* 0x004fea0003800000 */
.L_x_338:
[----:B------:R-:W-:Y:S05]  /*119e0*/  BSYNC B2 ;  /* 0x0000000000027941 */ /* 0x000fea0003800000 */
.L_x_271:
[----:B0-----:R-:W3:Y:S01]  /*119f0*/  LDL R7, [R1+0x18] ;  /* 0x0000180001077983 */ /* 0x001ee20000100800 */
[----:B-1----:R-:W0:Y:S02]  /*11a00*/  S2R R9, SR_TID.X ;  /* 0x0000000000097919 */ /* 0x002e240000002100 */
        /* <DEDUP_REMOVED lines=8> */
.L_x_273:
[----:B------:R-:W-:Y:S01]  /*11a90*/  LOP3.LUT P0, RZ, R18, 0x2, RZ, 0xc0, !PT ;  /* 0x0000000212ff7812 */ /* 0x000fe2000780c0ff */
[----:B------:R-:W-:-:S12]  /*11aa0*/  BSSY B2, `(.L_x_274) ;  /* 0x0000003000027945 */ /* 0x000fd80003800000 */
[----:B------:R-:W-:Y:S05]  /*11ab0*/  @P0 BRA `(.L_x_275) ;  /* 0x0000000000040947 */ /* 0x000fea0003800000 */
[----:B------:R-:W-:Y:S01]  /*11ac0*/  BPT.TRAP 0x1 ;  /* 0x000000040000795c */ /* 0x000fe20000300000 */
.L_x_275:
[----:B------:R-:W-:Y:S05]  /*11ad0*/  BSYNC B2 ;  /* 0x0000000000027941 */ /* 0x000fea0003800000 */
.L_x_274:
[----:B------:R-:W0:Y:S01]  /*11ae0*/  S2R R2, SR_CgaCtaId ;  /* 0x0000000000027919 */ /* 0x000e220000008800 */
[----:B------:R-:W-:Y:S01]  /*11af0*/  IMAD.MOV.U32 R10, RZ, RZ, RZ ;  /* 0x000000ffff0a7224 */ /* 0x000fe200078e00ff */
[----:B------:R-:W-:Y:S01]  /*11b00*/  UIADD3 UR4, UP0, UR38, 0x370, URZ ;  /* 0x0000037026047890 */ /* 0x000fe2000ff1e03f */
[----:B------:R-:W-:Y:S01]  /*11b10*/  PLOP3.LUT P0, PT, PT, PT, PT, 0x80, 0x0 ;  /* 0x000000000000781c */ /* 0x000fe20003f0f070 */
[----:B------:R-:W1:Y:S01]  /*11b20*/  S2R R7, SR_CgaCtaId ;  /* 0x0000000000077919 */ /* 0x000e620000008800 */
[----:B------:R-:W-:Y:S01]  /*11b30*/  VIADD R3, R3, 0x34830 ;  /* 0x0003483003037836 */ /* 0x000fe20000000000 */
[----:B------:R-:W-:Y:S01]  /*11b40*/  R2UR UR10, R10 ;  /* 0x000000000a0a72ca */ /* 0x000fe200000e0000 */
[----:B------:R-:W-:Y:S01]  /*11b50*/  UIADD3.X UR5, URZ, UR39, URZ, UP0, !UPT ;  /* 0x000000273f057290 */ /* 0x000fe200087fe43f */
        /* <DEDUP_REMOVED lines=11> */
.L_x_276:
        /* <DEDUP_REMOVED lines=17> */
.L_x_277:
        /* <DEDUP_REMOVED lines=10> */
[----:B------:R-:W-:Y:S01]  /*11dc0*/  SHF.L.U32 R5, R5, 0x1f, RZ ;  /* 0x0000001f05057819 */ /* 0x000fe200000006ff */
[----:B------:R-:W-:Y:S01]  /*11dd0*/  BSSY B2, `(.L_x_278) ;  /* 0x0000004000027945 */ /* 0x000fe20003800000 */
[----:B------:R-:W-:-:S04]  /*11de0*/  LEA R2, R4, UR36, 0x3 ;  /* 0x0000002404027c11 */ /* 0x000fc8000f8e18ff */
[----:B------:R-:W0:Y:S02]  /*11df0*/  SYNCS.PHASECHK.TRANS64.TRYWAIT P0, [R2+URZ+0x34860], R5 ;  /* 0x03486005020075a7 */ /* 0x000e24000800017f */
[----:B0-----:R-:W-:Y:S05]  /*11e00*/  @!P0 BRA `(.L_x_279) ;  /* 0x0000001c006c8947 */ /* 0x001fea0003800000 */
.L_x_339:
[----:B------:R-:W-:Y:S05]  /*11e10*/  BSYNC B2 ;  /* 0x0000000000027941 */ /* 0x000fea0003800000 */
.L_x_278:
[----:B------:R-:W1:Y:S02]  /*11e20*/  S2R R3, SR_TID.X ;  /* 0x0000000000037919 */ /* 0x000e640000002100 */
[----:B-1----:R-:W-:-:S04]  /*11e30*/  LOP3.LUT R3, R3, 0x7f, RZ, 0xc0, !PT ;  /* 0x0000007f03037812 */ /* 0x002fc800078ec0ff */
[----:B------:R-:W-:-:S13]  /*11e40*/  ISETP.NE.AND P0, PT, R3, RZ, PT ;  /* 0x000000ff0300720c */ /* 0x000fda0003f05270 */
[----:B------:R-:W-:-:S04]  /*11e50*/  @!P0 IMAD.MOV.U32 R3, RZ, RZ, 0xb000 ;  /* 0x0000b000ff038424 */ /* 0x000fc800078e00ff */
[----:B------:R1:W-:Y:S01]  /*11e60*/  @!P0 SYNCS.ARRIVE.TRANS64 RZ, [R2+URZ+0x34850], R3 ;  /* 0x0348500302ff89a7 */ /* 0x0003e2000800003f */
[----:B------:R-:W-:Y:S05]  /*11e70*/  @P1 BRA `(.L_x_280) ;  /* 0x0000000000041947 */ /* 0x000fea0003800000 */
[----:B------:R-:W-:Y:S01]  /*11e80*/  BPT.TRAP 0x1 ;  /* 0x000000040000795c */ /* 0x000fe20000300000 */
.L_x_280:
[----:B------:R-:W-:Y:S01]  /*11e90*/  LOP3.LUT P0, RZ, R18, 0x2, RZ, 0xc0, !PT ;  /* 0x0000000212ff7812 */ /* 0x000fe2000780c0ff */
[----:B------:R-:W-:-:S12]  /*11ea0*/  BSSY B2, `(.L_x_281) ;  /* 0x0000003000027945 */ /* 0x000fd80003800000 */
[----:B------:R-:W-:Y:S05]  /*11eb0*/  @P0 BRA `(.L_x_282) ;  /* 0x0000000000040947 */ /* 0x000fea0003800000 */
[----:B------:R-:W-:Y:S01]  /*11ec0*/  BPT.TRAP 0x1 ;  /* 0x000000040000795c */ /* 0x000fe20000300000 */
.L_x_282:
[----:B------:R-:W-:Y:S05]  /*11ed0*/  BSYNC B2 ;  /* 0x0000000000027941 */ /* 0x000fea0003800000 */
.L_x_281:
[----:B0-----:R-:W2:Y:S01]  /*11ee0*/  LDL.LU R5, [R1+0x4] ;  /* 0x0000040001057983 */ /* 0x001ea20000300800 */
[----:B-1----:R-:W0:Y:S01]  /*11ef0*/  S2R R3, SR_CgaCtaId ;  /* 0x0000000000037919 */ /* 0x002e220000008800 */
        /* <DEDUP_REMOVED lines=17> */
.L_x_283:
        /* <DEDUP_REMOVED lines=16> */
.L_x_284:
        /* <DEDUP_REMOVED lines=12> */
.L_x_269:
[----:B------:R-:W-:Y:S05]  /*121d0*/  BSYNC B1 ;  /* 0x0000000000017941 */ /* 0x000fea0003800000 */
.L_x_268:
[C---:B------:R-:W-:Y:S01]  /*121e0*/  ISETP.GT.AND P0, PT, R0.reuse, 0x1, PT ;  /* 0x000000010000780c */ /* 0x040fe20003f04270 */
[----:B------:R-:W-:-:S12]  /*121f0*/  VIADD R0, R0, 0xfffffffe ;  /* 0xfffffffe00007836 */ /* 0x000fd80000000000 */
[----:B------:R-:W-:Y:S05]  /*12200*/  @P0 BRA `(.L_x_285) ;  /* 0xffffffe800c00947 */ /* 0x000fea000383ffff */
.L_x_250:
[----:B------:R-:W-:Y:S05]  /*12210*/  BSYNC B0 ;  /* 0x0000000000007941 */ /* 0x000fea0003800000 */
.L_x_231:
[----:B------:R-:W-:Y:S01]  /*12220*/  LOP3.LUT P0, RZ, R18, 0x8, RZ, 0xc0, !PT ;  /* 0x0000000812ff7812 */ /* 0x000fe2000780c0ff */
[----:B------:R-:W-:-:S12]  /*12230*/  BSSY B0, `(.L_x_286) ;  /* 0x0000045000007945 */ /* 0x000fd80003800000 */
[----:B------:R-:W-:Y:S05]  /*12240*/  @!P0 BRA `(.L_x_287) ;  /* 0x00000004000c8947 */ /* 0x000fea0003800000 */
[----:B------:R-:W3:Y:S01]  /*12250*/  LDL R2, [R1] ;  /* 0x0000000001027983 */ /* 0x000ee20000100800 */
[----:B0-----:R-:W-:Y:S01]  /*12260*/  LEA R0, R19, UR36, 0x3 ;  /* 0x0000002413007c11 */ /* 0x001fe2000f8e18ff */
[----:B------:R-:W-:Y:S01]  /*12270*/  BSSY B1, `(.L_x_288) ;  /* 0x0000004000017945 */ /* 0x000fe20003800000 */
[----:B---3--:R-:W-:-:S04]  /*12280*/  SHF.L.U32 R3, R2, 0x1f, RZ ;  /* 0x0000001f02037819 */ /* 0x008fc800000006ff */
[----:B------:R-:W0:Y:S02]  /*12290*/  SYNCS.PHASECHK.TRANS64.TRYWAIT P0, [R0+URZ+0x34860], R3 ;  /* 0x03486003000075a7 */ /* 0x000e24000800017f */
[----:B0-----:R-:W-:Y:S05]  /*122a0*/  @!P0 BRA `(.L_x_289) ;  /* 0x0000001800588947 */ /* 0x001fea0003800000 */
.L_x_340:
[----:B------:R-:W-:Y:S05]  /*122b0*/  BSYNC B1 ;  /* 0x0000000000017941 */ /* 0x000fea0003800000 */
.L_x_288:
[----:B------:R-:W3:Y:S01]  /*122c0*/  LDL R2, [R1+0x18] ;  /* 0x0000180001027983 */ /* 0x000ee20000100800 */
[----:B------:R-:W4:Y:S02]  /*122d0*/  S2R R4, SR_TID.X ;  /* 0x0000000000047919 */ /* 0x000f240000002100 */
[----:B----4-:R-:W-:-:S04]  /*122e0*/  LOP3.LUT R4, R4, 0x7f, RZ, 0xc0, !PT ;  /* 0x0000007f04047812 */ /* 0x010fc800078ec0ff */
[----:B------:R-:W-:-:S13]  /*122f0*/  ISETP.NE.AND P0, PT, R4, RZ, PT ;  /* 0x000000ff0400720c */ /* 0x000fda0003f05270 */
[----:B0-----:R-:W-:-:S04]  /*12300*/  @!P0 IMAD.MOV.U32 R3, RZ, RZ, 0xb000 ;  /* 0x0000b000ff038424 */ /* 0x001fc800078e00ff */
[----:B------:R0:W-:Y:S01]  /*12310*/  @!P0 SYNCS.ARRIVE.TRANS64 RZ, [R0+URZ+0x34850], R3 ;  /* 0x0348500300ff89a7 */ /* 0x0001e2000800003f */
[----:B---3--:R-:W-:-:S04]  /*12320*/  PRMT R2, R2, 0x9910, RZ ;  /* 0x0000991002027816 */ /* 0x008fc800000000ff */
[----:B------:R-:W-:-:S13]  /*12330*/  ISETP.NE.AND P0, PT, R2, 0x2, PT ;  /* 0x000000020200780c */ /* 0x000fda0003f05270 */
[----:B0-----:R-:W-:Y:S05]  /*12340*/  @P0 BRA `(.L_x_290) ;  /* 0x0000000000040947 */ /* 0x001fea0003800000 */
[----:B------:R-:W-:Y:S01]  /*12350*/  BPT.TRAP 0x1 ;  /* 0x000000040000795c */ /* 0x000fe20000300000 */
.L_x_290:
[----:B------:R-:W-:Y:S01]  /*12360*/  LOP3.LUT P0, RZ, R18, 0x2, RZ, 0xc0, !PT ;  /* 0x0000000212ff7812 */ /* 0x000fe2000780c0ff */
[----:B------:R-:W-:-:S12]  /*12370*/  BSSY B1, `(.L_x_291) ;  /* 0x0000003000017945 */ /* 0x000fd80003800000 */
[----:B------:R-:W-:Y:S05]  /*12380*/  @P0 BRA `(.L_x_292) ;  /* 0x0000000000040947 */ /* 0x000fea0003800000 */
[----:B------:R-:W-:Y:S01]  /*12390*/  BPT.TRAP 0x1 ;  /* 0x000000040000795c */ /* 0x000fe20000300000 */
.L_x_292:
[----:B------:R-:W-:Y:S05]  /*123a0*/  BSYNC B1 ;  /* 0x0000000000017941 */ /* 0x000fea0003800000 */
.L_x_291:
[----:B------:R-:W3:Y:S01]  /*123b0*/  LDL R2, [R1+0x4] ;  /* 0x0000040001027983 */ /* 0x000ee20000100800 */
[----:B------:R-:W0:Y:S01]  /*123c0*/  S2R R3, SR_CgaCtaId ;  /* 0x0000000000037919 */ /* 0x000e220000008800 */
[----:B------:R-:W4:Y:S01]  /*123d0*/  S2R R4, SR_CgaCtaId ;  /* 0x0000000000047919 */ /* 0x000f220000008800 */
[----:B------:R-:W-:Y:S01]  /*123e0*/  UIADD3 UR4, UP0, UR38, 0x470, URZ ;  /* 0x0000047026047890 */ /* 0x000fe2000ff1e03f */
[----:B------:R-:W-:Y:S01]  /*123f0*/  PLOP3.LUT P0, PT, PT, PT, PT, 0x80, 0x0 ;  /* 0x000000000000781c */ /* 0x000fe20003f0f070 */
[----:B------:R-:W-:Y:S01]  /*12400*/  VIADD R0, R0, 0x34850 ;  /* 0x0003485000007836 */ /* 0x000fe20000000000 */
[----:B------:R-:W-:Y:S01]  /*12410*/  UMOV UR6, 0x30000 ;  /* 0x0003000000067882 */ /* 0x000fe20000000000 */
[----:B------:R-:W-:Y:S01]  /*12420*/  UIADD3.X UR5, URZ, UR39, URZ, UP0, !UPT ;  /* 0x000000273f057290 */ /* 0x000fe200087fe43f */
[----:B0-----:R-:W-:Y:S02]  /*12430*/  LOP3.LUT R3, R3, 0x1, RZ, 0xc0, !PT ;  /* 0x0000000103037812 */ /* 0x001fe400078ec0ff */
[----:B----4-:R-:W-:-:S03]  /*12440*/  LOP3.LUT R4, R4, 0x1, RZ, 0xc0, !PT ;  /* 0x0000000104047812 */ /* 0x010fc600078ec0ff */
[----:B------:R-:W-:-:S04]  /*12450*/  IMAD R3, R3, 0x1600, RZ ;  /* 0x0000160003037824 */ /* 0x000fc800078e02ff */
[----:B------:R-:W-:Y:S02]  /*12460*/  IMAD R3, R19, 0x5800, R3 ;  /* 0x0000580013037824 */ /* 0x000fe400078e0203 */
[----:B------:R-:W-:-:S03]  /*12470*/  IMAD R4, R4, 0x58, RZ ;  /* 0x0000005804047824 */ /* 0x000fc600078e02ff */
[----:B------:R-:W-:Y:S01]  /*12480*/  LEA R3, R3, UR36, 0x1 ;  /* 0x0000002403037c11 */ /* 0x000fe2000f8e08ff */
[----:B------:R-:W-:Y:S01]  /*12490*/  UMOV UR14, 0x0 ;  /* 0x00000000000e7882 */ /* 0x000fe20000000000 */
[----:B------:R-:W-:Y:S01]  /*124a0*/  UMOV UR15, 0x14f00000 ;  /* 0x14f00000000f7882 */ /* 0x000fe20000000000 */
[----:B------:R-:W-:Y:S01]  /*124b0*/  UMOV UR10, URZ ;  /* 0x0000003f000a7c82 */ /* 0x000fe20008000000 */
[----:B---3--:R-:W-:Y:S02]  /*124c0*/  IMAD R2, R2, 0xb0, R4 ;  /* 0x000000b002027824 */ /* 0x008fe400078e0204 */
[----:B------:R-:W-:-:S07]  /*124d0*/  VIADD R4, R3, 0x400 ;  /* 0x0000040003047836 */ /* 0x000fce0000000000 */
.L_x_293:
        /* <DEDUP_REMOVED lines=10> */
[----:B------:R-:W-:Y:S01]  /*12580*/  PLOP3.LUT P0, PT, PT, PT, PT, 0x80, 0x0 ;  /* 0x000000000000781c */ /* 0x000fe20003f0f070 */
[----:B------:R-:W-:Y:S01]  /*12590*/  VIADD R3, R3, 0x5c00 ;  /* 0x00005c0003037836 */ /* 0x000fe20000000000 */
[----:B------:R-:W-:Y:S01]  /*125a0*/  UMOV UR6, 0x30000 ;  /* 0x0003000000067882 */ /* 0x000fe20000000000 */
[----:B------:R-:W-:Y:S01]  /*125b0*/  UMOV UR14, 0x0 ;  /* 0x00000000000e7882 */ /* 0x000fe20000000000 */
[----:B------:R-:W-:Y:S01]  /*125c0*/  UMOV UR15, 0x14f00000 ;  /* 0x14f00000000f7882 */ /* 0x000fe20000000000 */
[----:B------:R-:W-:-:S08]  /*125d0*/  UMOV UR10, 0x40 ;  /* 0x00000040000a7882 */ /* 0x000fd00000000000 */
.L_x_294:
        /* <DEDUP_REMOVED lines=9> */
[----:B---3--:R-:W-:Y:S05]  /*12670*/  @P0 BRA.U.ANY `(.L_x_294) ;  /* 0xfffffffd00d80947 */ /* 0x008fea000393ffff */
.L_x_287:
[----:B------:R-:W-:Y:S05]  /*12680*/  BSYNC B0 ;  /* 0x0000000000007941 */ /* 0x000fea0003800000 */
.L_x_286:
[----:B------:R-:W3:Y:S01]  /*12690*/  LDL.LU R6, [R1+0x28] ;  /* 0x0000280001067983 */ /* 0x000ee20000300800 */
[----:B------:R-:W-:Y:S01]  /*126a0*/  VIADD R19, R19, 0x1 ;  /* 0x0000000113137836 */ /* 0x000fe20000000000 */
[----:B------:R-:W-:Y:S02]  /*126b0*/  ULDC UR4, c[0x0][0xc34] ;  /* 0x00030d0000047ab9 */ /* 0x000fe40000000800 */
[----:B-1----:R-:W4:Y:S04]  /*126c0*/  LDL.LU R5, [R1] ;  /* 0x0000000001057983 */ /* 0x002f280000300800 */
[----:B------:R-:W5:Y:S01]  /*126d0*/  LDL.LU R4, [R1+0x34] ;  /* 0x0000340001047983 */ /* 0x000f620000300800 */
[----:B------:R-:W-:-:S04]  /*126e0*/  ISETP.NE.AND P0, PT, R19, 0x2, PT ;  /* 0x000000021300780c */ /* 0x000fc80003f05270 */
[----:B0-----:R-:W-:Y:S02]  /*126f0*/  SEL R0, RZ, 0x1, P0 ;  /* 0x00000001ff007807 */ /* 0x001fe40000000000 */
[----:B------:R-:W-:Y:S02]  /*12700*/  SEL R19, R19, RZ, P0 ;  /* 0x000000ff13137207 */ /* 0x000fe40000000000 */
[----:B---3--:R-:W-:Y:S02]  /*12710*/  IADD3 R6, R6, UR37, RZ ;  /* 0x0000002506067c10 */ /* 0x008fe4000fffe0ff */
[----:B----4-:R-:W-:-:S03]  /*12720*/  LOP3.LUT R5, R5, R0, RZ, 0x3c, !PT ;  /* 0x0000000005057212 */ /* 0x010fc600078e3cff */
[----:B------:R0:W-:Y:S01]  /*12730*/  STL [R1+0x28], R6 ;  /* 0x0000280601007387 */ /* 0x0001e20000100800 */
[----:B------:R-:W-:Y:S01]  /*12740*/  ISETP.GE.AND P1, PT, R6, UR4, PT ;  /* 0x0000000406007c0c */ /* 0x000fe2000bf26270 */
[----:B-----5:R-:W-:-:S05]  /*12750*/  VIADD R4, R4, 0x1 ;  /* 0x0000000104047836 */ /* 0x020fca0000000000 */
[----:B------:R0:W-:Y:S04]  /*12760*/  STL [R1+0x34], R4 ;  /* 0x0000340401007387 */ /* 0x0001e80000100800 */
[----:B------:R0:W-:Y:S03]  /*12770*/  STL [R1], R5 ;  /* 0x0000000501007387 */ /* 0x0001e60000100800 */
[----:B------:R-:W-:Y:S05]  /*12780*/  @!P1 BRA `(.L_x_295) ;  /* 0xffffffc000609947 */ /* 0x000fea000383ffff */
[----:B------:R-:W-:-:S07]  /*12790*/  LOP3.LUT R2, R4, 0x1, RZ, 0xc, !PT ;  /* 0x0000000104027812 */ /* 0x000fce00078e0cff */
.L_x_214:
[----:B0-----:R-:W0:Y:S01]  /*127a0*/  S2R R3, SR_CgaCtaId ;  /* 0x0000000000037919 */ /* 0x001e220000008800 */
[----:B------:R-:W-:Y:S01]  /*127b0*/  MOV R0, 0x400 ;  /* 0x0000040000007802 */ /* 0x000fe20000000f00 */
[----:B------:R-:W-:Y:S03]  /*127c0*/  BSSY B0, `(.L_x_296) ;  /* 0x0000005000007945 */ /* 0x000fe60003800000 */
[----:B0-----:R-:W-:Y:S02]  /*127d0*/  LEA R0, R3, R0, 0x18 ;  /* 0x0000000003007211 */ /* 0x001fe400078ec0ff */
[----:B------:R-:W-:-:S04]  /*127e0*/  SHF.L.U32 R3, R2, 0x1f, RZ ;  /* 0x0000001f02037819 */ /* 0x000fc800000006ff */
[----:B------:R-:W0:Y:S02]  /*127f0*/  SYNCS.PHASECHK.TRANS64.TRYWAIT P0, [R0+URZ+0x34820], R3 ;  /* 0x03482003000075a7 */ /* 0x000e24000800017f */
[----:B0-----:R-:W-:Y:S05]  /*12800*/  @!P0 BRA `(.L_x_297) ;  /* 0x0000001400148947 */ /* 0x001fea0003800000 */
.L_x_341:
[----:B------:R-:W-:Y:S05]  /*12810*/  BSYNC B0 ;  /* 0x0000000000007941 */ /* 0x000fea0003800000 */
.L_x_296:
[----:B------:R-:W-:-:S03]  /*12820*/  UMOV UR4, 0xffffffff ;  /* 0xffffffff00047882 */ /* 0x000fc60000000000 */
[----:B------:R-:W-:Y:S05]  /*12830*/  BRA.DIV UR4, `(.L_x_298) ;  /* 0x00000016041c7947 */ /* 0x000fea000b800000 */
[----:B------:R-:W1:Y:S02]  /*12840*/  S2R R2, SR_TID.X ;  /* 0x0000000000027919 */ /* 0x000e640000002100 */
[----:B-1----:R-:W-:-:S04]  /*12850*/  SHF.R.U32.HI R2, RZ, 0x5, R2 ;  /* 0x00000005ff027819 */ /* 0x002fc80000011602 */
[----:B------:R-:W-:-:S05]  /*12860*/  LOP3.LUT R2, R2, 0x3, RZ, 0xc0, !PT ;  /* 0x0000000302027812 */ /* 0x000fca00078ec0ff */
[----:B------:R1:W3:Y:S02]  /*12870*/  SHFL.IDX PT, R14, R2, RZ, 0x1f ;  /* 0x00001fff020e7589 */ /* 0x0002e400000e0000 */
.L_x_344:
[----:B---3--:R-:W-:Y:S01]  /*12880*/  ISETP.NE.AND P0, PT, R14, RZ, PT ;  /* 0x000000ff0e00720c */ /* 0x008fe20003f05270 */
[----:B------:R-:W-:-:S12]  /*12890*/  BSSY B0, `(.L_x_299) ;  /* 0x0000025000007945 */ /* 0x000fd80003800000 */
[----:B------:R-:W-:Y:S05]  /*128a0*/  @P0 BRA `(.L_x_300) ;  /* 0x00000000008c0947 */ /* 0x000fea0003800000 */
[----:B------:R-:W-:-:S03]  /*128b0*/  UMOV UR4, 0xffffffff ;  /* 0xffffffff00047882 */ /* 0x000fc60000000000 */
[----:B------:R-:W-:Y:S05]  /*128c0*/  BRA.DIV UR4, `(.L_x_301) ;  /* 0x00000016042c7947 */ /* 0x000fea000b800000 */
[----:B------:R-:W-:-:S13]  /*128d0*/  ELECT P6, URZ, PT ;  /* 0x00000000003f782f */ /* 0x000fda00038c0000 */
.L_x_347:
[----:B------:R-:W-:Y:S05]  /*128e0*/  @!P6 BRA `(.L_x_300) ;  /* 0x00000000007ce947 */ /* 0x000fea0003800000 */
[----:B-1----:R-:W3:Y:S02]  /*128f0*/  LDL.LU R2, [R1+0x2c] ;  /* 0x00002c0001027983 */ /* 0x002ee40000300800 */
[----:B---3--:R-:W-:-:S04]  /*12900*/  LOP3.LUT R2, R2, 0x2, RZ, 0xfc, !PT ;  /* 0x0000000202027812 */ /* 0x008fc800078efcff */
[----:B------:R-:W-:-:S13]  /*12910*/  ISETP.NE.AND P2, PT, R2, 0x3, PT ;  /* 0x000000030200780c */ /* 0x000fda0003f45270 */
[----:B------:R-:W-:Y:S05]  /*12920*/  @!P2 BRA `(.L_x_302) ;  /* 0x000000000004a947 */ /* 0x000fea0003800000 */
[----:B------:R-:W-:Y:S01]  /*12930*/  BPT.TRAP 0x1 ;  /* 0x000000040000795c */ /* 0x000fe20000300000 */
.L_x_302:
[----:B------:R-:W3:Y:S01]  /*12940*/  LDL.LU R7, [R1] ;  /* 0x0000000001077983 */ /* 0x000ee20000300800 */
[----:B------:R-:W-:Y:S02]  /*12950*/  VIADD R2, R0, 0x34840 ;  /* 0x0003484000027836 */ /* 0x000fe40000000000 */
[C---:B0-----:R-:W-:Y:S02]  /*12960*/  VIADD R3, R19.reuse, 0x1 ;  /* 0x0000000113037836 */ /* 0x041fe40000000000 */
[----:B------:R-:W-:-:S03]  /*12970*/  IMAD R6, R19, 0x8, R2 ;  /* 0x0000000813067824 */ /* 0x000fc600078e0202 */
[----:B------:R-:W-:-:S04]  /*12980*/  ISETP.NE.AND P1, PT, R3, 0x2, PT ;  /* 0x000000020300780c */ /* 0x000fc80003f25270 */
[----:B------:R-:W-:Y:S02]  /*12990*/  SEL R4, RZ, 0x1, P1 ;  /* 0x00000001ff047807 */ /* 0x000fe40000800000 */
[----:B------:R-:W-:Y:S02]  /*129a0*/  SEL R3, R3, RZ, P1 ;  /* 0x000000ff03037207 */ /* 0x000fe40000800000 */
[C---:B---3--:R-:W-:Y:S02]  /*129b0*/  SHF.L.U32 R5, R7.reuse, 0x1f, RZ ;  /* 0x0000001f07057819 */ /* 0x048fe400000006ff */
[----:B------:R-:W-:Y:S01]  /*129c0*/  LOP3.LUT R4, R7, R4, RZ, 0x3c, !PT ;  /* 0x0000000407047212 */ /* 0x000fe200078e3cff */
[----:B------:R-:W-:Y:S01]  /*129d0*/  IMAD R7, R3, 0x8, R2 ;  /* 0x0000000803077824 */ /* 0x000fe200078e0202 */
[----:B------:R-:W0:Y:S02]  /*129e0*/  SYNCS.PHASECHK.TRANS64.TRYWAIT P0, [R6+URZ], R5 ;  /* 0x00000005060075a7 */ /* 0x000e24000800017f */
[----:B------:R-:W-:Y:S01]  /*129f0*/  SHF.L.U32 R2, R4, 0x1f, RZ ;  /* 0x0000001f04027819 */ /* 0x000fe200000006ff */
[----:B0-----:R-:W-:Y:S06]  /*12a00*/  @!P0 BRA `(.L_x_303) ;  /* 0x0000001000fc8947 */ /* 0x001fec0003800000 */
.L_x_348:
[----:B------:R-:W1:Y:S02]  /*12a10*/  SYNCS.PHASECHK.TRANS64.TRYWAIT P0, [R7+URZ], R2 ;  /* 0x00000002070075a7 */ /* 0x000e64000800017f */
[----:B-1----:R-:W-:Y:S05]  /*12a20*/  @!P0 BRA `(.L_x_304) ;  /* 0x0000001400088947 */ /* 0x002fea0003800000 */
.L_x_349:
[----:B------:R-:W-:Y:S05]  /*12a30*/  @!P2 BRA `(.L_x_305) ;  /* 0x000000000004a947 */ /* 0x000fea0003800000 */
[----:B------:R-:W-:Y:S01]  /*12a40*/  BPT.TRAP 0x1 ;  /* 0x000000040000795c */ /* 0x000fe20000300000 */
.L_x_305:
[----:B------:R-:W-:-:S04]  /*12a50*/  VIADD R0, R0, 0x34860 ;  /* 0x0003486000007836 */ /* 0x000fc80000000000 */
[----:B------:R-:W-:-:S04]  /*12a60*/  IMAD R4, R19, 0x8, R0 ;  /* 0x0000000813047824 */ /* 0x000fc800078e0200 */
[----:B------:R-:W3:Y:S02]  /*12a70*/  SYNCS.PHASECHK.TRANS64.TRYWAIT P0, [R4+URZ], R5 ;  /* 0x00000005040075a7 */ /* 0x000ee4000800017f */
[----:B---3--:R-:W-:Y:S05]  /*12a80*/  @!P0 BRA `(.L_x_306) ;  /* 0x0000001400048947 */ /* 0x008fea0003800000 */
.L_x_350:
[----:B------:R-:W-:-:S07]  /*12a90*/  IMAD R3, R3, 0x8, R0 ;  /* 0x0000000803037824 */ /* 0x000fce00078e0200 */
.L_x_307:
[----:B----4-:R4:W0:Y:S02]  /*12aa0*/  SYNCS.PHASECHK.TRANS64.TRYWAIT P0, [R3+URZ], R2 ;  /* 0x00000002030075a7 */ /* 0x010824000800017f */
[----:B0-----:R-:W-:Y:S05]  /*12ab0*/  @!P0 NANOSLEEP.SYNCS 0x989680 ;  /* 0x009896800000895d */ /* 0x001fea0003900000 */
[----:B------:R-:W0:Y:S02]  /*12ac0*/  @!P0 SYNCS.PHASECHK.TRANS64 P0, [R3+URZ], R2 ;  /* 0x00000002030085a7 */ /* 0x000e24000800007f */
[----:B0-----:R-:W-:Y:S05]  /*12ad0*/  @!P0 BRA `(.L_x_307) ;  /* 0xfffffffc00f08947 */ /* 0x001fea000383ffff */
.L_x_300:
[----:B------:R-:W-:Y:S05]  /*12ae0*/  BSYNC B0 ;  /* 0x0000000000007941 */ /* 0x000fea0003800000 */
.L_x_299:
[----:B------:R-:W-:Y:S05]  /*12af0*/  EXIT ;  /* 0x000000000000794d */ /* 0x000fea0003800000 */
.L_x_182:
[----:B------:R-:W-:-:S13]  /*12b00*/  R2UR UR4, R2 ;  /* 0x00000000020472ca */ /* 0x000fda00000e0000 */
[----:B0-----:R-:W-:-:S04]  /*12b10*/  IMAD.U32 R3, RZ, RZ, UR4 ;  /* 0x00000004ff037e24 */ /* 0x001fc8000f8e00ff */
[----:B------:R0:W1:Y:S03]  /*12b20*/  SYNCS.PHASECHK.TRANS64.TRYWAIT P1, [R3+URZ+0x34800], R0 ;  /* 0x03480000030075a7 */ /* 0x000066000802017f */
[----:B-1----:R-:W-:Y:S05]  /*12b30*/  @!P1 NANOSLEEP.SYNCS 0x989680 ;  /* 0x009896800000995d */ /* 0x002fea0003900000 */
[----:B------:R-:W1:Y:S02]  /*12b40*/  @!P1 SYNCS.PHASECHK.TRANS64 P1, [R3+URZ+0x34800], R0 ;  /* 0x03480000030095a7 */ /* 0x000e64000802007f */
[----:B-1----:R-:W-:Y:S05]  /*12b50*/  @!P1 BRA `(.L_x_182) ;  /* 0xfffffffc00e89947 */ /* 0x002fea000383ffff */
[----:B------:R-:W-:Y:S05]  /*12b60*/  BRA `(.L_x_308) ;  /* 0xfffffee800e47947 */ /* 0x000fea000383ffff */
.L_x_186:
[----:B-1----:R1:W2:Y:S02]  /*12b70*/  SYNCS.PHASECHK.TRANS64.TRYWAIT P1, [R3+URZ+0x34830], R0 ;  /* 0x03483000030075a7 */ /* 0x0022a4000802017f */
[----:B--2---:R-:W-:Y:S05]  /*12b80*/  @!P1 NANOSLEEP.SYNCS 0x989680 ;  /* 0x009896800000995d */ /* 0x004fea0003900000 */
[----:B------:R-:W2:Y:S02]  /*12b90*/  @!P1 SYNCS.PHASECHK.TRANS64 P1, [R3+URZ+0x34830], R0 ;  /* 0x03483000030095a7 */ /* 0x000ea4000802007f */
[----:B--2---:R-:W-:Y:S05]  /*12ba0*/  @!P1 BRA `(.L_x_186) ;  /* 0xfffffffc00f09947 */ /* 0x004fea000383ffff */
[----:B------:R-:W-:Y:S05]  /*12bb0*/  BRA `(.L_x_185) ;  /* 0xfffffeec00087947 */ /* 0x000fea000383ffff */
.L_x_192:
[----:B-1----:R-:W-:-:S04]  /*12bc0*/  IMAD.U32 R20, RZ, RZ, UR6 ;  /* 0x00000006ff147e24 */ /* 0x002fc8000f8e00ff */
[----:B------:R1:W2:Y:S03]  /*12bd0*/  SYNCS.PHASECHK.TRANS64.TRYWAIT P1, [R20+URZ+0x34830], R15 ;  /* 0x0348300f140075a7 */ /* 0x0002a6000802017f */
[----:B--2---:R-:W-:Y:S05]  /*12be0*/  @!P1 NANOSLEEP.SYNCS 0x989680 ;  /* 0x009896800000995d */ /* 0x004fea0003900000 */
[----:B------:R-:W2:Y:S02]  /*12bf0*/  @!P1 SYNCS.PHASECHK.TRANS64 P1, [R20+URZ+0x34830], R15 ;  /* 0x0348300f140095a7 */ /* 0x000ea4000802007f */
[----:B--2---:R-:W-:Y:S05]  /*12c00*/  @!P1 BRA `(.L_x_192) ;  /* 0xfffffffc00ec9947 */ /* 0x004fea000383ffff */
[----:B------:R-:W-:Y:S05]  /*12c10*/  BRA `(.L_x_189) ;  /* 0xffffff4400247947 */ /* 0x000fea000383ffff */
.L_x_196:
[----:B-1----:R-:W-:-:S04]  /*12c20*/  IMAD.U32 R15, RZ, RZ, UR6 ;  /* 0x00000006ff0f7e24 */ /* 0x002fc8000f8e00ff */
[----:B------:R1:W2:Y:S03]  /*12c30*/  SYNCS.PHASECHK.TRANS64.TRYWAIT P1, [R15+URZ+0x34850], R14 ;  /* 0x0348500e0f0075a7 */ /* 0x0002a6000802017f */
[----:B--2---:R-:W-:Y:S05]  /*12c40*/  @!P1 NANOSLEEP.SYNCS 0x989680 ;  /* 0x009896800000995d */ /* 0x004fea0003900000 */
[----:B------:R-:W2:Y:S02]  /*12c50*/  @!P1 SYNCS.PHASECHK.TRANS64 P1, [R15+URZ+0x34850], R14 ;  /* 0x0348500e0f0095a7 */ /* 0x000ea4000802007f */
[----:B--2---:R-:W-:Y:S05]  /*12c60*/  @!P1 BRA `(.L_x_196) ;  /* 0xfffffffc00ec9947 */ /* 0x004fea000383ffff */
[----:B------:R-:W-:Y:S05]  /*12c70*/  BRA `(.L_x_193) ;  /* 0xffffff6800d47947 */ /* 0x000fea000383ffff */
.L_x_203:
[----:B-1----:R-:W-:-:S04]  /*12c80*/  IMAD.U32 R5, RZ, RZ, UR7 ;  /* 0x00000007ff057e24 */ /* 0x002fc8000f8e00ff */
[----:B------:R1:W2:Y:S03]  /*12c90*/  SYNCS.PHASECHK.TRANS64.TRYWAIT P1, [R5+URZ+0x34850], R0 ;  /* 0x03485000050075a7 */ /* 0x0002a6000802017f */
[----:B--2---:R-:W-:Y:S05]  /*12ca0*/  @!P1 NANOSLEEP.SYNCS 0x989680 ;  /* 0x009896800000995d */ /* 0x004fea0003900000 */
[----:B------:R-:W2:Y:S02]  /*12cb0*/  @!P1 SYNCS.PHASECHK.TRANS64 P1, [R5+URZ+0x34850], R0 ;  /* 0x03485000050095a7 */ /* 0x000ea4000802007f */
[----:B--2---:R-:W-:Y:S05]  /*12cc0*/  @!P1 BRA `(.L_x_203) ;  /* 0xfffffffc00ec9947 */ /* 0x004fea000383ffff */
[----:B------:R-:W-:Y:S05]  /*12cd0*/  BRA `(.L_x_202) ;  /* 0xffffff98009c7947 */ /* 0x000fea000383ffff */
.L_x_218:
[----:B------:R-:W0:Y:S01]  /*12ce0*/  S2R R5, SR_TID.X ;  /* 0x0000000000057919 */ /* 0x000e220000002100 */
[----:B------:R-:W-:Y:S01]  /*12cf0*/  BSSY B0, `(.L_x_309) ;  /* 0x000000a000007945 */ /* 0x000fe20003800000 */
[----:B------:R-:W-:Y:S02]  /*12d00*/  IMAD.MOV.U32 R12, RZ, RZ, RZ ;  /* 0x000000ffff0c7224 */ /* 0x000fe400078e00ff */
[----:B------:R-:W-:Y:S02]  /*12d10*/  IMAD.MOV.U32 R11, RZ, RZ, 0x1f ;  /* 0x0000001fff0b7424 */ /* 0x000fe400078e00ff */
[----:B------:R-:W-:Y:S01]  /*12d20*/  IMAD.MOV.U32 R15, RZ, RZ, -0x1 ;  /* 0xffffffffff0f7424 */ /* 0x000fe200078e00ff */
[----:B0-----:R-:W-:-:S04]  /*12d30*/  SHF.R.U32.HI R5, RZ, 0x5, R5 ;  /* 0x00000005ff057819 */ /* 0x001fc80000011605 */
[----:B------:R-:W-:-:S05]  /*12d40*/  LOP3.LUT R5, R5, 0x3, RZ, 0xc0, !PT ;  /* 0x0000000305057812 */ /* 0x000fca00078ec0ff */
[----:B------:R-:W-:-:S07]  /*12d50*/  IMAD.MOV.U32 R13, RZ, RZ, R5 ;  /* 0x000000ffff0d7224 */ /* 0x000fce00078e0005 */
[----:B-1----:R-:W-:Y:S05]  /*12d60*/  WARPSYNC.COLLECTIVE R15, `(.L_x_310) ;  /* 0x000000000f087348 */ /* 0x002fea0003c00000 */
[----:B------:R0:W2:Y:S02]  /*12d70*/  SHFL.IDX P6, R14, R13, R12, R11 ;  /* 0x0000000c0d0e7389 */ /* 0x0000a400000c000b */
[----:B012---:R-:W-:Y:S01]  /*12d80*/  ENDCOLLECTIVE ;  /* 0x000000000000791b */ /* 0x007fe20003800000 */
.L_x_310:
[----:B------:R-:W-:Y:S05]  /*12d90*/  BSYNC B0 ;  /* 0x0000000000007941 */ /* 0x000fea0003800000 */
.L_x_309:
[----:B------:R-:W-:Y:S05]  /*12da0*/  BRA `(.L_x_311) ;  /* 0xffffffc000a07947 */ /* 0x000fea000383ffff */
.L_x_220:
[----:B------:R-:W-:Y:S01]  /*12db0*/  BSSY B0, `(.L_x_312) ;  /* 0x0000006000007945 */ /* 0x000fe20003800000 */
[----:B------:R-:W-:-:S07]  /*12dc0*/  IMAD.MOV.U32 R15, RZ, RZ, -0x1 ;  /* 0xffffffffff0f7424 */ /* 0x000fce00078e00ff */
[----:B01----:R-:W-:Y:S05]  /*12dd0*/  WARPSYNC.COLLECTIVE R15, `(.L_x_313) ;  /* 0x000000000f0c7348 */ /* 0x003fea0003c00000 */
[----:B------:R-:W-:Y:S02]  /*12de0*/  ELECT P6, UR62, PT ;  /* 0x00000000003e782f */ /* 0x000fe400038c0000 */
[----:B------:R-:W-:Y:S01]  /*12df0*/  MOV R14, UR62 ;  /* 0x0000003e000e7c02 */ /* 0x000fe20008000f00 */
[----:B01----:R-:W-:Y:S10]  /*12e00*/  ENDCOLLECTIVE ;  /* 0x000000000000791b */ /* 0x003ff40003800000 */
.L_x_313:
[----:B------:R-:W-:Y:S05]  /*12e10*/  BSYNC B0 ;  /* 0x0000000000007941 */ /* 0x000fea0003800000 */
.L_x_312:
[----:B------:R-:W-:Y:S05]  /*12e20*/  BRA `(.L_x_314) ;  /* 0xffffffc000a07947 */ /* 0x000fea000383ffff */
.L_x_222:
[----:B---3--:R3:W4:Y:S02]  /*12e30*/  SYNCS.PHASECHK.TRANS64.TRYWAIT P0, [R2+URZ+0x34840], R3 ;  /* 0x03484003020075a7 */ /* 0x008724000800017f */
[----:B----4-:R-:W-:Y:S05]  /*12e40*/  @!P0 NANOSLEEP.SYNCS 0x989680 ;  /* 0x009896800000895d */ /* 0x010fea0003900000 */
[----:B------:R-:W4:Y:S02]  /*12e50*/  @!P0 SYNCS.PHASECHK.TRANS64 P0, [R2+URZ+0x34840], R3 ;  /* 0x03484003020085a7 */ /* 0x000f24000800007f */
[----:B----4-:R-:W-:Y:S05]  /*12e60*/  @!P0 BRA `(.L_x_222) ;  /* 0xfffffffc00f08947 */ /* 0x010fea000383ffff */
[----:B------:R-:W-:Y:S05]  /*12e70*/  BRA `(.L_x_315) ;  /* 0xffffffc000f87947 */ /* 0x000fea000383ffff */
.L_x_226:
[----:B------:R-:W-:Y:S01]  /*12e80*/  IMAD.MOV.U32 R13, RZ, RZ, R2 ;  /* 0x000000ffff0d7224 */ /* 0x000fe200078e0002 */
[----:B------:R-:W0:Y:S01]  /*12e90*/  S2R R7, SR_TID.X ;  /* 0x0000000000077919 */ /* 0x000e220000002100 */
[----:B------:R-:W-:Y:S02]  /*12ea0*/  IMAD.MOV.U32 R12, RZ, RZ, RZ ;  /* 0x000000ffff0c7224 */ /* 0x000fe400078e00ff */
[----:B------:R-:W-:Y:S02]  /*12eb0*/  IMAD.MOV.U32 R11, RZ, RZ, 0x181f ;  /* 0x0000181fff0b7424 */ /* 0x000fe400078e00ff */
[----:B------:R-:W-:-:S07]  /*12ec0*/  IMAD.MOV.U32 R15, RZ, RZ, -0x1 ;  /* 0xffffffffff0f7424 */ /* 0x000fce00078e00ff */
[----:B0----5:R-:W-:Y:S05]  /*12ed0*/  WARPSYNC.COLLECTIVE R15, `(.L_x_316) ;  /* 0x000000000f087348 */ /* 0x021fea0003c00000 */
[----:B------:R1:W2:Y:S02]  /*12ee0*/  SHFL.IDX P6, R14, R13, R12, R11 ;  /* 0x0000000c0d0e7389 */ /* 0x0002a400000c000b */
[----:B012--5:R-:W-:Y:S01]  /*12ef0*/  ENDCOLLECTIVE ;  /* 0x000000000000791b */ /* 0x027fe20003800000 */
.L_x_316:
[----:B------:R-:W-:Y:S01]  /*12f00*/  IMAD.MOV.U32 R13, RZ, RZ, R0 ;  /* 0x000000ffff0d7224 */ /* 0x000fe200078e0000 */
[----:B------:R-:W-:Y:S01]  /*12f10*/  LOP3.LUT R7, R7, 0x7f, RZ, 0xc0, !PT ;  /* 0x0000007f07077812 */ /* 0x000fe200078ec0ff */
[----:B------:R-:W-:-:S07]  /*12f20*/  IMAD.MOV.U32 R6, RZ, RZ, R14 ;  /* 0x000000ffff067224 */ /* 0x000fce00078e000e */
[----:B------:R-:W-:Y:S05]  /*12f30*/  WARPSYNC.COLLECTIVE R15, `(.L_x_317) ;  /* 0x000000000f087348 */ /* 0x000fea0003c00000 */
[----:B------:R0:W1:Y:S02]  /*12f40*/  SHFL.IDX P6, R14, R13, R12, R11 ;  /* 0x0000000c0d0e7389 */ /* 0x00006400000c000b */
[----:B01----:R-:W-:Y:S01]  /*12f50*/  ENDCOLLECTIVE ;  /* 0x000000000000791b */ /* 0x003fe20003800000 */
.L_x_317:
[----:B------:R-:W-:Y:S01]  /*12f60*/  SHF.R.U32.HI R4, RZ, 0x3, R7 ;  /* 0x00000003ff047819 */ /* 0x000fe20000011607 */
[----:B------:R-:W-:Y:S01]  /*12f70*/  ULDC UR4, c[0x0][0x288] ;  /* 0x0000a20000047ab9 */ /* 0x000fe20000000800 */
[----:B------:R-:W-:Y:S01]  /*12f80*/  ULDC.64 UR6, c[0x0][0x208] ;  /* 0x0000820000067ab9 */ /* 0x000fe20000000a00 */
[----:B------:R-:W-:Y:S02]  /*12f90*/  IMAD R3, R8, UR4, RZ ;  /* 0x0000000408037c24 */ /* 0x000fe4000f8e02ff */
[----:B------:R-:W-:-:S04]  /*12fa0*/  IMAD.IADD R4, R4, 0x1, R5 ;  /* 0x0000000104047824 */ /* 0x000fc800078e0205 */
[C---:B------:R-:W-:Y:S01]  /*12fb0*/  VIADD R5, R4.reuse, 0x10 ;  /* 0x0000001004057836 */ /* 0x040fe20000000000 */
[----:B------:R-:W-:Y:S01]  /*12fc0*/  ISETP.GE.AND P2, PT, R4, R3, PT ;  /* 0x000000030400720c */ /* 0x000fe20003f46270 */
[----:B------:R-:W-:Y:S02]  /*12fd0*/  IMAD.MOV.U32 R13, RZ, RZ, R2 ;  /* 0x000000ffff0d7224 */ /* 0x000fe400078e0002 */
[----:B------:R-:W-:Y:S02]  /*12fe0*/  IMAD.MOV.U32 R12, RZ, RZ, 0x1 ;  /* 0x00000001ff0c7424 */ /* 0x000fe400078e00ff */
[----:B------:R-:W-:-:S08]  /*12ff0*/  IMAD.MOV.U32 R7, RZ, RZ, R14 ;  /* 0x000000ffff077224 */ /* 0x000fd000078e000e */
        /* <DEDUP_REMOVED lines=14> */
.L_x_318:
[----:B------:R-:W-:Y:S01]  /*130e0*/  MOV R13, R0 ;  /* 0x00000000000d7202 */ /* 0x000fe20000000f00 */
[----:B------:R-:W-:-:S07]  /*130f0*/  IMAD.MOV.U32 R6, RZ, RZ, R14 ;  /* 0x000000ffff067224 */ /* 0x000fce00078e000e */
[----:B------:R-:W-:Y:S05]  /*13100*/  WARPSYNC.COLLECTIVE R15, `(.L_x_319) ;  /* 0x000000000f087348 */ /* 0x000fea0003c00000 */
[----:B------:R0:W1:Y:S02]  /*13110*/  SHFL.IDX P6, R14, R13, R12, R11 ;  /* 0x0000000c0d0e7389 */ /* 0x00006400000c000b */
[----:B01----:R-:W-:Y:S01]  /*13120*/  ENDCOLLECTIVE ;  /* 0x000000000000791b */ /* 0x003fe20003800000 */
.L_x_319:
[----:B------:R-:W-:Y:S01]  /*13130*/  ULDC.64 UR4, c[0x0][0x208] ;  /* 0x0000820000047ab9 */ /* 0x000fe20000000a00 */
[----:B------:R-:W-:Y:S02]  /*13140*/  IMAD.MOV.U32 R13, RZ, RZ, R2 ;  /* 0x000000ffff0d7224 */ /* 0x000fe400078e0002 */
[----:B------:R-:W-:Y:S02]  /*13150*/  IMAD.MOV.U32 R12, RZ, RZ, 0x2 ;  /* 0x00000002ff0c7424 */ /* 0x000fe400078e00ff */
[----:B------:R-:W-:-:S05]  /*13160*/  IMAD.MOV.U32 R5, RZ, RZ, R14 ;  /* 0x000000ffff057224 */ /* 0x000fca00078e000e */
[----:B------:R-:W-:-:S05]  /*13170*/  @!P2 LEA R5, P3, R10, R5, 0x1 ;  /* 0x000000050a05a211 */ /* 0x000fca00078608ff */
[----:B------:R-:W-:-:S04]  /*13180*/  @!P2 IMAD.X R6, RZ, RZ, R6, P3 ;  /* 0x000000ffff06a224 */ /* 0x000fc800018e0606 */
        /* <DEDUP_REMOVED lines=12> */
.L_x_320:
[----:B------:R-:W-:Y:S02]  /*13250*/  IMAD.MOV.U32 R13, RZ, RZ, R0 ;  /* 0x000000ffff0d7224 */ /* 0x000fe400078e0000 */
[----:B------:R-:W-:-:S07]  /*13260*/  IMAD.MOV.U32 R6, RZ, RZ, R14 ;  /* 0x000000ffff067224 */ /* 0x000fce00078e000e */
[----:B------:R-:W-:Y:S05]  /*13270*/  WARPSYNC.COLLECTIVE R15, `(.L_x_321) ;  /* 0x000000000f087348 */ /* 0x000fea0003c00000 */
[----:B------:R0:W1:Y:S02]  /*13280*/  SHFL.IDX P6, R14, R13, R12, R11 ;  /* 0x0000000c0d0e7389 */ /* 0x00006400000c000b */
[----:B01----:R-:W-:Y:S01]  /*13290*/  ENDCOLLECTIVE ;  /* 0x000000000000791b */ /* 0x003fe20003800000 */
.L_x_321:
        /* <DEDUP_REMOVED lines=18> */
.L_x_322:
[----:B------:R-:W-:Y:S02]  /*133c0*/  IMAD.MOV.U32 R13, RZ, RZ, R0 ;  /* 0x000000ffff0d7224 */ /* 0x000fe400078e0000 */
[----:B------:R-:W-:-:S07]  /*133d0*/  IMAD.MOV.U32 R6, RZ, RZ, R14 ;  /* 0x000000ffff067224 */ /* 0x000fce00078e000e */
[----:B------:R-:W-:Y:S05]  /*133e0*/  WARPSYNC.COLLECTIVE R15, `(.L_x_323) ;  /* 0x000000000f087348 */ /* 0x000fea0003c00000 */
[----:B------:R0:W1:Y:S02]  /*133f0*/  SHFL.IDX P6, R14, R13, R12, R11 ;  /* 0x0000000c0d0e7389 */ /* 0x00006400000c000b */
[----:B01----:R-:W-:Y:S01]  /*13400*/  ENDCOLLECTIVE ;  /* 0x000000000000791b */ /* 0x003fe20003800000 */
.L_x_323:
        /* <DEDUP_REMOVED lines=18> */
.L_x_324:
[----:B------:R-:W-:Y:S02]  /*13530*/  IMAD.MOV.U32 R13, RZ, RZ, R0 ;  /* 0x000000ffff0d7224 */ /* 0x000fe400078e0000 */
[----:B------:R-:W-:-:S07]  /*13540*/  IMAD.MOV.U32 R6, RZ, RZ, R14 ;  /* 0x000000ffff067224 */ /* 0x000fce00078e000e */
[----:B------:R-:W-:Y:S05]  /*13550*/  WARPSYNC.COLLECTIVE R15, `(.L_x_325) ;  /* 0x000000000f087348 */ /* 0x000fea0003c00000 */
[----:B------:R0:W1:Y:S02]  /*13560*/  SHFL.IDX P6, R14, R13, R12, R11 ;  /* 0x0000000c0d0e7389 */ /* 0x00006400000c000b */
[----:B01----:R-:W-:Y:S01]  /*13570*/  ENDCOLLECTIVE ;  /* 0x000000000000791b */ /* 0x003fe20003800000 */
.L_x_325:
[----:B------:R-:W-:Y:S01]  /*13580*/  ULDC.64 UR4, c[0x0][0x208] ;  /* 0x0000820000047ab9 */ /* 0x000fe20000000a00 */
[----:B------:R-:W-:Y:S02]  /*13590*/  IMAD.MOV.U32 R13, RZ, RZ, R2 ;  /* 0x000000ffff0d7224 */ /* 0x000fe400078e0002 */
[----:B------:R-:W-:Y:S02]  /*135a0*/  IMAD.MOV.U32 R12, RZ, RZ, 0x5 ;  /* 0x00000005ff0c7424 */ /* 0x000fe400078e00ff */
[----:B------:R-:W-:-:S05]  /*135b0*/  IMAD.MOV.U32 R5, RZ, RZ, R14 ;  /* 0x000000ffff057224 */ /* 0x000fca00078e000e */
[----:B------:R-:W-:-:S05]  /*135c0*/  @!P2 LEA R5, P3, R10, R5, 0x1 ;  /* 0x000000050a05a211 */ /* 0x000fca00078608ff */
[----:B------:R-:W-:-:S04]  /*135d0*/  @!P2 IMAD.X R6, RZ, RZ, R6, P3 ;  /* 0x000000ffff06a224 */ /* 0x000fc800018e0606 */
[----:B------:R-:W-:Y:S01]  /*135e0*/  @!P2 IMAD.MOV.U32 R7, RZ, RZ, R6 ;  /* 0x000000ffff07a224 */ /* 0x000fe200078e0006 */
        /* <DEDUP_REMOVED lines=11> */
.L_x_326:
[----:B------:R-:W-:Y:S02]  /*136a0*/  IMAD.MOV.U32 R13, RZ, RZ, R0 ;  /* 0x000000ffff0d7224 */ /* 0x000fe400078e0000 */
[----:B------:R-:W-:-:S07]  /*136b0*/  IMAD.MOV.U32 R6, RZ, RZ, R14 ;  /* 0x000000ffff067224 */ /* 0x000fce00078e000e */
[----:B------:R-:W-:Y:S05]  /*136c0*/  WARPSYNC.COLLECTIVE R15, `(.L_x_327) ;  /* 0x000000000f087348 */ /* 0x000fea0003c00000 */
[----:B------:R0:W1:Y:S02]  /*136d0*/  SHFL.IDX P6, R14, R13, R12, R11 ;  /* 0x0000000c0d0e7389 */ /* 0x00006400000c000b */
[----:B01----:R-:W-:Y:S01]  /*136e0*/  ENDCOLLECTIVE ;  /* 0x000000000000791b */ /* 0x003fe20003800000 */
.L_x_327:
        /* <DEDUP_REMOVED lines=18> */
.L_x_328:
[----:B------:R-:W-:Y:S02]  /*13810*/  IMAD.MOV.U32 R13, RZ, RZ, R0 ;  /* 0x000000ffff0d7224 */ /* 0x000fe400078e0000 */
[----:B------:R-:W-:-:S07]  /*13820*/  IMAD.MOV.U32 R6, RZ, RZ, R14 ;  /* 0x000000ffff067224 */ /* 0x000fce00078e000e */
[----:B------:R-:W-:Y:S05]  /*13830*/  WARPSYNC.COLLECTIVE R15, `(.L_x_329) ;  /* 0x000000000f087348 */ /* 0x000fea0003c00000 */
[----:B------:R0:W1:Y:S02]  /*13840*/  SHFL.IDX P6, R14, R13, R12, R11 ;  /* 0x0000000c0d0e7389 */ /* 0x00006400000c000b */
[----:B01----:R-:W-:Y:S01]  /*13850*/  ENDCOLLECTIVE ;  /* 0x000000000000791b */ /* 0x003fe20003800000 */
.L_x_329:
[----:B------:R-:W-:Y:S01]  /*13860*/  ULDC.64 UR4, c[0x0][0x208] ;  /* 0x0000820000047ab9 */ /* 0x000fe20000000a00 */
[----:B------:R-:W-:Y:S02]  /*13870*/  IMAD.MOV.U32 R13, RZ, RZ, R2 ;  /* 0x000000ffff0d7224 */ /* 0x000fe400078e0002 */
[----:B------:R-:W-:Y:S02]  /*13880*/  IMAD.MOV.U32 R12, RZ, RZ, 0x7 ;  /* 0x00000007ff0c7424 */ /* 0x000fe400078e00ff */
[----:B------:R-:W-:-:S05]  /*13890*/  IMAD.MOV.U32 R5, RZ, RZ, R14 ;  /* 0x000000ffff057224 */ /* 0x000fca00078e000e */
[----:B------:R-:W-:-:S05]  /*138a0*/  @!P2 LEA R5, P3, R10, R5, 0x1 ;  /* 0x000000050a05a211 */ /* 0x000fca00078608ff */
[----:B------:R-:W-:-:S04]  /*138b0*/  @!P2 IMAD.X R6, RZ, RZ, R6, P3 ;  /* 0x000000ffff06a224 */ /* 0x000fc800018e0606 */
[----:B------:R-:W-:Y:S02]  /*138c0*/  @!P2 IMAD.MOV.U32 R7, RZ, RZ, R6 ;  /* 0x000000ffff07a224 */ /* 0x000fe400078e0006 */
[----:B------:R-:W-:-:S05]  /*138d0*/  @!P2 IMAD.MOV.U32 R6, RZ, RZ, R5 ;  /* 0x000000ffff06a224 */ /* 0x000fca00078e0005 */
        /* <DEDUP_REMOVED lines=8> */
.L_x_330:
[----:B------:R-:W-:Y:S02]  /*13960*/  IMAD.MOV.U32 R13, RZ, RZ, R0 ;  /* 0x000000ffff0d7224 */ /* 0x000fe400078e0000 */
[----:B------:R-:W-:-:S07]  /*13970*/  IMAD.MOV.U32 R5, RZ, RZ, R14 ;  /* 0x000000ffff057224 */ /* 0x000fce00078e000e */
[----:B------:R-:W-:Y:S05]  /*13980*/  WARPSYNC.COLLECTIVE R15, `(.L_x_331) ;  /* 0x000000000f087348 */ /* 0x000fea0003c00000 */
[----:B------:R0:W1:Y:S02]  /*13990*/  SHFL.IDX P6, R14, R13, R12, R11 ;  /* 0x0000000c0d0e7389 */ /* 0x00006400000c000b */
[----:B01----:R-:W-:Y:S01]  /*139a0*/  ENDCOLLECTIVE ;  /* 0x000000000000791b */ /* 0x003fe20003800000 */
.L_x_331:
[----:B------:R-:W-:Y:S01]  /*139b0*/  IMAD.MOV.U32 R0, RZ, RZ, R14 ;  /* 0x000000ffff007224 */ /* 0x000fe200078e000e */
[----:B------:R-:W-:Y:S06]  /*139c0*/  BRA `(.L_x_332) ;  /* 0xffffffc400787947 */ /* 0x000fec000383ffff */
.L_x_230:
[----:B0-----:R-:W-:-:S04]  /*139d0*/  IMAD.U32 R3, RZ, RZ, UR36 ;  /* 0x00000024ff037e24 */ /* 0x001fc8000f8e00ff */
[----:B------:R0:W2:Y:S03]  /*139e0*/  SYNCS.PHASECHK.TRANS64.TRYWAIT P0, [R3+URZ+0x34820], R0 ;  /* 0x03482000030075a7 */ /* 0x0000a6000800017f */
[----:B--2---:R-:W-:Y:S05]  /*139f0*/  @!P0 NANOSLEEP.SYNCS 0x989680 ;  /* 0x009896800000895d */ /* 0x004fea0003900000 */
[----:B------:R-:W2:Y:S02]  /*13a00*/  @!P0 SYNCS.PHASECHK.TRANS64 P0, [R3+URZ+0x34820], R0 ;  /* 0x03482000030085a7 */ /* 0x000ea4000800007f */
[----:B--2---:R-:W-:Y:S05]  /*13a10*/  @!P0 BRA `(.L_x_230) ;  /* 0xfffffffc00ec8947 */ /* 0x004fea000383ffff */
[----:B------:R-:W-:Y:S05]  /*13a20*/  BRA `(.L_x_333) ;  /* 0xffffffc400c87947 */ /* 0x000fea000383ffff */
.L_x_237:
[----:B--2---:R2:W3:Y:S02]  /*13a30*/  SYNCS.PHASECHK.TRANS64.TRYWAIT P0, [R3+URZ+0x34840], R2 ;  /* 0x03484002030075a7 */ /* 0x0044e4000800017f */
[----:B---3--:R-:W-:Y:S05]  /*13a40*/  @!P0 NANOSLEEP.SYNCS 0x989680 ;  /* 0x009896800000895d */ /* 0x008fea0003900000 */
[----:B------:R-:W3:Y:S02]  /*13a50*/  @!P0 SYNCS.PHASECHK.TRANS64 P0, [R3+URZ+0x34840], R2 ;  /* 0x03484002030085a7 */ /* 0x000ee4000800007f */
[----:B---3--:R-:W-:Y:S05]  /*13a60*/  @!P0 BRA `(.L_x_237) ;  /* 0xfffffffc00f08947 */ /* 0x008fea000383ffff */
[----:B------:R-:W-:Y:S05]  /*13a70*/  BRA `(.L_x_334) ;  /* 0xffffffc800787947 */ /* 0x000fea000383ffff */
.L_x_244:
[----:B0-----:R0:W1:Y:S02]  /*13a80*/  SYNCS.PHASECHK.TRANS64.TRYWAIT P0, [R2+URZ+0x34860], R3 ;  /* 0x03486003020075a7 */ /* 0x001064000800017f */
[----:B-1----:R-:W-:Y:S05]  /*13a90*/  @!P0 NANOSLEEP.SYNCS 0x989680 ;  /* 0x009896800000895d */ /* 0x002fea0003900000 */
[----:B------:R-:W1:Y:S02]  /*13aa0*/  @!P0 SYNCS.PHASECHK.TRANS64 P0, [R2+URZ+0x34860], R3 ;  /* 0x03486003020085a7 */ /* 0x000e64000800007f */
[----:B-1----:R-:W-:Y:S05]  /*13ab0*/  @!P0 BRA `(.L_x_244) ;  /* 0xfffffffc00f08947 */ /* 0x002fea000383ffff */
[----:B------:R-:W-:Y:S05]  /*13ac0*/  BRA `(.L_x_335) ;  /* 0xffffffcc00747947 */ /* 0x000fea000383ffff */
.L_x_255:
[----:B-1----:R1:W2:Y:S02]  /*13ad0*/  SYNCS.PHASECHK.TRANS64.TRYWAIT P0, [R3+URZ+0x34840], R2 ;  /* 0x03484002030075a7 */ /* 0x0022a4000800017f */
[----:B--2---:R-:W-:Y:S05]  /*13ae0*/  @!P0 NANOSLEEP.SYNCS 0x989680 ;  /* 0x009896800000895d */ /* 0x004fea0003900000 */
[----:B------:R-:W2:Y:S02]  /*13af0*/  @!P0 SYNCS.PHASECHK.TRANS64 P0, [R3+URZ+0x34840], R2 ;  /* 0x03484002030085a7 */ /* 0x000ea4000800007f */
[----:B--2---:R-:W-:Y:S05]  /*13b00*/  @!P0 BRA `(.L_x_255) ;  /* 0xfffffffc00f08947 */ /* 0x004fea000383ffff */
[----:B------:R-:W-:Y:S05]  /*13b10*/  BRA `(.L_x_336) ;  /* 0xffffffd400147947 */ /* 0x000fea000383ffff */
.L_x_262:
[----:B0-----:R0:W1:Y:S02]  /*13b20*/  SYNCS.PHASECHK.TRANS64.TRYWAIT P0, [R2+URZ+0x34860], R3 ;  /* 0x03486003020075a7 */ /* 0x001064000800017f */
[----:B-1----:R-:W-:Y:S05]  /*13b30*/  @!P0 NANOSLEEP.SYNCS 0x989680 ;  /* 0x009896800000895d */ /* 0x002fea0003900000 */
[----:B------:R-:W1:Y:S02]  /*13b40*/  @!P0 SYNCS.PHASECHK.TRANS64 P0, [R2+URZ+0x34860], R3 ;  /* 0x03486003020085a7 */ /* 0x000e64000800007f */
[----:B-1----:R-:W-:Y:S05]  /*13b50*/  @!P0 BRA `(.L_x_262) ;  /* 0xfffffffc00f08947 */ /* 0x002fea000383ffff */
[----:B------:R-:W-:Y:S05]  /*13b60*/  BRA `(.L_x_337) ;  /* 0xffffffd800107947 */ /* 0x000fea000383ffff */
.L_x_272:
[----:B--2---:R2:W3:Y:S02]  /*13b70*/  SYNCS.PHASECHK.TRANS64.TRYWAIT P0, [R3+URZ+0x34840], R2 ;  /* 0x03484002030075a7 */ /* 0x0044e4000800017f */
[----:B---3--:R-:W-:Y:S05]  /*13b80*/  @!P0 NANOSLEEP.SYNCS 0x989680 ;  /* 0x009896800000895d */ /* 0x008fea0003900000 */
[----:B------:R-:W3:Y:S02]  /*13b90*/  @!P0 SYNCS.PHASECHK.TRANS64 P0, [R3+URZ+0x34840], R2 ;  /* 0x03484002030085a7 */ /* 0x000ee4000800007f */
[----:B---3--:R-:W-:Y:S05]  /*13ba0*/  @!P0 BRA `(.L_x_272) ;  /* 0xfffffffc00f08947 */ /* 0x008fea000383ffff */
[----:B------:R-:W-:Y:S05]  /*13bb0*/  BRA `(.L_x_338) ;  /* 0xffffffdc00887947 */ /* 0x000fea000383ffff */
.L_x_279:
[----:B0-----:R0:W1:Y:S02]  /*13bc0*/  SYNCS.PHASECHK.TRANS64.TRYWAIT P0, [R2+URZ+0x34860], R5 ;  /* 0x03486005020075a7 */ /* 0x001064000800017f */
[----:B-1----:R-:W-:Y:S05]  /*13bd0*/  @!P0 NANOSLEEP.SYNCS 0x989680 ;  /* 0x009896800000895d */ /* 0x002fea0003900000 */
[----:B------:R-:W1:Y:S02]  /*13be0*/  @!P0 SYNCS.PHASECHK.TRANS64 P0, [R2+URZ+0x34860], R5 ;  /* 0x03486005020085a7 */ /* 0x000e64000800007f */
[----:B-1----:R-:W-:Y:S05]  /*13bf0*/  @!P0 BRA `(.L_x_279) ;  /* 0xfffffffc00f08947 */ /* 0x002fea000383ffff */
[----:B------:R-:W-:Y:S05]  /*13c00*/  BRA `(.L_x_339) ;  /* 0xffffffe000807947 */ /* 0x000fea000383ffff */
.L_x_289:
[----:B0-----:R0:W3:Y:S02]  /*13c10*/  SYNCS.PHASECHK.TRANS64.TRYWAIT P0, [R0+URZ+0x34860], R3 ;  /* 0x03486003000075a7 */ /* 0x0010e4000800017f */
[----:B---3--:R-:W-:Y:S05]  /*13c20*/  @!P0 NANOSLEEP.SYNCS 0x989680 ;  /* 0x009896800000895d */ /* 0x008fea0003900000 */
[----:B------:R-:W3:Y:S02]  /*13c30*/  @!P0 SYNCS.PHASECHK.TRANS64 P0, [R0+URZ+0x34860], R3 ;  /* 0x03486003000085a7 */ /* 0x000ee4000800007f */
[----:B---3--:R-:W-:Y:S05]  /*13c40*/  @!P0 BRA `(.L_x_289) ;  /* 0xfffffffc00f08947 */ /* 0x008fea000383ffff */
[----:B------:R-:W-:Y:S05]  /*13c50*/  BRA `(.L_x_340) ;  /* 0xffffffe400947947 */ /* 0x000fea000383ffff */
.L_x_297:
[----:B0-----:R0:W1:Y:S02]  /*13c60*/  SYNCS.PHASECHK.TRANS64.TRYWAIT P0, [R0+URZ+0x34820], R3 ;  /* 0x03482003000075a7 */ /* 0x001064000800017f */
[----:B-1----:R-:W-:Y:S05]  /*13c70*/  @!P0 NANOSLEEP.SYNCS 0x989680 ;  /* 0x009896800000895d */ /* 0x002fea0003900000 */
[----:B------:R-:W1:Y:S02]  /*13c80*/  @!P0 SYNCS.PHASECHK.TRANS64 P0, [R0+URZ+0x34820], R3 ;  /* 0x03482003000085a7 */ /* 0x000e64000800007f */
[----:B-1----:R-:W-:Y:S05]  /*13c90*/  @!P0 BRA `(.L_x_297) ;  /* 0xfffffffc00f08947 */ /* 0x002fea000383ffff */
[----:B------:R-:W-:Y:S05]  /*13ca0*/  BRA `(.L_x_341) ;  /* 0xffffffe800d87947 */ /* 0x000fea000383ffff */
.L_x_298:
[----:B------:R-:W1:Y:S01]  /*13cb0*/  S2R R2, SR_TID.X ;  /* 0x0000000000027919 */ /* 0x000e620000002100 */
[----:B------:R-:W-:Y:S01]  /*13cc0*/  BSSY B0, `(.L_x_342) ;  /* 0x000000a000007945 */ /* 0x000fe20003800000 */
[----:B------:R-:W-:Y:S02]  /*13cd0*/  IMAD.MOV.U32 R12, RZ, RZ, RZ ;  /* 0x000000ffff0c7224 */ /* 0x000fe400078e00ff */
[----:B------:R-:W-:Y:S02]  /*13ce0*/  IMAD.MOV.U32 R11, RZ, RZ, 0x1f ;  /* 0x0000001fff0b7424 */ /* 0x000fe400078e00ff */
[----:B------:R-:W-:Y:S01]  /*13cf0*/  IMAD.MOV.U32 R15, RZ, RZ, -0x1 ;  /* 0xffffffffff0f7424 */ /* 0x000fe200078e00ff */
[----:B-1----:R-:W-:-:S04]  /*13d00*/  SHF.R.U32.HI R2, RZ, 0x5, R2 ;  /* 0x00000005ff027819 */ /* 0x002fc80000011602 */
[----:B------:R-:W-:-:S05]  /*13d10*/  LOP3.LUT R2, R2, 0x3, RZ, 0xc0, !PT ;  /* 0x0000000302027812 */ /* 0x000fca00078ec0ff */
[----:B------:R-:W-:-:S07]  /*13d20*/  IMAD.MOV.U32 R13, RZ, RZ, R2 ;  /* 0x000000ffff0d7224 */ /* 0x000fce00078e0002 */
[----:B0-2---:R-:W-:Y:S05]  /*13d30*/  WARPSYNC.COLLECTIVE R15, `(.L_x_343) ;  /* 0x000000000f087348 */ /* 0x005fea0003c00000 */
[----:B------:R1:W3:Y:S02]  /*13d40*/  SHFL.IDX P6, R14, R13, R12, R11 ;  /* 0x0000000c0d0e7389 */ /* 0x0002e400000c000b */
[----:B0123--:R-:W-:Y:S01]  /*13d50*/  ENDCOLLECTIVE ;  /* 0x000000000000791b */ /* 0x00ffe20003800000 */
.L_x_343:
[----:B------:R-:W-:Y:S05]  /*13d60*/  BSYNC B0 ;  /* 0x0000000000007941 */ /* 0x000fea0003800000 */
.L_x_342:
[----:B------:R-:W-:Y:S05]  /*13d70*/  BRA `(.L_x_344) ;  /* 0xffffffe800c07947 */ /* 0x000fea000383ffff */
.L_x_301:
[----:B------:R-:W-:Y:S01]  /*13d80*/  BSSY B1, `(.L_x_345) ;  /* 0x0000006000017945 */ /* 0x000fe20003800000 */
[----:B------:R-:W-:-:S07]  /*13d90*/  IMAD.MOV.U32 R15, RZ, RZ, -0x1 ;  /* 0xffffffffff0f7424 */ /* 0x000fce00078e00ff */
[----:B012---:R-:W-:Y:S05]  /*13da0*/  WARPSYNC.COLLECTIVE R15, `(.L_x_346) ;  /* 0x000000000f0c7348 */ /* 0x007fea0003c00000 */
[----:B------:R-:W-:Y:S02]  /*13db0*/  ELECT P6, UR62, PT ;  /* 0x00000000003e782f */ /* 0x000fe400038c0000 */
[----:B------:R-:W-:Y:S01]  /*13dc0*/  MOV R14, UR62 ;  /* 0x0000003e000e7c02 */ /* 0x000fe20008000f00 */
[----:B012---:R-:W-:Y:S10]  /*13dd0*/  ENDCOLLECTIVE ;  /* 0x000000000000791b */ /* 0x007ff40003800000 */
.L_x_346:
[----:B------:R-:W-:Y:S05]  /*13de0*/  BSYNC B1 ;  /* 0x0000000000017941 */ /* 0x000fea0003800000 */
.L_x_345:
[----:B------:R-:W-:Y:S05]  /*13df0*/  BRA `(.L_x_347) ;  /* 0xffffffe800b87947 */ /* 0x000fea000383ffff */
.L_x_303:
[----:B0-----:R0:W1:Y:S02]  /*13e00*/  SYNCS.PHASECHK.TRANS64.TRYWAIT P0, [R6+URZ], R5 ;  /* 0x00000005060075a7 */ /* 0x001064000800017f */
[----:B-1----:R-:W-:Y:S05]  /*13e10*/  @!P0 NANOSLEEP.SYNCS 0x989680 ;  /* 0x009896800000895d */ /* 0x002fea0003900000 */
[----:B------:R-:W1:Y:S02]  /*13e20*/  @!P0 SYNCS.PHASECHK.TRANS64 P0, [R6+URZ], R5 ;  /* 0x00000005060085a7 */ /* 0x000e64000800007f */
[----:B-1----:R-:W-:Y:S05]  /*13e30*/  @!P0 BRA `(.L_x_303) ;  /* 0xfffffffc00f08947 */ /* 0x002fea000383ffff */
[----:B------:R-:W-:Y:S05]  /*13e40*/  BRA `(.L_x_348) ;  /* 0xffffffe800f07947 */ /* 0x000fea000383ffff */
.L_x_304:
[----:B-1----:R1:W3:Y:S02]  /*13e50*/  SYNCS.PHASECHK.TRANS64.TRYWAIT P0, [R7+URZ], R2 ;  /* 0x00000002070075a7 */ /* 0x0022e4000800017f */
[----:B---3--:R-:W-:Y:S05]  /*13e60*/  @!P0 NANOSLEEP.SYNCS 0x989680 ;  /* 0x009896800000895d */ /* 0x008fea0003900000 */
[----:B------:R-:W3:Y:S02]  /*13e70*/  @!P0 SYNCS.PHASECHK.TRANS64 P0, [R7+URZ], R2 ;  /* 0x00000002070085a7 */ /* 0x000ee4000800007f */
[----:B---3--:R-:W-:Y:S05]  /*13e80*/  @!P0 BRA `(.L_x_304) ;  /* 0xfffffffc00f08947 */ /* 0x008fea000383ffff */
[----:B------:R-:W-:Y:S05]  /*13e90*/  BRA `(.L_x_349) ;  /* 0xffffffe800e47947 */ /* 0x000fea000383ffff */
.L_x_306:
[----:B---3--:R3:W4:Y:S02]  /*13ea0*/  SYNCS.PHASECHK.TRANS64.TRYWAIT P0, [R4+URZ], R5 ;  /* 0x00000005040075a7 */ /* 0x008724000800017f */
[----:B----4-:R-:W-:Y:S05]  /*13eb0*/  @!P0 NANOSLEEP.SYNCS 0x989680 ;  /* 0x009896800000895d */ /* 0x010fea0003900000 */
[----:B------:R-:W4:Y:S02]  /*13ec0*/  @!P0 SYNCS.PHASECHK.TRANS64 P0, [R4+URZ], R5 ;  /* 0x00000005040085a7 */ /* 0x000f24000800007f */
[----:B----4-:R-:W-:Y:S05]  /*13ed0*/  @!P0 BRA `(.L_x_306) ;  /* 0xfffffffc00f08947 */ /* 0x010fea000383ffff */
[----:B------:R-:W-:Y:S05]  /*13ee0*/  BRA `(.L_x_350) ;  /* 0xffffffe800e87947 */ /* 0x000fea000383ffff */
.L_x_351:
        /* <DEDUP_REMOVED lines=9> */
.L_x_3218:


//--------------------- .text._ZN7cutlass13device_kernelIN5flash11enable_sm90INS1_16FlashAttnFwdSm90INS1_25CollectiveMainloopFwdSm90ILi2EN4cute5tupleIJNS5_1CILi1EEES8_S8_EEENS6_IJNS7_ILi128EEENS7_ILi176EEESA_EEELi128ENS_6half_tEfNS_4arch4Sm90ELb0ELb0ELb1ELb1ELb0ELb0ELb0ELb1ELb1ELb1ELb0ELb0EEENS1_21CollectiveEpilogueFwdINS6_IJSA_SA_SB_EEES9_SD_SF_Li256ELb1ELb1ELb0ELb0EEENS1_36VarlenDynamicPersistentTileSchedulerILi128ELi176ELi256ELi128ELb0ELb1ELb1ELb0ELb1ELb1EEEEEEEEEvNT_6ParamsE --------------------------
	.section	.text._ZN7cutlass13device_kernelIN5flash11enable_sm90INS1_16FlashAttnFwdSm90INS1_25CollectiveMainloopFwdSm90ILi2EN4cute5tupleIJNS5_1CILi1EEES8_S8_EEENS6_IJNS7_ILi128EEENS7_ILi176EEESA_EEELi128ENS_6half_tEfNS_4arch4Sm90ELb0ELb0ELb1ELb1ELb0ELb0ELb0ELb1ELb1ELb1ELb0ELb0EEENS1_21CollectiveEpilogueFwdINS6_IJSA_SA_SB_EEES9_SD_SF_Li256ELb1ELb1ELb0ELb0EEENS1_36VarlenDynamicPersistentTileSchedulerILi128ELi176ELi256ELi128ELb0ELb1ELb1ELb0ELb1ELb1EEEEEEEEEvNT_6ParamsE,"ax",@progbits
	.align	128
.text._ZN7cutlass13device_kernelIN5flash11enable_sm90INS1_16FlashAttnFwdSm90INS1_25CollectiveMainloopFwdSm90ILi2EN4cute5tupleIJNS5_1CILi1EEES8_S8_EEENS6_IJNS7_ILi128EEENS7_ILi176EEESA_EEELi128ENS_6half_tEfNS_4arch4Sm90ELb0ELb0ELb1ELb1ELb0ELb0ELb0ELb1ELb1ELb1ELb0ELb0EEENS1_21CollectiveEpilogueFwdINS6_IJSA_SA_SB_EEES9_SD_SF_Li256ELb1ELb1ELb0ELb0EEENS1_36VarlenDynamicPersistentTileSchedulerILi128ELi176ELi256ELi128ELb0ELb1ELb1ELb0ELb1ELb1EEEEEEEEEvNT_6ParamsE:
        .type           _ZN7cutlass13device_kernelIN5flash11enable_sm90INS1_16FlashAttnFwdSm90INS1_25CollectiveMainloopFwdSm90ILi2EN4cute5tupleIJNS5_1CILi1EEES8_S8_EEENS6_IJNS7_ILi128EEENS7_ILi176EEESA_EEELi128ENS_6half_tEfNS_4arch4Sm90ELb0ELb0ELb1ELb1ELb0ELb0ELb0ELb1ELb1ELb1ELb0ELb0EEENS1_21CollectiveEpilogueFwdINS6_IJSA_SA_SB_EEES9_SD_SF_Li256ELb1ELb1ELb0ELb0EEENS1_36VarlenDynamicPersistentTileSchedulerILi128ELi176ELi256ELi128ELb0ELb1ELb1ELb0ELb1ELb1EEEEEEEEEvNT_6ParamsE,@function
        .size           _ZN7cutlass13device_kernelIN5flash11enable_sm90INS1_16FlashAttnFwdSm90INS1_25CollectiveMainloopFwdSm90ILi2EN4cute5tupleIJNS5_1CILi1EEES8_S8_EEENS6_IJNS7_ILi128EEENS7_ILi176EEESA_EEELi128ENS_6half_tEfNS_4arch4Sm90ELb0ELb0ELb1ELb1ELb0ELb0ELb0ELb1ELb1ELb1ELb0ELb0EEENS1_21CollectiveEpilogueFwdINS6_IJSA_SA_SB_EEES9_SD_SF_Li256ELb1ELb1ELb0ELb0EEENS1_36VarlenDynamicPersistentTileSchedulerILi128ELi176ELi256ELi128ELb0ELb1ELb1ELb0ELb1ELb1EEEEEEEEEvNT_6ParamsE,(.L_x_3219 - _ZN7cutlass13device_kernelIN5flash11enable_sm90INS1_16FlashAttnFwdSm90INS1_25CollectiveMainloopFwdSm90ILi2EN4cute5tupleIJNS5_1CILi1EEES8_S8_EEENS6_IJNS7_ILi128EEENS7_ILi176EEESA_EEELi128ENS_6half_tEfNS_4arch4Sm90ELb0ELb0ELb1ELb1ELb0ELb0ELb0ELb1ELb1ELb1ELb0ELb0EEENS1_21CollectiveEpilogueFwdINS6_IJSA_SA_SB_EEES9_SD_SF_Li256ELb1ELb1ELb0ELb0EEENS1_36VarlenDynamicPersistentTileSchedulerILi128ELi176ELi256ELi128ELb0ELb1ELb1ELb0ELb1ELb1EEEEEEEEEvNT_6ParamsE)
        .other          _ZN7cutlass13device_kernelIN5flash11enable_sm90INS1_16FlashAttnFwdSm90INS1_25CollectiveMainloopFwdSm90ILi2EN4cute5tupleIJNS5_1CILi1EEES8_S8_EEENS6_IJNS7_ILi128EEENS7_ILi176EEESA_EEELi128ENS_6half_tEfNS_4arch4Sm90ELb0ELb0ELb1ELb1ELb0ELb0ELb0ELb1ELb1ELb1ELb0ELb0EEENS1_21CollectiveEpilogueFwdINS6_IJSA_SA_SB_EEES9_SD_SF_Li256ELb1ELb1ELb0ELb0EEENS1_36VarlenDynamicPersistentTileSchedulerILi128ELi176ELi256ELi128ELb0ELb1ELb1ELb0ELb1ELb1EEEEEEEEEvNT_6ParamsE,@"STO_CUDA_ENTRY STV_DEFAULT"
_ZN7cutlass13device_kernelIN5flash11enable_sm90INS1_16FlashAttnFwdSm90INS1_25CollectiveMainloopFwdSm90ILi2EN4cute5tupleIJNS5_1CILi1EEES8_S8_EEENS6_IJNS7_ILi128EEENS7_ILi176EEESA_EEELi128ENS_6half_tEfNS_4arch4Sm90ELb0ELb0ELb1ELb1ELb0ELb0ELb0ELb1ELb1ELb1ELb0ELb0EEENS1_21CollectiveEpilogueFwdINS6_IJSA_SA_SB_EEES9_SD_SF_Li256ELb1ELb1ELb0ELb0EEENS1_36VarlenDynamicPersistentTileSchedulerILi128ELi176ELi256ELi128ELb0ELb1ELb1ELb0ELb1ELb1EEEEEEEEEvNT_6ParamsE:
        /* <DEDUP_REMOVED lines=17> */
.L_x_353:
[----:B------:R-:W-:Y:S05]  /*0110*/  BSYNC B0 ;  /* 0x0000000000007941 */ /* 0x000fea0003800000 */
.L_x_352:
        /* <DEDUP_REMOVED lines=40> */
.L_x_354:
        /* <DEDUP_REMOVED lines=22> */
.L_x_355:
        /* <DEDUP_REMOVED lines=18> */
.L_x_356:
        /* <DEDUP_REMOVED lines=22> */
.L_x_357:
        /* <DEDUP_REMOVED lines=22> */
.L_x_358:
[----:B--2---:R-:W-:Y:S01]  /*08e0*/  ISETP.NE.AND P0, PT, R2, RZ, PT ;  /* 0x000000ff0200720c */ /* 0x004fe20003f05270 */
[----:B------:R-:W-:Y:S01]  /*08f0*/  IMAD.MOV.U32 R2, RZ, RZ, 0x1 ;  /* 0x00000001ff027424 */ /* 0x000fe200078e00ff */
[----:B------:R-:W-:-:S04]  /*0900*/  NOP ;  /* 0x0000000000007918 */ /* 0x000fc80000000000 */
[----:B------:R-:W-:-:S05]  /*0910*/  SEL R2, R2, 0x2, !P0 ;  /* 0x0000000202027807 */ /* 0x000fca0004000000 */
[----:B------:R2:W-:Y:S01]  /*0920*/  STL [R1+0x5c], R2 ;  /* 0x00005c0201007387 */ /* 0x0005e20000100800 */
[----:B01-34-:R-:W-:Y:S06]  /*0930*/  BAR.SYNC.DEFER_BLOCKING 0x0 ;  /* 0x0000000000007b1d */ /* 0x01bfec0000010000 */
[----:B------:R-:W-:Y:S05]  /*0940*/  @!P0 BRA `(.L_x_359) ;  /* 0x000000e800988947 */ /* 0x000fea0003800000 */
.L_x_360:
[----:B------:R-:W-:-:S08]  /*0950*/  NOP ;  /* 0x0000000000007918 */ /* 0x000fd00000000000 */
[----:B------:R-:W0:Y:S02]  /*0960*/  USETMAXREG.TRY_ALLOC.CTAPOOL UP0, 0xf0 ;  /* 0x000000f0000079c8 */ /* 0x000e240008000600 */
[----:B0-----:R-:W-:-:S13]  /*0970*/  PLOP3.LUT P0, PT, PT, PT, UP0, 0x80, 0x0 ;  /* 0x000000000000781c */ /* 0x001fda0003f0f008 */
[----:B------:R-:W-:Y:S05]  /*0980*/  @!P0 BRA `(.L_x_360) ;  /* 0xfffffffc00f08947 */ /* 0x000fea000383ffff */
[----:B--2---:R-:W0:Y:S01]  /*0990*/  S2R R2, SR_TID.X ;  /* 0x0000000000027919 */ /* 0x004e220000002100 */
[----:B------:R-:W1:Y:S01]  /*09a0*/  S2UR UR5, SR_CgaCtaId ;  /* 0x00000000000579c3 */ /* 0x000e620000008800 */
[----:B------:R-:W-:-:S07]  /*09b0*/  UMOV UR4, 0x400 ;  /* 0x0000040000047882 */ /* 0x000fce0000000000 */
[----:B------:R-:W-:Y:S06]  /*09c0*/  BAR.ARV 0x8, 0x180 ;  /* 0x0206000000007b1d */ /* 0x000fec0000002000 */
[----:B-1----:R-:W-:Y:S01]  /*09d0*/  ULEA UR4, UR5, UR4, 0x18 ;  /* 0x0000000405047291 */ /* 0x002fe2000f8ec03f */
[----:B0-----:R-:W-:-:S04]  /*09e0*/  LOP3.LUT R0, R2, 0xffffff80, RZ, 0xc0, !PT ;  /* 0xffffff8002007812 */ /* 0x001fc800078ec0ff */
[----:B------:R-:W-:-:S13]  /*09f0*/  ISETP.NE.AND P0, PT, R0, 0x80, PT ;  /* 0x000000800000780c */ /* 0x000fda0003f05270 */
[----:B------:R-:W-:Y:S08]  /*0a00*/  @!P0 BAR.ARV 0x9, 0x100 ;  /* 0x0244000000008b1d */ /* 0x000ff00000002000 */
[----:B------:R-:W-:Y:S06]  /*0a10*/  BAR.SYNC.DEFER_BLOCKING 0x5, 0x180 ;  /* 0x0146000000007b1d */ /* 0x000fec0000010000 */
[----:B------:R-:W0:Y:S01]  /*0a20*/  LDS.128 R48, [UR4+0x348d0] ;  /* 0x0348d004ff307984 */ /* 0x000e220008000c00 */
[----:B------:R-:W-:Y:S01]  /*0a30*/  ULDC UR4, c[0x0][0xc3c] ;  /* 0x00030f0000047ab9 */ /* 0x000fe20000000800 */
[----:B------:R-:W-:Y:S06]  /*0a40*/  BAR.ARV 0x4, 0x180 ;  /* 0x0106000000007b1d */ /* 0x000fec0000002000 */
[----:B0-----:R-:W-:-:S13]  /*0a50*/  ISETP.GE.AND P0, PT, R51, UR4, PT ;  /* 0x0000000433007c0c */ /* 0x001fda000bf06270 */
[----:B------:R-:W-:Y:S05]  /*0a60*/  @P0 EXIT ;  /* 0x000000000000094d */ /* 0x000fea0003800000 */
[----:B------:R-:W2:Y:S01]  /*0a70*/  LDL.LU R10, [R1+0x5c] ;  /* 0x00005c00010a7983 */ /* 0x000ea20000300800 */
[----:B------:R-:W-:-:S05]  /*0a80*/  VIADD R233, R2, 0xffffff80 ;  /* 0xffffff8002e97836 */ /* 0x000fca0000000000 */
[----:B------:R-:W-:-:S04]  /*0a90*/  SHF.R.S32.HI R0, RZ, 0x1f, R233 ;  /* 0x0000001fff007819 */ /* 0x000fc800000114e9 */
[----:B------:R-:W-:-:S04]  /*0aa0*/  LEA.HI R3, R0, R233, RZ, 0x7 ;  /* 0x000000e900037211 */ /* 0x000fc800078f38ff */
[----:B------:R-:W-:Y:S02]  /*0ab0*/  LOP3.LUT R2, R3, 0xffffff80, RZ, 0xc0, !PT ;  /* 0xffffff8003027812 */ /* 0x000fe400078ec0ff */
[----:B------:R-:W-:-:S03]  /*0ac0*/  LEA.HI R4, R0, R233, RZ, 0x5 ;  /* 0x000000e900047211 */ /* 0x000fc600078f28ff */
[----:B------:R-:W-:Y:S01]  /*0ad0*/  IMAD.IADD R225, R233, 0x1, -R2 ;  /* 0x00000001e9e17824 */ /* 0x000fe200078e0a02 */
[----:B------:R-:W-:Y:S01]  /*0ae0*/  LEA.HI R2, R0, R233, RZ, 0x4 ;  /* 0x000000e900027211 */ /* 0x000fe200078f20ff */
[----:B------:R-:W-:-:S03]  /*0af0*/  IMAD.SHL.U32 R6, R4, 0x20, RZ ;  /* 0x0000002004067824 */ /* 0x000fc600078e00ff */
[----:B------:R-:W-:Y:S02]  /*0b00*/  LOP3.LUT R4, R2, 0x3fffff0, RZ, 0xc0, !PT ;  /* 0x03fffff002047812 */ /* 0x000fe400078ec0ff */
[----:B------:R-:W-:Y:S02]  /*0b10*/  LOP3.LUT R7, R6, 0xfffffc00, RZ, 0xc0, !PT ;  /* 0xfffffc0006077812 */ /* 0x000fe400078ec0ff */
[----:B------:R-:W-:Y:S01]  /*0b20*/  SHF.R.S32.HI R5, RZ, 0x4, R2 ;  /* 0x00000004ff057819 */ /* 0x000fe20000011402 */
[----:B------:R-:W-:-:S03]  /*0b30*/  IMAD.IADD R4, R233, 0x1, -R4 ;  /* 0x00000001e9047824 */ /* 0x000fc600078e0a04 */
[----:B------:R-:W-:Y:S01]  /*0b40*/  LEA.HI R2, R2, R5, RZ, 0x1 ;  /* 0x0000000502027211 */ /* 0x000fe200078f08ff */
[----:B------:R-:W-:Y:S01]  /*0b50*/  IMAD R7, R4, 0x40, R7 ;  /* 0x0000004004077824 */ /* 0x000fe200078e0207 */
[----:B------:R-:W-:Y:S02]  /*0b60*/  LEA.HI R4, R0, R233, RZ, 0x2 ;  /* 0x000000e900047211 */ /* 0x000fe400078f10ff */
[----:B------:R-:W-:Y:S02]  /*0b70*/  SHF.R.S32.HI R8, RZ, 0x1f, R225 ;  /* 0x0000001fff087819 */ /* 0x000fe400000114e1 */
[----:B------:R-:W-:Y:S02]  /*0b80*/  LOP3.LUT R2, R2, 0x1ffffffe, RZ, 0xc0, !PT ;  /* 0x1ffffffe02027812 */ /* 0x000fe400078ec0ff */
[----:B------:R-:W-:Y:S02]  /*0b90*/  LOP3.LUT R4, R4, 0xfffffffc, RZ, 0xc0, !PT ;  /* 0xfffffffc04047812 */ /* 0x000fe400078ec0ff */
[----:B------:R-:W-:Y:S01]  /*0ba0*/  LEA.HI R9, R8, R225, RZ, 0x2 ;  /* 0x000000e108097211 */ /* 0x000fe200078f10ff */
[----:B------:R-:W-:-:S02]  /*0bb0*/  IMAD.IADD R2, R5, 0x1, -R2 ;  /* 0x0000000105027824 */ /* 0x000fc400078e0a02 */
[----:B------:R-:W-:Y:S01]  /*0bc0*/  IMAD.IADD R4, R233, 0x1, -R4 ;  /* 0x00000001e9047824 */ /* 0x000fe200078e0a04 */
[----:B------:R-:W-:Y:S01]  /*0bd0*/  SHF.R.S32.HI R6, RZ, 0x2, R9 ;  /* 0x00000002ff067819 */ /* 0x000fe20000011409 */
[----:B------:R-:W-:Y:S01]  /*0be0*/  IMAD R230, R2, 0x8, R7 ;  /* 0x0000000802e67824 */ /* 0x000fe200078e0207 */
[----:B------:R-:W-:Y:S02]  /*0bf0*/  SHF.R.S32.HI R11, RZ, 0x1f, R9 ;  /* 0x0000001fff0b7819 */ /* 0x000fe40000011409 */
[----:B------:R-:W-:Y:S02]  /*0c00*/  LEA.HI R2, R4, R4, RZ, 0x1 ;  /* 0x0000000404027211 */ /* 0x000fe400078f08ff */
[----:B------:R-:W-:Y:S02]  /*0c10*/  LEA.HI R0, R0, R233, RZ, 0x3 ;  /* 0x000000e900007211 */ /* 0x000fe400078f18ff */
[----:B------:R-:W-:Y:S02]  /*0c20*/  LEA.HI R11, R11, R6, RZ, 0x3 ;  /* 0x000000060b0b7211 */ /* 0x000fe400078f18ff */
[----:B------:R-:W-:-:S02]  /*0c30*/  SHF.R.S32.HI R226, RZ, 0x7, R3 ;  /* 0x00000007ffe27819 */ /* 0x000fc40000011403 */
[----:B------:R-:W-:Y:S02]  /*0c40*/  LOP3.LUT R5, R2, 0x1ffffffe, RZ, 0xc0, !PT ;  /* 0x1ffffffe02057812 */ /* 0x000fe400078ec0ff */
[----:B------:R-:W-:Y:S02]  /*0c50*/  LOP3.LUT R2, R0, 0xfffffff8, RZ, 0xc0, !PT ;  /* 0xfffffff800027812 */ /* 0x000fe400078ec0ff */
[----:B------:R-:W-:Y:S02]  /*0c60*/  LOP3.LUT R11, R11, 0xfffffff8, RZ, 0xc0, !PT ;  /* 0xfffffff80b0b7812 */ /* 0x000fe400078ec0ff */
[----:B------:R-:W-:Y:S02]  /*0c70*/  LEA.HI R8, R8, R225, RZ, 0x5 ;  /* 0x000000e108087211 */ /* 0x000fe400078f28ff */
[----:B------:R-:W-:Y:S01]  /*0c80*/  LEA.HI R3, R3, R226, RZ, 0x1 ;  /* 0x000000e203037211 */ /* 0x000fe200078f08ff */
[----:B------:R-:W-:Y:S01]  /*0c90*/  IMAD.IADD R23, R233, 0x1, -R2 ;  /* 0x00000001e9177824 */ /* 0x000fe200078e0a02 */
[----:B------:R-:W-:-:S02]  /*0ca0*/  IADD3 R11, R6, -R11, RZ ;  /* 0x8000000b060b7210 */ /* 0x000fc40007ffe0ff */
[----:B------:R-:W-:Y:S02]  /*0cb0*/  SHF.R.S32.HI R8, RZ, 0x5, R8 ;  /* 0x00000005ff087819 */ /* 0x000fe40000011408 */
[----:B------:R-:W-:Y:S01]  /*0cc0*/  LOP3.LUT R3, R3, 0x3fffffe, RZ, 0xc0, !PT ;  /* 0x03fffffe03037812 */ /* 0x000fe200078ec0ff */
[----:B------:R-:W-:Y:S01]  /*0cd0*/  IMAD.SHL.U32 R17, R23, 0x8, RZ ;  /* 0x0000000817117824 */ /* 0x000fe200078e00ff */
[----:B------:R-:W-:Y:S01]  /*0ce0*/  LOP3.LUT R6, R9, 0x7ffffffc, RZ, 0xc0, !PT ;  /* 0x7ffffffc09067812 */ /* 0x000fe200078ec0ff */
[----:B------:R-:W-:Y:S02]  /*0cf0*/  IMAD R8, R8, 0x10, R11 ;  /* 0x0000001008087824 */ /* 0x000fe400078e020b */
[----:B------:R-:W-:Y:S02]  /*0d00*/  IMAD.IADD R3, R226, 0x1, -R3 ;  /* 0x00000001e2037824 */ /* 0x000fe400078e0a03 */
[----:B------:R-:W-:Y:S02]  /*0d10*/  VIADD R19, R17, 0x40 ;  /* 0x0000004011137836 */ /* 0x000fe40000000000 */
[----:B------:R-:W-:-:S02]  /*0d20*/  IMAD.MOV.U32 R7, RZ, RZ, -0x2 ;  /* 0xfffffffeff077424 */ /* 0x000fc400078e00ff */
[----:B------:R-:W-:Y:S02]  /*0d30*/  IMAD.IADD R6, R225, 0x1, -R6 ;  /* 0x00000001e1067824 */ /* 0x000fe400078e0a06 */
[----:B------:R-:W-:Y:S02]  /*0d40*/  IMAD.IADD R4, R4, 0x1, -R5 ;  /* 0x0000000104047824 */ /* 0x000fe400078e0a05 */
[----:B------:R-:W-:Y:S01]  /*0d50*/  IMAD R227, R3, 0x40, R8 ;  /* 0x0000004003e37824 */ /* 0x000fe200078e0208 */
[----:B------:R-:W-:Y:S01]  /*0d60*/  MOV R224, RZ ;  /* 0x000000ff00e07202 */ /* 0x000fe20000000f00 */
[----:B------:R-:W-:Y:S01]  /*0d70*/  IMAD R228, R6, R7, 0xb0 ;  /* 0x000000b006e47424 */ /* 0x000fe200078e0207 */
[----:B------:R-:W-:Y:S01]  /*0d80*/  SHF.R.S32.HI R223, RZ, 0x3, R0 ;  /* 0x00000003ffdf7819 */ /* 0x000fe20000011400 */
[----:B------:R-:W-:Y:S01]  /*0d90*/  IMAD.MOV.U32 R16, RZ, RZ, RZ ;  /* 0x000000ffff107224 */ /* 0x000fe200078e00ff */
[----:B------:R-:W-:Y:S01]  /*0da0*/  SHF.R.S32.HI R232, RZ, 0x1f, R17 ;  /* 0x0000001fffe87819 */ /* 0x000fe20000011411 */
[----:B------:R-:W-:Y:S01]  /*0db0*/  IMAD.MOV.U32 R2, RZ, RZ, RZ ;  /* 0x000000ffff027224 */ /* 0x000fe200078e00ff */
[----:B------:R-:W-:Y:S01]  /*0dc0*/  SHF.R.S32.HI R231, RZ, 0x1f, R19 ;  /* 0x0000001fffe77819 */ /* 0x000fe20000011413 */
[----:B------:R-:W-:Y:S01]  /*0dd0*/  IMAD R229, R4, 0x8, R227 ;  /* 0x0000000804e57824 */ /* 0x000fe200078e02e3 */
[----:B--2---:R-:W-:-:S07]  /*0de0*/  LOP3.LUT R18, R10, 0x1, RZ, 0xfc, !PT ;  /* 0x000000010a127812 */ /* 0x004fce00078efcff */
.L_x_403:
[----:B0-2-4-:R-:W0:Y:S01]  /*0df0*/  LDC.64 R4, c[0x0][0xc88] ;  /* 0x00032200ff047b82 */ /* 0x015e220000000a00 */
[----:B------:R-:W-:Y:S01]  /*0e00*/  ULDC.64 UR8, c[0x0][0x208] ;  /* 0x0000820000087ab9 */ /* 0x000fe20000000a00 */
[----:B------:R-:W-:Y:S01]  /*0e10*/  ULDC.64 UR4, c[0x0][0xa28] ;  /* 0x00028a0000047ab9 */ /* 0x000fe20000000a00 */
[----:B------:R-:W-:Y:S01]  /*0e20*/  IMAD.MOV.U32 R0, RZ, RZ, RZ ;  /* 0x000000ffff007224 */ /* 0x000fe200078e00ff */
[----:B------:R-:W-:Y:S01]  /*0e30*/  ULDC.64 UR6, c[0x0][0xa20] ;  /* 0x0002880000067ab9 */ /* 0x000fe20000000a00 */
[----:B0-----:R-:W-:-:S05]  /*0e40*/  IMAD.WIDE R4, R51, 0x4, R4 ;  /* 0x0000000433047825 */ /* 0x001fca00078e0204 */
[----:B------:R-:W2:Y:S01]  /*0e50*/  LDG.E R22, desc[UR8][R4.64] ;  /* 0x0000000804167981 */ /* 0x000ea2000c1e1900 */
[----:B------:R-:W-:-:S04]  /*0e60*/  ISETP.NE.U32.AND P0, PT, RZ, UR4, PT ;  /* 0x00000004ff007c0c */ /* 0x000fc8000bf05070 */
[----:B------:R-:W-:Y:S02]  /*0e70*/  ISETP.NE.AND.EX P0, PT, RZ, UR5, PT, P0 ;  /* 0x00000005ff007c0c */ /* 0x000fe4000bf05300 */
[----:B--2---:R-:W-:-:S11]  /*0e80*/  SHF.R.S32.HI R222, RZ, 0x1f, R22 ;  /* 0x0000001fffde7819 */ /* 0x004fd60000011416 */
[----:B---3--:R-:W-:-:S04]  /*0e90*/  @P0 LEA R6, P1, R22, UR4, 0x2 ;  /* 0x0000000416060c11 */ /* 0x008fc8000f8210ff */
[----:B------:R-:W-:Y:S01]  /*0ea0*/  @P0 LEA.HI.X R7, R22, UR5, R222, 0x2, P1 ;  /* 0x0000000516070c11 */ /* 0x000fe200088f14de */
[----:B------:R-:W-:-:S04]  /*0eb0*/  ULDC.64 UR4, c[0x0][0x418] ;  /* 0x0001060000047ab9 */ /* 0x000fc80000000a00 */
[----:B------:R0:W5:Y:S01]  /*0ec0*/  @P0 LDG.E R0, desc[UR8][R6.64] ;  /* 0x0000000806000981 */ /* 0x000162000c1e1900 */
[----:B------:R-:W-:Y:S01]  /*0ed0*/  ISETP.NE.U32.AND P0, PT, RZ, UR6, PT ;  /* 0x00000006ff007c0c */ /* 0x000fe2000bf05070 */
[----:B------:R-:W-:-:S03]  /*0ee0*/  UISETP.NE.U32.AND UP0, UPT, UR4, URZ, UPT ;  /* 0x0000003f0400728c */ /* 0x000fc6000bf05070 */
[----:B------:R-:W-:Y:S01]  /*0ef0*/  ISETP.NE.AND.EX P0, PT, RZ, UR7, PT, P0 ;  /* 0x00000007ff007c0c */ /* 0x000fe2000bf05300 */
[----:B------:R-:W-:Y:S01]  /*0f00*/  UISETP.NE.AND.EX UP0, UPT, UR5, URZ, UPT, UP0 ;  /* 0x0000003f0500728c */ /* 0x000fe2000bf05300 */
[----:B------:R-:W-:Y:S02]  /*0f10*/  ULDC UR4, c[0x0][0x424] ;  /* 0x0001090000047ab9 */ /* 0x000fe40000000800 */
[----:B------:R-:W-:Y:S01]  /*0f20*/  ULDC UR5, c[0x0][0x2f0] ;  /* 0x0000bc0000057ab9 */ /* 0x000fe20000000800 */
[----:B------:R-:W-:-:S04]  /*0f30*/  USEL UR4, UR4, 0x1, UP0 ;  /* 0x0000000104047887 */ /* 0x000fc80008000000 */
[----:B------:R-:W-:-:S04]  /*0f40*/  UIMAD UR4, UR4, UR5, URZ ;  /* 0x00000005040472a4 */ /* 0x000fc8000f8e023f */
[C---:B------:R-:W-:Y:S02]  /*0f50*/  @P0 LEA R4, P1, R22.reuse, UR6, 0x2 ;  /* 0x0000000616040c11 */ /* 0x040fe4000f8210ff */
[----:B------:R-:W-:Y:S02]  /*0f60*/  IMAD.U32 R81, RZ, RZ, UR4 ;  /* 0x00000004ff517e24 */ /* 0x000fe4000f8e00ff */
[----:B------:R-:W-:-:S05]  /*0f70*/  @P0 LEA.HI.X R5, R22, UR7, R222, 0x2, P1 ;  /* 0x0000000716050c11 */ /* 0x000fca00088f14de */
[----:B------:R0:W5:Y:S01]  /*0f80*/  @P0 LDG.E R81, desc[UR8][R4.64] ;  /* 0x0000000804510981 */ /* 0x000162000c1e1900 */
[----:B------:R-:W-:Y:S05]  /*0f90*/  @P0 BRA `(.L_x_361) ;  /* 0x0000000000280947 */ /* 0x000fea0003800000 */
[----:B------:R-:W-:Y:S02]  /*0fa0*/  ULDC.64 UR4, c[0x0][0xa08] ;  /* 0x0002820000047ab9 */ /* 0x000fe40000000a00 */
[----:B------:R-:W-:-:S04]  /*0fb0*/  ISETP.NE.U32.AND P0, PT, RZ, UR4, PT ;  /* 0x00000004ff007c0c */ /* 0x000fc8000bf05070 */
[----:B------:R-:W-:-:S13]  /*0fc0*/  ISETP.NE.AND.EX P0, PT, RZ, UR5, PT, P0 ;  /* 0x00000005ff007c0c */ /* 0x000fda000bf05300 */
[----:B------:R-:W-:Y:S05]  /*0fd0*/  @!P0 BRA `(.L_x_361) ;  /* 0x0000000000188947 */ /* 0x000fea0003800000 */
[----:B0-----:R-:W0:Y:S01]  /*0fe0*/  LDC.64 R4, c[0x0][0xa08] ;  /* 0x00028200ff047b82 */ /* 0x001e220000000a00 */
[----:B------:R-:W-:Y:S01]  /*0ff0*/  ULDC.64 UR4, c[0x0][0x208] ;  /* 0x0000820000047ab9 */ /* 0x000fe20000000a00 */
[----:B0-----:R-:W-:-:S05]  /*1000*/  IMAD.WIDE R4, R22, 0x4, R4 ;  /* 0x0000000416047825 */ /* 0x001fca00078e0204 */
[----:B-----5:R-:W2:Y:S04]  /*1010*/  LDG.E R81, desc[UR4][R4.64] ;  /* 0x0000000404517981 */ /* 0x020ea8000c1e1900 */
[----:B------:R-:W2:Y:S02]  /*1020*/  LDG.E R6, desc[UR4][R4.64+0x4] ;  /* 0x0000040404067981 */ /* 0x000ea4000c1e1900 */
[----:B--2---:R-:W-:-:S07]  /*1030*/  IMAD.IADD R81, R6, 0x1, -R81 ;  /* 0x0000000106517824 */ /* 0x004fce00078e0a51 */
.L_x_361:
[----:B-----5:R-:W-:Y:S01]  /*1040*/  IMAD.IADD R81, R81, 0x1, -R0 ;  /* 0x0000000151517824 */ /* 0x020fe200078e0a00 */
[----:B------:R-:W-:Y:S01]  /*1050*/  MOV R221, R49 ;  /* 0x0000003100dd7202 */ /* 0x000fe20000000f00 */
[----:B------:R-:W-:Y:S01]  /*1060*/  IMAD.MOV.U32 R220, RZ, RZ, R50 ;  /* 0x000000ffffdc7224 */ /* 0x000fe200078e0032 */
[----:B------:R-:W-:Y:S01]  /*1070*/  PLOP3.LUT P0, PT, PT, PT, PT, 0x80, 0x0 ;  /* 0x000000000000781c */ /* 0x000fe20003f0f070 */
[C---:B------:R-:W-:Y:S01]  /*1080*/  VIADD R0, R81.reuse, 0xaf ;  /* 0x000000af51007836 */ /* 0x040fe20000000000 */
[----:B------:R-:W-:Y:S01]  /*1090*/  ISETP.GE.AND P1, PT, R81, 0x1, PT ;  /* 0x000000015100780c */ /* 0x000fe20003f26270 */
[----:B------:R-:W-:Y:S01]  /*10a0*/  IMAD.MOV.U32 R87, RZ, RZ, RZ ;  /* 0x000000ffff577224 */ /* 0x000fe200078e00ff */
[----:B------:R-:W-:Y:S01]  /*10b0*/  CS2R R36, SRZ ;  /* 0x0000000000247805 */ /* 0x000fe2000001ff00 */
[----:B------:R-:W-:Y:S01]  /*10c0*/  IMAD.HI R0, R0, 0x2e8ba2e9, RZ ;  /* 0x2e8ba2e900007827 */ /* 0x000fe200078e02ff */
[----:B------:R-:W-:Y:S02]  /*10d0*/  CS2R R40, SRZ ;  /* 0x0000000000287805 */ /* 0x000fe4000001ff00 */
[----:B------:R-:W-:-:S02]  /*10e0*/  CS2R R38, SRZ ;  /* 0x0000000000267805 */ /* 0x000fc4000001ff00 */
[----:B------:R-:W-:Y:S01]  /*10f0*/  CS2R R44, SRZ ;  /* 0x00000000002c7805 */ /* 0x000fe2000001ff00 */
[----:B------:R-:W-:Y:S01]  /*1100*/  IMAD.MOV.U32 R29, RZ, RZ, RZ ;  /* 0x000000ffff1d7224 */ /* 0x000fe200078e00ff */
[----:B------:R-:W-:Y:S02]  /*1110*/  SHF.R.U32.HI R3, RZ, 0x1f, R0 ;  /* 0x0000001fff037819 */ /* 0x000fe40000011600 */
[----:B------:R-:W-:Y:S02]  /*1120*/  CS2R R42, SRZ ;  /* 0x00000000002a7805 */ /* 0x000fe4000001ff00 */
[----:B------:R-:W-:Y:S02]  /*1130*/  CS2R R52, SRZ ;  /* 0x0000000000347805 */ /* 0x000fe4000001ff00 */
[----:B------:R-:W-:Y:S02]  /*1140*/  CS2R R46, SRZ ;  /* 0x00000000002e7805 */ /* 0x000fe4000001ff00 */
[----:B------:R-:W-:Y:S01]  /*1150*/  LEA.HI.SX32 R120, R0, R3, 0x1b ;  /* 0x0000000300787211 */ /* 0x000fe200078fdaff */
[----:B------:R-:W-:Y:S01]  /*1160*/  IMAD.MOV.U32 R3, RZ, RZ, RZ ;  /* 0x000000ffff037224 */ /* 0x000fe200078e00ff */
[----:B------:R-:W-:Y:S01]  /*1170*/  CS2R R56, SRZ ;  /* 0x0000000000387805 */ /* 0x000fe2000001ff00 */
[----:B------:R-:W-:Y:S01]  /*1180*/  IMAD.MOV.U32 R0, RZ, RZ, RZ ;  /* 0x000000ffff007224 */ /* 0x000fe200078e00ff */
[----:B------:R-:W-:-:S02]  /*1190*/  CS2R R34, SRZ ;  /* 0x0000000000227805 */ /* 0x000fc4000001ff00 */
[----:B------:R-:W-:Y:S02]  /*11a0*/  CS2R R54, SRZ ;  /* 0x0000000000367805 */ /* 0x000fe4000001ff00 */
[----:B------:R-:W-:Y:S02]  /*11b0*/  CS2R R60, SRZ ;  /* 0x00000000003c7805 */ /* 0x000fe4000001ff00 */
[----:B------:R-:W-:Y:S01]  /*11c0*/  CS2R R32, SRZ ;  /* 0x0000000000207805 */ /* 0x000fe2000001ff00 */
[----:B------:R-:W-:Y:S01]  /*11d0*/  IMAD.MOV.U32 R58, RZ, RZ, RZ ;  /* 0x000000ffff3a7224 */ /* 0x000fe200078e00ff */
        /* <DEDUP_REMOVED lines=8> */
[----:B------:R-:W-:Y:S01]  /*1260*/  CS2R R96, SRZ ;  /* 0x0000000000607805 */ /* 0x000fe2000001ff00 */
[----:B------:R-:W-:Y:S01]  /*1270*/  IMAD.MOV.U32 R80, RZ, RZ, RZ ;  /* 0x000000ffff507224 */ /* 0x000fe200078e00ff */
[----:B------:R-:W-:-:S02]  /*1280*/  CS2R R98, SRZ ;  /* 0x0000000000627805 */ /* 0x000fc4000001ff00 */
[----:B------:R-:W-:Y:S02]  /*1290*/  CS2R R84, SRZ ;  /* 0x0000000000547805 */ /* 0x000fe4000001ff00 */
[----:B------:R-:W-:Y:S02]  /*12a0*/  CS2R R100, SRZ ;  /* 0x0000000000647805 */ /* 0x000fe4000001ff00 */
[----:B------:R-:W-:Y:S02]  /*12b0*/  CS2R R102, SRZ ;  /* 0x0000000000667805 */ /* 0x000fe4000001ff00 */
[----:B------:R-:W-:Y:S02]  /*12c0*/  CS2R R104, SRZ ;  /* 0x0000000000687805 */ /* 0x000fe4000001ff00 */
[----:B0-----:R-:W-:Y:S01]  /*12d0*/  CS2R R6, SRZ ;  /* 0x0000000000067805 */ /* 0x001fe2000001ff00 */
[----:B------:R-:W-:Y:S01]  /*12e0*/  IMAD.MOV.U32 R8, RZ, RZ, RZ ;  /* 0x000000ffff087224 */ /* 0x000fe200078e00ff */
[----:B------:R-:W-:-:S02]  /*12f0*/  CS2R R106, SRZ ;  /* 0x00000000006a7805 */ /* 0x000fc4000001ff00 */
[----:B------:R-:W-:Y:S01]  /*1300*/  MOV R10, RZ ;  /* 0x000000ff000a7202 */ /* 0x000fe20000000f00 */
[----:B------:R-:W-:Y:S02]  /*1310*/  IMAD.MOV.U32 R109, RZ, RZ, RZ ;  /* 0x000000ffff6d7224 */ /* 0x000fe400078e00ff */
[----:B------:R-:W-:Y:S01]  /*1320*/  IMAD.MOV.U32 R111, RZ, RZ, RZ ;  /* 0x000000ffff6f7224 */ /* 0x000fe200078e00ff */
[----:B------:R-:W-:Y:S06]  /*1330*/  @!P1 BRA `(.L_x_362) ;  /* 0x000000bc00f89947 */ /* 0x000fec0003800000 */
[----:B------:R-:W0:Y:S01]  /*1340*/  SHFL.IDX PT, R0, R226, RZ, 0x1f ;  /* 0x00001fffe2007589 */ /* 0x000e2200000e0000 */
[----:B------:R-:W1:Y:S01]  /*1350*/  S2UR UR6, SR_CgaCtaId ;  /* 0x00000000000679c3 */ /* 0x000e620000008800 */
[----:B------:R-:W-:Y:S01]  /*1360*/  UMOV UR5, 0x400 ;  /* 0x0000040000057882 */ /* 0x000fe20000000000 */
[----:B0-----:R-:W-:Y:S01]  /*1370*/  R2UR UR61, R0 ;  /* 0x00000000003d72ca */ /* 0x001fe200000e0000 */
[----:B-1----:R-:W-:-:S04]  /*1380*/  ULEA UR5, UR6, UR5, 0x18 ;  /* 0x0000000506057291 */ /* 0x002fc8000f8ec03f */
[----:B------:R-:W-:-:S04]  /*1390*/  UIADD3 UR5, UR5, 0x16400, URZ ;  /* 0x0001640005057890 */ /* 0x000fc8000fffe03f */
[----:B------:R-:W-:-:S04]  /*13a0*/  ULOP3.LUT UP0, URZ, UR5, 0x9f, URZ, 0xc0, !UPT ;  /* 0x0000009f053f7892 */ /* 0x000fc8000f80c03f */
[----:B------:R-:W-:Y:S02]  /*13b0*/  ULEA.HI UR4, UR61, UR61, URZ, 0x1 ;  /* 0x0000003d3d047291 */ /* 0x000fe4000f8f083f */
[----:B------:R-:W-:Y:S02]  /*13c0*/  PLOP3.LUT P0, PT, PT, PT, UP0, 0x80, 0x0 ;  /* 0x000000000000781c */ /* 0x000fe40003f0f008 */
[----:B------:R-:W-:-:S04]  /*13d0*/  ULOP3.LUT UR4, UR4, 0x1e, URZ, 0xc0, !UPT ;  /* 0x0000001e04047892 */ /* 0x000fc8000f8ec03f */
[----:B------:R-:W-:-:S04]  /*13e0*/  UIADD3 UR4, UR61, -UR4, URZ ;  /* 0x800000043d047290 */ /* 0x000fc8000fffe03f */
[----:B------:R-:W-:-:S04]  /*13f0*/  ULEA UR4, UR4, UR5, 0xd ;  /* 0x0000000504047291 */ /* 0x000fc8000f8e683f */
[----:B------:R-:W-:-:S04]  /*1400*/  USHF.R.U32.HI UR4, URZ, 0x4, UR4 ;  /* 0x000000043f047899 */ /* 0x000fc80008011604 */
        /* <DEDUP_REMOVED lines=9> */
[----:B------:R-:W-:Y:S01]  /*14a0*/  IMAD.U32 R10, RZ, RZ, UR6 ;  /* 0x00000006ff0a7e24 */ /* 0x000fe2000f8e00ff */
[----:B------:R-:W-:Y:S01]  /*14b0*/  MOV R8, 0x70 ;  /* 0x0000007000087802 */ /* 0x000fe20000000f00 */
[----:B------:R-:W-:Y:S02]  /*14c0*/  IMAD.U32 R6, RZ, RZ, UR4 ;  /* 0x00000004ff067e24 */ /* 0x000fe4000f8e00ff */
[----:B------:R-:W-:-:S02]  /*14d0*/  IMAD.U32 R7, RZ, RZ, UR5 ;  /* 0x00000005ff077e24 */ /* 0x000fc4000f8e00ff */
[----:B------:R-:W-:Y:S02]  /*14e0*/  IMAD.U32 R11, RZ, RZ, UR7 ;  /* 0x00000007ff0b7e24 */ /* 0x000fe4000f8e00ff */
[----:B------:R-:W-:Y:S02]  /*14f0*/  IMAD.MOV.U32 R12, RZ, RZ, 0x1 ;  /* 0x00000001ff0c7424 */ /* 0x000fe400078e00ff */
[----:B0-----:R-:W-:-:S07]  /*1500*/  IMAD.MOV.U32 R13, RZ, RZ, RZ ;  /* 0x000000ffff0d7224 */ /* 0x001fce00078e00ff */
[----:B------:R-:W-:-:S07]  /*1510*/  LEPC R20, `(.L_x_363) ;  /* 0x000000001014794e */ /* 0x000fce0000000000 */
[----:B-1----:R-:W-:Y:S05]  /*1520*/  CALL.ABS.NOINC R14 ;  /* 0x000000000e007343 */ /* 0x002fea0003c00000 */
.L_x_363:
[----:B------:R-:W0:Y:S01]  /*1530*/  S2UR UR5, SR_CgaCtaId ;  /* 0x00000000000579c3 */ /* 0x000e220000008800 */
[----:B------:R-:W-:Y:S01]  /*1540*/  LEA.HI R0, R224, R224, RZ, 0x1 ;  /* 0x000000e0e0007211 */ /* 0x000fe200078f08ff */
[----:B------:R-:W-:Y:S01]  /*1550*/  UMOV UR4, 0x400 ;  /* 0x0000040000047882 */ /* 0x000fe20000000000 */
[----:B------:R-:W-:Y:S01]  /*1560*/  BSSY B0, `(.L_x_364) ;  /* 0x0000009000007945 */ /* 0x000fe20003800000 */
[----:B------:R-:W-:Y:S02]  /*1570*/  ISETP.NE.AND P0, PT, R18, 0x3, PT ;  /* 0x000000031200780c */ /* 0x000fe40003f05270 */
[----:B------:R-:W-:-:S05]  /*1580*/  LOP3.LUT R3, R0, 0xfffffffe, RZ, 0xc0, !PT ;  /* 0xfffffffe00037812 */ /* 0x000fca00078ec0ff */
[----:B------:R-:W-:-:S05]  /*1590*/  IMAD.IADD R3, R224, 0x1, -R3 ;  /* 0x00000001e0037824 */ /* 0x000fca00078e0a03 */
[----:B------:R-:W-:Y:S01]  /*15a0*/  SHF.L.U32 R3, R3, 0x1f, RZ ;  /* 0x0000001f03037819 */ /* 0x000fe200000006ff */
[----:B0-----:R-:W-:-:S06]  /*15b0*/  ULEA UR4, UR5, UR4, 0x18 ;  /* 0x0000000405047291 */ /* 0x001fcc000f8ec03f */
[----:B------:R-:W-:-:S04]  /*15c0*/  IMAD.U32 R0, RZ, RZ, UR4 ;  /* 0x00000004ff007e24 */ /* 0x000fc8000f8e00ff */
[----:B------:R-:W0:Y:S02]  /*15d0*/  SYNCS.PHASECHK.TRANS64.TRYWAIT P1, [R0+URZ+0x34800], R3 ;  /* 0x03480003000075a7 */ /* 0x000e24000802017f */
[----:B0-----:R-:W-:Y:S05]  /*15e0*/  @!P1 BRA `(.L_x_365) ;  /* 0x0000013800e89947 */ /* 0x001fea0003800000 */
.L_x_525:
[----:B------:R-:W-:Y:S05]  /*15f0*/  BSYNC B0 ;  /* 0x0000000000007941 */ /* 0x000fea0003800000 */
.L_x_364:
[----:B------:R-:W-:Y:S05]  /*1600*/  @!P0 BRA `(.L_x_366) ;  /* 0x0000000000048947 */ /* 0x000fea0003800000 */
[----:B------:R-:W-:Y:S01]  /*1610*/  BPT.TRAP 0x1 ;  /* 0x000000040000795c */ /* 0x000fe20000300000 */
.L_x_366:
[----:B------:R-:W-:Y:S01]  /*1620*/  IMAD R10, R2, 0x8, R0 ;  /* 0x00000008020a7824 */ /* 0x000fe200078e0200 */
[----:B0-----:R-:W-:-:S04]  /*1630*/  SHF.L.U32 R3, R16, 0x1f, RZ ;  /* 0x0000001f10037819 */ /* 0x001fc800000006ff */
[----:B------:R0:W1:Y:S01]  /*1640*/  SYNCS.PHASECHK.TRANS64.TRYWAIT P2, [R10+URZ+0x34830], R3 ;  /* 0x034830030a0075a7 */ /* 0x000062000804017f */
[----:B------:R-:W-:Y:S05]  /*1650*/  @!P0 BRA `(.L_x_367) ;  /* 0x0000000000048947 */ /* 0x000fea0003800000 */
[----:B------:R-:W-:Y:S01]  /*1660*/  BPT.TRAP 0x1 ;  /* 0x000000040000795c */ /* 0x000fe20000300000 */
.L_x_367:
[----:B------:R-:W2:Y:S01]  /*1670*/  S2R R4, SR_TID.X ;  /* 0x0000000000047919 */ /* 0x000ea20000002100 */
[----:B------:R-:W-:Y:S01]  /*1680*/  IMAD.MOV.U32 R87, RZ, RZ, RZ ;  /* 0x000000ffff577224 */ /* 0x000fe200078e00ff */
[----:B--2---:R-:W-:Y:S01]  /*1690*/  LOP3.LUT P1, RZ, R4, 0x7f, RZ, 0xc0, !PT ;  /* 0x0000007f04ff7812 */ /* 0x004fe2000782c0ff */
[----:B-1----:R-:W-:-:S12]  /*16a0*/  @P2 BRA `(.L_x_368) ;  /* 0x0000000000082947 */ /* 0x002fd80003800000 */
[----:B------:R-:W1:Y:S02]  /*16b0*/  SYNCS.PHASECHK.TRANS64.TRYWAIT P2, [R10+URZ+0x34830], R3 ;  /* 0x034830030a0075a7 */ /* 0x000e64000804017f */
[----:B-1----:R-:W-:Y:S05]  /*16c0*/  @!P2 BRA `(.L_x_369) ;  /* 0x0000013800c4a947 */ /* 0x002fea0003800000 */
.L_x_368:
[----:B------:R-:W-:Y:S05]  /*16d0*/  WARPSYNC.ALL ;  /* 0x0000000000007948 */ /* 0x000fea0003800000 */
[----:B01----:R-:W-:Y:S01]  /*16e0*/  VIADD R3, R0, 0x1e400 ;  /* 0x0001e40000037836 */ /* 0x003fe20000000000 */
[----:B------:R-:W-:Y:S01]  /*16f0*/  ULOP3.LUT UR25, UR36, 0x10000, URZ, 0xfc, !UPT ;  /* 0x0001000024197892 */ /* 0x000fe2000f8efc3f */
[----:B------:R-:W-:Y:S01]  /*1700*/  WARPGROUP.ARRIVE ;  /* 0x00000000000079c5 */ /* 0x000fe20000000000 */
[----:B------:R-:W-:Y:S01]  /*1710*/  UMOV UR5, 0x40000040 ;  /* 0x4000004000057882 */ /* 0x000fe20000000000 */
[----:B------:R-:W-:Y:S01]  /*1720*/  UMOV UR7, 0x40000040 ;  /* 0x4000004000077882 */ /* 0x000fe20000000000 */
[----:B------:R-:W-:Y:S01]  /*1730*/  SHF.R.U32.HI R3, RZ, 0x4, R3 ;  /* 0x00000004ff037819 */ /* 0x000fe20000011603 */
[----:B------:R-:W-:Y:S01]  /*1740*/  UMOV UR45, UR5 ;  /* 0x00000005002d7c82 */ /* 0x000fe20008000000 */
[----:B------:R-:W-:Y:S01]  /*1750*/  MOV R9, UR5 ;  /* 0x0000000500097c02 */ /* 0x000fe20008000f00 */
[----:B------:R-:W-:Y:S01]  /*1760*/  UMOV UR4, UR25 ;  /* 0x0000001900047c82 */ /* 0x000fe20008000000 */
[----:B------:R-:W-:Y:S01]  /*1770*/  LOP3.LUT R3, R3, 0x3fff, RZ, 0xc0, !PT ;  /* 0x00003fff03037812 */ /* 0x000fe200078ec0ff */
[----:B------:R-:W-:Y:S01]  /*1780*/  UMOV UR44, UR4 ;  /* 0x00000004002c7c82 */ /* 0x000fe20008000000 */
[----:B------:R-:W-:Y:S01]  /*1790*/  IMAD.U32 R8, RZ, RZ, UR4 ;  /* 0x00000004ff087e24 */ /* 0x000fe2000f8e00ff */
[----:B------:R-:W-:Y:S01]  /*17a0*/  UMOV UR8, UR44 ;  /* 0x0000002c00087c82 */ /* 0x000fe20008000000 */
[----:B------:R-:W-:Y:S01]  /*17b0*/  LOP3.LUT R3, R3, 0x10000, RZ, 0xfc, !PT ;  /* 0x0001000003037812 */ /* 0x000fe200078efcff */
[----:B------:R-:W-:Y:S01]  /*17c0*/  UMOV UR9, UR45 ;  /* 0x0000002d00097c82 */ /* 0x000fe20008000000 */
[----:B------:R-:W-:Y:S01]  /*17d0*/  UMOV UR11, 0x40000040 ;  /* 0x40000040000b7882 */ /* 0x000fe20000000000 */
[----:B------:R-:W-:Y:S01]  /*17e0*/  UMOV UR12, UR44 ;  /* 0x0000002c000c7c82 */ /* 0x000fe20008000000 */
[----:B------:R-:W-:Y:S01]  /*17f0*/  UMOV UR13, UR45 ;  /* 0x0000002d000d7c82 */ /* 0x000fe20008000000 */
[----:B------:R-:W-:Y:S01]  /*1800*/  IMAD R4, R2, 0xb00, R3 ;  /* 0x00000b0002047824 */ /* 0x000fe200078e0203 */
[----:B------:R-:W-:Y:S01]  /*1810*/  UMOV UR15, 0x40000040 ;  /* 0x40000040000f7882 */ /* 0x000fe20000000000 */
[----:B------:R-:W-:Y:S01]  /*1820*/  UMOV UR32, UR44 ;  /* 0x0000002c00207c82 */ /* 0x000fe20008000000 */
[----:B------:R-:W-:Y:S01]  /*1830*/  UMOV UR33, UR45 ;  /* 0x0000002d00217c82 */ /* 0x000fe20008000000 */
[----:B------:R-:W-:Y:S01]  /*1840*/  UMOV UR35, 0x40000040 ;  /* 0x4000004000237882 */ /* 0x000fe20000000000 */
[----:B------:R-:W-:Y:S01]  /*1850*/  R2UR UR24, R4 ;  /* 0x00000000041872ca */ /* 0x000fe200000e0000 */
[----:B------:R-:W-:Y:S01]  /*1860*/  UMOV UR28, UR44 ;  /* 0x0000002c001c7c82 */ /* 0x000fe20008000000 */
[----:B------:R-:W-:Y:S01]  /*1870*/  UMOV UR29, UR45 ;  /* 0x0000002d001d7c82 */ /* 0x000fe20008000000 */
[----:B------:R-:W-:Y:S01]  /*1880*/  UMOV UR31, 0x40000040 ;  /* 0x40000040001f7882 */ /* 0x000fe20000000000 */
        /* <DEDUP_REMOVED lines=10> */
[----:B------:R-:W-:Y:S01]  /*1930*/  UIADD3 UR10, UR24, 0x100, URZ ;  /* 0x00000100180a7890 */ /* 0x000fe2000fffe03f */
[----:B------:R-:W-:Y:S01]  /*1940*/  HGMMA.64x16x16.F32 R112, gdesc[UR4], RZ, !UPT, gsb0 ;  /* 0x00200000047079f0 */ /* 0x000fe2000c0008ff */
[----:B------:R-:W-:Y:S01]  /*1950*/  UIADD3 UR6, UR24, 0x80, URZ ;  /* 0x0000008018067890 */ /* 0x000fe2000fffe03f */
[----:B------:R-:W-:Y:S01]  /*1960*/  P2R R122, PR, RZ, 0x1 ;  /* 0x00000001ff7a7803 */ /* 0x000fe20000000000 */
[----:B------:R-:W-:Y:S01]  /*1970*/  UMOV UR4, UR44 ;  /* 0x0000002c00047c82 */ /* 0x000fe20008000000 */
[----:B------:R-:W-:Y:S01]  /*1980*/  UMOV UR5, UR45 ;  /* 0x0000002d00057c82 */ /* 0x000fe20008000000 */
[----:B------:R-:W-:Y:S01]  /*1990*/  UMOV UR7, 0x40000040 ;  /* 0x4000004000077882 */ /* 0x000fe20000000000 */
[----:B------:R-:W-:Y:S01]  /*19a0*/  UIADD3 UR14, UR24, 0x180, URZ ;  /* 0x00000180180e7890 */ /* 0x000fe2000fffe03f */
[----:B------:R-:W-:Y:S01]  /*19b0*/  @!P1 VIADD R10, R10, 0x34840 ;  /* 0x000348400a0a9836 */ /* 0x000fe20000000000 */
[----:B------:R-:W-:-:S02]  /*19c0*/  UIADD3 UR34, UR24, 0x200, URZ ;  /* 0x0000020018227890 */ /* 0x000fc4000fffe03f */
[----:B------:R-:W-:Y:S02]  /*19d0*/  UIADD3 UR30, UR24, 0x280, URZ ;  /* 0x00000280181e7890 */ /* 0x000fe4000fffe03f */
[----:B------:R-:W-:Y:S02]  /*19e0*/  UIADD3 UR22, UR24, 0x300, URZ ;  /* 0x0000030018167890 */ /* 0x000fe4000fffe03f */
[----:B------:R-:W-:Y:S02]  /*19f0*/  UIADD3 UR18, UR24, 0x380, URZ ;  /* 0x0000038018127890 */ /* 0x000fe4000fffe03f */
[----:B------:R-:W-:Y:S02]  /*1a00*/  UIADD3 UR38, UR24, 0x400, URZ ;  /* 0x0000040018267890 */ /* 0x000fe4000fffe03f */
[----:B------:R-:W-:Y:S01]  /*1a10*/  UIADD3 UR42, UR24, 0x480, URZ ;  /* 0x00000480182a7890 */ /* 0x000fe2000fffe03f */
[----:B------:R-:W-:Y:S01]  /*1a20*/  UMOV UR40, UR44 ;  /* 0x0000002c00287c82 */ /* 0x000fe20008000000 */
[----:B------:R-:W-:Y:S01]  /*1a30*/  UMOV UR41, UR45 ;  /* 0x0000002d00297c82 */ /* 0x000fe20008000000 */
[----:B------:R-:W-:Y:S01]  /*1a40*/  UMOV UR43, 0x40000040 ;  /* 0x40000040002b7882 */ /* 0x000fe20000000000 */
[----:B------:R-:W-:-:S02]  /*1a50*/  UIADD3 UR26, UR25, 0x2, URZ ;  /* 0x00000002191a7890 */ /* 0x000fc4000fffe03f */
[----:B------:R-:W-:Y:S01]  /*1a60*/  UIADD3 UR46, UR24, 0xa00, URZ ;  /* 0x00000a00182e7890 */ /* 0x000fe2000fffe03f */
[----:B------:R-:W-:Y:S01]  /*1a70*/  UMOV UR47, 0x40000040 ;  /* 0x40000040002f7882 */ /* 0x000fe20000000000 */
[----:B------:R-:W-:Y:S01]  /*1a80*/  UIADD3 UR50, UR24, 0x602, URZ ;  /* 0x0000060218327890 */ /* 0x000fe2000fffe03f */
[----:B------:R-:W-:Y:S01]  /*1a90*/  UMOV UR51, 0x40000040 ;  /* 0x4000004000337882 */ /* 0x000fe20000000000 */
[----:B------:R-:W-:Y:S01]  /*1aa0*/  UIADD3 UR54, UR24, 0x604, URZ ;  /* 0x0000060418367890 */ /* 0x000fe2000fffe03f */
        /* <DEDUP_REMOVED lines=517> */
[----:B------:R-:W-:Y:S08]  /*3b00*/  MUFU.TANH R13, R13 ;  /* 0x0000000d000d7308 */ /* 0x000ff00000002400 */
[----:B------:R-:W1:Y:S08]  /*3b10*/  MUFU.TANH R20, R20 ;  /* 0x0000001400147308 */ /* 0x000e700000002400 */
[----:B------:R-:W2:Y:S08]  /*3b20*/  MUFU.TANH R14, R14 ;  /* 0x0000000e000e7308 */ /* 0x000eb00000002400 */
[----:B------:R-:W3:Y:S08]  /*3b30*/  MUFU.TANH R11, R11 ;  /* 0x0000000b000b7308 */ /* 0x000ef00000002400 */
        /* <DEDUP_REMOVED lines=11> */
[----:B------:R-:W4:Y:S01]  /*3bf0*/  MUFU.TANH R82, R82 ;  /* 0x0000005200527308 */ /* 0x000f220000002400 */
[----:B------:R-:W-:Y:S01]  /*3c00*/  UMOV UR23, 0x40000040 ;  /* 0x4000004000177882 */ /* 0x000fe20000000000 */
[----:B------:R-:W-:Y:S01]  /*3c10*/  FMUL.FTZ R84, R109, UR6 ;  /* 0x000000066d547c20 */ /* 0x000fe20008410000 */
[----:B------:R-:W-:Y:S01]  /*3c20*/  FMUL.FTZ R104, R106, UR6 ;  /* 0x000000066a687c20 */ /* 0x000fe20008410000 */
[----:B------:R-:W-:-:S04]  /*3c30*/  FMUL.FTZ R106, R111, UR6 ;  /* 0x000000066f6a7c20 */ /* 0x000fc80008410000 */
[----:B------:R-:W5:Y:S08]  /*3c40*/  MUFU.TANH R80, R80 ;  /* 0x0000005000507308 */ /* 0x000f700000002400 */
[----:B------:R-:W-:Y:S08]  /*3c50*/  MUFU.TANH R107, R107 ;  /* 0x0000006b006b7308 */ /* 0x000ff00000002400 */
[----:B------:R-:W-:Y:S08]  /*3c60*/  MUFU.TANH R85, R85 ;  /* 0x0000005500557308 */ /* 0x000ff00000002400 */
[----:B------:R-:W5:Y:S08]  /*3c70*/  MUFU.TANH R83, R83 ;  /* 0x0000005300537308 */ /* 0x000f700000002400 */
        /* <DEDUP_REMOVED lines=16> */
[----:B------:R-:W-:Y:S08]  /*3d80*/  MUFU.TANH R110, R103 ;  /* 0x00000067006e7308 */ /* 0x000ff00000002400 */
        /* <DEDUP_REMOVED lines=35> */
[----:B------:R-:W-:Y:S01]  /*3fc0*/  MUFU.TANH R77, R78 ;  /* 0x0000004e004d7308 */ /* 0x000fe20000002400 */
[----:B------:R-:W-:Y:S01]  /*3fd0*/  FMUL.FTZ R75, R75, UR6 ;  /* 0x000000064b4b7c20 */ /* 0x000fe20008410000 */
[----:B------:R-:W-:-:S06]  /*3fe0*/  FMUL.FTZ R79, R79, UR6 ;  /* 0x000000064f4f7c20 */ /* 0x000fcc0008410000 */
[----:B------:R-:W-:Y:S08]  /*3ff0*/  MUFU.TANH R116, R91 ;  /* 0x0000005b00747308 */ /* 0x000ff00000002400 */
[----:B------:R0:W-:Y:S08]  /*4000*/  MUFU.TANH R118, R75 ;  /* 0x0000004b00767308 */ /* 0x0001f00000002400 */
[----:B------:R-:W5:Y:S08]  /*4010*/  MUFU.TANH R88, R88 ;  /* 0x0000005800587308 */ /* 0x000f700000002400 */
        /* <DEDUP_REMOVED lines=8> */
[----:B------:R-:W0:Y:S01]  /*40a0*/  MUFU.TANH R89, R89 ;  /* 0x0000005900597308 */ /* 0x000e220000002400 */
        /* <DEDUP_REMOVED lines=8> */
[----:B------:R-:W0:Y:S08]  /*4130*/  MUFU.TANH R92, R92 ;  /* 0x0000005c005c7308 */ /* 0x000e300000002400 */
[----:B------:R-:W-:Y:S08]  /*4140*/  MUFU.TANH R126, R67 ;  /* 0x00000043007e7308 */ /* 0x000ff00000002400 */
[----:B------:R-:W0:Y:S08]  /*4150*/  MUFU.TANH R72, R72 ;  /* 0x0000004800487308 */ /* 0x000e300000002400 */
[----:B------:R-:W0:Y:S08]  /*4160*/  MUFU.TANH R94, R94 ;  /* 0x0000005e005e7308 */ /* 0x000e300000002400 */
[----:B------:R-:W0:Y:S01]  /*4170*/  MUFU.TANH R74, R74 ;  /* 0x0000004a004a7308 */ /* 0x000e220000002400 */
        /* <DEDUP_REMOVED lines=9> */
[----:B------:R-:W-:Y:S01]  /*4210*/  IMAD.IADD R63, R228, 0x1, R81 ;  /* 0x00000001e43f7824 */ /* 0x000fe200078e0251 */
[----:B------:R-:W-:Y:S01]  /*4220*/  UMOV UR23, 0x40000040 ;  /* 0x4000004000177882 */ /* 0x000fe20000000000 */
[----:B------:R-:W-:Y:S01]  /*4230*/  MUFU.TANH R132, R57 ;  /* 0x0000003900847308 */ /* 0x000fe20000002400 */
[----:B------:R-:W-:Y:S01]  /*4240*/  FMUL.FTZ R58, R61, UR6 ;  /* 0x000000063d3a7c20 */ /* 0x000fe20008410000 */
[----:B------:R-:W-:-:S06]  /*4250*/  FMUL.FTZ R60, R60, UR6 ;  /* 0x000000063c3c7c20 */ /* 0x000fcc0008410000 */
[----:B------:R-:W0:Y:S08]  /*4260*/  MUFU.TANH R64, R64 ;  /* 0x0000004000407308 */ /* 0x000e300000002400 */
[----:B------:R-:W0:Y:S08]  /*4270*/  MUFU.TANH R73, R73 ;  /* 0x0000004900497308 */ /* 0x000e300000002400 */
[----:B------:R1:W-:Y:S08]  /*4280*/  MUFU.TANH R128, R70 ;  /* 0x0000004600807308 */ /* 0x0003f00000002400 */
[----:B------:R-:W0:Y:S01]  /*4290*/  MUFU.TANH R75, R75 ;  /* 0x0000004b004b7308 */ /* 0x000e220000002400 */
[----:B-1----:R-:W-:-:S07]  /*42a0*/  FMUL.FTZ R70, R59, UR6 ;  /* 0x000000063b467c20 */ /* 0x002fce0008410000 */
[----:B------:R-:W1:Y:S01]  /*42b0*/  MUFU.TANH R76, R76 ;  /* 0x0000004c004c7308 */ /* 0x000e620000002400 */
[----:B------:R-:W-:Y:S02]  /*42c0*/  WARPGROUP.DEPBAR.LE gsb0, 0x0 ;  /* 0x00008000000079c5 */ /* 0x000fe40000010000 */
[----:B------:R-:W-:Y:S01]  /*42d0*/  WARPGROUP.ARRIVE ;  /* 0x00000000000079c5 */ /* 0x000fe20000000000 */
[----:B------:R-:W-:Y:S01]  /*42e0*/  FMUL.FTZ R57, R48, UR6 ;  /* 0x0000000630397c20 */ /* 0x000fe20008410000 */
        /* <DEDUP_REMOVED lines=10> */
[----:B------:R-:W-:Y:S01]  /*4390*/  MUFU.TANH R165, R53 ;  /* 0x0000003500a57308 */ /* 0x000fe20000002400 */
[----:B------:R-:W-:Y:S01]  /*43a0*/  ISETP.GT.AND P2, PT, R48, 0x8, PT ;  /* 0x000000083000780c */ /* 0x000fe20003f44270 */
[----:B------:R-:W-:Y:S01]  /*43b0*/  FMUL.FTZ R61, R55, UR6 ;  /* 0x00000006373d7c20 */ /* 0x000fe20008410000 */
[----:B------:R-:W-:Y:S01]  /*43c0*/  FSEL R91, R12, -INF , P5 ;  /* 0xff8000000c5b7808 */ /* 0x000fe20002800000 */
[----:B------:R-:W-:Y:S01]  /*43d0*/  FMUL.FTZ R59, R50, UR6 ;  /* 0x00000006323b7c20 */ /* 0x000fe20008410000 */
[----:B------:R-:W-:Y:S01]  /*43e0*/  FSEL R101, R20, -INF , P3 ;  /* 0xff80000014657808 */ /* 0x000fe20001800000 */
[----:B------:R-:W-:Y:S01]  /*43f0*/  FMUL.FTZ R52, R52, UR6 ;  /* 0x0000000634347c20 */ /* 0x000fe20008410000 */
[----:B--2---:R-:W-:Y:S01]  /*4400*/  FSEL R95, R14, -INF , P2 ;  /* 0xff8000000e5f7808 */ /* 0x004fe20001000000 */
[----:B------:R-:W-:Y:S01]  /*4410*/  MUFU.TANH R50, R57 ;  /* 0x0000003900327308 */ /* 0x000fe20000002400 */
[----:B------:R-:W-:Y:S01]  /*4420*/  ISETP.GT.AND P6, PT, R48, 0x10, PT ;  /* 0x000000103000780c */ /* 0x000fe20003fc4270 */
[----:B------:R-:W-:Y:S01]  /*4430*/  FMUL.FTZ R54, R54, UR6 ;  /* 0x0000000636367c20 */ /* 0x000fe20008410000 */
[----:B---3--:R-:W-:-:S02]  /*4440*/  FSEL R11, R11, -INF , P5 ;  /* 0xff8000000b0b7808 */ /* 0x008fc40002800000 */
[----:B------:R-:W-:Y:S02]  /*4450*/  ISETP.GT.AND P5, PT, R48, 0x11, PT ;  /* 0x000000113000780c */ /* 0x000fe40003fa4270 */
[----:B----4-:R-:W-:Y:S01]  /*4460*/  FSEL R103, R82, -INF , P6 ;  /* 0xff80000052677808 */ /* 0x010fe20003000000 */
[----:B------:R-:W-:Y:S01]  /*4470*/  MUFU.TANH R14, R61 ;  /* 0x0000003d000e7308 */ /* 0x000fe20000002400 */
[----:B------:R-:W-:Y:S01]  /*4480*/  FSEL R12, R15, -INF , P4 ;  /* 0xff8000000f0c7808 */ /* 0x000fe20002000000 */
[--C-:B------:R-:W-:Y:S01]  /*4490*/  IMAD.MOV.U32 R82, RZ, RZ, R87.reuse ;  /* 0x000000ffff527224 */ /* 0x100fe200078e0057 */
[----:B-----5:R-:W-:Y:S01]  /*44a0*/  FSEL R109, R80, -INF , P5 ;  /* 0xff800000506d7808 */ /* 0x020fe20002800000 */
[----:B------:R-:W-:Y:S01]  /*44b0*/  IMAD.MOV.U32 R80, RZ, RZ, R87 ;  /* 0x000000ffff507224 */ /* 0x000fe200078e0057 */
[----:B------:R-:W-:Y:S02]  /*44c0*/  FSEL R15, R83, -INF , P3 ;  /* 0xff800000530f7808 */ /* 0x000fe40001800000 */
[----:B------:R-:W-:Y:S01]  /*44d0*/  ISETP.GT.AND P3, PT, R48, 0x20, PT ;  /* 0x000000203000780c */ /* 0x000fe20003f64270 */
[----:B------:R-:W2:Y:S03]  /*44e0*/  MUFU.TANH R79, R79 ;  /* 0x0000004f004f7308 */ /* 0x000ea60000002400 */
[----:B------:R-:W-:-:S05]  /*44f0*/  FSEL R113, R105, -INF , P3 ;  /* 0xff80000069717808 */ /* 0x000fca0001800000 */
[----:B------:R-:W3:Y:S08]  /*4500*/  MUFU.TANH R66, R66 ;  /* 0x0000004200427308 */ /* 0x000ef00000002400 */
[----:B------:R-:W-:Y:S01]  /*4510*/  MUFU.TANH R60, R60 ;  /* 0x0000003c003c7308 */ /* 0x000fe20000002400 */
[----:B------:R-:W-:Y:S02]  /*4520*/  WARPGROUP.DEPBAR.LE gsb0, 0x0 ;  /* 0x00008000000079c5 */ /* 0x000fe40000010000 */
[----:B------:R-:W-:Y:S01]  /*4530*/  FMUL.FTZ R63, R40, UR6 ;  /* 0x00000006283f7c20 */ /* 0x000fe20008410000 */
[----:B------:R-:W-:Y:S01]  /*4540*/  FSEL R40, R13, -INF , P4 ;  /* 0xff8000000d287808 */ /* 0x000fe20002000000 */
[----:B------:R-:W-:Y:S01]  /*4550*/  WARPGROUP.ARRIVE ;  /* 0x00000000000079c5 */ /* 0x000fe20000000000 */
[----:B------:R-:W-:Y:S01]  /*4560*/  ISETP.GT.AND P4, PT, R48, 0x18, PT ;  /* 0x000000183000780c */ /* 0x000fe20003f84270 */
[----:B------:R-:W-:Y:S01]  /*4570*/  FMUL.FTZ R69, R43, UR6 ;  /* 0x000000062b457c20 */ /* 0x000fe20008410000 */
[----:B------:R-:W-:Y:S01]  /*4580*/  FMNMX.FTZ R20, R91, R40, !PT ;  /* 0x000000285b147209 */ /* 0x000fe20007810000 */
[----:B------:R-:W-:Y:S01]  /*4590*/  FMUL.FTZ R65, R41, UR6 ;  /* 0x0000000629417c20 */ /* 0x000fe20008410000 */
[----:B------:R-:W-:Y:S01]  /*45a0*/  FSEL R13, R21, -INF , P2 ;  /* 0xff800000150d7808 */ /* 0x000fe20001000000 */
[----:B------:R-:W-:Y:S01]  /*45b0*/  HGMMA.64x16x16.F32 R32, gdesc[UR20], R32, gsb0 ;  /* 0x00200000142079f0 */ /* 0x000fe20008000820 */
[----:B------:R-:W-:Y:S01]  /*45c0*/  FMNMX.FTZ R20, R95, R20, !PT ;  /* 0x000000145f147209 */ /* 0x000fe20007810000 */
[----:B------:R-:W-:Y:S01]  /*45d0*/  FMUL.FTZ R135, R45, UR6 ;  /* 0x000000062d877c20 */ /* 0x000fe20008410000 */
[----:B------:R-:W-:Y:S01]  /*45e0*/  FSEL R43, R107, -INF , P4 ;  /* 0xff8000006b2b7808 */ /* 0x000fe20002000000 */
[----:B------:R-:W-:Y:S01]  /*45f0*/  FMUL.FTZ R138, R47, UR6 ;  /* 0x000000062f8a7c20 */ /* 0x000fe20008410000 */
[----:B------:R-:W-:Y:S01]  /*4600*/  FMNMX.FTZ R20, R101, R20, !PT ;  /* 0x0000001465147209 */ /* 0x000fe20007810000 */
[----:B------:R-:W-:Y:S01]  /*4610*/  FMUL.FTZ R67, R42, UR6 ;  /* 0x000000062a437c20 */ /* 0x000fe20008410000 */
[----:B------:R-:W-:Y:S01]  /*4620*/  ISETP.GT.AND P2, PT, R48, 0x19, PT ;  /* 0x000000193000780c */ /* 0x000fe20003f44270 */
[----:B------:R4:W-:Y:S01]  /*4630*/  MUFU.TANH R42, R49 ;  /* 0x00000031002a7308 */ /* 0x0009e20000002400 */
[----:B------:R-:W-:Y:S01]  /*4640*/  FMNMX.FTZ R20, R103, R20, !PT ;  /* 0x0000001467147209 */ /* 0x000fe20007810000 */
[----:B------:R-:W-:Y:S01]  /*4650*/  FMUL.FTZ R136, R46, UR6 ;  /* 0x000000062e887c20 */ /* 0x000fe20008410000 */
[----:B------:R-:W-:Y:S01]  /*4660*/  FSEL R107, R85, -INF , P4 ;  /* 0xff800000556b7808 */ /* 0x000fe20002000000 */
[----:B------:R-:W-:Y:S01]  /*4670*/  FMUL.FTZ R134, R44, UR6 ;  /* 0x000000062c867c20 */ /* 0x000fe20008410000 */
[----:B------:R-:W-:Y:S01]  /*4680*/  FMNMX.FTZ R20, R109, R20, !PT ;  /* 0x000000146d147209 */ /* 0x000fe20007810000 */
[----:B------:R-:W-:Y:S01]  /*4690*/  UIADD3 UR22, UR24, 0xa86, URZ ;  /* 0x00000a8618167890 */ /* 0x000fe2000fffe03f */
[----:B------:R-:W-:Y:S01]  /*46a0*/  FSEL R111, R84, -INF , P2 ;  /* 0xff800000546f7808 */ /* 0x000fe20001000000 */
[----:B------:R5:W-:Y:S01]  /*46b0*/  MUFU.TANH R46, R51 ;  /* 0x00000033002e7308 */ /* 0x000be20000002400 */
[----:B------:R-:W-:Y:S01]  /*46c0*/  FMNMX.FTZ R20, R107, R20, !PT ;  /* 0x000000146b147209 */ /* 0x000fe20007810000 */
[----:B------:R-:W-:Y:S01]  /*46d0*/  UMOV UR23, 0x40000040 ;  /* 0x4000004000177882 */ /* 0x000fe20000000000 */
[----:B------:R-:W-:Y:S01]  /*46e0*/  FSEL R21, R104, -INF , P6 ;  /* 0xff80000068157808 */ /* 0x000fe20003000000 */
[----:B------:R-:W-:Y:S01]  /*46f0*/  IMAD.MOV.U32 R84, RZ, RZ, R87 ;  /* 0x000000ffff547224 */ /* 0x000fe200078e0057 */
[----:B------:R-:W-:-:S02]  /*4700*/  ISETP.GT.AND P6, PT, R48, 0x21, PT ;  /* 0x000000213000780c */ /* 0x000fc40003fc4270 */
[----:B------:R-:W-:Y:S01]  /*4710*/  FMNMX.FTZ R20, R111, R20, !PT ;  /* 0x000000146f147209 */ /* 0x000fe20007810000 */
[----:B------:R1:W-:Y:S01]  /*4720*/  MUFU.TANH R44, R59 ;  /* 0x0000003b002c7308 */ /* 0x0003e20000002400 */
[----:B------:R-:W-:Y:S01]  /*4730*/  FSEL R41, R86, -INF , P5 ;  /* 0xff80000056297808 */ /* 0x000fe20002800000 */
[----:B------:R-:W-:Y:S01]  /*4740*/  IMAD.MOV.U32 R86, RZ, RZ, R87 ;  /* 0x000000ffff567224 */ /* 0x000fe200078e0057 */
[----:B------:R-:W-:Y:S02]  /*4750*/  ISETP.GT.AND P5, PT, R48, 0x28, PT ;  /* 0x000000283000780c */ /* 0x000fe40003fa4270 */
[----:B------:R-:W-:Y:S02]  /*4760*/  FSEL R115, R96, -INF , P6 ;  /* 0xff80000060737808 */ /* 0x000fe40003000000 */
[----:B------:R-:W-:Y:S01]  /*4770*/  FMNMX.FTZ R20, R113, R20, !PT ;  /* 0x0000001471147209 */ /* 0x000fe20007810000 */
[----:B------:R-:W3:Y:S01]  /*4780*/  MUFU.TANH R78, R78 ;  /* 0x0000004e004e7308 */ /* 0x000ee20000002400 */
[----:B------:R-:W-:-:S02]  /*4790*/  ISETP.GT.AND P4, PT, R48, 0x29, PT ;  /* 0x000000293000780c */ /* 0x000fc40003f84270 */
[----:B------:R-:W-:Y:S02]  /*47a0*/  FSEL R117, R98, -INF , P5 ;  /* 0xff80000062757808 */ /* 0x000fe40002800000 */
[----:B------:R-:W-:Y:S02]  /*47b0*/  FMNMX.FTZ R20, R115, R20, !PT ;  /* 0x0000001473147209 */ /* 0x000fe40007810000 */
[----:B------:R-:W-:Y:S01]  /*47c0*/  FSEL R45, R106, -INF , P2 ;  /* 0xff8000006a2d7808 */ /* 0x000fe20001000000 */
[----:B------:R2:W-:Y:S01]  /*47d0*/  MUFU.TANH R167, R63 ;  /* 0x0000003f00a77308 */ /* 0x0005e20000002400 */
[----:B------:R-:W-:Y:S02]  /*47e0*/  ISETP.GT.AND P2, PT, R48, 0x30, PT ;  /* 0x000000303000780c */ /* 0x000fe40003f44270 */
[----:B------:R-:W-:Y:S02]  /*47f0*/  FSEL R119, R97, -INF , P4 ;  /* 0xff80000061777808 */ /* 0x000fe40002000000 */
[----:B------:R-:W-:-:S02]  /*4800*/  FMNMX.FTZ R20, R117, R20, !PT ;  /* 0x0000001475147209 */ /* 0x000fc40007810000 */
[----:B------:R-:W-:Y:S01]  /*4810*/  FSEL R47, R108, -INF , P3 ;  /* 0xff8000006c2f7808 */ /* 0x000fe20001800000 */
[----:B------:R-:W3:Y:S01]  /*4820*/  MUFU.TANH R68, R68 ;  /* 0x0000004400447308 */ /* 0x000ee20000002400 */
[----:B------:R-:W-:Y:S02]  /*4830*/  ISETP.GT.AND P3, PT, R48, 0x31, PT ;  /* 0x000000313000780c */ /* 0x000fe40003f64270 */
[----:B------:R-:W-:Y:S01]  /*4840*/  FSEL R121, R100, -INF , P2 ;  /* 0xff80000064797808 */ /* 0x000fe20001000000 */
[----:B------:R-:W-:Y:S02]  /*4850*/  WARPGROUP.DEPBAR.LE gsb0, 0x0 ;  /* 0x00008000000079c5 */ /* 0x000fe40000010000 */
[----:B------:R-:W-:Y:S01]  /*4860*/  FMNMX.FTZ R20, R119, R20, !PT ;  /* 0x0000001477147209 */ /* 0x000fe20007810000 */
[----:B------:R-:W-:Y:S01]  /*4870*/  WARPGROUP.ARRIVE ;  /* 0x00000000000079c5 */ /* 0x000fe20000000000 */
[----:B----4-:R-:W-:Y:S01]  /*4880*/  FSEL R49, R99, -INF , P6 ;  /* 0xff80000063317808 */ /* 0x010fe20003000000 */
[----:B------:R-:W-:Y:S01]  /*4890*/  FMUL.FTZ R32, R32, UR6 ;  /* 0x0000000620207c20 */ /* 0x000fe20008410000 */
[----:B------:R-:W-:Y:S01]  /*48a0*/  ISETP.GT.AND P6, PT, R48, 0x38, PT ;  /* 0x000000383000780c */ /* 0x000fe20003fc4270 */
[----:B------:R4:W-:Y:S01]  /*48b0*/  MUFU.TANH R169, R65 ;  /* 0x0000004100a97308 */ /* 0x0009e20000002400 */
[----:B------:R-:W-:Y:S01]  /*48c0*/  FSEL R123, R88, -INF , P3 ;  /* 0xff800000587b7808 */ /* 0x000fe20001800000 */
[----:B------:R-:W-:Y:S01]  /*48d0*/  HGMMA.64x16x16.F32 R24, gdesc[UR20], R24, gsb0 ;  /* 0x00200000141879f0 */ /* 0x000fe20008000818 */
[----:B------:R-:W-:Y:S01]  /*48e0*/  FMNMX.FTZ R20, R121, R20, !PT ;  /* 0x0000001479147209 */ /* 0x000fe20007810000 */
[----:B------:R-:W-:Y:S01]  /*48f0*/  FMUL.FTZ R36, R36, UR6 ;  /* 0x0000000624247c20 */ /* 0x000fe20008410000 */
[----:B-----5:R-:W-:Y:S01]  /*4900*/  FSEL R51, R102, -INF , P5 ;  /* 0xff80000066337808 */ /* 0x020fe20002800000 */
[----:B------:R-:W-:Y:S01]  /*4910*/  FMUL.FTZ R34, R34, UR6 ;  /* 0x0000000622227c20 */ /* 0x000fe20008410000 */
[----:B------:R-:W-:Y:S01]  /*4920*/  ISETP.GT.AND P5, PT, R48, 0x39, PT ;  /* 0x000000393000780c */ /* 0x000fe20003fa4270 */
[----:B------:R-:W5:Y:S01]  /*4930*/  MUFU.TANH R56, R56 ;  /* 0x0000003800387308 */ /* 0x000f620000002400 */
[----:B------:R-:W-:Y:S01]  /*4940*/  FSEL R125, R90, -INF , P6 ;  /* 0xff8000005a7d7808 */ /* 0x000fe20003000000 */
[----:B------:R-:W-:Y:S01]  /*4950*/  FMUL.FTZ R38, R38, UR6 ;  /* 0x0000000626267c20 */ /* 0x000fe20008410000 */
[----:B------:R-:W-:Y:S01]  /*4960*/  FMNMX.FTZ R20, R123, R20, !PT ;  /* 0x000000147b147209 */ /* 0x000fe20007810000 */
[----:B------:R-:W-:Y:S01]  /*4970*/  FMUL.FTZ R39, R39, UR6 ;  /* 0x0000000627277c20 */ /* 0x000fe20008410000 */
[----:B------:R-:W-:Y:S01]  /*4980*/  FSEL R53, R110, -INF , P4 ;  /* 0xff8000006e357808 */ /* 0x000fe20002000000 */
[----:B------:R-:W-:Y:S01]  /*4990*/  IMAD.U32 R88, RZ, RZ, UR7 ;  /* 0x00000007ff587e24 */ /* 0x000fe2000f8e00ff */
[----:B------:R-:W-:Y:S01]  /*49a0*/  ISETP.GT.AND P4, PT, R48, 0x40, PT ;  /* 0x000000403000780c */ /* 0x000fe20003f84270 */
[----:B------:R-:W5:Y:S01]  /*49b0*/  MUFU.TANH R32, R32 ;  /* 0x0000002000207308 */ /* 0x000f620000002400 */
[----:B0-----:R-:W-:-:S02]  /*49c0*/  FSEL R127, R89, -INF , P5 ;  /* 0xff800000597f7808 */ /* 0x001fc40002800000 */
[----:B------:R-:W-:Y:S02]  /*49d0*/  FMNMX.FTZ R20, R125, R20, !PT ;  /* 0x000000147d147209 */ /* 0x000fe40007810000 */
[----:B------:R-:W-:Y:S02]  /*49e0*/  FSEL R55, R112, -INF , P2 ;  /* 0xff80000070377808 */ /* 0x000fe40001000000 */
[----:B------:R-:W-:Y:S01]  /*49f0*/  ISETP.GT.AND P2, PT, R48, 0x41, PT ;  /* 0x000000413000780c */ /* 0x000fe20003f44270 */
[----:B------:R0:W-:Y:S01]  /*4a00*/  MUFU.TANH R99, R67 ;  /* 0x0000004300637308 */ /* 0x0001e20000002400 */
[----:B------:R-:W-:Y:S02]  /*4a10*/  FSEL R129, R92, -INF , P4 ;  /* 0xff8000005c817808 */ /* 0x000fe40002000000 */
[----:B------:R-:W-:Y:S02]  /*4a20*/  FMNMX.FTZ R20, R127, R20, !PT ;  /* 0x000000147f147209 */ /* 0x000fe40007810000 */
[----:B------:R-:W-:-:S02]  /*4a30*/  FSEL R57, R114, -INF , P3 ;  /* 0xff80000072397808 */ /* 0x000fc40001800000 */
[----:B------:R-:W-:Y:S01]  /*4a40*/  ISETP.GT.AND P3, PT, R48, 0x48, PT ;  /* 0x000000483000780c */ /* 0x000fe20003f64270 */
[----:B------:R-:W5:Y:S01]  /*4a50*/  MUFU.TANH R130, R71 ;  /* 0x0000004700827308 */ /* 0x000f620000002400 */
[----:B------:R-:W-:Y:S01]  /*4a60*/  FSEL R131, R72, -INF , P2 ;  /* 0xff80000048837808 */ /* 0x000fe20001000000 */
[----:B------:R-:W-:Y:S01]  /*4a70*/  IMAD.MOV.U32 R72, RZ, RZ, R87 ;  /* 0x000000ffff487224 */ /* 0x000fe200078e0057 */
[----:B------:R-:W-:Y:S02]  /*4a80*/  FMNMX.FTZ R20, R129, R20, !PT ;  /* 0x0000001481147209 */ /* 0x000fe40007810000 */
[----:B------:R-:W-:Y:S02]  /*4a90*/  FSEL R61, R93, -INF , P5 ;  /* 0xff8000005d3d7808 */ /* 0x000fe40002800000 */
[----:B-1----:R-:W-:Y:S01]  /*4aa0*/  FSEL R59, R94, -INF , P6 ;  /* 0xff8000005e3b7808 */ /* 0x002fe20003000000 */
[----:B------:R1:W-:Y:S01]  /*4ab0*/  MUFU.TANH R105, R69 ;  /* 0x0000004500697308 */ /* 0x0003e20000002400 */
[----:B------:R-:W-:-:S02]  /*4ac0*/  ISETP.GT.AND P5, PT, R48, 0x50, PT ;  /* 0x000000503000780c */ /* 0x000fc40003fa4270 */
[----:B------:R-:W-:Y:S02]  /*4ad0*/  ISETP.GT.AND P6, PT, R48, 0x49, PT ;  /* 0x000000493000780c */ /* 0x000fe40003fc4270 */
[----:B------:R-:W-:Y:S01]  /*4ae0*/  FSEL R133, R74, -INF , P3 ;  /* 0xff8000004a857808 */ /* 0x000fe20001800000 */
[----:B------:R-:W-:Y:S01]  /*4af0*/  IMAD.MOV.U32 R74, RZ, RZ, R87 ;  /* 0x000000ffff4a7224 */ /* 0x000fe200078e0057 */
[----:B------:R-:W-:Y:S01]  /*4b00*/  FMNMX.FTZ R20, R131, R20, !PT ;  /* 0x0000001483147209 */ /* 0x000fe20007810000 */
[----:B------:R-:W5:Y:S01]  /*4b10*/  MUFU.TANH R58, R58 ;  /* 0x0000003a003a7308 */ /* 0x000f620000002400 */
[----:B------:R-:W-:Y:S02]  /*4b20*/  FSEL R141, R64, -INF , P5 ;  /* 0xff800000408d7808 */ /* 0x000fe40002800000 */
[----:B------:R-:W-:Y:S02]  /*4b30*/  FSEL R137, R73, -INF , P6 ;  /* 0xff80000049897808 */ /* 0x000fe40003000000 */
[----:B------:R-:W-:Y:S01]  /*4b40*/  FMNMX.FTZ R64, R133, R20, !PT ;  /* 0x0000001485407209 */ /* 0x000fe20007810000 */
[----:B------:R-:W-:Y:S01]  /*4b50*/  FMUL.FTZ R20, R33, UR6 ;  /* 0x0000000621147c20 */ /* 0x000fe20008410000 */
[----:B--2---:R-:W-:Y:S01]  /*4b60*/  FSEL R63, R116, -INF , P4 ;  /* 0xff800000743f7808 */ /* 0x004fe20002000000 */
[----:B------:R-:W2:Y:S01]  /*4b70*/  MUFU.TANH R70, R70 ;  /* 0x0000004600467308 */ /* 0x000ea20000002400 */
[----:B------:R-:W-:Y:S01]  /*4b80*/  ISETP.GT.AND P4, PT, R48, 0x51, PT ;  /* 0x000000513000780c */ /* 0x000fe20003f84270 */
[----:B------:R-:W-:-:S02]  /*4b90*/  WARPGROUP.DEPBAR.LE gsb0, 0x0 ;  /* 0x00008000000079c5 */ /* 0x000fc40000010000 */
[----:B------:R-:W-:Y:S01]  /*4ba0*/  FMNMX.FTZ R64, R137, R64, !PT ;  /* 0x0000004089407209 */ /* 0x000fe20007810000 */
[----:B------:R-:W-:Y:S01]  /*4bb0*/  FMUL.FTZ R24, R24, UR6 ;  /* 0x0000000618187c20 */ /* 0x000fe20008410000 */
[----:B----4-:R-:W-:Y:S01]  /*4bc0*/  FSEL R65, R118, -INF , P2 ;  /* 0xff80000076417808 */ /* 0x010fe20001000000 */
[----:B------:R-:W-:Y:S01]  /*4bd0*/  FMUL.FTZ R28, R28, UR6 ;  /* 0x000000061c1c7c20 */ /* 0x000fe20008410000 */
[----:B------:R-:W-:Y:S01]  /*4be0*/  ISETP.GT.AND P2, PT, R48, 0x58, PT ;  /* 0x000000583000780c */ /* 0x000fe20003f44270 */
[----:B------:R-:W4:Y:S01]  /*4bf0*/  MUFU.TANH R52, R52 ;  /* 0x0000003400347308 */ /* 0x000f220000002400 */
[----:B------:R-:W-:Y:S01]  /*4c00*/  FSEL R143, R75, -INF , P4 ;  /* 0xff8000004b8f7808 */ /* 0x000fe20002000000 */
[----:B------:R-:W-:Y:S01]  /*4c10*/  FMUL.FTZ R26, R26, UR6 ;  /* 0x000000061a1a7c20 */ /* 0x000fe20008410000 */
[----:B------:R-:W-:Y:S01]  /*4c20*/  FMNMX.FTZ R64, R141, R64, !PT ;  /* 0x000000408d407209 */ /* 0x000fe20007810000 */
[----:B------:R-:W-:Y:S01]  /*4c30*/  FMUL.FTZ R30, R30, UR6 ;  /* 0x000000061e1e7c20 */ /* 0x000fe20008410000 */
[----:B0-----:R-:W-:-:S02]  /*4c40*/  FSEL R67, R77, -INF , P3 ;  /* 0xff8000004d437808 */ /* 0x001fc40001800000 */
[----:B------:R-:W-:Y:S01]  /*4c50*/  FSEL R73, R126, -INF , P4 ;  /* 0xff8000007e497808 */ /* 0x000fe20002000000 */
[----:B------:R-:W0:Y:S01]  /*4c60*/  MUFU.TANH R62, R62 ;  /* 0x0000003e003e7308 */ /* 0x000e220000002400 */
[C---:B------:R-:W-:Y:S02]  /*4c70*/  ISETP.GT.AND P3, PT, R48.reuse, 0x59, PT ;  /* 0x000000593000780c */ /* 0x040fe40003f64270 */
[----:B------:R-:W-:Y:S02]  /*4c80*/  ISETP.GT.AND P4, PT, R48, 0x68, PT ;  /* 0x000000683000780c */ /* 0x000fe40003f84270 */
[----:B------:R-:W-:Y:S02]  /*4c90*/  FSEL R147, R76, -INF , P2 ;  /* 0xff8000004c937808 */ /* 0x000fe40001000000 */
[----:B------:R-:W-:Y:S01]  /*4ca0*/  FMNMX.FTZ R64, R143, R64, !PT ;  /* 0x000000408f407209 */ /* 0x000fe20007810000 */
[----:B------:R-:W0:Y:S01]  /*4cb0*/  MUFU.TANH R54, R54 ;  /* 0x0000003600367308 */ /* 0x000e220000002400 */
[----:B-1----:R-:W-:-:S02]  /*4cc0*/  FSEL R69, R79, -INF , P6 ;  /* 0xff8000004f457808 */ /* 0x002fc40003000000 */
[----:B------:R-:W-:Y:S02]  /*4cd0*/  ISETP.GT.AND P6, PT, R48, 0x60, PT ;  /* 0x000000603000780c */ /* 0x000fe40003fc4270 */
[----:B---3--:R-:W-:Y:S01]  /*4ce0*/  FSEL R149, R66, -INF , P3 ;  /* 0xff80000042957808 */ /* 0x008fe20001800000 */
[--C-:B------:R-:W-:Y:S01]  /*4cf0*/  IMAD.MOV.U32 R66, RZ, RZ, R87.reuse ;  /* 0x000000ffff427224 */ /* 0x100fe200078e0057 */
[----:B------:R-:W-:Y:S01]  /*4d00*/  FSEL R83, R78, -INF , P4 ;  /* 0xff8000004e537808 */ /* 0x000fe20002000000 */
[----:B------:R-:W1:Y:S01]  /*4d10*/  MUFU.TANH R134, R134 ;  /* 0x0000008600867308 */ /* 0x000e620000002400 */
[----:B------:R-:W-:Y:S01]  /*4d20*/  FSEL R155, R60, -INF , P4 ;  /* 0xff8000003c9b7808 */ /* 0x000fe20002000000 */
[----:B------:R-:W-:Y:S01]  /*4d30*/  IMAD.MOV.U32 R78, RZ, RZ, R87 ;  /* 0x000000ffff4e7224 */ /* 0x000fe200078e0057 */
[----:B------:R-:W-:Y:S02]  /*4d40*/  FMNMX.FTZ R64, R147, R64, !PT ;  /* 0x0000004093407209 */ /* 0x000fe40007810000 */
[----:B------:R-:W-:-:S02]  /*4d50*/  ISETP.GT.AND P4, PT, R48, 0x79, PT ;  /* 0x000000793000780c */ /* 0x000fc40003f84270 */
[----:B------:R-:W-:Y:S01]  /*4d60*/  FSEL R71, R124, -INF , P5 ;  /* 0xff8000007c477808 */ /* 0x000fe20002800000 */
[----:B------:R-:W3:Y:S01]  /*4d70*/  MUFU.TANH R135, R135 ;  /* 0x0000008700877308 */ /* 0x000ee20000002400 */
[----:B------:R-:W-:Y:S02]  /*4d80*/  ISETP.GT.AND P5, PT, R48, 0x61, PT ;  /* 0x000000613000780c */ /* 0x000fe40003fa4270 */
[----:B------:R-:W-:Y:S01]  /*4d90*/  FSEL R151, R68, -INF , P6 ;  /* 0xff80000044977808 */ /* 0x000fe20003000000 */
[----:B------:R-:W-:Y:S01]  /*4da0*/  IMAD.MOV.U32 R68, RZ, RZ, R87 ;  /* 0x000000ffff447224 */ /* 0x000fe200078e0057 */
[----:B------:R-:W-:Y:S02]  /*4db0*/  FMNMX.FTZ R64, R149, R64, !PT ;  /* 0x0000004095407209 */ /* 0x000fe40007810000 */
[----:B------:R-:W-:Y:S01]  /*4dc0*/  FSEL R97, R14, -INF , P4 ;  /* 0xff8000000e617808 */ /* 0x000fe20002000000 */
[----:B------:R-:W3:Y:S01]  /*4dd0*/  MUFU.TANH R20, R20 ;  /* 0x0000001400147308 */ /* 0x000ee20000002400 */
[----:B------:R-:W-:Y:S01]  /*4de0*/  FSEL R165, R165, -INF , P4 ;  /* 0xff800000a5a57808 */ /* 0x000fe20002000000 */
[----:B------:R-:W-:Y:S01]  /*4df0*/  FMUL.FTZ R14, R25, UR6 ;  /* 0x00000006190e7c20 */ /* 0x000fe20008410000 */
[----:B------:R-:W-:-:S02]  /*4e00*/  ISETP.GT.AND P4, PT, R48, 0x90, PT ;  /* 0x000000903000780c */ /* 0x000fc40003f84270 */
[----:B-----5:R-:W-:Y:S01]  /*4e10*/  FSEL R153, R56, -INF , P5 ;  /* 0xff80000038997808 */ /* 0x020fe20002800000 */
[----:B------:R-:W-:Y:S01]  /*4e20*/  FMUL.FTZ R56, R35, UR6 ;  /* 0x0000000623387c20 */ /* 0x000fe20008410000 */
[----:B------:R-:W-:Y:S01]  /*4e30*/  FMNMX.FTZ R64, R151, R64, !PT ;  /* 0x0000004097407209 */ /* 0x000fe20007810000 */
[----:B------:R-:W5:Y:S01]  /*4e40*/  MUFU.TANH R136, R136 ;  /* 0x0000008800887308 */ /* 0x000f620000002400 */
[----:B------:R-:W-:Y:S02]  /*4e50*/  FSEL R175, R32, -INF , P4 ;  /* 0xff80000020af7808 */ /* 0x000fe40002000000 */
[----:B------:R-:W-:Y:S02]  /*4e60*/  FSEL R75, R128, -INF , P2 ;  /* 0xff800000804b7808 */ /* 0x000fe40001000000 */
[----:B------:R-:W-:Y:S02]  /*4e70*/  FMNMX.FTZ R32, R11, R12, !PT ;  /* 0x0000000c0b207209 */ /* 0x000fe40007810000 */
[----:B------:R-:W-:Y:S01]  /*4e80*/  ISETP.GT.AND P2, PT, R48, 0x69, PT ;  /* 0x000000693000780c */ /* 0x000fe20003f44270 */
[----:B------:R-:W5:Y:S01]  /*4e90*/  MUFU.TANH R36, R36 ;  /* 0x0000002400247308 */ /* 0x000f620000002400 */
[----:B------:R-:W-:-:S02]  /*4ea0*/  FMNMX.FTZ R64, R153, R64, !PT ;  /* 0x0000004099407209 */ /* 0x000fc40007810000 */
[----:B------:R-:W-:Y:S02]  /*4eb0*/  FSEL R77, R130, -INF , P3 ;  /* 0xff800000824d7808 */ /* 0x000fe40001800000 */
[----:B------:R-:W-:Y:S02]  /*4ec0*/  FMNMX.FTZ R32, R13, R32, !PT ;  /* 0x000000200d207209 */ /* 0x000fe40007810000 */
[----:B------:R-:W-:Y:S01]  /*4ed0*/  ISETP.GT.AND P3, PT, R48, 0x70, PT ;  /* 0x000000703000780c */ /* 0x000fe20003f64270 */
[----:B------:R-:W5:Y:S01]  /*4ee0*/  MUFU.TANH R138, R138 ;  /* 0x0000008a008a7308 */ /* 0x000f620000002400 */
[----:B------:R-:W-:Y:S02]  /*4ef0*/  FSEL R157, R58, -INF , P2 ;  /* 0xff8000003a9d7808 */ /* 0x000fe40001000000 */
[----:B------:R-:W-:Y:S02]  /*4f00*/  FMNMX.FTZ R64, R155, R64, !PT ;  /* 0x000000409b407209 */ /* 0x000fe40007810000 */
[----:B------:R-:W-:-:S02]  /*4f10*/  FSEL R79, R132, -INF , P6 ;  /* 0xff800000844f7808 */ /* 0x000fc40003000000 */
[----:B------:R-:W-:Y:S01]  /*4f20*/  FMNMX.FTZ R32, R15, R32, !PT ;  /* 0x000000200f207209 */ /* 0x000fe20007810000 */
[----:B------:R-:W-:Y:S01]  /*4f30*/  MUFU.TANH R34, R34 ;  /* 0x0000002200227308 */ /* 0x000fe20000002400 */
[----:B------:R-:W-:Y:S02]  /*4f40*/  ISETP.GT.AND P6, PT, R48, 0x71, PT ;  /* 0x000000713000780c */ /* 0x000fe40003fc4270 */
[----:B------:R-:W-:Y:S02]  /*4f50*/  FSEL R159, R50, -INF , P3 ;  /* 0xff800000329f7808 */ /* 0x000fe40001800000 */
[----:B------:R-:W-:Y:S02]  /*4f60*/  FMNMX.FTZ R64, R157, R64, !PT ;  /* 0x000000409d407209 */ /* 0x000fe40007810000 */
[----:B--2---:R-:W-:Y:S01]  /*4f70*/  FSEL R33, R70, -INF , P5 ;  /* 0xff80000046217808 */ /* 0x004fe20002800000 */
[----:B------:R-:W-:Y:S01]  /*4f80*/  MUFU.TANH R24, R24 ;  /* 0x0000001800187308 */ /* 0x000fe20000002400 */
[----:B------:R-:W-:Y:S01]  /*4f90*/  FMNMX.FTZ R32, R21, R32, !PT ;  /* 0x0000002015207209 */ /* 0x000fe20007810000 */
[----:B------:R-:W-:Y:S01]  /*4fa0*/  IMAD.MOV.U32 R70, RZ, RZ, R87 ;  /* 0x000000ffff467224 */ /* 0x000fe200078e0057 */
[----:B------:R-:W-:-:S02]  /*4fb0*/  ISETP.GT.AND P5, PT, R48, 0x78, PT ;  /* 0x000000783000780c */ /* 0x000fc40003fa4270 */
[----:B------:R-:W-:Y:S02]  /*4fc0*/  FSEL R161, R42, -INF , P6 ;  /* 0xff8000002aa17808 */ /* 0x000fe40003000000 */
[----:B------:R-:W-:Y:S01]  /*4fd0*/  FMNMX.FTZ R64, R159, R64, !PT ;  /* 0x000000409f407209 */ /* 0x000fe20007810000 */
[----:B------:R-:W-:Y:S01]  /*4fe0*/  MUFU.TANH R56, R56 ;  /* 0x0000003800387308 */ /* 0x000fe20000002400 */
[----:B------:R-:W-:Y:S02]  /*4ff0*/  FMNMX.FTZ R32, R41, R32, !PT ;  /* 0x0000002029207209 */ /* 0x000fe40007810000 */
[----:B----4-:R-:W-:Y:S02]  /*5000*/  FSEL R163, R52, -INF , P5 ;  /* 0xff80000034a37808 */ /* 0x010fe40002800000 */
[----:B------:R-:W-:Y:S02]  /*5010*/  FMNMX.FTZ R64, R161, R64, !PT ;  /* 0x00000040a1407209 */ /* 0x000fe40007810000 */
[----:B0-----:R-:W-:Y:S01]  /*5020*/  FSEL R35, R62, -INF , P2 ;  /* 0xff8000003e237808 */ /* 0x001fe20001000000 */
[----:B------:R-:W-:Y:S01]  /*5030*/  MUFU.TANH R14, R14 ;  /* 0x0000000e000e7308 */ /* 0x000fe20000002400 */
[----:B------:R-:W-:Y:S01]  /*5040*/  FMNMX.FTZ R32, R43, R32, !PT ;  /* 0x000000202b207209 */ /* 0x000fe20007810000 */
[----:B------:R-:W-:Y:S01]  /*5050*/  IMAD.MOV.U32 R62, RZ, RZ, R87 ;  /* 0x000000ffff3e7224 */ /* 0x000fe200078e0057 */
[----:B------:R-:W-:-:S02]  /*5060*/  ISETP.GT.AND P2, PT, R48, 0x80, PT ;  /* 0x000000803000780c */ /* 0x000fc40003f44270 */
[----:B------:R-:W-:Y:S02]  /*5070*/  FMNMX.FTZ R64, R163, R64, !PT ;  /* 0x00000040a3407209 */ /* 0x000fe40007810000 */
[----:B------:R-:W-:Y:S01]  /*5080*/  FSEL R85, R44, -INF , P3 ;  /* 0xff8000002c557808 */ /* 0x000fe20001800000 */
[----:B------:R-:W-:Y:S01]  /*5090*/  FMUL.FTZ R44, R37, UR6 ;  /* 0x00000006252c7c20 */ /* 0x000fe20008410000 */
[----:B------:R-:W-:Y:S01]  /*50a0*/  FMNMX.FTZ R32, R45, R32, !PT ;  /* 0x000000202d207209 */ /* 0x000fe20007810000 */
[----:B------:R-:W-:Y:S01]  /*50b0*/  MUFU.TANH R38, R38 ;  /* 0x0000002600267308 */ /* 0x000fe20000002400 */
[----:B------:R-:W-:Y:S02]  /*50c0*/  ISETP.GT.AND P3, PT, R48, 0x81, PT ;  /* 0x000000813000780c */ /* 0x000fe40003f64270 */
[----:B------:R-:W-:Y:S02]  /*50d0*/  FSEL R167, R167, -INF , P2 ;  /* 0xff800000a7a77808 */ /* 0x000fe40001000000 */
[----:B------:R-:W-:-:S02]  /*50e0*/  FMNMX.FTZ R64, R165, R64, !PT ;  /* 0x00000040a5407209 */ /* 0x000fc40007810000 */
[----:B------:R-:W-:Y:S01]  /*50f0*/  FSEL R37, R46, -INF , P6 ;  /* 0xff8000002e257808 */ /* 0x000fe20003000000 */
[----:B------:R-:W0:Y:S01]  /*5100*/  MUFU.TANH R44, R44 ;  /* 0x0000002c002c7308 */ /* 0x000e220000002400 */
[----:B------:R-:W-:Y:S02]  /*5110*/  FMNMX.FTZ R32, R47, R32, !PT ;  /* 0x000000202f207209 */ /* 0x000fe40007810000 */
[----:B------:R-:W-:Y:S02]  /*5120*/  ISETP.GT.AND P6, PT, R48, 0x88, PT ;  /* 0x000000883000780c */ /* 0x000fe40003fc4270 */
[----:B------:R-:W-:Y:S02]  /*5130*/  FSEL R169, R169, -INF , P3 ;  /* 0xff800000a9a97808 */ /* 0x000fe40001800000 */
[----:B------:R-:W-:Y:S01]  /*5140*/  FMNMX.FTZ R64, R167, R64, !PT ;  /* 0x00000040a7407209 */ /* 0x000fe20007810000 */
[----:B------:R-:W2:Y:S01]  /*5150*/  MUFU.TANH R28, R28 ;  /* 0x0000001c001c7308 */ /* 0x000ea20000002400 */
[----:B------:R-:W-:-:S02]  /*5160*/  FSEL R93, R54, -INF , P5 ;  /* 0xff800000365d7808 */ /* 0x000fc40002800000 */
[----:B------:R-:W-:Y:S02]  /*5170*/  FMNMX.FTZ R32, R49, R32, !PT ;  /* 0x0000002031207209 */ /* 0x000fe40007810000 */
[----:B------:R-:W-:Y:S02]  /*5180*/  ISETP.GT.AND P5, PT, R48, 0x89, PT ;  /* 0x000000893000780c */ /* 0x000fe40003fa4270 */
[----:B-1----:R-:W-:Y:S01]  /*5190*/  FSEL R171, R134, -INF , P6 ;  /* 0xff80000086ab7808 */ /* 0x002fe20003000000 */
[----:B------:R-:W-:Y:S01]  /*51a0*/  MUFU.TANH R26, R26 ;  /* 0x0000001a001a7308 */ /* 0x000fe20000002400 */
[----:B------:R-:W-:Y:S02]  /*51b0*/  FMNMX.FTZ R64, R169, R64, !PT ;  /* 0x00000040a9407209 */ /* 0x000fe40007810000 */
[----:B------:R-:W-:Y:S02]  /*51c0*/  FMNMX.FTZ R32, R51, R32, !PT ;  /* 0x0000002033207209 */ /* 0x000fe40007810000 */
[----:B---3--:R-:W-:-:S02]  /*51d0*/  FSEL R173, R135, -INF , P5 ;  /* 0xff80000087ad7808 */ /* 0x008fc40002800000 */
[----:B------:R-:W-:Y:S01]  /*51e0*/  FMNMX.FTZ R64, R171, R64, !PT ;  /* 0x00000040ab407209 */ /* 0x000fe20007810000 */
[----:B------:R-:W-:Y:S01]  /*51f0*/  MUFU.TANH R30, R30 ;  /* 0x0000001e001e7308 */ /* 0x000fe20000002400 */
[----:B------:R-:W-:Y:S02]  /*5200*/  FSEL R105, R105, -INF , P3 ;  /* 0xff80000069697808 */ /* 0x000fe40001800000 */
[----:B------:R-:W-:Y:S02]  /*5210*/  FMNMX.FTZ R32, R53, R32, !PT ;  /* 0x0000002035207209 */ /* 0x000fe40007810000 */
[----:B------:R-:W-:Y:S02]  /*5220*/  ISETP.GT.AND P3, PT, R48, 0x91, PT ;  /* 0x000000913000780c */ /* 0x000fe40003f64270 */
[----:B------:R-:W-:Y:S02]  /*5230*/  FMNMX.FTZ R64, R173, R64, !PT ;  /* 0x00000040ad407209 */ /* 0x000fe40007810000 */
[----:B------:R-:W-:-:S02]  /*5240*/  FSEL R99, R99, -INF , P2 ;  /* 0xff80000063637808 */ /* 0x000fc40001000000 */
[----:B------:R-:W-:Y:S02]  /*5250*/  FMNMX.FTZ R32, R55, R32, !PT ;  /* 0x0000002037207209 */ /* 0x000fe40007810000 */
[----:B------:R-:W-:Y:S02]  /*5260*/  ISETP.GT.AND P2, PT, R48, 0x98, PT ;  /* 0x000000983000780c */ /* 0x000fe40003f44270 */
[----:B------:R-:W-:Y:S01]  /*5270*/  FSEL R177, R20, -INF , P3 ;  /* 0xff80000014b17808 */ /* 0x000fe20001800000 */
[----:B------:R-:W-:Y:S01]  /*5280*/  FMUL.FTZ R20, R29, UR6 ;  /* 0x000000061d147c20 */ /* 0x000fe20008410000 */
[----:B------:R-:W-:Y:S02]  /*5290*/  FMNMX.FTZ R64, R175, R64, !PT ;  /* 0x00000040af407209 */ /* 0x000fe40007810000 */
[----:B-----5:R-:W-:Y:S02]  /*52a0*/  FSEL R25, R136, -INF , P6 ;  /* 0xff80000088197808 */ /* 0x020fe40003000000 */
[----:B------:R-:W-:Y:S01]  /*52b0*/  FMNMX.FTZ R32, R57, R32, !PT ;  /* 0x0000002039207209 */ /* 0x000fe20007810000 */
[----:B------:R-:W1:Y:S01]  /*52c0*/  MUFU.TANH R20, R20 ;  /* 0x0000001400147308 */ /* 0x000e620000002400 */
[----:B------:R-:W-:-:S02]  /*52d0*/  ISETP.GT.AND P6, PT, R48, 0x99, PT ;  /* 0x000000993000780c */ /* 0x000fc40003fc4270 */
[----:B------:R-:W-:Y:S02]  /*52e0*/  FSEL R179, R36, -INF , P2 ;  /* 0xff80000024b37808 */ /* 0x000fe40001000000 */
[----:B------:R-:W-:Y:S02]  /*52f0*/  FMNMX.FTZ R64, R177, R64, !PT ;  /* 0x00000040b1407209 */ /* 0x000fe40007810000 */
[----:B------:R-:W-:Y:S02]  /*5300*/  FSEL R29, R138, -INF , P5 ;  /* 0xff8000008a1d7808 */ /* 0x000fe40002800000 */
[----:B------:R-:W-:Y:S02]  /*5310*/  FMNMX.FTZ R32, R59, R32, !PT ;  /* 0x000000203b207209 */ /* 0x000fe40007810000 */
[----:B------:R-:W-:Y:S02]  /*5320*/  ISETP.GT.AND P5, PT, R48, 0xa0, PT ;  /* 0x000000a03000780c */ /* 0x000fe40003fa4270 */
[----:B0-----:R-:W-:-:S02]  /*5330*/  FSEL R181, R44, -INF , P6 ;  /* 0xff8000002cb57808 */ /* 0x001fc40003000000 */
[----:B------:R-:W-:Y:S02]  /*5340*/  FMNMX.FTZ R64, R179, R64, !PT ;  /* 0x00000040b3407209 */ /* 0x000fe40007810000 */
[----:B------:R-:W-:Y:S02]  /*5350*/  FSEL R135, R34, -INF , P4 ;  /* 0xff80000022877808 */ /* 0x000fe40002000000 */
[----:B------:R-:W-:Y:S02]  /*5360*/  FMNMX.FTZ R32, R61, R32, !PT ;  /* 0x000000203d207209 */ /* 0x000fe40007810000 */
[----:B------:R-:W-:Y:S02]  /*5370*/  ISETP.GT.AND P4, PT, R48, 0xa1, PT ;  /* 0x000000a13000780c */ /* 0x000fe40003f84270 */
[----:B------:R-:W-:Y:S02]  /*5380*/  FSEL R183, R24, -INF , P5 ;  /* 0xff80000018b77808 */ /* 0x000fe40002800000 */
[----:B------:R-:W-:-:S02]  /*5390*/  FMNMX.FTZ R64, R181, R64, !PT ;  /* 0x00000040b5407209 */ /* 0x000fc40007810000 */
[----:B------:R-:W-:Y:S02]  /*53a0*/  FSEL R139, R56, -INF , P3 ;  /* 0xff800000388b7808 */ /* 0x000fe40001800000 */
[----:B------:R-:W-:Y:S02]  /*53b0*/  FMNMX.FTZ R32, R63, R32, !PT ;  /* 0x000000203f207209 */ /* 0x000fe40007810000 */
[----:B------:R-:W-:Y:S02]  /*53c0*/  ISETP.GT.AND P3, PT, R48, 0xa8, PT ;  /* 0x000000a83000780c */ /* 0x000fe40003f64270 */
[----:B------:R-:W-:Y:S02]  /*53d0*/  FSEL R185, R14, -INF , P4 ;  /* 0xff8000000eb97808 */ /* 0x000fe40002000000 */
[----:B------:R-:W-:Y:S02]  /*53e0*/  FMNMX.FTZ R64, R183, R64, !PT ;  /* 0x00000040b7407209 */ /* 0x000fe40007810000 */
[----:B------:R-:W-:-:S02]  /*53f0*/  FSEL R145, R38, -INF , P2 ;  /* 0xff80000026917808 */ /* 0x000fc40001000000 */
[----:B------:R-:W-:Y:S02]  /*5400*/  FMNMX.FTZ R32, R65, R32, !PT ;  /* 0x0000002041207209 */ /* 0x000fe40007810000 */
[----:B------:R-:W-:Y:S02]  /*5410*/  ISETP.GT.AND P2, PT, R48, 0xa9, PT ;  /* 0x000000a93000780c */ /* 0x000fe40003f44270 */
[----:B--2---:R-:W-:Y:S01]  /*5420*/  FSEL R187, R28, -INF , P3 ;  /* 0xff8000001cbb7808 */ /* 0x004fe20001800000 */
[----:B------:R-:W-:Y:S01]  /*5430*/  FMUL.FTZ R28, R31, UR6 ;  /* 0x000000061f1c7c20 */ /* 0x000fe20008410000 */
[----:B------:R-:W-:Y:S02]  /*5440*/  FMNMX.FTZ R64, R185, R64, !PT ;  /* 0x00000040b9407209 */ /* 0x000fe40007810000 */
[----:B------:R-:W-:Y:S02]  /*5450*/  FMNMX.FTZ R32, R67, R32, !PT ;  /* 0x0000002043207209 */ /* 0x000fe40007810000 */
[----:B-1----:R-:W-:Y:S01]  /*5460*/  FSEL R189, R20, -INF , P2 ;  /* 0xff80000014bd7808 */ /* 0x002fe20001000000 */
[----:B------:R-:W-:Y:S01]  /*5470*/  MUFU.TANH R28, R28 ;  /* 0x0000001c001c7308 */ /* 0x000fe20000002400 */
[----:B------:R-:W-:-:S02]  /*5480*/  FMNMX.FTZ R64, R187, R64, !PT ;  /* 0x00000040bb407209 */ /* 0x000fc40007810000 */
[----:B------:R-:W-:Y:S02]  /*5490*/  FMNMX.FTZ R32, R69, R32, !PT ;  /* 0x0000002045207209 */ /* 0x000fe40007810000 */
[----:B------:R-:W-:Y:S02]  /*54a0*/  FMNMX.FTZ R64, R189, R64, !PT ;  /* 0x00000040bd407209 */ /* 0x000fe40007810000 */
[----:B------:R-:W-:Y:S01]  /*54b0*/  FMNMX.FTZ R32, R71, R32, !PT ;  /* 0x0000002047207209 */ /* 0x000fe20007810000 */
[----:B------:R-:W0:Y:S01]  /*54c0*/  MUFU.TANH R20, R39 ;  /* 0x0000002700147308 */ /* 0x000e220000002400 */
[----:B------:R-:W-:Y:S01]  /*54d0*/  MOV R76, R87 ;  /* 0x00000057004c7202 */ /* 0x000fe20000000f00 */
[----:B------:R-:W1:Y:S01]  /*54e0*/  SHFL.BFLY PT, R89, R64, 0x2, 0x1f ;  /* 0x0c401f0040597f89 */ /* 0x000e6200000e0000 */
[----:B------:R-:W-:-:S04]  /*54f0*/  FMNMX.FTZ R32, R73, R32, !PT ;  /* 0x0000002049207209 */ /* 0x000fc80007810000 */
[----:B------:R-:W-:-:S04]  /*5500*/  FMNMX.FTZ R32, R75, R32, !PT ;  /* 0x000000204b207209 */ /* 0x000fc80007810000 */
[----:B------:R-:W-:-:S04]  /*5510*/  FMNMX.FTZ R32, R77, R32, !PT ;  /* 0x000000204d207209 */ /* 0x000fc80007810000 */
[----:B------:R-:W-:-:S04]  /*5520*/  FMNMX.FTZ R32, R79, R32, !PT ;  /* 0x000000204f207209 */ /* 0x000fc80007810000 */
[----:B------:R-:W-:-:S04]  /*5530*/  FMNMX.FTZ R32, R33, R32, !PT ;  /* 0x0000002021207209 */ /* 0x000fc80007810000 */
[----:B------:R-:W-:Y:S02]  /*5540*/  FMNMX.FTZ R32, R83, R32, !PT ;  /* 0x0000002053207209 */ /* 0x000fe40007810000 */
[----:B-1----:R-:W-:Y:S01]  /*5550*/  FMNMX.FTZ R24, R64, R89, !PT ;  /* 0x0000005940187209 */ /* 0x002fe20007810000 */
[----:B------:R-:W-:Y:S01]  /*5560*/  IMAD.MOV.U32 R64, RZ, RZ, R87 ;  /* 0x000000ffff407224 */ /* 0x000fe200078e0057 */
[----:B------:R-:W-:-:S03]  /*5570*/  FMNMX.FTZ R32, R35, R32, !PT ;  /* 0x0000002023207209 */ /* 0x000fc60007810000 */
        /* <DEDUP_REMOVED lines=8> */
[----:B------:R-:W-:Y:S01]  /*5600*/  FMUL.FTZ R24, R27, UR6 ;  /* 0x000000061b187c20 */ /* 0x000fe20008410000 */
[----:B------:R-:W-:Y:S02]  /*5610*/  FMNMX.FTZ R32, R25, R32, !PT ;  /* 0x0000002019207209 */ /* 0x000fe40007810000 */
[C---:B------:R-:W-:Y:S01]  /*5620*/  FSETP.NEU.FTZ.AND P0, PT, R89.reuse, -INF , PT ;  /* 0xff8000005900780b */ /* 0x040fe20003f1d000 */
[----:B------:R-:W-:Y:S01]  /*5630*/  FMUL.FTZ R14, R89, R88 ;  /* 0x00000058590e7220 */ /* 0x000fe20000410000 */
[----:B------:R-:W-:Y:S01]  /*5640*/  FMNMX.FTZ R32, R29, R32, !PT ;  /* 0x000000201d207209 */ /* 0x000fe20007810000 */
[----:B------:R-:W1:Y:S03]  /*5650*/  MUFU.TANH R24, R24 ;  /* 0x0000001800187308 */ /* 0x000e660000002400 */
[----:B------:R-:W-:-:S02]  /*5660*/  FMNMX.FTZ R32, R135, R32, !PT ;  /* 0x0000002087207209 */ /* 0x000fc40007810000 */
[----:B------:R-:W-:Y:S02]  /*5670*/  FSEL R14, R14, RZ, P0 ;  /* 0x000000ff0e0e7208 */ /* 0x000fe40000000000 */
[----:B------:R-:W-:Y:S02]  /*5680*/  FMNMX.FTZ R32, R139, R32, !PT ;  /* 0x000000208b207209 */ /* 0x000fe40007810000 */
[----:B------:R-:W-:Y:S01]  /*5690*/  ISETP.NE.AND P0, PT, R122, RZ, PT ;  /* 0x000000ff7a00720c */ /* 0x000fe20003f05270 */
        /* <DEDUP_REMOVED lines=29> */
[----:B------:R-:W0:Y:S01]  /*5870*/  SHFL.BFLY PT, R133, R32, 0x2, 0x1f ;  /* 0x0c401f0020857f89 */ /* 0x000e2200000e0000 */
        /* <DEDUP_REMOVED lines=8> */
[----:B------:R-:W2:Y:S01]  /*5900*/  MUFU.EX2 R178, R178 ;  /* 0x000000b200b27308 */ /* 0x000ea20000000800 */
        /* <DEDUP_REMOVED lines=19> */
[----:B------:R-:W4:Y:S01]  /*5a40*/  SHFL.BFLY PT, R133, R20, 0x1, 0x1f ;  /* 0x0c201f0014857f89 */ /* 0x000f2200000e0000 */
[-CC-:B------:R-:W-:Y:S01]  /*5a50*/  FFMA.FTZ R216, R183, R88.reuse, -R14.reuse ;  /* 0x00000058b7d87223 */ /* 0x180fe2000001080e */
[-CC-:B------:R-:W-:Y:S01]  /*5a60*/  FFMA.FTZ R151, R185, R88.reuse, -R14.reuse ;  /* 0x00000058b9977223 */ /* 0x180fe2000001080e */
[-CC-:B------:R-:W-:Y:S01]  /*5a70*/  FFMA.FTZ R218, R187, R88.reuse, -R14.reuse ;  /* 0x00000058bbda7223 */ /* 0x180fe2000001080e */
[----:B------:R-:W5:Y:S01]  /*5a80*/  MUFU.EX2 R39, R39 ;  /* 0x0000002700277308 */ /* 0x000f620000000800 */
[----:B------:R-:W-:-:S07]  /*5a90*/  FFMA.FTZ R153, R189, R88, -R14 ;  /* 0x00000058bd997223 */ /* 0x000fce000001080e */
[----:B------:R-:W5:Y:S08]  /*5aa0*/  MUFU.EX2 R182, R182 ;  /* 0x000000b600b67308 */ /* 0x000f700000000800 */
[----:B------:R-:W5:Y:S01]  /*5ab0*/  MUFU.EX2 R91, R91 ;  /* 0x0000005b005b7308 */ /* 0x000f620000000800 */
[----:B----4-:R-:W-:-:S04]  /*5ac0*/  FMNMX.FTZ R133, R20, R133, !PT ;  /* 0x0000008514857209 */ /* 0x010fc80007810000 */
[C---:B------:R-:W-:Y:S01]  /*5ad0*/  FSETP.NEU.FTZ.AND P2, PT, R133.reuse, -INF , PT ;  /* 0xff8000008500780b */ /* 0x040fe20003f5d000 */
[-C--:B------:R-:W-:Y:S02]  /*5ae0*/  FMUL.FTZ R38, R133, R88.reuse ;  /* 0x0000005885267220 */ /* 0x080fe40000410000 */
[----:B------:R-:W4:Y:S03]  /*5af0*/  MUFU.EX2 R184, R184 ;  /* 0x000000b800b87308 */ /* 0x000f260000000800 */
[----:B------:R-:W-:Y:S02]  /*5b00*/  FSEL R38, R38, RZ, P2 ;  /* 0x000000ff26267208 */ /* 0x000fe40001000000 */
[----:B------:R-:W-:Y:S01]  /*5b10*/  ISETP.GE.AND P2, PT, R81, 0xb1, PT ;  /* 0x000000b15100780c */ /* 0x000fe20003f46270 */
[----:B------:R-:W-:Y:S02]  /*5b20*/  IMAD.MOV.U32 R81, RZ, RZ, R87 ;  /* 0x000000ffff517224 */ /* 0x000fe400078e0057 */
[----:B------:R-:W-:Y:S01]  /*5b30*/  MUFU.EX2 R95, R95 ;  /* 0x0000005f005f7308 */ /* 0x000fe20000000800 */
[-CC-:B------:R-:W-:Y:S01]  /*5b40*/  FFMA.FTZ R177, R11, R88.reuse, -R38.reuse ;  /* 0x000000580bb17223 */ /* 0x180fe20000010826 */
[----:B-1----:R-:W-:Y:S01]  /*5b50*/  FADD.FTZ R11, R176, R27 ;  /* 0x0000001bb00b7221 */ /* 0x002fe20000010000 */
[-CC-:B------:R-:W-:Y:S01]  /*5b60*/  FFMA.FTZ R12, R12, R88.reuse, -R38.reuse ;  /* 0x000000580c0c7223 */ /* 0x180fe20000010826 */
[-CC-:B------:R-:W-:Y:S01]  /*5b70*/  FFMA.FTZ R179, R13, R88.reuse, -R38.reuse ;  /* 0x000000580db37223 */ /* 0x180fe20000010826 */
[-CC-:B------:R-:W-:Y:S01]  /*5b80*/  FFMA.FTZ R14, R15, R88.reuse, -R38.reuse ;  /* 0x000000580f0e7223 */ /* 0x180fe20000010826 */
[----:B--2---:R-:W-:Y:S01]  /*5b90*/  FADD.FTZ R42, R178, R11 ;  /* 0x0000000bb22a7221 */ /* 0x004fe20000010000 */
[-CC-:B------:R-:W-:Y:S01]  /*5ba0*/  FFMA.FTZ R181, R21, R88.reuse, -R38.reuse ;  /* 0x0000005815b57223 */ /* 0x180fe20000010826 */
[----:B------:R-:W-:Y:S01]  /*5bb0*/  MUFU.EX2 R177, R177 ;  /* 0x000000b100b17308 */ /* 0x000fe20000000800 */
[-C--:B------:R-:W-:Y:S01]  /*5bc0*/  FFMA.FTZ R20, R41, R88.reuse, -R38 ;  /* 0x0000005829147223 */ /* 0x080fe20000010826 */
[----:B---3--:R-:W-:Y:S01]  /*5bd0*/  FADD.FTZ R11, R31, R42 ;  /* 0x0000002a1f0b7221 */ /* 0x008fe20000010000 */
[-CC-:B------:R-:W-:Y:S01]  /*5be0*/  FFMA.FTZ R183, R43, R88.reuse, -R38.reuse ;  /* 0x000000582bb77223 */ /* 0x180fe20000010826 */
[-CC-:B------:R-:W-:Y:S01]  /*5bf0*/  FFMA.FTZ R24, R45, R88.reuse, -R38.reuse ;  /* 0x000000582d187223 */ /* 0x180fe20000010826 */
[-CC-:B------:R-:W-:Y:S01]  /*5c00*/  FFMA.FTZ R185, R47, R88.reuse, -R38.reuse ;  /* 0x000000582fb97223 */ /* 0x180fe20000010826 */
[----:B0-----:R-:W-:Y:S01]  /*5c10*/  FADD.FTZ R42, R180, R11 ;  /* 0x0000000bb42a7221 */ /* 0x001fe20000010000 */
[-CC-:B------:R-:W-:Y:S01]  /*5c20*/  FFMA.FTZ R26, R49, R88.reuse, -R38.reuse ;  /* 0x00000058311a7223 */ /* 0x180fe20000010826 */
[----:B------:R-:W0:Y:S01]  /*5c30*/  MUFU.EX2 R12, R12 ;  /* 0x0000000c000c7308 */ /* 0x000e220000000800 */
[-C--:B------:R-:W-:Y:S01]  /*5c40*/  FFMA.FTZ R187, R51, R88.reuse, -R38 ;  /* 0x0000005833bb7223 */ /* 0x080fe20000010826 */
[----:B-----5:R-:W-:Y:S01]  /*5c50*/  FADD.FTZ R11, R39, R42 ;  /* 0x0000002a270b7221 */ /* 0x020fe20000010000 */
[-CC-:B------:R-:W-:Y:S01]  /*5c60*/  FFMA.FTZ R28, R53, R88.reuse, -R38.reuse ;  /* 0x00000058351c7223 */ /* 0x180fe20000010826 */
[-CC-:B------:R-:W-:Y:S01]  /*5c70*/  FFMA.FTZ R189, R55, R88.reuse, -R38.reuse ;  /* 0x0000005837bd7223 */ /* 0x180fe20000010826 */
[-CC-:B------:R-:W-:Y:S01]  /*5c80*/  FFMA.FTZ R30, R57, R88.reuse, -R38.reuse ;  /* 0x00000058391e7223 */ /* 0x180fe20000010826 */
[----:B------:R-:W-:Y:S01]  /*5c90*/  FADD.FTZ R44, R182, R11 ;  /* 0x0000000bb62c7221 */ /* 0x000fe20000010000 */
[-CC-:B------:R-:W-:Y:S01]  /*5ca0*/  FFMA.FTZ R191, R59, R88.reuse, -R38.reuse ;  /* 0x000000583bbf7223 */ /* 0x180fe20000010826 */
[----:B------:R-:W1:Y:S01]  /*5cb0*/  MUFU.EX2 R179, R179 ;  /* 0x000000b300b37308 */ /* 0x000e620000000800 */
[-C--:B------:R-:W-:Y:S01]  /*5cc0*/  FFMA.FTZ R32, R61, R88.reuse, -R38 ;  /* 0x000000583d207223 */ /* 0x080fe20000010826 */
[----:B------:R-:W-:Y:S01]  /*5cd0*/  FADD.FTZ R11, R91, R44 ;  /* 0x0000002c5b0b7221 */ /* 0x000fe20000010000 */
[-CC-:B------:R-:W-:Y:S01]  /*5ce0*/  FFMA.FTZ R193, R63, R88.reuse, -R38.reuse ;  /* 0x000000583fc17223 */ /* 0x180fe20000010826 */
[-CC-:B------:R-:W-:Y:S01]  /*5cf0*/  FFMA.FTZ R34, R65, R88.reuse, -R38.reuse ;  /* 0x0000005841227223 */ /* 0x180fe20000010826 */
[-CC-:B------:R-:W-:Y:S01]  /*5d00*/  FFMA.FTZ R195, R67, R88.reuse, -R38.reuse ;  /* 0x0000005843c37223 */ /* 0x180fe20000010826 */
[----:B----4-:R-:W-:Y:S01]  /*5d10*/  FADD.FTZ R44, R184, R11 ;  /* 0x0000000bb82c7221 */ /* 0x010fe20000010000 */
[-C--:B------:R-:W-:Y:S01]  /*5d20*/  FFMA.FTZ R36, R69, R88.reuse, -R38 ;  /* 0x0000005845247223 */ /* 0x080fe20000010826 */
[----:B------:R-:W2:Y:S01]  /*5d30*/  MUFU.EX2 R186, R186 ;  /* 0x000000ba00ba7308 */ /* 0x000ea20000000800 */
[----:B0-----:R-:W-:Y:S01]  /*5d40*/  FADD.FTZ R46, R177, R12 ;  /* 0x0000000cb12e7221 */ /* 0x001fe20000010000 */
[----:B------:R-:W-:Y:S01]  /*5d50*/  FADD.FTZ R13, R95, R44 ;  /* 0x0000002c5f0d7221 */ /* 0x000fe20000010000 */
[-CC-:B------:R-:W-:Y:S01]  /*5d60*/  FFMA.FTZ R197, R71, R88.reuse, -R38.reuse ;  /* 0x0000005847c57223 */ /* 0x180fe20000010826 */
[-CC-:B------:R-:W-:Y:S01]  /*5d70*/  FFMA.FTZ R40, R73, R88.reuse, -R38.reuse ;  /* 0x0000005849287223 */ /* 0x180fe20000010826 */
[-CC-:B------:R-:W-:Y:S01]  /*5d80*/  FFMA.FTZ R199, R75, R88.reuse, -R38.reuse ;  /* 0x000000584bc77223 */ /* 0x180fe20000010826 */
[-CC-:B------:R-:W-:Y:S01]  /*5d90*/  FFMA.FTZ R42, R77, R88.reuse, -R38.reuse ;  /* 0x000000584d2a7223 */ /* 0x180fe20000010826 */
[-C--:B------:R-:W-:Y:S01]  /*5da0*/  FFMA.FTZ R201, R79, R88.reuse, -R38 ;  /* 0x000000584fc97223 */ /* 0x080fe20000010826 */
[----:B------:R-:W0:Y:S01]  /*5db0*/  MUFU.EX2 R14, R14 ;  /* 0x0000000e000e7308 */ /* 0x000e220000000800 */
[----:B-1----:R-:W-:Y:S01]  /*5dc0*/  FADD.FTZ R11, R179, R46 ;  /* 0x0000002eb30b7221 */ /* 0x002fe20000010000 */
[-CC-:B------:R-:W-:Y:S01]  /*5dd0*/  FFMA.FTZ R44, R33, R88.reuse, -R38.reuse ;  /* 0x00000058212c7223 */ /* 0x180fe20000010826 */
[-CC-:B------:R-:W-:Y:S01]  /*5de0*/  FFMA.FTZ R203, R83, R88.reuse, -R38.reuse ;  /* 0x0000005853cb7223 */ /* 0x180fe20000010826 */
[-CC-:B------:R-:W-:Y:S01]  /*5df0*/  FFMA.FTZ R205, R85, R88.reuse, -R38.reuse ;  /* 0x0000005855cd7223 */ /* 0x180fe20000010826 */
[-CC-:B------:R-:W-:Y:S01]  /*5e00*/  FFMA.FTZ R37, R37, R88.reuse, -R38.reuse ;  /* 0x0000005825257223 */ /* 0x180fe20000010826 */
[-CC-:B------:R-:W-:Y:S01]  /*5e10*/  FFMA.FTZ R207, R93, R88.reuse, -R38.reuse ;  /* 0x000000585dcf7223 */ /* 0x180fe20000010826 */
[-CC-:B------:R-:W-:Y:S01]  /*5e20*/  FFMA.FTZ R97, R97, R88.reuse, -R38.reuse ;  /* 0x0000005861617223 */ /* 0x180fe20000010826 */
[----:B------:R-:W1:Y:S01]  /*5e30*/  MUFU.EX2 R101, R101 ;  /* 0x0000006500657308 */ /* 0x000e620000000800 */
[----:B--2---:R-:W-:Y:S01]  /*5e40*/  FADD.FTZ R48, R186, R13 ;  /* 0x0000000dba307221 */ /* 0x004fe20000010000 */
[-CC-:B------:R-:W-:Y:S01]  /*5e50*/  FFMA.FTZ R99, R99, R88.reuse, -R38.reuse ;  /* 0x0000005863637223 */ /* 0x180fe20000010826 */
[-CC-:B------:R-:W-:Y:S01]  /*5e60*/  FFMA.FTZ R105, R105, R88.reuse, -R38.reuse ;  /* 0x0000005869697223 */ /* 0x180fe20000010826 */
[-CC-:B------:R-:W-:Y:S01]  /*5e70*/  FFMA.FTZ R25, R25, R88.reuse, -R38.reuse ;  /* 0x0000005819197223 */ /* 0x180fe20000010826 */
[-CC-:B------:R-:W-:Y:S01]  /*5e80*/  FFMA.FTZ R29, R29, R88.reuse, -R38.reuse ;  /* 0x000000581d1d7223 */ /* 0x180fe20000010826 */
[-CC-:B------:R-:W-:Y:S01]  /*5e90*/  FFMA.FTZ R135, R135, R88.reuse, -R38.reuse ;  /* 0x0000005887877223 */ /* 0x180fe20000010826 */
[-CC-:B------:R-:W-:Y:S01]  /*5ea0*/  FFMA.FTZ R139, R139, R88.reuse, -R38.reuse ;  /* 0x000000588b8b7223 */ /* 0x180fe20000010826 */
[----:B------:R-:W2:Y:S01]  /*5eb0*/  MUFU.EX2 R181, R181 ;  /* 0x000000b500b57308 */ /* 0x000ea20000000800 */
[----:B0-----:R-:W-:Y:S01]  /*5ec0*/  FADD.FTZ R46, R14, R11 ;  /* 0x0000000b0e2e7221 */ /* 0x001fe20000010000 */
[-CC-:B------:R-:W-:Y:S01]  /*5ed0*/  FFMA.FTZ R145, R145, R88.reuse, -R38.reuse ;  /* 0x0000005891917223 */ /* 0x180fe20000010826 */
[-CC-:B------:R-:W-:Y:S01]  /*5ee0*/  FFMA.FTZ R123, R123, R88.reuse, -R38.reuse ;  /* 0x000000587b7b7223 */ /* 0x180fe20000010826 */
[-CC-:B------:R-:W-:Y:S01]  /*5ef0*/  FFMA.FTZ R125, R125, R88.reuse, -R38.reuse ;  /* 0x000000587d7d7223 */ /* 0x180fe20000010826 */
[-CC-:B------:R-:W-:Y:S01]  /*5f00*/  FFMA.FTZ R129, R129, R88.reuse, -R38.reuse ;  /* 0x0000005881817223 */ /* 0x180fe20000010826 */
[-CC-:B------:R-:W-:Y:S01]  /*5f10*/  FFMA.FTZ R137, R137, R88.reuse, -R38.reuse ;  /* 0x0000005889897223 */ /* 0x180fe20000010826 */
[----:B------:R-:W-:Y:S01]  /*5f20*/  FFMA.FTZ R147, R147, R88, -R38 ;  /* 0x0000005893937223 */ /* 0x000fe20000010826 */
[----:B------:R-:W0:Y:S01]  /*5f30*/  MUFU.EX2 R188, R188 ;  /* 0x000000bc00bc7308 */ /* 0x000e220000000800 */
[----:B-1----:R-:W-:Y:S01]  /*5f40*/  FADD.FTZ R13, R101, R48 ;  /* 0x00000030650d7221 */ /* 0x002fe20000010000 */
[----:B------:R-:W-:Y:S01]  /*5f50*/  F2FP.F16.F32.PACK_AB R177, R12, R177 ;  /* 0x000000b10cb1723e */ /* 0x000fe200000000ff */
[--C-:B------:R-:W-:Y:S01]  /*5f60*/  IMAD.MOV.U32 R83, RZ, RZ, R87.reuse ;  /* 0x000000ffff537224 */ /* 0x100fe200078e0057 */
[----:B------:R-:W-:Y:S01]  /*5f70*/  F2FP.F16.F32.PACK_AB R179, R14, R179 ;  /* 0x000000b30eb3723e */ /* 0x000fe200000000ff */
[--C-:B------:R-:W-:Y:S01]  /*5f80*/  IMAD.MOV.U32 R79, RZ, RZ, R87.reuse ;  /* 0x000000ffff4f7224 */ /* 0x100fe200078e0057 */
[----:B------:R-:W-:Y:S01]  /*5f90*/  F2FP.F16.F32.PACK_AB R176, R27, R176 ;  /* 0x000000b01bb0723e */ /* 0x000fe200000000ff */
[--C-:B------:R-:W-:Y:S01]  /*5fa0*/  IMAD.MOV.U32 R77, RZ, RZ, R87.reuse ;  /* 0x000000ffff4d7224 */ /* 0x100fe200078e0057 */
[----:B------:R-:W1:Y:S01]  /*5fb0*/  MUFU.EX2 R20, R20 ;  /* 0x0000001400147308 */ /* 0x000e620000000800 */
[----:B--2---:R-:W-:Y:S01]  /*5fc0*/  FADD.FTZ R11, R181, R46 ;  /* 0x0000002eb50b7221 */ /* 0x004fe20000010000 */
[----:B------:R-:W-:Y:S01]  /*5fd0*/  F2FP.F16.F32.PACK_AB R178, R31, R178 ;  /* 0x000000b21fb2723e */ /* 0x000fe200000000ff */
[--C-:B------:R-:W-:Y:S01]  /*5fe0*/  IMAD.MOV.U32 R75, RZ, RZ, R87.reuse ;  /* 0x000000ffff4b7224 */ /* 0x100fe200078e0057 */
[----:B------:R-:W-:Y:S01]  /*5ff0*/  F2FP.F16.F32.PACK_AB R180, R39, R180 ;  /* 0x000000b427b4723e */ /* 0x000fe200000000ff */
[--C-:B------:R-:W-:Y:S01]  /*6000*/  IMAD.MOV.U32 R73, RZ, RZ, R87.reuse ;  /* 0x000000ffff497224 */ /* 0x100fe200078e0057 */
[----:B------:R-:W-:Y:S01]  /*6010*/  F2FP.F16.F32.PACK_AB R182, R91, R182 ;  /* 0x000000b65bb6723e */ /* 0x000fe200000000ff */
[----:B------:R-:W-:Y:S01]  /*6020*/  IMAD.MOV.U32 R71, RZ, RZ, R87 ;  /* 0x000000ffff477224 */ /* 0x000fe200078e0057 */
[----:B------:R-:W2:Y:S01]  /*6030*/  MUFU.EX2 R103, R103 ;  /* 0x0000006700677308 */ /* 0x000ea20000000800 */
[----:B0-----:R-:W-:Y:S01]  /*6040*/  FADD.FTZ R46, R188, R13 ;  /* 0x0000000dbc2e7221 */ /* 0x001fe20000010000 */
[----:B------:R-:W-:Y:S01]  /*6050*/  F2FP.F16.F32.PACK_AB R184, R95, R184 ;  /* 0x000000b85fb8723e */ /* 0x000fe200000000ff */
[--C-:B------:R-:W-:Y:S01]  /*6060*/  IMAD.MOV.U32 R69, RZ, RZ, R87.reuse ;  /* 0x000000ffff457224 */ /* 0x100fe200078e0057 */
[----:B------:R-:W-:Y:S01]  /*6070*/  F2FP.F16.F32.PACK_AB R186, R101, R186 ;  /* 0x000000ba65ba723e */ /* 0x000fe200000000ff */
[--C-:B------:R-:W-:Y:S01]  /*6080*/  IMAD.MOV.U32 R65, RZ, RZ, R87.reuse ;  /* 0x000000ffff417224 */ /* 0x100fe200078e0057 */
[----:B------:R-:W-:Y:S01]  /*6090*/  MOV R85, R87 ;  /* 0x0000005700557202 */ /* 0x000fe20000000f00 */
[----:B------:R-:W-:Y:S01]  /*60a0*/  IMAD.MOV.U32 R63, RZ, RZ, R87 ;  /* 0x000000ffff3f7224 */ /* 0x000fe200078e0057 */
[----:B------:R-:W0:Y:S01]  /*60b0*/  MUFU.EX2 R183, R183 ;  /* 0x000000b700b77308 */ /* 0x000e220000000800 */
[C---:B-1----:R-:W-:Y:S01]  /*60c0*/  FADD.FTZ R48, R20.reuse, R11 ;  /* 0x0000000b14307221 */ /* 0x042fe20000010000 */
[----:B------:R-:W-:Y:S01]  /*60d0*/  F2FP.F16.F32.PACK_AB R181, R20, R181 ;  /* 0x000000b514b5723e */ /* 0x000fe200000000ff */
[--C-:B------:R-:W-:Y:S01]  /*60e0*/  IMAD.MOV.U32 R61, RZ, RZ, R87.reuse ;  /* 0x000000ffff3d7224 */ /* 0x100fe200078e0057 */
[-C--:B------:R-:W-:Y:S01]  /*60f0*/  MOV R67, R87.reuse ;  /* 0x0000005700437202 */ /* 0x080fe20000000f00 */
[--C-:B------:R-:W-:Y:S01]  /*6100*/  IMAD.MOV.U32 R59, RZ, RZ, R87.reuse ;  /* 0x000000ffff3b7224 */ /* 0x100fe200078e0057 */
[-C--:B------:R-:W-:Y:S01]  /*6110*/  MOV R49, R87.reuse ;  /* 0x0000005700317202 */ /* 0x080fe20000000f00 */
[--C-:B------:R-:W-:Y:S01]  /*6120*/  IMAD.MOV.U32 R57, RZ, RZ, R87.reuse ;  /* 0x000000ffff397224 */ /* 0x100fe200078e0057 */
[----:B------:R-:W1:Y:S01]  /*6130*/  MUFU.EX2 R190, R190 ;  /* 0x000000be00be7308 */ /* 0x000e620000000800 */
[----:B--2---:R-:W-:Y:S01]  /*6140*/  FADD.FTZ R13, R103, R46 ;  /* 0x0000002e670d7221 */ /* 0x004fe20000010000 */
[----:B------:R-:W-:Y:S01]  /*6150*/  FFMA.FTZ R46, R35, R88, -R38 ;  /* 0x00000058232e7223 */ /* 0x000fe20000010826 */
        /* <DEDUP_REMOVED lines=10> */
[----:B-1----:R-:W-:Y:S01]  /*6200*/  FADD.FTZ R50, R190, R13 ;  /* 0x0000000dbe327221 */ /* 0x002fe20000010000 */
[----:B------:R-:W-:-:S02]  /*6210*/  IMAD.MOV.U32 R43, RZ, RZ, R87 ;  /* 0x000000ffff2b7224 */ /* 0x000fc400078e0057 */
[--C-:B------:R-:W-:Y:S02]  /*6220*/  IMAD.MOV.U32 R41, RZ, RZ, R87.reuse ;  /* 0x000000ffff297224 */ /* 0x100fe400078e0057 */
[----:B------:R-:W-:Y:S02]  /*6230*/  IMAD.MOV.U32 R39, RZ, RZ, R87 ;  /* 0x000000ffff277224 */ /* 0x000fe400078e0057 */
[----:B------:R-:W1:Y:S01]  /*6240*/  MUFU.EX2 R185, R185 ;  /* 0x000000b900b97308 */ /* 0x000e620000000800 */
[C---:B--2---:R-:W-:Y:S01]  /*6250*/  FADD.FTZ R48, R24.reuse, R11 ;  /* 0x0000000b18307221 */ /* 0x044fe20000010000 */
[----:B------:R-:W-:Y:S01]  /*6260*/  F2FP.F16.F32.PACK_AB R183, R24, R183 ;  /* 0x000000b718b7723e */ /* 0x000fe200000000ff */
[--C-:B------:R-:W-:Y:S02]  /*6270*/  IMAD.MOV.U32 R35, RZ, RZ, R87.reuse ;  /* 0x000000ffff237224 */ /* 0x100fe400078e0057 */
[--C-:B------:R-:W-:Y:S02]  /*6280*/  IMAD.MOV.U32 R33, RZ, RZ, R87.reuse ;  /* 0x000000ffff217224 */ /* 0x100fe400078e0057 */
[--C-:B------:R-:W-:Y:S01]  /*6290*/  IMAD.MOV.U32 R27, RZ, RZ, R87.reuse ;  /* 0x000000ffff1b7224 */ /* 0x100fe200078e0057 */
        /* <DEDUP_REMOVED lines=10> */
[----:B------:R-:W-:Y:S01]  /*6340*/  F2FP.F16.F32.PACK_AB R185, R26, R185 ;  /* 0x000000b91ab9723e */ /* 0x000fe200000000ff */
[----:B------:R-:W-:-:S05]  /*6350*/  IMAD.MOV.U32 R26, RZ, RZ, R87 ;  /* 0x000000ffff1a7224 */ /* 0x000fca00078e0057 */
[----:B------:R-:W0:Y:S01]  /*6360*/  MUFU.EX2 R194, R194 ;  /* 0x000000c200c27308 */ /* 0x000e220000000800 */
[C---:B-1----:R-:W-:Y:S01]  /*6370*/  FADD.FTZ R11, R109.reuse, R50 ;  /* 0x000000326d0b7221 */ /* 0x042fe20000010000 */
[----:B------:R-:W-:-:S06]  /*6380*/  F2FP.F16.F32.PACK_AB R192, R109, R192 ;  /* 0x000000c06dc0723e */ /* 0x000fcc00000000ff */
[----:B------:R-:W1:Y:S01]  /*6390*/  MUFU.EX2 R28, R28 ;  /* 0x0000001c001c7308 */ /* 0x000e620000000800 */
[----:B--2---:R-:W-:-:S07]  /*63a0*/  FADD.FTZ R13, R187, R48 ;  /* 0x00000030bb0d7221 */ /* 0x004fce0000010000 */
[----:B------:R-:W2:Y:S01]  /*63b0*/  MUFU.EX2 R189, R189 ;  /* 0x000000bd00bd7308 */ /* 0x000ea20000000800 */
[----:B0-----:R-:W-:Y:S01]  /*63c0*/  FADD.FTZ R50, R194, R11 ;  /* 0x0000000bc2327221 */ /* 0x001fe20000010000 */
[----:B------:R-:W-:-:S04]  /*63d0*/  @!P1 PRMT R11, RZ, 0x654, R10 ;  /* 0x00000654ff0b9816 */ /* 0x000fc8000000000a */
[----:B------:R2:W-:Y:S02]  /*63e0*/  @!P1 SYNCS.ARRIVE.TRANS64.RED.A1T0 RZ, [R11+URZ], RZ ;  /* 0x000000ff0bff99a7 */ /* 0x0005e4000810043f */
        /* <DEDUP_REMOVED lines=8> */
[----:B------:R-:W-:-:S06]  /*6470*/  F2FP.F16.F32.PACK_AB R194, R111, R194 ;  /* 0x000000c26fc2723e */ /* 0x000fcc00000000ff */
        /* <DEDUP_REMOVED lines=46> */
[----:B------:R-:W-:Y:S02]  /*6760*/  F2FP.F16.F32.PACK_AB R197, R40, R197 ;  /* 0x000000c528c5723e */ /* 0x000fe400000000ff */
[----:B------:R-:W-:-:S04]  /*6770*/  MOV R40, R87 ;  /* 0x0000005700287202 */ /* 0x000fc80000000f00 */
        /* <DEDUP_REMOVED lines=35> */
[----:B------:R0:W3:Y:S01]  /*69b0*/  MUFU.EX2 R10, R37 ;  /* 0x00000025000a7308 */ /* 0x0000e20000000800 */
[----:B-1----:R-:W-:-:S07]  /*69c0*/  FADD.FTZ R11, R205, R54 ;  /* 0x00000036cd0b7221 */ /* 0x002fce0000010000 */
[----:B------:R-:W1:Y:S01]  /*69d0*/  MUFU.EX2 R212, R212 ;  /* 0x000000d400d47308 */ /* 0x000e620000000800 */
[C---:B--2---:R-:W-:Y:S01]  /*69e0*/  FADD.FTZ R13, R141.reuse, R56 ;  /* 0x000000388d0d7221 */ /* 0x044fe20000010000 */
[----:B------:R-:W-:Y:S01]  /*69f0*/  F2FP.F16.F32.PACK_AB R210, R141, R210 ;  /* 0x000000d28dd2723e */ /* 0x000fe200000000ff */
[----:B0-----:R-:W-:-:S05]  /*6a00*/  IMAD.MOV.U32 R37, RZ, RZ, R87 ;  /* 0x000000ffff257224 */ /* 0x001fca00078e0057 */
[----:B------:R-:W0:Y:S01]  /*6a10*/  MUFU.EX2 R207, R207 ;  /* 0x000000cf00cf7308 */ /* 0x000e220000000800 */
[C---:B---3--:R-:W-:Y:S01]  /*6a20*/  FADD.FTZ R54, R10.reuse, R11 ;  /* 0x0000000b0a367221 */ /* 0x048fe20000010000 */
[----:B------:R-:W-:-:S06]  /*6a30*/  F2FP.F16.F32.PACK_AB R205, R10, R205 ;  /* 0x000000cd0acd723e */ /* 0x000fcc00000000ff */
[----:B------:R-:W2:Y:S01]  /*6a40*/  MUFU.EX2 R143, R143 ;  /* 0x0000008f008f7308 */ /* 0x000ea20000000800 */
[----:B-1----:R-:W-:-:S07]  /*6a50*/  FADD.FTZ R56, R212, R13 ;  /* 0x0000000dd4387221 */ /* 0x002fce0000010000 */
[----:B------:R-:W1:Y:S01]  /*6a60*/  MUFU.EX2 R48, R97 ;  /* 0x0000006100307308 */ /* 0x000e620000000800 */
[----:B0-----:R-:W-:-:S07]  /*6a70*/  FADD.FTZ R11, R207, R54 ;  /* 0x00000036cf0b7221 */ /* 0x001fce0000010000 */
[----:B------:R-:W0:Y:S01]  /*6a80*/  MUFU.EX2 R214, R214 ;  /* 0x000000d600d67308 */ /* 0x000e220000000800 */
[C---:B--2---:R-:W-:Y:S01]  /*6a90*/  FADD.FTZ R13, R143.reuse, R56 ;  /* 0x000000388f0d7221 */ /* 0x044fe20000010000 */
[----:B------:R-:W-:-:S06]  /*6aa0*/  F2FP.F16.F32.PACK_AB R212, R143, R212 ;  /* 0x000000d48fd4723e */ /* 0x000fcc00000000ff */
[----:B------:R-:W2:Y:S01]  /*6ab0*/  MUFU.EX2 R99, R99 ;  /* 0x0000006300637308 */ /* 0x000ea20000000800 */
[C---:B-1----:R-:W-:Y:S01]  /*6ac0*/  FADD.FTZ R56, R48.reuse, R11 ;  /* 0x0000000b30387221 */ /* 0x042fe20000010000 */
[----:B------:R-:W-:Y:S01]  /*6ad0*/  F2FP.F16.F32.PACK_AB R207, R48, R207 ;  /* 0x000000cf30cf723e */ /* 0x000fe200000000ff */
[----:B------:R-:W-:-:S05]  /*6ae0*/  IMAD.MOV.U32 R48, RZ, RZ, R87 ;  /* 0x000000ffff307224 */ /* 0x000fca00078e0057 */
        /* <DEDUP_REMOVED lines=9> */
[----:B------:R-:W-:Y:S01]  /*6b80*/  F2FP.F16.F32.PACK_AB R209, R50, R99 ;  /* 0x0000006332d1723e */ /* 0x000fe200000000ff */
[----:B------:R-:W-:-:S05]  /*6b90*/  IMAD.MOV.U32 R50, RZ, RZ, R87 ;  /* 0x000000ffff327224 */ /* 0x000fca00078e0057 */
[----:B------:R-:W0:Y:S01]  /*6ba0*/  MUFU.EX2 R151, R151 ;  /* 0x0000009700977308 */ /* 0x000e220000000800 */
[----:B--2---:R-:W-:-:S07]  /*6bb0*/  FADD.FTZ R58, R216, R13 ;  /* 0x0000000dd83a7221 */ /* 0x004fce0000010000 */
[----:B------:R2:W3:Y:S01]  /*6bc0*/  MUFU.EX2 R38, R29 ;  /* 0x0000001d00267308 */ /* 0x0004e20000000800 */
[----:B-1----:R-:W-:-:S07]  /*6bd0*/  FADD.FTZ R11, R25, R56 ;  /* 0x00000038190b7221 */ /* 0x002fce0000010000 */
[----:B------:R-:W1:Y:S01]  /*6be0*/  MUFU.EX2 R218, R218 ;  /* 0x000000da00da7308 */ /* 0x000e620000000800 */
[C---:B0-----:R-:W-:Y:S01]  /*6bf0*/  FADD.FTZ R13, R151.reuse, R58 ;  /* 0x0000003a970d7221 */ /* 0x041fe20000010000 */
[----:B------:R-:W-:Y:S01]  /*6c00*/  F2FP.F16.F32.PACK_AB R216, R151, R216 ;  /* 0x000000d897d8723e */ /* 0x000fe200000000ff */
[----:B--2---:R-:W-:-:S05]  /*6c10*/  IMAD.MOV.U32 R29, RZ, RZ, R87 ;  /* 0x000000ffff1d7224 */ /* 0x004fca00078e0057 */
[----:B------:R-:W0:Y:S01]  /*6c20*/  MUFU.EX2 R135, R135 ;  /* 0x0000008700877308 */ /* 0x000e220000000800 */
[C---:B---3--:R-:W-:Y:S01]  /*6c30*/  FADD.FTZ R58, R38.reuse, R11 ;  /* 0x0000000b263a7221 */ /* 0x048fe20000010000 */
[----:B------:R-:W-:Y:S01]  /*6c40*/  F2FP.F16.F32.PACK_AB R211, R38, R25 ;  /* 0x0000001926d3723e */ /* 0x000fe200000000ff */
[--C-:B------:R-:W-:Y:S02]  /*6c50*/  IMAD.MOV.U32 R38, RZ, RZ, R87.reuse ;  /* 0x000000ffff267224 */ /* 0x100fe400078e0057 */
[----:B------:R-:W-:-:S03]  /*6c60*/  IMAD.MOV.U32 R25, RZ, RZ, R87 ;  /* 0x000000ffff197224 */ /* 0x000fc600078e0057 */
[----:B------:R-:W2:Y:S01]  /*6c70*/  MUFU.EX2 R52, R139 ;  /* 0x0000008b00347308 */ /* 0x000ea20000000800 */
[----:B-1----:R-:W-:-:S07]  /*6c80*/  FADD.FTZ R60, R218, R13 ;  /* 0x0000000dda3c7221 */ /* 0x002fce0000010000 */
[----:B------:R-:W1:Y:S01]  /*6c90*/  MUFU.EX2 R145, R145 ;  /* 0x0000009100917308 */ /* 0x000e620000000800 */
[----:B0-----:R-:W-:Y:S01]  /*6ca0*/  FADD.FTZ R13, R135, R58 ;  /* 0x0000003a870d7221 */ /* 0x001fe20000010000 */
[----:B------:R-:W-:-:S06]  /*6cb0*/  MOV R58, R87 ;  /* 0x00000057003a7202 */ /* 0x000fcc0000000f00 */
[----:B------:R-:W0:Y:S01]  /*6cc0*/  MUFU.EX2 R54, R123 ;  /* 0x0000007b00367308 */ /* 0x000e220000000800 */
[C---:B--2---:R-:W-:Y:S01]  /*6cd0*/  FADD.FTZ R12, R52.reuse, R13 ;  /* 0x0000000d340c7221 */ /* 0x044fe20000010000 */
[----:B------:R-:W-:Y:S01]  /*6ce0*/  F2FP.F16.F32.PACK_AB R213, R52, R135 ;  /* 0x0000008734d5723e */ /* 0x000fe200000000ff */
[----:B------:R-:W-:-:S05]  /*6cf0*/  IMAD.MOV.U32 R52, RZ, RZ, R87 ;  /* 0x000000ffff347224 */ /* 0x000fca00078e0057 */
[----:B------:R-:W2:Y:S01]  /*6d00*/  MUFU.EX2 R125, R125 ;  /* 0x0000007d007d7308 */ /* 0x000ea20000000800 */
[----:B-1----:R-:W-:-:S07]  /*6d10*/  FADD.FTZ R13, R145, R12 ;  /* 0x0000000c910d7221 */ /* 0x002fce0000010000 */
[----:B------:R-:W1:Y:S01]  /*6d20*/  MUFU.EX2 R56, R129 ;  /* 0x0000008100387308 */ /* 0x000e620000000800 */
[C---:B0-----:R-:W-:Y:S01]  /*6d30*/  FADD.FTZ R14, R54.reuse, R13 ;  /* 0x0000000d360e7221 */ /* 0x041fe20000010000 */
[----:B------:R-:W-:Y:S01]  /*6d40*/  F2FP.F16.F32.PACK_AB R215, R54, R145 ;  /* 0x0000009136d7723e */ /* 0x000fe200000000ff */
[----:B------:R-:W-:-:S05]  /*6d50*/  IMAD.MOV.U32 R54, RZ, RZ, R87 ;  /* 0x000000ffff367224 */ /* 0x000fca00078e0057 */
[----:B------:R-:W0:Y:S01]  /*6d60*/  MUFU.EX2 R137, R137 ;  /* 0x0000008900897308 */ /* 0x000e220000000800 */
[----:B--2---:R-:W-:-:S07]  /*6d70*/  FADD.FTZ R13, R125, R14 ;  /* 0x0000000e7d0d7221 */ /* 0x004fce0000010000 */
[----:B------:R-:W2:Y:S01]  /*6d80*/  MUFU.EX2 R153, R153 ;  /* 0x0000009900997308 */ /* 0x000ea20000000800 */
[C---:B-1----:R-:W-:Y:S01]  /*6d90*/  FADD.FTZ R10, R56.reuse, R13 ;  /* 0x0000000d380a7221 */ /* 0x042fe20000010000 */
[----:B------:R-:W-:Y:S01]  /*6da0*/  F2FP.F16.F32.PACK_AB R217, R56, R125 ;  /* 0x0000007d38d9723e */ /* 0x000fe200000000ff */
[----:B------:R-:W-:-:S05]  /*6db0*/  IMAD.MOV.U32 R56, RZ, RZ, R87 ;  /* 0x000000ffff387224 */ /* 0x000fca00078e0057 */
[----:B------:R-:W1:Y:S01]  /*6dc0*/  MUFU.EX2 R12, R147 ;  /* 0x00000093000c7308 */ /* 0x000e620000000800 */
[----:B0-----:R-:W-:Y:S01]  /*6dd0*/  FADD.FTZ R13, R137, R10 ;  /* 0x0000000a890d7221 */ /* 0x001fe20000010000 */
[C---:B--2---:R-:W-:Y:S01]  /*6de0*/  FADD.FTZ R11, R153.reuse, R60 ;  /* 0x0000003c990b7221 */ /* 0x044fe20000010000 */
[----:B------:R-:W-:Y:S01]  /*6df0*/  F2FP.F16.F32.PACK_AB R218, R153, R218 ;  /* 0x000000da99da723e */ /* 0x000fe200000000ff */
[----:B------:R-:W-:Y:S02]  /*6e00*/  IMAD.MOV.U32 R60, RZ, RZ, R87 ;  /* 0x000000ffff3c7224 */ /* 0x000fe400078e0057 */
[C---:B-1----:R-:W-:Y:S01]  /*6e10*/  FADD.FTZ R10, R12.reuse, R13 ;  /* 0x0000000d0c0a7221 */ /* 0x042fe20000010000 */
[----:B------:R-:W-:Y:S01]  /*6e20*/  F2FP.F16.F32.PACK_AB R219, R12, R137 ;  /* 0x000000890cdb723e */ /* 0x000fe200000000ff */
[----:B------:R-:W-:Y:S06]  /*6e30*/  @!P2 BRA `(.L_x_370) ;  /* 0x00000058003ca947 */ /* 0x000fec0003800000 */
[----:B------:R-:W-:Y:S01]  /*6e40*/  R2UR UR60, R2 ;  /* 0x00000000023c72ca */ /* 0x000fe200000e0000 */
[----:B------:R-:W-:Y:S01]  /*6e50*/  VIADD R14, R120, 0xfffffffe ;  /* 0xfffffffe780e7836 */ /* 0x000fe20000000000 */
[----:B------:R-:W-:Y:S01]  /*6e60*/  MOV R13, R133 ;  /* 0x00000085000d7202 */ /* 0x000fe20000000f00 */
        /* <DEDUP_REMOVED lines=34> */
[----:B------:R-:W-:-:S06]  /*7090*/  ULDC UR7, c[0x0][0x9d8] ;  /* 0x0002760000077ab9 */ /* 0x000fcc0000000800 */
.L_x_379:
[----:B------:R-:W-:Y:S01]  /*70a0*/  UIADD3 UR6, UR60, 0x1, URZ ;  /* 0x000000013c067890 */ /* 0x000fe2000fffe03f */
[----:B------:R-:W-:-:S03]  /*70b0*/  ISETP.NE.AND P3, PT, RZ, UR61, PT ;  /* 0x0000003dff007c0c */ /* 0x000fc6000bf65270 */
[----:B------:R-:W-:-:S04]  /*70c0*/  UISETP.NE.AND UP0, UPT, UR6, 0x2, UPT ;  /* 0x000000020600788c */ /* 0x000fc8000bf05270 */
[----:B------:R-:W-:Y:S02]  /*70d0*/  USEL UR10, URZ, 0x1, UP0 ;  /* 0x000000013f0a7887 */ /* 0x000fe40008000000 */
[----:B------:R-:W-:-:S04]  /*70e0*/  USEL UR6, UR6, URZ, UP0 ;  /* 0x0000003f06067287 */ /* 0x000fc80008000000 */
[----:B------:R-:W-:Y:S02]  /*70f0*/  LOP3.LUT R16, R15, UR10, RZ, 0x3c, !PT ;  /* 0x0000000a0f107c12 */ /* 0x000fe4000f8e3cff */
[----:B------:R-:W-:Y:S01]  /*7100*/  IMAD.U32 R2, RZ, RZ, UR6 ;  /* 0x00000006ff027e24 */ /* 0x000fe2000f8e00ff */
[----:B------:R-:W-:Y:S06]  /*7110*/  @P3 BRA `(.L_x_371) ;  /* 0x0000000000343947 */ /* 0x000fec0003800000 */
[----:B------:R-:W-:Y:S05]  /*7120*/  @!P0 BRA `(.L_x_372) ;  /* 0x0000000000048947 */ /* 0x000fea0003800000 */
[----:B------:R-:W-:Y:S01]  /*7130*/  BPT.TRAP 0x1 ;  /* 0x000000040000795c */ /* 0x000fe20000300000 */
.L_x_372:
[----:B------:R-:W0:Y:S01]  /*7140*/  S2UR UR10, SR_CgaCtaId ;  /* 0x00000000000a79c3 */ /* 0x000e220000008800 */
[----:B------:R-:W-:Y:S01]  /*7150*/  UMOV UR6, 0x400 ;  /* 0x0000040000067882 */ /* 0x000fe20000000000 */
[----:B------:R-:W-:Y:S01]  /*7160*/  SHF.L.U32 R21, R16, 0x1f, RZ ;  /* 0x0000001f10157819 */ /* 0x000fe200000006ff */
[----:B0-----:R-:W-:-:S06]  /*7170*/  ULEA UR6, UR10, UR6, 0x18 ;  /* 0x000000060a067291 */ /* 0x001fcc000f8ec03f */
[----:B------:R-:W-:-:S04]  /*7180*/  LEA R0, R2, UR6, 0x3 ;  /* 0x0000000602007c11 */ /* 0x000fc8000f8e18ff */
[----:B------:R0:W1:Y:S01]  /*7190*/  SYNCS.PHASECHK.TRANS64.TRYWAIT P2, [R0+URZ+0x34830], R21 ;  /* 0x03483015000075a7 */ /* 0x000062000804017f */
[----:B------:R-:W-:Y:S05]  /*71a0*/  @!P0 BRA `(.L_x_373) ;  /* 0x0000000000048947 */ /* 0x000fea0003800000 */
[----:B------:R-:W-:Y:S01]  /*71b0*/  BPT.TRAP 0x1 ;  /* 0x000000040000795c */ /* 0x000fe20000300000 */
.L_x_373:
[----:B-1----:R-:W-:Y:S05]  /*71c0*/  @P2 BRA `(.L_x_371) ;  /* 0x0000000000082947 */ /* 0x002fea0003800000 */
[----:B------:R-:W1:Y:S02]  /*71d0*/  SYNCS.PHASECHK.TRANS64.TRYWAIT P2, [R0+URZ+0x34830], R21 ;  /* 0x03483015000075a7 */ /* 0x000e64000804017f */
[----:B-1----:R-:W-:Y:S05]  /*71e0*/  @!P2 BRA `(.L_x_374) ;  /* 0x000000e00010a947 */ /* 0x002fea0003800000 */
.L_x_371:
[----:B------:R-:W2:Y:S01]  /*71f0*/  S2R R20, SR_TID.X ;  /* 0x0000000000147919 */ /* 0x000ea20000002100 */
[----:B01----:R-:W-:Y:S01]  /*7200*/  IMAD R0, R2, 0xb00, R3 ;  /* 0x00000b0002007824 */ /* 0x003fe200078e0203 */
        /* <DEDUP_REMOVED lines=8> */
[----:B------:R-:W-:Y:S01]  /*7290*/  R2UR UR18, R6 ;  /* 0x00000000061272ca */ /* 0x000fe200000e0000 */
[----:B------:R-:W-:Y:S01]  /*72a0*/  UMOV UR59, 0x40000040 ;  /* 0x40000040003b7882 */ /* 0x000fe20000000000 */
[----:B------:R-:W-:Y:S01]  /*72b0*/  R2UR UR19, R7 ;  /* 0x00000000071372ca */ /* 0x000fe200000e0000 */
[----:B------:R-:W-:Y:S01]  /*72c0*/  UMOV UR47, 0x40000040 ;  /* 0x40000040002f7882 */ /* 0x000fe20000000000 */
[----:B------:R-:W-:Y:S01]  /*72d0*/  UMOV UR51, 0x40000040 ;  /* 0x4000004000337882 */ /* 0x000fe20000000000 */
[----:B------:R-:W-:Y:S01]  /*72e0*/  UMOV UR40, UR10 ;  /* 0x0000000a00287c82 */ /* 0x000fe20008000000 */
[----:B------:R-:W-:Y:S01]  /*72f0*/  UMOV UR36, UR10 ;  /* 0x0000000a00247c82 */ /* 0x000fe20008000000 */
[----:B------:R-:W-:Y:S01]  /*7300*/  UMOV UR41, UR11 ;  /* 0x0000000b00297c82 */ /* 0x000fe20008000000 */
[----:B------:R-:W-:Y:S01]  /*7310*/  UMOV UR37, UR11 ;  /* 0x0000000b00257c82 */ /* 0x000fe20008000000 */
[----:B------:R-:W-:Y:S01]  /*7320*/  UMOV UR42, UR6 ;  /* 0x00000006002a7c82 */ /* 0x000fe20008000000 */
[----:B------:R-:W-:Y:S01]  /*7330*/  UIADD3 UR38, UR6, 0x80, URZ ;  /* 0x0000008006267890 */ /* 0x000fe2000fffe03f */
[----:B------:R-:W-:Y:S01]  /*7340*/  R2UR UR14, R4 ;  /* 0x00000000040e72ca */ /* 0x000fe200000e0000 */
[----:B------:R-:W-:Y:S01]  /*7350*/  UIADD3 UR26, UR6, 0x100, URZ ;  /* 0x00000100061a7890 */ /* 0x000fe2000fffe03f */
[----:B------:R-:W-:Y:S01]  /*7360*/  R2UR UR15, R5 ;  /* 0x00000000050f72ca */ /* 0x000fe200000e0000 */
        /* <DEDUP_REMOVED lines=10> */
[----:B------:R-:W-:Y:S01]  /*7410*/  VIADD R0, R20, 0x8 ;  /* 0x0000000814007836 */ /* 0x000fe20000000000 */
        /* <DEDUP_REMOVED lines=579> */
.L_x_376:
[----:B------:R-:W0:Y:S01]  /*9850*/  S2UR UR10, SR_CgaCtaId ;  /* 0x00000000000a79c3 */ /* 0x000e220000008800 */
[----:B------:R-:W-:Y:S01]  /*9860*/  UMOV UR6, 0x400 ;  /* 0x0000040000067882 */ /* 0x000fe20000000000 */
[----:B------:R-:W-:Y:S01]  /*9870*/  SHF.L.U32 R0, R15, 0x1f, RZ ;  /* 0x0000001f0f007819 */ /* 0x000fe200000006ff */
[----:B0-----:R-:W-:-:S04]  /*9880*/  ULEA UR6, UR10, UR6, 0x18 ;  /* 0x000000060a067291 */ /* 0x001fc8000f8ec03f */
[----:B------:R-:W-:-:S09]  /*9890*/  ULEA UR6, UR60, UR6, 0x3 ;  /* 0x000000063c067291 */ /* 0x000fd2000f8e183f */
[----:B------:R0:W1:Y:S01]  /*98a0*/  SYNCS.PHASECHK.TRANS64.TRYWAIT P2, [UR6+0x34850], R0 ;  /* 0x03485000ff0075a7 */ /* 0x0000620008040146 */
[----:B------:R-:W-:Y:S05]  /*98b0*/  @!P0 BRA `(.L_x_377) ;  /* 0x0000000000048947 */ /* 0x000fea0003800000 */
[----:B------:R-:W-:Y:S01]  /*98c0*/  BPT.TRAP 0x1 ;  /* 0x000000040000795c */ /* 0x000fe20000300000 */
.L_x_377:
[----:B-1----:R-:W-:Y:S05]  /*98d0*/  @P2 BRA `(.L_x_375) ;  /* 0x0000000000082947 */ /* 0x002fea0003800000 */
[----:B------:R-:W1:Y:S02]  /*98e0*/  SYNCS.PHASECHK.TRANS64.TRYWAIT P2, [UR6+0x34850], R0 ;  /* 0x03485000ff0075a7 */ /* 0x000e640008040146 */
[----:B-1----:R-:W-:Y:S05]  /*98f0*/  @!P2 BRA `(.L_x_378) ;  /* 0x000000b80060a947 */ /* 0x002fea0003800000 */
.L_x_375:
[----:B------:R-:W2:Y:S01]  /*9900*/  S2UR UR10, SR_CgaCtaId ;  /* 0x00000000000a79c3 */ /* 0x000ea20000008800 */
[----:B------:R-:W-:Y:S01]  /*9910*/  UMOV UR6, 0x400 ;  /* 0x0000040000067882 */ /* 0x000fe20000000000 */
[----:B------:R-:W-:Y:S01]  /*9920*/  WARPGROUP.ARRIVE ;  /* 0x00000000000079c5 */ /* 0x000fe20000000000 */
[----:B------:R-:W-:Y:S01]  /*9930*/  UMOV UR11, 0x40000040 ;  /* 0x40000040000b7882 */ /* 0x000fe20000000000 */
[----:B-1----:R-:W-:Y:S01]  /*9940*/  FMUL.FTZ R15, R168, UR7 ;  /* 0x00000007a80f7c20 */ /* 0x002fe20008410000 */
        /* <DEDUP_REMOVED lines=13> */
[----:B------:R-:W3:Y:S01]  /*9a20*/  MUFU.TANH R20, R20 ;  /* 0x0000001400147308 */ /* 0x000ee20000002400 */
[----:B------:R-:W-:Y:S01]  /*9a30*/  FMUL.FTZ R156, R156, UR7 ;  /* 0x000000079c9c7c20 */ /* 0x000fe20008410000 */
[----:B------:R-:W-:Y:S01]  /*9a40*/  FMUL.FTZ R157, R157, UR7 ;  /* 0x000000079d9d7c20 */ /* 0x000fe20008410000 */
[----:B------:R-:W-:Y:S01]  /*9a50*/  FMUL.FTZ R144, R144, UR7 ;  /* 0x0000000790907c20 */ /* 0x000fe20008410000 */
[----:B------:R-:W-:Y:S01]  /*9a60*/  FMUL.FTZ R145, R145, UR7 ;  /* 0x0000000791917c20 */ /* 0x000fe20008410000 */
[----:B------:R-:W-:Y:S01]  /*9a70*/  FMUL.FTZ R148, R148, UR7 ;  /* 0x0000000794947c20 */ /* 0x000fe20008410000 */
[----:B--2---:R-:W-:Y:S01]  /*9a80*/  ULEA UR6, UR10, UR6, 0x18 ;  /* 0x000000060a067291 */ /* 0x004fe2000f8ec03f */
[----:B------:R-:W-:Y:S01]  /*9a90*/  FMUL.FTZ R149, R149, UR7 ;  /* 0x0000000795957c20 */ /* 0x000fe20008410000 */
[----:B------:R-:W2:Y:S01]  /*9aa0*/  MUFU.TANH R169, R169 ;  /* 0x000000a900a97308 */ /* 0x000ea20000002400 */
[----:B-1----:R-:W-:Y:S01]  /*9ab0*/  FMNMX.FTZ R173, R15, R12, !PT ;  /* 0x0000000c0fad7209 */ /* 0x002fe20007810000 */
[----:B------:R-:W-:Y:S01]  /*9ac0*/  FMUL.FTZ R136, R136, UR7 ;  /* 0x0000000788887c20 */ /* 0x000fe20008410000 */
[----:B------:R-:W-:Y:S01]  /*9ad0*/  FMUL.FTZ R137, R137, UR7 ;  /* 0x0000000789897c20 */ /* 0x000fe20008410000 */
[----:B0-----:R-:W-:-:S02]  /*9ae0*/  IMAD.U32 R0, RZ, RZ, UR6 ;  /* 0x00000006ff007e24 */ /* 0x001fc4000f8e00ff */
[----:B------:R-:W-:Y:S01]  /*9af0*/  FMUL.FTZ R140, R140, UR7 ;  /* 0x000000078c8c7c20 */ /* 0x000fe20008410000 */
[----:B------:R-:W-:Y:S01]  /*9b00*/  FMUL.FTZ R172, R175, UR7 ;  /* 0x00000007afac7c20 */ /* 0x000fe20008410000 */
[----:B------:R-:W-:Y:S01]  /*9b10*/  FMUL.FTZ R141, R141, UR7 ;  /* 0x000000078d8d7c20 */ /* 0x000fe20008410000 */
[----:B------:R-:W0:Y:S01]  /*9b20*/  MUFU.TANH R170, R170 ;  /* 0x000000aa00aa7308 */ /* 0x000e220000002400 */
[----:B------:R-:W-:Y:S01]  /*9b30*/  R2UR UR6, R0 ;  /* 0x00000000000672ca */ /* 0x000fe200000e0000 */
[----:B------:R-:W-:Y:S01]  /*9b40*/  FMUL.FTZ R128, R128, UR7 ;  /* 0x0000000780807c20 */ /* 0x000fe20008410000 */
[----:B---3--:R-:W-:Y:S01]  /*9b50*/  FMNMX.FTZ R174, R20, R173, !PT ;  /* 0x000000ad14ae7209 */ /* 0x008fe20007810000 */
        /* <DEDUP_REMOVED lines=10> */
[----:B------:R-:W-:Y:S01]  /*9c00*/  UIADD3 UR6, UR6, 0x400, URZ ;  /* 0x0000040006067890 */ /* 0x000fe2000fffe03f */
[----:B------:R-:W-:Y:S01]  /*9c10*/  FMUL.FTZ R113, R113, UR7 ;  /* 0x0000000771717c20 */ /* 0x000fe20008410000 */
[----:B------:R-:W2:Y:S01]  /*9c20*/  MUFU.TANH R161, R161 ;  /* 0x000000a100a17308 */ /* 0x000ea20000002400 */
[----:B0-----:R-:W-:Y:S01]  /*9c30*/  FMNMX.FTZ R173, R170, R173, !PT ;  /* 0x000000adaaad7209 */ /* 0x001fe20007810000 */
[----:B------:R-:W-:Y:S01]  /*9c40*/  USHF.R.U32.HI UR6, URZ, 0x4, UR6 ;  /* 0x000000043f067899 */ /* 0x000fe20008011606 */
[----:B------:R-:W-:Y:S01]  /*9c50*/  FMUL.FTZ R116, R116, UR7 ;  /* 0x0000000774747c20 */ /* 0x000fe20008410000 */
[----:B------:R-:W-:Y:S01]  /*9c60*/  FMUL.FTZ R117, R117, UR7 ;  /* 0x0000000775757c20 */ /* 0x000fe20008410000 */
[----:B------:R-:W-:Y:S01]  /*9c70*/  FMUL.FTZ R105, R105, UR7 ;  /* 0x0000000769697c20 */ /* 0x000fe20008410000 */
[----:B------:R-:W-:Y:S01]  /*9c80*/  ULOP3.LUT UR6, UR6, 0x3fff, URZ, 0xc0, !UPT ;  /* 0x00003fff06067892 */ /* 0x000fe2000f8ec03f */
[----:B------:R-:W-:Y:S01]  /*9c90*/  FMUL.FTZ R109, R109, UR7 ;  /* 0x000000076d6d7c20 */ /* 0x000fe20008410000 */
[----:B------:R-:W0:Y:S01]  /*9ca0*/  MUFU.TANH R164, R164 ;  /* 0x000000a400a47308 */ /* 0x000e220000002400 */
[----:B-1----:R-:W-:Y:S01]  /*9cb0*/  FMNMX.FTZ R174, R160, R173, !PT ;  /* 0x000000ada0ae7209 */ /* 0x002fe20007810000 */
[----:B------:R-:W-:Y:S01]  /*9cc0*/  ULOP3.LUT UR6, UR6, 0x5800000, URZ, 0xfc, !UPT ;  /* 0x0580000006067892 */ /* 0x000fe2000f8efc3f */
[----:B------:R-:W-:Y:S01]  /*9cd0*/  FMUL.FTZ R97, R97, UR7 ;  /* 0x0000000761617c20 */ /* 0x000fe20008410000 */
[----:B------:R-:W-:Y:S01]  /*9ce0*/  FMUL.FTZ R101, R101, UR7 ;  /* 0x0000000765657c20 */ /* 0x000fe20008410000 */
[----:B------:R-:W-:Y:S01]  /*9cf0*/  FMUL.FTZ R93, R93, UR7 ;  /* 0x000000075d5d7c20 */ /* 0x000fe20008410000 */
[----:B------:R-:W-:Y:S01]  /*9d00*/  UIMAD UR6, UR60, 0xb00, UR6 ;  /* 0x00000b003c0678a4 */ /* 0x000fe2000f8e0206 */
[----:B------:R-:W-:Y:S01]  /*9d10*/  FMUL.FTZ R162, R162, UR7 ;  /* 0x00000007a2a27c20 */ /* 0x000fe20008410000 */
[----:B------:R-:W1:Y:S01]  /*9d20*/  MUFU.TANH R165, R165 ;  /* 0x000000a500a57308 */ /* 0x000e620000002400 */
[----:B--2---:R-:W-:Y:S01]  /*9d30*/  FMNMX.FTZ R173, R161, R174, !PT ;  /* 0x000000aea1ad7209 */ /* 0x004fe20007810000 */
[----:B------:R-:W-:Y:S01]  /*9d40*/  FMUL.FTZ R163, R163, UR7 ;  /* 0x00000007a3a37c20 */ /* 0x000fe20008410000 */
[----:B------:R-:W-:Y:S01]  /*9d50*/  FMUL.FTZ R166, R166, UR7 ;  /* 0x00000007a6a67c20 */ /* 0x000fe20008410000 */
[----:B------:R-:W-:Y:S01]  /*9d60*/  FMUL.FTZ R167, R167, UR7 ;  /* 0x00000007a7a77c20 */ /* 0x000fe20008410000 */
[----:B------:R-:W-:Y:S01]  /*9d70*/  UMOV UR10, UR6 ;  /* 0x00000006000a7c82 */ /* 0x000fe20008000000 */
[----:B------:R-:W-:Y:S01]  /*9d80*/  FMUL.FTZ R154, R154, UR7 ;  /* 0x000000079a9a7c20 */ /* 0x000fe20008410000 */
[----:B------:R-:W-:Y:S01]  /*9d90*/  HGMMA.64x128x16.F32 R24, R176, gdesc[UR8].tnspB, R24, gsb0 ;  /* 0x41e00008b0187df0 */ /* 0x000fe20008000818 */
[----:B------:R-:W-:Y:S01]  /*9da0*/  UIADD3 UR10, UR6, 0x80, URZ ;  /* 0x00000080060a7890 */ /* 0x000fe2000fffe03f */
[----:B------:R-:W2:Y:S01]  /*9db0*/  MUFU.TANH R152, R152 ;  /* 0x0000009800987308 */ /* 0x000ea20000002400 */
[----:B------:R-:W-:Y:S01]  /*9dc0*/  UMOV UR11, 0x40000040 ;  /* 0x40000040000b7882 */ /* 0x000fe20000000000 */
[----:B0-----:R-:W-:Y:S01]  /*9dd0*/  FMNMX.FTZ R174, R164, R173, !PT ;  /* 0x000000ada4ae7209 */ /* 0x001fe20007810000 */
        /* <DEDUP_REMOVED lines=36> */
[----:B------:R-:W1:Y:S01]  /*a020*/  S2R R234, SR_TID.X ;  /* 0x0000000000ea7919 */ /* 0x000e620000002100 */
[----:B------:R-:W3:Y:S01]  /*a030*/  MUFU.TANH R145, R145 ;  /* 0x0000009100917308 */ /* 0x000ee20000002400 */
[----:B--2---:R-:W-:-:S02]  /*a040*/  FMNMX.FTZ R173, R157, R174, !PT ;  /* 0x000000ae9dad7209 */ /* 0x004fc40007810000 */
[C---:B------:R-:W-:Y:S01]  /*a050*/  ISETP.GT.AND P2, PT, R14.reuse, RZ, PT ;  /* 0x000000ff0e00720c */ /* 0x040fe20003f44270 */
[----:B------:R-:W-:-:S04]  /*a060*/  VIADD R14, R14, 0xffffffff ;  /* 0xffffffff0e0e7836 */ /* 0x000fc80000000000 */
        /* <DEDUP_REMOVED lines=13> */
[----:B------:R-:W5:Y:S08]  /*a140*/  MUFU.TANH R129, R129 ;  /* 0x0000008100817308 */ /* 0x000f700000002400 */
[----:B------:R-:W5:Y:S08]  /*a150*/  MUFU.TANH R132, R132 ;  /* 0x0000008400847308 */ /* 0x000f700000002400 */
[----:B------:R-:W5:Y:S08]  /*a160*/  MUFU.TANH R133, R133 ;  /* 0x0000008500857308 */ /* 0x000f700000002400 */
[----:B------:R-:W5:Y:S08]  /*a170*/  MUFU.TANH R120, R120 ;  /* 0x0000007800787308 */ /* 0x000f700000002400 */
[----:B------:R-:W5:Y:S01]  /*a180*/  MUFU.TANH R121, R121 ;  /* 0x0000007900797308 */ /* 0x000f620000002400 */
[----:B------:R-:W-:-:S02]  /*a190*/  WARPGROUP.DEPBAR.LE gsb0, 0x0 ;  /* 0x00008000000079c5 */ /* 0x000fc40000010000 */
[----:B------:R-:W-:Y:S01]  /*a1a0*/  WARPGROUP.ARRIVE ;  /* 0x00000000000079c5 */ /* 0x000fe20000000000 */
[----:B0-----:R-:W-:-:S04]  /*a1b0*/  FMNMX.FTZ R177, R149, R118, !PT ;  /* 0x0000007695b17209 */ /* 0x001fc80007810000 */
[----:B------:R-:W0:Y:S01]  /*a1c0*/  MUFU.TANH R124, R124 ;  /* 0x0000007c007c7308 */ /* 0x000e220000002400 */
[----:B---3--:R-:W-:Y:S01]  /*a1d0*/  FMNMX.FTZ R104, R136, R177, !PT ;  /* 0x000000b188687209 */ /* 0x008fe20007810000 */
[----:B------:R-:W-:Y:S01]  /*a1e0*/  HGMMA.64x128x16.F32 R24, R180, gdesc[UR8].tnspB, R24, gsb0 ;  /* 0x41e00008b4187df0 */ /* 0x000fe20008000818 */
[----:B------:R-:W-:Y:S01]  /*a1f0*/  UIADD3 UR10, UR6, 0x100, URZ ;  /* 0x00000100060a7890 */ /* 0x000fe2000fffe03f */
[----:B------:R-:W-:Y:S01]  /*a200*/  UMOV UR11, 0x40000040 ;  /* 0x40000040000b7882 */ /* 0x000fe20000000000 */
[----:B-1----:R-:W-:-:S03]  /*a210*/  FMNMX.FTZ R177, R137, R104, !PT ;  /* 0x0000006889b17209 */ /* 0x002fc60007810000 */
[----:B------:R-:W1:Y:S01]  /*a220*/  MUFU.TANH R125, R125 ;  /* 0x0000007d007d7308 */ /* 0x000e620000002400 */
[----:B--2---:R-:W-:Y:S01]  /*a230*/  FMNMX.FTZ R104, R140, R177, !PT ;  /* 0x000000b18c687209 */ /* 0x004fe20007810000 */
[----:B------:R-:W-:-:S03]  /*a240*/  FMUL.FTZ R177, R108, UR7 ;  /* 0x000000076cb17c20 */ /* 0x000fc60008410000 */
[----:B----4-:R-:W-:-:S03]  /*a250*/  FMNMX.FTZ R179, R141, R104, !PT ;  /* 0x000000688db37209 */ /* 0x010fc60007810000 */
[----:B------:R-:W2:Y:S01]  /*a260*/  MUFU.TANH R112, R112 ;  /* 0x0000007000707308 */ /* 0x000ea20000002400 */
[----:B-----5:R-:W-:-:S04]  /*a270*/  FMNMX.FTZ R104, R128, R179, !PT ;  /* 0x000000b380687209 */ /* 0x020fc80007810000 */
[----:B------:R-:W-:-:S03]  /*a280*/  FMNMX.FTZ R179, R129, R104, !PT ;  /* 0x0000006881b37209 */ /* 0x000fc60007810000 */
[----:B------:R-:W3:Y:S01]  /*a290*/  MUFU.TANH R113, R113 ;  /* 0x0000007100717308 */ /* 0x000ee20000002400 */
[----:B------:R-:W-:Y:S01]  /*a2a0*/  FMNMX.FTZ R104, R132, R179, !PT ;  /* 0x000000b384687209 */ /* 0x000fe20007810000 */
[----:B------:R-:W-:-:S06]  /*a2b0*/  FMUL.FTZ R179, R96, UR7 ;  /* 0x0000000760b37c20 */ /* 0x000fcc0008410000 */
        /* <DEDUP_REMOVED lines=17> */
[----:B------:R-:W-:-:S04]  /*a3d0*/  FMNMX.FTZ R181, R133, R104, !PT ;  /* 0x0000006885b57209 */ /* 0x000fc80007810000 */
[----:B------:R-:W-:Y:S01]  /*a3e0*/  FMNMX.FTZ R96, R120, R181, !PT ;  /* 0x000000b578607209 */ /* 0x000fe20007810000 */
[----:B------:R-:W-:Y:S01]  /*a3f0*/  HGMMA.64x128x16.F32 R24, R184, gdesc[UR8].tnspB, R24, gsb0 ;  /* 0x41e00008b8187df0 */ /* 0x000fe20008000818 */
[----:B------:R-:W-:Y:S01]  /*a400*/  UIADD3 UR10, UR6, 0x180, URZ ;  /* 0x00000180060a7890 */ /* 0x000fe2000fffe03f */
[----:B------:R-:W-:Y:S01]  /*a410*/  MUFU.TANH R163, R163 ;  /* 0x000000a300a37308 */ /* 0x000fe20000002400 */
[----:B------:R-:W-:Y:S01]  /*a420*/  UMOV UR11, 0x40000040 ;  /* 0x40000040000b7882 */ /* 0x000fe20000000000 */
[----:B------:R-:W-:-:S04]  /*a430*/  FMNMX.FTZ R181, R121, R96, !PT ;  /* 0x0000006079b57209 */ /* 0x000fc80007810000 */
[----:B0-----:R-:W-:Y:S01]  /*a440*/  FMNMX.FTZ R96, R124, R181, !PT ;  /* 0x000000b57c607209 */ /* 0x001fe20007810000 */
[----:B------:R-:W-:Y:S01]  /*a450*/  FMUL.FTZ R181, R100, UR7 ;  /* 0x0000000764b57c20 */ /* 0x000fe20008410000 */
[----:B------:R-:W-:Y:S02]  /*a460*/  MUFU.TANH R166, R166 ;  /* 0x000000a600a67308 */ /* 0x000fe40000002400 */
[----:B-1----:R-:W-:-:S04]  /*a470*/  FMNMX.FTZ R183, R125, R96, !PT ;  /* 0x000000607db77209 */ /* 0x002fc80007810000 */
[----:B--2---:R-:W-:Y:S02]  /*a480*/  FMNMX.FTZ R96, R112, R183, !PT ;  /* 0x000000b770607209 */ /* 0x004fe40007810000 */
[----:B------:R-:W0:Y:S02]  /*a490*/  MUFU.TANH R181, R181 ;  /* 0x000000b500b57308 */ /* 0x000e240000002400 */
[----:B---3--:R-:W-:-:S04]  /*a4a0*/  FMNMX.FTZ R183, R113, R96, !PT ;  /* 0x0000006071b77209 */ /* 0x008fc80007810000 */
[----:B----4-:R-:W-:Y:S01]  /*a4b0*/  FMNMX.FTZ R96, R116, R183, !PT ;  /* 0x000000b774607209 */ /* 0x010fe20007810000 */
[----:B------:R-:W-:Y:S01]  /*a4c0*/  FMUL.FTZ R183, R88, UR7 ;  /* 0x0000000758b77c20 */ /* 0x000fe20008410000 */
[----:B------:R-:W-:Y:S01]  /*a4d0*/  MUFU.TANH R167, R167 ;  /* 0x000000a700a77308 */ /* 0x000fe20000002400 */
[----:B------:R-:W1:Y:S01]  /*a4e0*/  LDC R88, c[0x0][0x988] ;  /* 0x00026200ff587b82 */ /* 0x000e620000000800 */
[----:B-----5:R-:W-:-:S04]  /*a4f0*/  FMNMX.FTZ R96, R117, R96, !PT ;  /* 0x0000006075607209 */ /* 0x020fc80007810000 */
[----:B------:R-:W-:Y:S02]  /*a500*/  FMNMX.FTZ R96, R175, R96, !PT ;  /* 0x00000060af607209 */ /* 0x000fe40007810000 */
[----:B------:R-:W2:Y:S02]  /*a510*/  MUFU.TANH R183, R183 ;  /* 0x000000b700b77308 */ /* 0x000ea40000002400 */
[----:B------:R-:W-:-:S04]  /*a520*/  FMNMX.FTZ R96, R105, R96, !PT ;  /* 0x0000006069607209 */ /* 0x000fc80007810000 */
[----:B------:R-:W-:Y:S02]  /*a530*/  FMNMX.FTZ R96, R177, R96, !PT ;  /* 0x00000060b1607209 */ /* 0x000fe40007810000 */
[----:B------:R-:W-:Y:S02]  /*a540*/  MUFU.TANH R154, R154 ;  /* 0x0000009a009a7308 */ /* 0x000fe40000002400 */
[----:B------:R-:W-:-:S04]  /*a550*/  FMNMX.FTZ R96, R109, R96, !PT ;  /* 0x000000606d607209 */ /* 0x000fc80007810000 */
[----:B------:R-:W-:Y:S02]  /*a560*/  FMNMX.FTZ R96, R179, R96, !PT ;  /* 0x00000060b3607209 */ /* 0x000fe40007810000 */
[----:B------:R-:W-:Y:S02]  /*a570*/  MUFU.TANH R155, R155 ;  /* 0x0000009b009b7308 */ /* 0x000fe40000002400 */
[----:B------:R-:W-:-:S04]  /*a580*/  FMNMX.FTZ R96, R97, R96, !PT ;  /* 0x0000006061607209 */ /* 0x000fc80007810000 */
[----:B0-----:R-:W-:Y:S02]  /*a590*/  FMNMX.FTZ R96, R181, R96, !PT ;  /* 0x00000060b5607209 */ /* 0x001fe40007810000 */
[----:B------:R-:W-:Y:S02]  /*a5a0*/  MUFU.TANH R158, R158 ;  /* 0x0000009e009e7308 */ /* 0x000fe40000002400 */
[----:B------:R-:W-:-:S04]  /*a5b0*/  FMNMX.FTZ R96, R101, R96, !PT ;  /* 0x0000006065607209 */ /* 0x000fc80007810000 */
[----:B--2---:R-:W-:Y:S02]  /*a5c0*/  FMNMX.FTZ R96, R183, R96, !PT ;  /* 0x00000060b7607209 */ /* 0x004fe40007810000 */
        /* <DEDUP_REMOVED lines=37> */
[----:B------:R-:W-:-:S04]  /*a820*/  FADD.FTZ R235, -R89, R12 ;  /* 0x0000000c59eb7221 */ /* 0x000fc80000010100 */
[-C--:B-1----:R-:W-:Y:S01]  /*a830*/  FMUL.FTZ R12, R235, R88.reuse ;  /* 0x00000058eb0c7220 */ /* 0x082fe20000410000 */
[-C--:B------:R-:W-:Y:S02]  /*a840*/  FMUL.FTZ R235, R89, R88.reuse ;  /* 0x0000005859eb7220 */ /* 0x080fe40000410000 */
[----:B------:R-:W-:Y:S02]  /*a850*/  MUFU.TANH R107, R107 ;  /* 0x0000006b006b7308 */ /* 0x000fe40000002400 */
[-CC-:B------:R-:W-:Y:S01]  /*a860*/  FFMA.FTZ R176, R20, R88.reuse, -R235.reuse ;  /* 0x0000005814b07223 */ /* 0x180fe200000108eb */
[----:B------:R-:W-:Y:S01]  /*a870*/  FMNMX.FTZ R20, R168, R13, !PT ;  /* 0x0000000da8147209 */ /* 0x000fe20007810000 */
[-CC-:B------:R-:W-:Y:S01]  /*a880*/  FFMA.FTZ R178, R169, R88.reuse, -R235.reuse ;  /* 0x00000058a9b27223 */ /* 0x180fe200000108eb */
[-CC-:B------:R-:W-:Y:S01]  /*a890*/  FFMA.FTZ R15, R15, R88.reuse, -R235.reuse ;  /* 0x000000580f0f7223 */ /* 0x180fe200000108eb */
[--C-:B------:R-:W-:Y:S01]  /*a8a0*/  FFMA.FTZ R169, R170, R88, -R235.reuse ;  /* 0x00000058aaa97223 */ /* 0x100fe200000108eb */
[----:B------:R-:W-:Y:S01]  /*a8b0*/  FMNMX.FTZ R20, R21, R20, !PT ;  /* 0x0000001415147209 */ /* 0x000fe20007810000 */
        /* <DEDUP_REMOVED lines=20> */
[----:B------:R-:W-:-:S04]  /*aa00*/  FFMA.FTZ R187, R187, R88, -R235 ;  /* 0x00000058bbbb7223 */ /* 0x000fc800000108eb */
        /* <DEDUP_REMOVED lines=19> */
[C---:B-1----:R-:W-:Y:S01]  /*ab40*/  FADD.FTZ R11, R176.reuse, R11 ;  /* 0x0000000bb00b7221 */ /* 0x042fe20000010000 */
[----:B------:R-:W-:-:S06]  /*ab50*/  F2FP.F16.F32.PACK_AB R176, R176, R15 ;  /* 0x0000000fb0b0723e */ /* 0x000fcc00000000ff */
        /* <DEDUP_REMOVED lines=35> */
[-CC-:B------:R-:W-:Y:S01]  /*ad90*/  FFMA.FTZ R90, R157, R88.reuse, -R235.reuse ;  /* 0x000000589d5a7223 */ /* 0x180fe200000108eb */
[----:B------:R-:W-:Y:S01]  /*ada0*/  FMUL.FTZ R199, R94, UR7 ;  /* 0x000000075ec77c20 */ /* 0x000fe20008410000 */
[-CC-:B------:R-:W-:Y:S01]  /*adb0*/  FFMA.FTZ R196, R128, R88.reuse, -R235.reuse ;  /* 0x0000005880c47223 */ /* 0x180fe200000108eb */
[----:B------:R-:W-:Y:S01]  /*adc0*/  FFMA.FTZ R198, R132, R88, -R235 ;  /* 0x0000005884c67223 */ /* 0x000fe200000108eb */
[----:B------:R-:W-:Y:S01]  /*add0*/  HGMMA.64x128x16.F32 R24, R200, gdesc[UR8].tnspB, R24, gsb0 ;  /* 0x41e00008c8187df0 */ /* 0x000fe20008000818 */
[----:B------:R-:W-:Y:S01]  /*ade0*/  UIADD3 UR10, UR6, 0x380, URZ ;  /* 0x00000380060a7890 */ /* 0x000fe2000fffe03f */
[----:B------:R-:W2:Y:S01]  /*adf0*/  MUFU.TANH R197, R197 ;  /* 0x000000c500c57308 */ /* 0x000ea20000002400 */
[----:B------:R-:W-:-:S07]  /*ae00*/  UMOV UR11, 0x40000040 ;  /* 0x40000040000b7882 */ /* 0x000fce0000000000 */
[----:B------:R-:W3:Y:S08]  /*ae10*/  MUFU.TANH R199, R199 ;  /* 0x000000c700c77308 */ /* 0x000ef00000002400 */
[----:B------:R-:W-:Y:S08]  /*ae20*/  MUFU.EX2 R196, R196 ;  /* 0x000000c400c47308 */ /* 0x000ff00000000800 */
[----:B------:R-:W-:Y:S01]  /*ae30*/  MUFU.EX2 R198, R198 ;  /* 0x000000c600c67308 */ /* 0x000fe20000000800 */
[----:B------:R-:W-:-:S02]  /*ae40*/  WARPGROUP.DEPBAR.LE gsb0, 0x0 ;  /* 0x00008000000079c5 */ /* 0x000fc40000010000 */
        /* <DEDUP_REMOVED lines=10> */
[----:B------:R4:W-:Y:S01]  /*aef0*/  MUFU.EX2 R153, R90 ;  /* 0x0000005a00997308 */ /* 0x0009e20000000800 */
[----:B------:R-:W-:Y:S01]  /*af00*/  FFMA.FTZ R202, R124, R88, -R235 ;  /* 0x000000587cca7223 */ /* 0x000fe200000108eb */
[----:B------:R-:W-:Y:S01]  /*af10*/  FMNMX.FTZ R20, R162, R157, !PT ;  /* 0x0000009da2147209 */ /* 0x000fe20007810000 */
[----:B------:R-:W-:Y:S01]  /*af20*/  @!P1 IMAD R120, R2, 0x8, R0 ;  /* 0x0000000802789824 */ /* 0x000fe200078e0200 */
[----:B------:R-:W-:-:S02]  /*af30*/  IADD3 R124, -R234, 0xb, RZ ;  /* 0x0000000bea7c7810 */ /* 0x000fc40007ffe1ff */
[----:B------:R-:W-:Y:S01]  /*af40*/  FMNMX.FTZ R157, R163, R20, !PT ;  /* 0x00000014a39d7209 */ /* 0x000fe20007810000 */
[----:B------:R-:W-:Y:S01]  /*af50*/  @!P1 VIADD R120, R120, 0x34840 ;  /* 0x0003484078789836 */ /* 0x000fe20000000000 */
[----:B------:R-:W-:Y:S02]  /*af60*/  MUFU.EX2 R201, R201 ;  /* 0x000000c900c97308 */ /* 0x000fe40000000800 */
[----:B------:R-:W-:Y:S02]  /*af70*/  FMNMX.FTZ R20, R166, R157, !PT ;  /* 0x0000009da6147209 */ /* 0x000fe40007810000 */
[----:B------:R-:W-:Y:S02]  /*af80*/  @!P1 PRMT R128, RZ, 0x654, R120 ;  /* 0x00000654ff809816 */ /* 0x000fe40000000078 */
[----:B------:R-:W-:Y:S02]  /*af90*/  FMNMX.FTZ R157, R167, R20, !PT ;  /* 0x00000014a79d7209 */ /* 0x000fe40007810000 */
[----:B------:R-:W-:Y:S02]  /*afa0*/  MUFU.EX2 R161, R161 ;  /* 0x000000a100a17308 */ /* 0x000fe40000000800 */
[----:B------:R-:W-:-:S04]  /*afb0*/  FMNMX.FTZ R20, R154, R157, !PT ;  /* 0x0000009d9a147209 */ /* 0x000fc80007810000 */
        /* <DEDUP_REMOVED lines=34> */
[----:B0-----:R-:W-:-:S04]  /*b1e0*/  FMNMX.FTZ R20, R193, R20, !PT ;  /* 0x00000014c1147209 */ /* 0x001fc80007810000 */
[----:B------:R-:W-:Y:S01]  /*b1f0*/  FMNMX.FTZ R20, R99, R20, !PT ;  /* 0x0000001463147209 */ /* 0x000fe20007810000 */
[----:B------:R-:W-:Y:S02]  /*b200*/  WARPGROUP.DEPBAR.LE gsb0, 0x0 ;  /* 0x00008000000079c5 */ /* 0x000fe40000010000 */
[----:B------:R-:W-:Y:S01]  /*b210*/  WARPGROUP.ARRIVE ;  /* 0x00000000000079c5 */ /* 0x000fe20000000000 */
[----:B-1----:R-:W-:Y:S01]  /*b220*/  FMNMX.FTZ R20, R195, R20, !PT ;  /* 0x00000014c3147209 */ /* 0x002fe20007810000 */
[-CC-:B------:R-:W-:Y:S01]  /*b230*/  FFMA.FTZ R204, R112, R88.reuse, -R235.reuse ;  /* 0x0000005870cc7223 */ /* 0x180fe200000108eb */
[----:B------:R-:W-:Y:S02]  /*b240*/  FFMA.FTZ R206, R116, R88, -R235 ;  /* 0x0000005874ce7223 */ /* 0x000fe400000108eb */
[----:B------:R-:W-:Y:S01]  /*b250*/  FMNMX.FTZ R20, R103, R20, !PT ;  /* 0x0000001467147209 */ /* 0x000fe20007810000 */
[----:B------:R-:W-:Y:S01]  /*b260*/  HGMMA.64x128x16.F32 R24, R208, gdesc[UR8].tnspB, R24, gsb0 ;  /* 0x41e00008d0187df0 */ /* 0x000fe20008000818 */
[----:B------:R-:W-:Y:S01]  /*b270*/  UIADD3 UR10, UR6, 0x480, URZ ;  /* 0x00000480060a7890 */ /* 0x000fe2000fffe03f */
[----:B------:R-:W-:Y:S01]  /*b280*/  MUFU.EX2 R204, R204 ;  /* 0x000000cc00cc7308 */ /* 0x000fe20000000800 */
[----:B------:R-:W-:Y:S01]  /*b290*/  UMOV UR11, 0x40000040 ;  /* 0x40000040000b7882 */ /* 0x000fe20000000000 */
[----:B------:R-:W-:Y:S01]  /*b2a0*/  UIADD3 UR6, UR6, 0x500, URZ ;  /* 0x0000050006067890 */ /* 0x000fe2000fffe03f */
[----:B--2---:R-:W-:-:S04]  /*b2b0*/  FMNMX.FTZ R20, R197, R20, !PT ;  /* 0x00000014c5147209 */ /* 0x004fc80007810000 */
[----:B------:R-:W-:Y:S01]  /*b2c0*/  FMNMX.FTZ R20, R91, R20, !PT ;  /* 0x000000145b147209 */ /* 0x000fe20007810000 */
[----:B------:R-:W-:Y:S03]  /*b2d0*/  MUFU.EX2 R206, R206 ;  /* 0x000000ce00ce7308 */ /* 0x000fe60000000800 */
[----:B---3--:R-:W-:-:S04]  /*b2e0*/  FMNMX.FTZ R20, R199, R20, !PT ;  /* 0x00000014c7147209 */ /* 0x008fc80007810000 */
[----:B----4-:R-:W-:Y:S01]  /*b2f0*/  FMNMX.FTZ R90, R95, R20, !PT ;  /* 0x000000145f5a7209 */ /* 0x010fe20007810000 */
        /* <DEDUP_REMOVED lines=19> */
[----:B------:R-:W-:Y:S01]  /*b430*/  FFMA.FTZ R118, R167, R88, -R181 ;  /* 0x00000058a7767223 */ /* 0x000fe200000108b5 */
[----:B------:R-:W-:-:S02]  /*b440*/  IMAD.U32 R135, RZ, RZ, UR60 ;  /* 0x0000003cff877e24 */ /* 0x000fc4000f8e00ff */
[-CC-:B------:R-:W-:Y:S01]  /*b450*/  FFMA.FTZ R122, R122, R88.reuse, -R181.reuse ;  /* 0x000000587a7a7223 */ /* 0x180fe200000108b5 */
[-CC-:B------:R-:W-:Y:S01]  /*b460*/  FFMA.FTZ R110, R155, R88.reuse, -R181.reuse ;  /* 0x000000589b6e7223 */ /* 0x180fe200000108b5 */
[-CC-:B0-----:R-:W-:Y:S01]  /*b470*/  FFMA.FTZ R187, R158, R88.reuse, -R181.reuse ;  /* 0x000000589ebb7223 */ /* 0x181fe200000108b5 */
        /* <DEDUP_REMOVED lines=18> */
[----:B------:R-:W-:Y:S01]  /*b5a0*/  FFMA.FTZ R95, R95, R88, -R181 ;  /* 0x000000585f5f7223 */ /* 0x000fe200000108b5 */
[----:B------:R-:W-:-:S05]  /*b5b0*/  R2UR UR60, R2 ;  /* 0x00000000023c72ca */ /* 0x000fca00000e0000 */
[----:B------:R-:W-:Y:S08]  /*b5c0*/  MUFU.EX2 R163, R163 ;  /* 0x000000a300a37308 */ /* 0x000ff00000000800 */
[----:B------:R-:W-:Y:S08]  /*b5d0*/  MUFU.EX2 R183, R183 ;  /* 0x000000b700b77308 */ /* 0x000ff00000000800 */
[----:B------:R-:W-:Y:S01]  /*b5e0*/  MUFU.EX2 R118, R118 ;  /* 0x0000007600767308 */ /* 0x000fe20000000800 */
[----:B------:R-:W-:-:S02]  /*b5f0*/  WARPGROUP.DEPBAR.LE gsb0, 0x0 ;  /* 0x00008000000079c5 */ /* 0x000fc40000010000 */
[----:B------:R-:W-:Y:S01]  /*b600*/  WARPGROUP.ARRIVE ;  /* 0x00000000000079c5 */ /* 0x000fe20000000000 */
[-CC-:B------:R-:W-:Y:S01]  /*b610*/  FFMA.FTZ R208, R175, R88.reuse, -R235.reuse ;  /* 0x00000058afd07223 */ /* 0x180fe200000108eb */
[-CC-:B------:R-:W-:Y:S01]  /*b620*/  FFMA.FTZ R210, R177, R88.reuse, -R235.reuse ;  /* 0x00000058b1d27223 */ /* 0x180fe200000108eb */
[-CC-:B------:R-:W-:Y:S01]  /*b630*/  FFMA.FTZ R175, R185, R88.reuse, -R235.reuse ;  /* 0x00000058b9af7223 */ /* 0x180fe200000108eb */
[-C--:B------:R-:W-:Y:S01]  /*b640*/  FFMA.FTZ R235, R93, R88.reuse, -R235 ;  /* 0x000000585deb7223 */ /* 0x080fe200000108eb */
[----:B------:R-:W-:Y:S01]  /*b650*/  FADD.FTZ R93, -R133, R13 ;  /* 0x0000000d855d7221 */ /* 0x000fe20000010100 */
[----:B------:R-:W-:Y:S01]  /*b660*/  HGMMA.64x128x16.F32 R24, R212, gdesc[UR8].tnspB, R24, gsb0 ;  /* 0x41e00008d4187df0 */ /* 0x000fe20008000818 */
[----:B------:R-:W-:Y:S01]  /*b670*/  UMOV UR10, UR6 ;  /* 0x00000006000a7c82 */ /* 0x000fe20008000000 */
[----:B------:R-:W-:Y:S01]  /*b680*/  UMOV UR11, 0x40000040 ;  /* 0x40000040000b7882 */ /* 0x000fe20000000000 */
[-C--:B------:R-:W-:Y:S01]  /*b690*/  FMUL.FTZ R93, R93, R88.reuse ;  /* 0x000000585d5d7220 */ /* 0x080fe20000410000 */
[-CC-:B------:R-:W-:Y:S01]  /*b6a0*/  FFMA.FTZ R177, R21, R88.reuse, -R181.reuse ;  /* 0x0000005815b17223 */ /* 0x180fe200000108b5 */
[-CC-:B------:R-:W-:Y:S01]  /*b6b0*/  FFMA.FTZ R185, R154, R88.reuse, -R181.reuse ;  /* 0x000000589ab97223 */ /* 0x180fe200000108b5 */
[--C-:B------:R-:W-:Y:S01]  /*b6c0*/  FFMA.FTZ R21, R130, R88, -R181.reuse ;  /* 0x0000005882157223 */ /* 0x100fe200000108b5 */
[----:B------:R-:W-:Y:S01]  /*b6d0*/  @!P1 LEA R130, R135, R0, 0x3 ;  /* 0x0000000087829211 */ /* 0x000fe200078e18ff */
[----:B------:R-:W-:Y:S01]  /*b6e0*/  MUFU.EX2 R110, R110 ;  /* 0x0000006e006e7308 */ /* 0x000fe20000000800 */
[-CC-:B------:R-:W-:Y:S01]  /*b6f0*/  FFMA.FTZ R209, R189, R88.reuse, -R181.reuse ;  /* 0x00000058bdd17223 */ /* 0x180fe200000108b5 */
[----:B------:R-:W-:-:S02]  /*b700*/  FFMA.FTZ R211, R191, R88, -R181 ;  /* 0x00000058bfd37223 */ /* 0x000fc400000108b5 */
[----:B------:R-:W-:-:S04]  /*b710*/  @!P1 VIADD R130, R130, 0x34860 ;  /* 0x0003486082829836 */ /* 0x000fc80000000000 */
[----:B------:R-:W-:Y:S01]  /*b720*/  MUFU.EX2 R93, R93 ;  /* 0x0000005d005d7308 */ /* 0x000fe20000000800 */
[----:B------:R-:W-:-:S07]  /*b730*/  @!P1 PRMT R130, RZ, 0x654, R130 ;  /* 0x00000654ff829816 */ /* 0x000fce0000000082 */
[----:B------:R-:W-:Y:S08]  /*b740*/  MUFU.EX2 R177, R177 ;  /* 0x000000b100b17308 */ /* 0x000ff00000000800 */
        /* <DEDUP_REMOVED lines=14> */
[----:B------:R-:W-:Y:S08]  /*b830*/  MUFU.EX2 R116, R116 ;  /* 0x0000007400747308 */ /* 0x000ff00000000800 */
[----:B------:R-:W-:Y:S01]  /*b840*/  MUFU.EX2 R120, R134 ;  /* 0x0000008600787308 */ /* 0x000fe20000000800 */
[----:B------:R-:W-:-:S02]  /*b850*/  WARPGROUP.DEPBAR.LE gsb0, 0x0 ;  /* 0x00008000000079c5 */ /* 0x000fc40000010000 */
[----:B------:R-:W-:-:S05]  /*b860*/  WARPGROUP.ARRIVE ;  /* 0x00000000000079c5 */ /* 0x000fca0000000000 */
[----:B------:R-:W-:Y:S01]  /*b870*/  MUFU.EX2 R131, R131 ;  /* 0x0000008300837308 */ /* 0x000fe20000000800 */
[----:B------:R-:W-:Y:S02]  /*b880*/  F2FP.F16.F32.PACK_AB R212, R97, R20 ;  /* 0x0000001461d4723e */ /* 0x000fe400000000ff */
[----:B------:R-:W-:Y:S01]  /*b890*/  F2FP.F16.F32.PACK_AB R214, R101, R90 ;  /* 0x0000005a65d6723e */ /* 0x000fe200000000ff */
[----:B------:R-:W-:Y:S04]  /*b8a0*/  HGMMA.64x128x16.F32 R24, R216, gdesc[UR8].tnspB, R24, gsb0 ;  /* 0x41e00008d8187df0 */ /* 0x000fe80008000818 */
        /* <DEDUP_REMOVED lines=9> */
[----:B------:R-:W0:Y:S08]  /*b940*/  MUFU.EX2 R13, R235 ;  /* 0x000000eb000d7308 */ /* 0x000e300000000800 */
[----:B------:R-:W-:Y:S01]  /*b950*/  MUFU.EX2 R95, R95 ;  /* 0x0000005f005f7308 */ /* 0x000fe20000000800 */
[----:B------:R-:W-:-:S02]  /*b960*/  WARPGROUP.DEPBAR.LE gsb0, 0x0 ;  /* 0x00008000000079c5 */ /* 0x000fc40000010000 */
[----:B------:R1:W-:Y:S06]  /*b970*/  BAR.ARV R124, 0x100 ;  /* 0x0004007c0000751d */ /* 0x0003ec0000002000 */
[----:B------:R2:W-:Y:S01]  /*b980*/  @!P1 SYNCS.ARRIVE.TRANS64.RED.A1T0 RZ, [R128+URZ], RZ ;  /* 0x000000ff80ff99a7 */ /* 0x0005e2000810043f */
[----:B0-----:R-:W-:Y:S01]  /*b990*/  F2FP.F16.F32.PACK_AB R218, R13, R94 ;  /* 0x0000005e0dda723e */ /* 0x001fe200000000ff */
[----:B-1----:R-:W-:Y:S01]  /*b9a0*/  FADD.FTZ R124, R178, R11 ;  /* 0x0000000bb27c7221 */ /* 0x002fe20000010000 */
[----:B------:R-:W-:Y:S01]  /*b9b0*/  FFMA.FTZ R11, R123, R88, -R181 ;  /* 0x000000587b0b7223 */ /* 0x000fe200000108b5 */
[-C--:B------:R-:W-:Y:S01]  /*b9c0*/  FMUL.FTZ R24, R24, R12.reuse ;  /* 0x0000000c18187220 */ /* 0x080fe20000410000 */
[-C--:B------:R-:W-:Y:S01]  /*b9d0*/  FMUL.FTZ R25, R25, R12.reuse ;  /* 0x0000000c19197220 */ /* 0x080fe20000410000 */
[----:B------:R-:W-:Y:S01]  /*b9e0*/  FADD.FTZ R135, R169, R124 ;  /* 0x0000007ca9877221 */ /* 0x000fe20000010000 */
[----:B------:R-:W-:Y:S01]  /*b9f0*/  FMUL.FTZ R28, R28, R12 ;  /* 0x0000000c1c1c7220 */ /* 0x000fe20000410000 */
[----:B--2---:R-:W-:Y:S01]  /*ba00*/  FFMA.FTZ R128, R93, R10, R96 ;  /* 0x0000000a5d807223 */ /* 0x004fe20000010060 */
[----:B------:R0:W-:Y:S01]  /*ba10*/  @!P1 SYNCS.ARRIVE.TRANS64.RED.A1T0 RZ, [R130+URZ], RZ ;  /* 0x000000ff82ff99a7 */ /* 0x0001e2000810043f */
[----:B------:R1:W-:Y:S01]  /*ba20*/  MUFU.EX2 R10, R122 ;  /* 0x0000007a000a7308 */ /* 0x0003e20000000800 */
[----:B------:R-:W-:Y:S01]  /*ba30*/  FMUL.FTZ R29, R29, R12 ;  /* 0x0000000c1d1d7220 */ /* 0x000fe20000410000 */
[C---:B------:R-:W-:Y:S01]  /*ba40*/  FADD.FTZ R128, R177.reuse, R128 ;  /* 0x00000080b1807221 */ /* 0x040fe20000010000 */
[----:B------:R-:W-:Y:S01]  /*ba50*/  F2FP.F16.F32.PACK_AB R177, R177, R96 ;  /* 0x00000060b1b1723e */ /* 0x000fe200000000ff */
[-C--:B------:R-:W-:Y:S01]  /*ba60*/  FMUL.FTZ R32, R32, R12.reuse ;  /* 0x0000000c20207220 */ /* 0x080fe20000410000 */
[----:B------:R-:W-:Y:S01]  /*ba70*/  FMUL.FTZ R33, R33, R12 ;  /* 0x0000000c21217220 */ /* 0x000fe20000410000 */
[----:B------:R-:W-:Y:S01]  /*ba80*/  FADD.FTZ R123, R179, R128 ;  /* 0x00000080b37b7221 */ /* 0x000fe20000010000 */
[----:B------:R-:W-:Y:S01]  /*ba90*/  F2FP.F16.F32.PACK_AB R179, R98, R179 ;  /* 0x000000b362b3723e */ /* 0x000fe200000000ff */
[----:B------:R-:W2:Y:S01]  /*baa0*/  MUFU.EX2 R11, R11 ;  /* 0x0000000b000b7308 */ /* 0x000ea20000000800 */
[----:B-1----:R-:W-:Y:S01]  /*bab0*/  FADD.FTZ R122, R180, R135 ;  /* 0x00000087b47a7221 */ /* 0x002fe20000010000 */
[----:B------:R-:W-:Y:S01]  /*bac0*/  FADD.FTZ R123, R98, R123 ;  /* 0x0000007b627b7221 */ /* 0x000fe20000010000 */
[----:B------:R-:W-:Y:S01]  /*bad0*/  F2FP.F16.F32.PACK_AB R180, R201, R180 ;  /* 0x000000b4c9b4723e */ /* 0x000fe200000000ff */
[-C--:B------:R-:W-:Y:S01]  /*bae0*/  FMUL.FTZ R36, R36, R12.reuse ;  /* 0x0000000c24247220 */ /* 0x080fe20000410000 */
[----:B------:R-:W-:Y:S01]  /*baf0*/  FMUL.FTZ R37, R37, R12 ;  /* 0x0000000c25257220 */ /* 0x000fe20000410000 */
[----:B------:R-:W-:Y:S01]  /*bb00*/  FADD.FTZ R124, R108, R123 ;  /* 0x0000007b6c7c7221 */ /* 0x000fe20000010000 */
[----:B------:R-:W-:Y:S01]  /*bb10*/  FADD.FTZ R123, R201, R122 ;  /* 0x0000007ac97b7221 */ /* 0x000fe20000010000 */
[----:B------:R-:W-:Y:S01]  /*bb20*/  FFMA.FTZ R122, R115, R88, -R181 ;  /* 0x00000058737a7223 */ /* 0x000fe200000108b5 */
[-C--:B------:R-:W-:Y:S01]  /*bb30*/  FMUL.FTZ R40, R40, R12.reuse ;  /* 0x0000000c28287220 */ /* 0x080fe20000410000 */
        /* <DEDUP_REMOVED lines=17> */
[----:B------:R-:W-:Y:S01]  /*bc50*/  FFMA.FTZ R115, R193, R88, -R181 ;  /* 0x00000058c1737223 */ /* 0x000fe200000108b5 */
[----:B0-----:R-:W-:Y:S01]  /*bc60*/  FADD.FTZ R130, R186, R107 ;  /* 0x0000006bba827221 */ /* 0x001fe20000010000 */
[----:B------:R-:W0:Y:S01]  /*bc70*/  MUFU.EX2 R122, R122 ;  /* 0x0000007a007a7308 */ /* 0x000e220000000800 */
[----:B------:R-:W-:Y:S01]  /*bc80*/  FADD.FTZ R107, R187, R128 ;  /* 0x00000080bb6b7221 */ /* 0x000fe20000010000 */
[----:B------:R-:W-:Y:S01]  /*bc90*/  F2FP.F16.F32.PACK_AB R193, R139, R102 ;  /* 0x000000668bc1723e */ /* 0x000fe200000000ff */
[----:B------:R-:W-:Y:S01]  /*bca0*/  FADD.FTZ R111, R153, R130 ;  /* 0x00000082996f7221 */ /* 0x000fe20000010000 */
[----:B--2---:R-:W-:Y:S01]  /*bcb0*/  F2FP.F16.F32.PACK_AB R201, R11, R10 ;  /* 0x0000000a0bc9723e */ /* 0x004fe200000000ff */
[----:B-1----:R-:W-:Y:S01]  /*bcc0*/  FADD.FTZ R127, R112, R107 ;  /* 0x0000006b707f7221 */ /* 0x002fe20000010000 */
[-C--:B------:R-:W-:Y:S01]  /*bcd0*/  FFMA.FTZ R107, R195, R88.reuse, -R181 ;  /* 0x00000058c36b7223 */ /* 0x080fe200000108b5 */
[----:B------:R-:W-:Y:S01]  /*bce0*/  FADD.FTZ R128, R188, R111 ;  /* 0x0000006fbc807221 */ /* 0x000fe20000010000 */
[----:B------:R-:W-:Y:S01]  /*bcf0*/  FFMA.FTZ R111, R197, R88, -R181 ;  /* 0x00000058c56f7223 */ /* 0x000fe200000108b5 */
[----:B------:R-:W-:Y:S01]  /*bd00*/  FADD.FTZ R130, R106, R127 ;  /* 0x0000007f6a827221 */ /* 0x000fe20000010000 */
[----:B------:R-:W1:Y:S01]  /*bd10*/  MUFU.EX2 R124, R124 ;  /* 0x0000007c007c7308 */ /* 0x000e620000000800 */
[----:B------:R-:W-:Y:S01]  /*bd20*/  FADD.FTZ R99, R145, R128 ;  /* 0x0000008091637221 */ /* 0x000fe20000010000 */
[----:B------:R-:W-:Y:S01]  /*bd30*/  F2FP.F16.F32.PACK_AB R195, R143, R100 ;  /* 0x000000648fc3723e */ /* 0x000fe200000000ff */
[----:B------:R-:W-:Y:S01]  /*bd40*/  FADD.FTZ R127, R155, R130 ;  /* 0x000000829b7f7221 */ /* 0x000fe20000010000 */
[----:B------:R-:W-:Y:S01]  /*bd50*/  F2FP.F16.F32.PACK_AB R197, R116, R21 ;  /* 0x0000001574c5723e */ /* 0x000fe200000000ff */
[----:B------:R-:W-:Y:S01]  /*bd60*/  FADD.FTZ R128, R190, R99 ;  /* 0x00000063be807221 */ /* 0x000fe20000010000 */
[-C--:B------:R-:W-:Y:S01]  /*bd70*/  FFMA.FTZ R99, R91, R88.reuse, -R181 ;  /* 0x000000585b637223 */ /* 0x080fe200000108b5 */
[----:B------:R-:W-:Y:S01]  /*bd80*/  FADD.FTZ R130, R104, R127 ;  /* 0x0000007f68827221 */ /* 0x000fe20000010000 */
[----:B------:R-:W-:Y:S01]  /*bd90*/  FFMA.FTZ R91, R199, R88, -R181 ;  /* 0x00000058c75b7223 */ /* 0x000fe200000108b5 */
[----:B------:R-:W-:Y:S01]  /*bda0*/  FADD.FTZ R127, R149, R128 ;  /* 0x00000080957f7221 */ /* 0x000fe20000010000 */
[----:B------:R-:W-:Y:S01]  /*bdb0*/  F2FP.F16.F32.PACK_AB R181, R163, R108 ;  /* 0x0000006ca3b5723e */ /* 0x000fe200000000ff */
        /* <DEDUP_REMOVED lines=33> */
[----:B------:R4:W5:Y:S01]  /*bfd0*/  MUFU.EX2 R98, R123 ;  /* 0x0000007b00627308 */ /* 0x0009620000000800 */
[----:B------:R-:W-:Y:S01]  /*bfe0*/  FADD.FTZ R108, R200, R15 ;  /* 0x0000000fc86c7221 */ /* 0x000fe20000010000 */
[-C--:B------:R-:W-:Y:S01]  /*bff0*/  FMUL.FTZ R69, R69, R12.reuse ;  /* 0x0000000c45457220 */ /* 0x080fe20000410000 */
[----:B------:R-:W-:Y:S01]  /*c000*/  FADD.FTZ R110, R10, R127 ;  /* 0x0000007f0a6e7221 */ /* 0x000fe20000010000 */
[-C--:B------:R-:W-:Y:S01]  /*c010*/  FMUL.FTZ R72, R72, R12.reuse ;  /* 0x0000000c48487220 */ /* 0x080fe20000410000 */
[----:B------:R-:W-:Y:S01]  /*c020*/  FADD.FTZ R15, R121, R108 ;  /* 0x0000006c790f7221 */ /* 0x000fe20000010000 */
[-C--:B------:R-:W-:Y:S01]  /*c030*/  FMUL.FTZ R73, R73, R12.reuse ;  /* 0x0000000c49497220 */ /* 0x080fe20000410000 */
[----:B------:R-:W-:Y:S01]  /*c040*/  FADD.FTZ R110, R11, R110 ;  /* 0x0000006e0b6e7221 */ /* 0x000fe20000010000 */
[----:B------:R-:W5:Y:S01]  /*c050*/  MUFU.EX2 R111, R111 ;  /* 0x0000006f006f7308 */ /* 0x000f620000000800 */
[----:B------:R-:W-:Y:S01]  /*c060*/  FADD.FTZ R106, R202, R15 ;  /* 0x0000000fca6a7221 */ /* 0x000fe20000010000 */
[-C--:B------:R-:W-:Y:S01]  /*c070*/  FMUL.FTZ R76, R76, R12.reuse ;  /* 0x0000000c4c4c7220 */ /* 0x080fe20000410000 */
[----:B------:R-:W-:Y:S01]  /*c080*/  FADD.FTZ R15, R203, R110 ;  /* 0x0000006ecb0f7221 */ /* 0x000fe20000010000 */
[-C--:B------:R-:W-:Y:S01]  /*c090*/  FMUL.FTZ R77, R77, R12.reuse ;  /* 0x0000000c4d4d7220 */ /* 0x080fe20000410000 */
[----:B----4-:R-:W-:Y:S01]  /*c0a0*/  FADD.FTZ R123, R125, R106 ;  /* 0x0000006a7d7b7221 */ /* 0x010fe20000010000 */
[-C--:B------:R-:W-:Y:S01]  /*c0b0*/  FMUL.FTZ R80, R80, R12.reuse ;  /* 0x0000000c50507220 */ /* 0x080fe20000410000 */
[----:B---3--:R-:W-:Y:S01]  /*c0c0*/  FADD.FTZ R104, R114, R15 ;  /* 0x0000000f72687221 */ /* 0x008fe20000010000 */
[----:B------:R-:W3:Y:S01]  /*c0d0*/  MUFU.EX2 R99, R99 ;  /* 0x0000006300637308 */ /* 0x000ee20000000800 */
[----:B------:R-:W-:Y:S01]  /*c0e0*/  FADD.FTZ R102, R204, R123 ;  /* 0x0000007bcc667221 */ /* 0x000fe20000010000 */
[-C--:B------:R-:W-:Y:S01]  /*c0f0*/  FMUL.FTZ R81, R81, R12.reuse ;  /* 0x0000000c51517220 */ /* 0x080fe20000410000 */
[----:B------:R-:W-:Y:S01]  /*c100*/  FADD.FTZ R15, R205, R104 ;  /* 0x00000068cd0f7221 */ /* 0x000fe20000010000 */
[-C--:B------:R-:W-:Y:S01]  /*c110*/  FMUL.FTZ R84, R84, R12.reuse ;  /* 0x0000000c54547220 */ /* 0x080fe20000410000 */
[----:B------:R-:W-:Y:S01]  /*c120*/  FADD.FTZ R123, R113, R102 ;  /* 0x00000066717b7221 */ /* 0x000fe20000010000 */
[----:B------:R-:W-:Y:S01]  /*c130*/  FMUL.FTZ R85, R85, R12 ;  /* 0x0000000c55557220 */ /* 0x000fe20000410000 */
[----:B0-----:R-:W-:Y:S01]  /*c140*/  FADD.FTZ R100, R122, R15 ;  /* 0x0000000f7a647221 */ /* 0x001fe20000010000 */
[----:B------:R-:W0:Y:S01]  /*c150*/  MUFU.EX2 R91, R91 ;  /* 0x0000005b005b7308 */ /* 0x000e220000000800 */
[----:B------:R-:W-:Y:S01]  /*c160*/  FADD.FTZ R102, R206, R123 ;  /* 0x0000007bce667221 */ /* 0x000fe20000010000 */
[----:B------:R-:W-:Y:S01]  /*c170*/  F2FP.F16.F32.PACK_AB R178, R169, R178 ;  /* 0x000000b2a9b2723e */ /* 0x000fe200000000ff */
[----:B------:R-:W-:Y:S01]  /*c180*/  FADD.FTZ R15, R207, R100 ;  /* 0x00000064cf0f7221 */ /* 0x000fe20000010000 */
[----:B------:R-:W-:Y:S01]  /*c190*/  F2FP.F16.F32.PACK_AB R182, R161, R182 ;  /* 0x000000b6a1b6723e */ /* 0x000fe200000000ff */
[----:B------:R-:W-:Y:S01]  /*c1a0*/  FADD.FTZ R21, R117, R102 ;  /* 0x0000006675157221 */ /* 0x000fe20000010000 */
[----:B------:R-:W-:Y:S01]  /*c1b0*/  F2FP.F16.F32.PACK_AB R183, R118, R183 ;  /* 0x000000b776b7723e */ /* 0x000fe200000000ff */
[----:B-1----:R-:W-:Y:S01]  /*c1c0*/  FADD.FTZ R100, R124, R15 ;  /* 0x0000000f7c647221 */ /* 0x002fe20000010000 */
[----:B------:R-:W-:Y:S01]  /*c1d0*/  F2FP.F16.F32.PACK_AB R184, R165, R184 ;  /* 0x000000b8a5b8723e */ /* 0x000fe200000000ff */
[----:B------:R-:W-:Y:S01]  /*c1e0*/  FADD.FTZ R102, R208, R21 ;  /* 0x00000015d0667221 */ /* 0x000fe20000010000 */
[----:B------:R-:W-:Y:S01]  /*c1f0*/  F2FP.F16.F32.PACK_AB R186, R153, R186 ;  /* 0x000000ba99ba723e */ /* 0x000fe200000000ff */
[----:B------:R-:W-:Y:S01]  /*c200*/  FADD.FTZ R15, R209, R100 ;  /* 0x00000064d10f7221 */ /* 0x000fe20000010000 */
[----:B--2---:R-:W-:Y:S01]  /*c210*/  F2FP.F16.F32.PACK_AB R209, R96, R209 ;  /* 0x000000d160d1723e */ /* 0x004fe200000000ff */
[----:B------:R-:W-:Y:S01]  /*c220*/  FADD.FTZ R11, R105, R102 ;  /* 0x00000066690b7221 */ /* 0x000fe20000010000 */
[----:B------:R-:W-:Y:S01]  /*c230*/  F2FP.F16.F32.PACK_AB R187, R112, R187 ;  /* 0x000000bb70bb723e */ /* 0x000fe200000000ff */
        /* <DEDUP_REMOVED lines=8> */
[----:B-----5:R-:W-:Y:S01]  /*c2c0*/  FADD.FTZ R10, R98, R11 ;  /* 0x0000000b620a7221 */ /* 0x020fe20000010000 */
        /* <DEDUP_REMOVED lines=23> */
[----:B---3--:R-:W-:Y:S01]  /*c440*/  FADD.FTZ R10, R99, R10 ;  /* 0x0000000a630a7221 */ /* 0x008fe20000010000 */
[----:B------:R-:W-:Y:S01]  /*c450*/  F2FP.F16.F32.PACK_AB R211, R98, R211 ;  /* 0x000000d362d3723e */ /* 0x000fe200000000ff */
[----:B------:R-:W-:Y:S01]  /*c460*/  FADD.FTZ R20, R94, R11 ;  /* 0x0000000b5e147221 */ /* 0x000fe20000010000 */
[----:B------:R-:W-:Y:S01]  /*c470*/  F2FP.F16.F32.PACK_AB R213, R119, R115 ;  /* 0x0000007377d5723e */ /* 0x000fe200000000ff */
[----:B0-----:R-:W-:Y:S01]  /*c480*/  FADD.FTZ R10, R91, R10 ;  /* 0x0000000a5b0a7221 */ /* 0x001fe20000010000 */
[----:B------:R-:W-:Y:S01]  /*c490*/  F2FP.F16.F32.PACK_AB R215, R103, R107 ;  /* 0x0000006b67d7723e */ /* 0x000fe200000000ff */
[----:B------:R-:W-:Y:S01]  /*c4a0*/  FADD.FTZ R11, R13, R20 ;  /* 0x000000140d0b7221 */ /* 0x000fe20000010000 */
[----:B------:R-:W-:Y:S01]  /*c4b0*/  F2FP.F16.F32.PACK_AB R216, R175, R92 ;  /* 0x0000005cafd8723e */ /* 0x000fe200000000ff */
[----:B------:R-:W-:Y:S01]  /*c4c0*/  FADD.FTZ R10, R95, R10 ;  /* 0x0000000a5f0a7221 */ /* 0x000fe20000010000 */
        /* <DEDUP_REMOVED lines=34> */
[----:B------:R-:W-:-:S02]  /*c6f0*/  IMAD.MOV.U32 R15, RZ, RZ, R16 ;  /* 0x000000ffff0f7224 */ /* 0x000fc400078e0010 */
[----:B------:R-:W-:Y:S02]  /*c700*/  IMAD.MOV.U32 R13, RZ, RZ, R133 ;  /* 0x000000ffff0d7224 */ /* 0x000fe400078e0085 */
[----:B------:R-:W-:Y:S01]  /*c710*/  IMAD.MOV.U32 R12, RZ, RZ, R89 ;  /* 0x000000ffff0c7224 */ /* 0x000fe200078e0059 */
[----:B------:R-:W-:Y:S06]  /*c720*/  @P2 BRA `(.L_x_379) ;  /* 0xffffffa8005c2947 */ /* 0x000fec000383ffff */
.L_x_370:
[----:B------:R-:W-:Y:S06]  /*c730*/  BAR.ARV 0x8, 0x180 ;  /* 0x0206000000007b1d */ /* 0x000fec0000002000 */
[----:B------:R-:W-:Y:S05]  /*c740*/  @!P0 BRA `(.L_x_380) ;  /* 0x0000000000048947 */ /* 0x000fea0003800000 */
[----:B------:R-:W-:Y:S01]  /*c750*/  BPT.TRAP 0x1 ;  /* 0x000000040000795c */ /* 0x000fe20000300000 */
.L_x_380:
[----:B------:R-:W-:Y:S01]  /*c760*/  IMAD R8, R2, 0x8, R0 ;  /* 0x0000000802087824 */ /* 0x000fe200078e0200 */
[----:B------:R-:W-:-:S04]  /*c770*/  SHF.L.U32 R3, R16, 0x1f, RZ ;  /* 0x0000001f10037819 */ /* 0x000fc800000006ff */
[----:B------:R0:W1:Y:S01]  /*c780*/  SYNCS.PHASECHK.TRANS64.TRYWAIT P2, [R8+URZ+0x34850], R3 ;  /* 0x03485003080075a7 */ /* 0x000062000804017f */
[----:B------:R-:W-:Y:S05]  /*c790*/  @!P0 BRA `(.L_x_381) ;  /* 0x0000000000048947 */ /* 0x000fea0003800000 */
[----:B------:R-:W-:Y:S01]  /*c7a0*/  BPT.TRAP 0x1 ;  /* 0x000000040000795c */ /* 0x000fe20000300000 */
.L_x_381:
[----:B-1----:R-:W-:Y:S05]  /*c7b0*/  @P2 BRA `(.L_x_382) ;  /* 0x0000000000082947 */ /* 0x002fea0003800000 */
[----:B------:R-:W1:Y:S02]  /*c7c0*/  SYNCS.PHASECHK.TRANS64.TRYWAIT P0, [R8+URZ+0x34850], R3 ;  /* 0x03485003080075a7 */ /* 0x000e64000800017f */
[----:B-1----:R-:W-:Y:S05]  /*c7d0*/  @!P0 BRA `(.L_x_383) ;  /* 0x0000008800c08947 */ /* 0x002fea0003800000 */
.L_x_382:
[----:B------:R-:W-:Y:S05]  /*c7e0*/  WARPSYNC.ALL ;  /* 0x0000000000007948 */ /* 0x000fea0003800000 */
[----:B------:R-:W-:Y:S01]  /*c7f0*/  VIADD R0, R0, 0x400 ;  /* 0x0000040000007836 */ /* 0x000fe20000000000 */
[----:B------:R-:W-:Y:S01]  /*c800*/  WARPGROUP.ARRIVE ;  /* 0x00000000000079c5 */ /* 0x000fe20000000000 */
[----:B------:R-:W-:Y:S01]  /*c810*/  IMAD.MOV.U32 R7, RZ, RZ, 0x40000040 ;  /* 0x40000040ff077424 */ /* 0x000fe200078e00ff */
[----:B01----:R-:W-:Y:S01]  /*c820*/  SHFL.BFLY PT, R3, R10, 0x2, 0x1f ;  /* 0x0c401f000a037f89 */ /* 0x003fe200000e0000 */
[----:B------:R-:W-:Y:S01]  /*c830*/  IMAD.MOV.U32 R9, RZ, RZ, RZ ;  /* 0x000000ffff097224 */ /* 0x000fe200078e00ff */
[----:B------:R-:W-:Y:S01]  /*c840*/  SHF.R.U32.HI R0, RZ, 0x4, R0 ;  /* 0x00000004ff007819 */ /* 0x000fe20000011600 */
[----:B------:R-:W-:-:S03]  /*c850*/  VIADD R224, R224, 0x1 ;  /* 0x00000001e0e07836 */ /* 0x000fc60000000000 */
[----:B------:R-:W-:-:S04]  /*c860*/  LOP3.LUT R0, R0, 0x3fff, RZ, 0xc0, !PT ;  /* 0x00003fff00007812 */ /* 0x000fc800078ec0ff */
[----:B------:R-:W-:Y:S02]  /*c870*/  LOP3.LUT R5, R0, 0x5800000, RZ, 0xfc, !PT ;  /* 0x0580000000057812 */ /* 0x000fe400078efcff */
[----:B------:R-:W0:Y:S03]  /*c880*/  SHFL.BFLY PT, R0, R11, 0x2, 0x1f ;  /* 0x0c401f000b007f89 */ /* 0x000e2600000e0000 */
[----:B------:R-:W-:Y:S02]  /*c890*/  IMAD R4, R2, 0xb00, R5 ;  /* 0x00000b0002047824 */ /* 0x000fe400078e0205 */
[----:B------:R-:W-:-:S03]  /*c8a0*/  IMAD.MOV.U32 R5, RZ, RZ, 0x40000040 ;  /* 0x40000040ff057424 */ /* 0x000fc600078e00ff */
[C---:B------:R-:W-:Y:S02]  /*c8b0*/  R2UR UR6, R4.reuse ;  /* 0x00000000040672ca */ /* 0x040fe400000e0000 */
[----:B------:R-:W-:Y:S01]  /*c8c0*/  R2UR UR7, R5 ;  /* 0x00000000050772ca */ /* 0x000fe200000e0000 */
[----:B------:R-:W-:Y:S01]  /*c8d0*/  IMAD.MOV.U32 R5, RZ, RZ, 0x40000040 ;  /* 0x40000040ff057424 */ /* 0x000fe200078e00ff */
[----:B------:R-:W-:-:S11]  /*c8e0*/  IADD3 R6, R4, 0x80, RZ ;  /* 0x0000008004067810 */ /* 0x000fd60007ffe0ff */
[----:B------:R-:W-:Y:S01]  /*c8f0*/  HGMMA.64x128x16.F32 R24, R176, gdesc[UR4].tnspB, R24, gsb0 ;  /* 0x41e00004b0187df0 */ /* 0x000fe20008000818 */
[----:B------:R-:W-:Y:S01]  /*c900*/  R2UR UR6, R6 ;  /* 0x00000000060672ca */ /* 0x000fe200000e0000 */
[----:B------:R-:W-:Y:S01]  /*c910*/  VIADD R6, R4, 0x100 ;  /* 0x0000010004067836 */ /* 0x000fe20000000000 */
[----:B------:R-:W-:Y:S01]  /*c920*/  R2UR UR7, R7 ;  /* 0x00000000070772ca */ /* 0x000fe200000e0000 */
[----:B------:R-:W-:Y:S02]  /*c930*/  IMAD.MOV.U32 R7, RZ, RZ, 0x40000040 ;  /* 0x40000040ff077424 */ /* 0x000fe400078e00ff */
[----:B0-----:R-:W-:Y:S01]  /*c940*/  FADD.FTZ R0, R0, R11 ;  /* 0x0000000b00007221 */ /* 0x001fe20000010000 */
[----:B------:R-:W-:Y:S02]  /*c950*/  VIADD R11, R2, 0x1 ;  /* 0x00000001020b7836 */ /* 0x000fe40000000000 */
[----:B------:R-:W-:-:S03]  /*c960*/  IMAD.MOV.U32 R2, RZ, RZ, RZ ;  /* 0x000000ffff027224 */ /* 0x000fc600078e00ff */
[----:B------:R-:W-:Y:S01]  /*c970*/  ISETP.NE.AND P2, PT, R11, 0x2, PT ;  /* 0x000000020b00780c */ /* 0x000fe20003f45270 */
[----:B------:R-:W-:Y:S02]  /*c980*/  WARPGROUP.DEPBAR.LE gsb0, 0x0 ;  /* 0x00008000000079c5 */ /* 0x000fe40000010000 */
[----:B------:R-:W-:-:S06]  /*c990*/  WARPGROUP.ARRIVE ;  /* 0x00000000000079c5 */ /* 0x000fcc0000000000 */
[----:B------:R-:W-:Y:S01]  /*c9a0*/  HGMMA.64x128x16.F32 R24, R180, gdesc[UR4].tnspB, R24, gsb0 ;  /* 0x41e00004b4187df0 */ /* 0x000fe20008000818 */
[----:B------:R-:W-:Y:S01]  /*c9b0*/  R2UR UR6, R6 ;  /* 0x00000000060672ca */ /* 0x000fe200000e0000 */
[----:B------:R-:W-:Y:S01]  /*c9c0*/  VIADD R6, R4, 0x180 ;  /* 0x0000018004067836 */ /* 0x000fe20000000000 */
[----:B------:R-:W-:Y:S01]  /*c9d0*/  R2UR UR7, R7 ;  /* 0x00000000070772ca */ /* 0x000fe200000e0000 */
[----:B------:R-:W-:Y:S01]  /*c9e0*/  IMAD.MOV.U32 R7, RZ, RZ, 0x40000040 ;  /* 0x40000040ff077424 */ /* 0x000fe200078e00ff */
[----:B------:R-:W-:Y:S02]  /*c9f0*/  WARPGROUP.DEPBAR.LE gsb0, 0x0 ;  /* 0x00008000000079c5 */ /* 0x000fe40000010000 */
[----:B------:R-:W-:-:S09]  /*ca00*/  WARPGROUP.ARRIVE ;  /* 0x00000000000079c5 */ /* 0x000fd20000000000 */
        /* <DEDUP_REMOVED lines=10> */
[----:B------:R-:W-:Y:S02]  /*cab0*/  R2UR UR7, R7 ;  /* 0x00000000070772ca */ /* 0x000fe400000e0000 */
[----:B------:R-:W-:Y:S01]  /*cac0*/  MOV R7, 0x40000040 ;  /* 0x4000004000077802 */ /* 0x000fe20000000f00 */
[----:B------:R-:W-:Y:S02]  /*cad0*/  WARPGROUP.DEPBAR.LE gsb0, 0x0 ;  /* 0x00008000000079c5 */ /* 0x000fe40000010000 */
[----:B------:R-:W-:-:S08]  /*cae0*/  WARPGROUP.ARRIVE ;  /* 0x00000000000079c5 */ /* 0x000fd00000000000 */
        /* <DEDUP_REMOVED lines=23> */
[C---:B------:R-:W-:Y:S01]  /*cc60*/  VIADD R6, R4.reuse, 0x480 ;  /* 0x0000048004067836 */ /* 0x040fe20000000000 */
[----:B------:R-:W-:Y:S01]  /*cc70*/  R2UR UR7, R7 ;  /* 0x00000000070772ca */ /* 0x000fe200000e0000 */
[----:B------:R-:W-:Y:S01]  /*cc80*/  IMAD.MOV.U32 R7, RZ, RZ, 0x40000040 ;  /* 0x40000040ff077424 */ /* 0x000fe200078e00ff */
[----:B------:R-:W-:Y:S01]  /*cc90*/  IADD3 R4, R4, 0x500, RZ ;  /* 0x0000050004047810 */ /* 0x000fe20007ffe0ff */
[----:B------:R-:W-:Y:S02]  /*cca0*/  WARPGROUP.DEPBAR.LE gsb0, 0x0 ;  /* 0x00008000000079c5 */ /* 0x000fe40000010000 */
[----:B------:R-:W-:-:S08]  /*ccb0*/  WARPGROUP.ARRIVE ;  /* 0x00000000000079c5 */ /* 0x000fd00000000000 */
[----:B------:R-:W-:Y:S01]  /*ccc0*/  HGMMA.64x128x16.F32 R24, R208, gdesc[UR4].tnspB, R24, gsb0 ;  /* 0x41e00004d0187df0 */ /* 0x000fe20008000818 */
[----:B------:R-:W-:Y:S02]  /*ccd0*/  R2UR UR6, R6 ;  /* 0x00000000060672ca */ /* 0x000fe400000e0000 */
[----:B------:R-:W-:Y:S01]  /*cce0*/  R2UR UR7, R7 ;  /* 0x00000000070772ca */ /* 0x000fe200000e0000 */
[----:B------:R-:W-:-:S05]  /*ccf0*/  @!P1 VIADD R7, R8, 0x34860 ;  /* 0x0003486008079836 */ /* 0x000fca0000000000 */
[----:B------:R-:W-:Y:S01]  /*cd00*/  @!P1 PRMT R7, RZ, 0x654, R7 ;  /* 0x00000654ff079816 */ /* 0x000fe20000000007 */
[----:B------:R-:W-:Y:S02]  /*cd10*/  WARPGROUP.DEPBAR.LE gsb0, 0x0 ;  /* 0x00008000000079c5 */ /* 0x000fe40000010000 */
[----:B------:R-:W-:-:S06]  /*cd20*/  WARPGROUP.ARRIVE ;  /* 0x00000000000079c5 */ /* 0x000fcc0000000000 */
[----:B------:R-:W-:Y:S01]  /*cd30*/  HGMMA.64x128x16.F32 R24, R212, gdesc[UR4].tnspB, R24, gsb0 ;  /* 0x41e00004d4187df0 */ /* 0x000fe20008000818 */
[----:B------:R-:W-:Y:S01]  /*cd40*/  R2UR UR6, R4 ;  /* 0x00000000040672ca */ /* 0x000fe200000e0000 */
[----:B------:R-:W-:Y:S01]  /*cd50*/  FADD.FTZ R4, R3, R10 ;  /* 0x0000000a03047221 */ /* 0x000fe20000010000 */
[----:B------:R-:W-:Y:S01]  /*cd60*/  R2UR UR7, R5 ;  /* 0x00000000050772ca */ /* 0x000fe200000e0000 */
[----:B------:R-:W0:Y:S04]  /*cd70*/  SHFL.BFLY PT, R3, R0, 0x1, 0x1f ;  /* 0x0c201f0000037f89 */ /* 0x000e2800000e0000 */
[----:B------:R-:W1:Y:S01]  /*cd80*/  SHFL.BFLY PT, R5, R4, 0x1, 0x1f ;  /* 0x0c201f0004057f89 */ /* 0x000e6200000e0000 */
[----:B0-----:R-:W-:Y:S01]  /*cd90*/  FADD.FTZ R12, R0, R3 ;  /* 0x00000003000c7221 */ /* 0x001fe20000010000 */
[----:B------:R-:W-:Y:S01]  /*cda0*/  SEL R3, RZ, 0x1, P2 ;  /* 0x00000001ff037807 */ /* 0x000fe20001000000 */
[----:B------:R-:W-:-:S02]  /*cdb0*/  IMAD.MOV.U32 R0, RZ, RZ, -0x800000 ;  /* 0xff800000ff007424 */ /* 0x000fc400078e00ff */
[----:B-1----:R-:W-:Y:S01]  /*cdc0*/  FADD.FTZ R13, R4, R5 ;  /* 0x00000005040d7221 */ /* 0x002fe20000010000 */
[----:B------:R-:W-:Y:S02]  /*cdd0*/  FSETP.NE.FTZ.AND P0, PT, R12, RZ, PT ;  /* 0x000000ff0c00720b */ /* 0x000fe40003f15000 */
[----:B------:R-:W-:Y:S01]  /*cde0*/  LOP3.LUT R16, R16, R3, RZ, 0x3c, !PT ;  /* 0x0000000310107212 */ /* 0x000fe200078e3cff */
[----:B------:R-:W-:Y:S01]  /*cdf0*/  IMAD.MOV.U32 R3, RZ, RZ, -0x800000 ;  /* 0xff800000ff037424 */ /* 0x000fe200078e00ff */
[----:B------:R-:W-:-:S09]  /*ce00*/  FSETP.NE.FTZ.AND P3, PT, R13, RZ, PT ;  /* 0x000000ff0d00720b */ /* 0x000fd20003f75000 */
[----:B------:R-:W0:Y:S01]  /*ce10*/  @P0 MUFU.LG2 R5, R12 ;  /* 0x0000000c00050308 */ /* 0x000e220000000c00 */
[----:B------:R-:W-:-:S03]  /*ce20*/  @P0 FMUL.FTZ R4, R88, 0.69314718246459960938 ;  /* 0x3f31721858040820 */ /* 0x000fc60000410000 */
[----:B------:R-:W-:-:S04]  /*ce30*/  @P3 FMUL.FTZ R15, R88, 0.69314718246459960938 ;  /* 0x3f317218580f3820 */ /* 0x000fc80000410000 */
[----:B------:R-:W1:Y:S08]  /*ce40*/  @P3 MUFU.LG2 R6, R13 ;  /* 0x0000000d00063308 */ /* 0x000e700000000c00 */
[----:B------:R-:W2:Y:S01]  /*ce50*/  @P0 MUFU.RCP R2, R12 ;  /* 0x0000000c00020308 */ /* 0x000ea20000001000 */
[----:B0-----:R-:W-:-:S04]  /*ce60*/  @P0 FMUL.FTZ R5, R5, 0.69314718246459960938 ;  /* 0x3f31721805050820 */ /* 0x001fc80000410000 */
[----:B------:R-:W-:Y:S01]  /*ce70*/  @P0 FFMA.FTZ R0, R4, R89, R5 ;  /* 0x0000005904000223 */ /* 0x000fe20000010005 */
[----:B------:R-:W-:Y:S02]  /*ce80*/  PLOP3.LUT P0, PT, PT, PT, PT, 0x8, 0x0 ;  /* 0x000000000000781c */ /* 0x000fe40003f0e170 */
[----:B------:R-:W0:Y:S01]  /*ce90*/  @P3 MUFU.RCP R9, R13 ;  /* 0x0000000d00093308 */ /* 0x000e220000001000 */
[----:B-1----:R-:W-:-:S04]  /*cea0*/  @P3 FMUL.FTZ R6, R6, 0.69314718246459960938 ;  /* 0x3f31721806063820 */ /* 0x002fc80000410000 */
[----:B------:R-:W-:Y:S01]  /*ceb0*/  @P3 FFMA.FTZ R3, R15, R133, R6 ;  /* 0x000000850f033223 */ /* 0x000fe20000010006 */
[----:B------:R-:W-:Y:S02]  /*cec0*/  WARPGROUP.DEPBAR.LE gsb0, 0x0 ;  /* 0x00008000000079c5 */ /* 0x000fe40000010000 */
[----:B------:R-:W-:-:S06]  /*ced0*/  WARPGROUP.ARRIVE ;  /* 0x00000000000079c5 */ /* 0x000fcc0000000000 */
[----:B------:R-:W-:Y:S03]  /*cee0*/  HGMMA.64x128x16.F32 R24, R216, gdesc[UR4].tnspB, R24, gsb0 ;  /* 0x41e00004d8187df0 */ /* 0x000fe60008000818 */
[----:B------:R-:W-:Y:S02]  /*cef0*/  WARPGROUP.DEPBAR.LE gsb0, 0x0 ;  /* 0x00008000000079c5 */ /* 0x000fe40000010000 */
[-C--:B--2---:R-:W-:Y:S01]  /*cf00*/  FMUL.FTZ R6, R29, R2.reuse ;  /* 0x000000021d067220 */ /* 0x084fe20000410000 */
        /* <DEDUP_REMOVED lines=20> */
[----:B------:R1:W-:Y:S01]  /*d050*/  @!P1 SYNCS.ARRIVE.TRANS64.RED.A1T0 RZ, [R7+URZ], RZ ;  /* 0x000000ff07ff99a7 */ /* 0x0003e2000810043f */
        /* <DEDUP_REMOVED lines=25> */
[-C--:B-1----:R-:W-:Y:S01]  /*d1f0*/  FMUL.FTZ R7, R31, R9.reuse ;  /* 0x000000091f077220 */ /* 0x082fe20000410000 */
        /* <DEDUP_REMOVED lines=17> */
[----:B------:R-:W-:-:S07]  /*d310*/  SEL R2, R11, RZ, P2 ;  /* 0x000000ff0b027207 */ /* 0x000fce0001000000 */
.L_x_362:
[----:B------:R-:W0:Y:S01]  /*d320*/  S2R R5, SR_CgaCtaId ;  /* 0x0000000000057919 */ /* 0x000e220000008800 */
[----:B------:R-:W-:Y:S01]  /*d330*/  MOV R28, 0x400 ;  /* 0x00000400001c7802 */ /* 0x000fe20000000f00 */
[----:B------:R-:W-:Y:S01]  /*d340*/  BSSY B0, `(.L_x_384) ;  /* 0x0000202000007945 */ /* 0x000fe20003800000 */
[----:B------:R-:W-:Y:S02]  /*d350*/  BAR.SYNC.DEFER_BLOCKING 0x5, 0x180 ;  /* 0x0146000000007b1d */ /* 0x000fe40000010000 */
[----:B0-----:R-:W-:-:S05]  /*d360*/  LEA R28, R5, R28, 0x18 ;  /* 0x0000001c051c7211 */ /* 0x001fca00078ec0ff */
[----:B------:R0:W1:Y:S01]  /*d370*/  LDS.128 R48, [R28+0x348d0] ;  /* 0x0348d0001c307984 */ /* 0x0000620000000c00 */
[----:B------:R-:W-:Y:S06]  /*d380*/  BAR.ARV 0x4, 0x180 ;  /* 0x0106000000007b1d */ /* 0x000fec0000002000 */
[----:B------:R-:W-:Y:S05]  /*d390*/  @P0 BRA `(.L_x_385) ;  /* 0x0000001400240947 */ /* 0x000fea0003800000 */
[----:B------:R-:W2:Y:S01]  /*d3a0*/  S2R R5, SR_SWINHI ;  /* 0x0000000000057919 */ /* 0x000ea20000002f00 */
[----:B------:R-:W-:Y:S01]  /*d3b0*/  F2FP.F16.F32.PACK_AB R6, R6, R107 ;  /* 0x0000006b0606723e */ /* 0x000fe200000000ff */
[----:B------:R-:W-:Y:S01]  /*d3c0*/  ULDC.64 UR4, c[0x0][0xc08] ;  /* 0x0003020000047ab9 */ /* 0x000fe20000000a00 */
[----:B------:R-:W-:Y:S01]  /*d3d0*/  F2FP.F16.F32.PACK_AB R7, R7, R8 ;  /* 0x000000080707723e */ /* 0x000fe200000000ff */
[----:B------:R-:W-:Y:S01]  /*d3e0*/  ULDC.64 UR6, c[0x0][0x208] ;  /* 0x0000820000067ab9 */ /* 0x000fe20000000a00 */
[----:B------:R-:W-:Y:S02]  /*d3f0*/  F2FP.F16.F32.PACK_AB R33, R33, R34 ;  /* 0x000000222121723e */ /* 0x000fe400000000ff */
[----:B------:R-:W-:Y:S02]  /*d400*/  F2FP.F16.F32.PACK_AB R34, R57, R60 ;  /* 0x0000003c3922723e */ /* 0x000fe400000000ff */
[----:B------:R-:W3:Y:S01]  /*d410*/  LDC R60, c[0x0][0xbe8] ;  /* 0x0002fa00ff3c7b82 */ /* 0x000ee20000000800 */
[----:B------:R-:W-:-:S02]  /*d420*/  F2FP.F16.F32.PACK_AB R32, R32, R61 ;  /* 0x0000003d2020723e */ /* 0x000fc400000000ff */
[----:B------:R-:W-:Y:S02]  /*d430*/  F2FP.F16.F32.PACK_AB R35, R35, R54 ;  /* 0x000000362323723e */ /* 0x000fe400000000ff */
[----:B------:R-:W-:Y:S02]  /*d440*/  F2FP.F16.F32.PACK_AB R56, R53, R56 ;  /* 0x000000383538723e */ /* 0x000fe400000000ff */
[----:B------:R-:W-:Y:S02]  /*d450*/  F2FP.F16.F32.PACK_AB R57, R43, R46 ;  /* 0x0000002e2b39723e */ /* 0x000fe400000000ff */
[----:B------:R-:W-:Y:S02]  /*d460*/  F2FP.F16.F32.PACK_AB R44, R41, R44 ;  /* 0x0000002c292c723e */ /* 0x000fe400000000ff */
[----:B------:R-:W-:Y:S02]  /*d470*/  F2FP.F16.F32.PACK_AB R46, R29, R40 ;  /* 0x000000281d2e723e */ /* 0x000fe400000000ff */
[----:B------:R-:W-:-:S02]  /*d480*/  MOV R20, R28 ;  /* 0x0000001c00147202 */ /* 0x000fc40000000f00 */
[----:B--2---:R-:W-:-:S03]  /*d490*/  MOV R21, R5 ;  /* 0x0000000500157202 */ /* 0x004fc60000000f00 */
[----:B------:R-:W-:-:S03]  /*d4a0*/  IMAD.WIDE R4, R230, 0x2, R20 ;  /* 0x00000002e6047825 */ /* 0x000fc600078e0214 */
[C---:B------:R-:W-:Y:S02]  /*d4b0*/  LOP3.LUT R9, R4.reuse, 0x380, RZ, 0xc0, !PT ;  /* 0x0000038004097812 */ /* 0x040fe400078ec0ff */
[C---:B------:R-:W-:Y:S02]  /*d4c0*/  IADD3 R63, P5, R4.reuse, 0x40, RZ ;  /* 0x00000040043f7810 */ /* 0x040fe40007fbe0ff */
[----:B------:R-:W-:Y:S02]  /*d4d0*/  SHF.R.U64 R9, R9, 0x3, RZ ;  /* 0x0000000309097819 */ /* 0x000fe400000012ff */
[C---:B------:R-:W-:Y:S01]  /*d4e0*/  IADD3 R59, P6, R4.reuse, 0x20, RZ ;  /* 0x00000020043b7810 */ /* 0x040fe20007fde0ff */
[----:B------:R-:W-:Y:S01]  /*d4f0*/  IMAD.X R25, RZ, RZ, R5, P5 ;  /* 0x000000ffff197224 */ /* 0x000fe200028e0605 */
[C---:B------:R-:W-:Y:S02]  /*d500*/  IADD3 R67, P4, R4.reuse, 0x60, RZ ;  /* 0x0000006004437810 */ /* 0x040fe40007f9e0ff */
[----:B------:R-:W-:-:S02]  /*d510*/  IADD3 R71, P3, R4, 0x4000, RZ ;  /* 0x0000400004477810 */ /* 0x000fc40007f7e0ff */
[C---:B------:R-:W-:Y:S01]  /*d520*/  IADD3 R75, P2, R4.reuse, 0x4020, RZ ;  /* 0x00004020044b7810 */ /* 0x040fe20007f5e0ff */
[--C-:B------:R-:W-:Y:S01]  /*d530*/  IMAD.X R15, RZ, RZ, R5.reuse, P4 ;  /* 0x000000ffff0f7224 */ /* 0x100fe200020e0605 */
[C---:B------:R-:W-:Y:S01]  /*d540*/  IADD3 R79, P1, R4.reuse, 0x4040, RZ ;  /* 0x00004040044f7810 */ /* 0x040fe20007f3e0ff */
[--C-:B------:R-:W-:Y:S01]  /*d550*/  IMAD.X R13, RZ, RZ, R5.reuse, P3 ;  /* 0x000000ffff0d7224 */ /* 0x100fe200018e0605 */
[----:B------:R-:W-:Y:S01]  /*d560*/  BAR.SYNC.DEFER_BLOCKING 0x1, 0x100 ;  /* 0x0044000000007b1d */ /* 0x000fe20000010000 */
[----:B------:R-:W-:Y:S01]  /*d570*/  IADD3 R81, P0, R4, 0x4060, RZ ;  /* 0x0000406004517810 */ /* 0x000fe20007f1e0ff */
[--C-:B------:R-:W-:Y:S01]  /*d580*/  IMAD.X R11, RZ, RZ, R5.reuse, P2 ;  /* 0x000000ffff0b7224 */ /* 0x100fe200010e0605 */
[----:B------:R-:W-:Y:S01]  /*d590*/  LOP3.LUT R4, R9, R4, RZ, 0x3c, !PT ;  /* 0x0000000409047212 */ /* 0x000fe200078e3cff */
[--C-:B------:R-:W-:Y:S01]  /*d5a0*/  IMAD.X R9, RZ, RZ, R5.reuse, P1 ;  /* 0x000000ffff097224 */ /* 0x100fe200008e0605 */
[----:B------:R-:W-:Y:S01]  /*d5b0*/  LOP3.LUT R14, R63, 0x380, RZ, 0xc0, !PT ;  /* 0x000003803f0e7812 */ /* 0x000fe200078ec0ff */
[----:B------:R-:W-:Y:S01]  /*d5c0*/  IMAD.X R31, RZ, RZ, R5, P0 ;  /* 0x000000ffff1f7224 */ /* 0x000fe200000e0605 */
[----:B------:R-:W-:-:S02]  /*d5d0*/  LOP3.LUT R12, R59, 0x380, RZ, 0xc0, !PT ;  /* 0x000003803b0c7812 */ /* 0x000fc400078ec0ff */
[----:B------:R-:W-:Y:S02]  /*d5e0*/  LOP3.LUT R30, R67, 0x380, RZ, 0xc0, !PT ;  /* 0x00000380431e7812 */ /* 0x000fe400078ec0ff */
[----:B-1----:R-:W-:Y:S02]  /*d5f0*/  LOP3.LUT R48, R71, 0x380, RZ, 0xc0, !PT ;  /* 0x0000038047307812 */ /* 0x002fe400078ec0ff */
[-C--:B------:R-:W-:Y:S02]  /*d600*/  IADD3.X R27, RZ, R5.reuse, RZ, P6, !PT ;  /* 0x00000005ff1b7210 */ /* 0x080fe400037fe4ff */
[----:B------:R-:W-:Y:S02]  /*d610*/  SHF.R.U64 R14, R14, 0x3, RZ ;  /* 0x000000030e0e7819 */ /* 0x000fe400000012ff */
[----:B------:R-:W-:Y:S02]  /*d620*/  MOV R70, R4 ;  /* 0x0000000400467202 */ /* 0x000fe40000000f00 */
[----:B------:R-:W-:-:S02]  /*d630*/  SHF.R.U64 R12, R12, 0x3, RZ ;  /* 0x000000030c0c7819 */ /* 0x000fc400000012ff */
[----:B------:R-:W-:Y:S02]  /*d640*/  SHF.R.U64 R30, R30, 0x3, RZ ;  /* 0x000000031e1e7819 */ /* 0x000fe400000012ff */
[----:B------:R-:W-:Y:S02]  /*d650*/  F2FP.F16.F32.PACK_AB R4, R106, R111 ;  /* 0x0000006f6a04723e */ /* 0x000fe400000000ff */
[----:B------:R-:W-:Y:S02]  /*d660*/  F2FP.F16.F32.PACK_AB R5, R10, R109 ;  /* 0x0000006d0a05723e */ /* 0x000fe400000000ff */
[----:B------:R-:W-:Y:S02]  /*d670*/  SHF.R.U64 R48, R48, 0x3, RZ ;  /* 0x0000000330307819 */ /* 0x000fe400000012ff */
[----:B------:R-:W-:Y:S01]  /*d680*/  LOP3.LUT R24, R14, R63, RZ, 0x3c, !PT ;  /* 0x0000003f0e187212 */ /* 0x000fe200078e3cff */
[----:B------:R1:W-:Y:S01]  /*d690*/  STSM.16.M88.4 [R70], R4 ;  /* 0x0000000446007844 */ /* 0x0003e20000000200 */
[----:B------:R-:W-:-:S02]  /*d6a0*/  LOP3.LUT R26, R12, R59, RZ, 0x3c, !PT ;  /* 0x0000003b0c1a7212 */ /* 0x000fc400078e3cff */
[----:B------:R-:W-:Y:S02]  /*d6b0*/  LOP3.LUT R14, R30, R67, RZ, 0x3c, !PT ;  /* 0x000000431e0e7212 */ /* 0x000fe400078e3cff */
[----:B------:R-:W-:Y:S02]  /*d6c0*/  LOP3.LUT R12, R48, R71, RZ, 0x3c, !PT ;  /* 0x00000047300c7212 */ /* 0x000fe400078e3cff */
[----:B------:R-:W-:Y:S02]  /*d6d0*/  LOP3.LUT R10, R75, 0x380, RZ, 0xc0, !PT ;  /* 0x000003804b0a7812 */ /* 0x000fe400078ec0ff */
[----:B------:R-:W-:Y:S02]  /*d6e0*/  LOP3.LUT R30, R79, 0x380, RZ, 0xc0, !PT ;  /* 0x000003804f1e7812 */ /* 0x000fe400078ec0ff */
[----:B------:R-:W-:Y:S02]  /*d6f0*/  LOP3.LUT R48, R81, 0x380, RZ, 0xc0, !PT ;  /* 0x0000038051307812 */ /* 0x000fe400078ec0ff */
[----:B------:R-:W-:-:S02]  /*d700*/  SHF.R.U64 R10, R10, 0x3, RZ ;  /* 0x000000030a0a7819 */ /* 0x000fc400000012ff */
[----:B------:R-:W-:Y:S01]  /*d710*/  SHF.R.U64 R30, R30, 0x3, RZ ;  /* 0x000000031e1e7819 */ /* 0x000fe200000012ff */
[----:B-1----:R-:W1:Y:S01]  /*d720*/  LDC.64 R70, c[0x0][0xc00] ;  /* 0x00030000ff467b82 */ /* 0x002e620000000a00 */
[----:B------:R-:W-:Y:S02]  /*d730*/  SHF.R.U64 R48, R48, 0x3, RZ ;  /* 0x0000000330307819 */ /* 0x000fe400000012ff */
[----:B------:R-:W-:Y:S02]  /*d740*/  LOP3.LUT R10, R10, R75, RZ, 0x3c, !PT ;  /* 0x0000004b0a0a7212 */ /* 0x000fe400078e3cff */
[----:B------:R-:W-:Y:S02]  /*d750*/  LOP3.LUT R8, R30, R79, RZ, 0x3c, !PT ;  /* 0x0000004f1e087212 */ /* 0x000fe400078e3cff */
[----:B------:R-:W-:Y:S02]  /*d760*/  LOP3.LUT R30, R48, R81, RZ, 0x3c, !PT ;  /* 0x00000051301e7212 */ /* 0x000fe400078e3cff */
[----:B------:R-:W-:-:S02]  /*d770*/  MOV R62, R10 ;  /* 0x0000000a003e7202 */ /* 0x000fc40000000f00 */
[----:B------:R-:W-:Y:S02]  /*d780*/  MOV R48, R8 ;  /* 0x0000000800307202 */ /* 0x000fe40000000f00 */
[----:B------:R-:W-:Y:S02]  /*d790*/  MOV R67, R26 ;  /* 0x0000001a00437202 */ /* 0x000fe40000000f00 */
[----:B------:R-:W-:Y:S02]  /*d7a0*/  F2FP.F16.F32.PACK_AB R8, R104, R105 ;  /* 0x000000696808723e */ /* 0x000fe400000000ff */
[----:B------:R-:W-:Y:S02]  /*d7b0*/  F2FP.F16.F32.PACK_AB R9, R102, R103 ;  /* 0x000000676609723e */ /* 0x000fe400000000ff */
[----:B------:R-:W-:Y:S02]  /*d7c0*/  F2FP.F16.F32.PACK_AB R10, R100, R101 ;  /* 0x00000065640a723e */ /* 0x000fe400000000ff */
[----:B------:R-:W-:-:S02]  /*d7d0*/  F2FP.F16.F32.PACK_AB R11, R84, R85 ;  /* 0x00000055540b723e */ /* 0x000fc400000000ff */
[----:B------:R-:W-:Y:S02]  /*d7e0*/  MOV R59, R24 ;  /* 0x00000018003b7202 */ /* 0x000fe40000000f00 */
[----:B------:R-:W-:Y:S01]  /*d7f0*/  F2FP.F16.F32.PACK_AB R4, R98, R99 ;  /* 0x000000636204723e */ /* 0x000fe200000000ff */
[----:B------:R2:W-:Y:S01]  /*d800*/  STSM.16.M88.4 [R67], R8 ;  /* 0x0000000843007844 */ /* 0x0005e20000000200 */
[----:B------:R-:W-:Y:S02]  /*d810*/  F2FP.F16.F32.PACK_AB R5, R77, R80 ;  /* 0x000000504d05723e */ /* 0x000fe400000000ff */
[----:B------:R-:W-:Y:S02]  /*d820*/  F2FP.F16.F32.PACK_AB R6, R96, R97 ;  /* 0x000000616006723e */ /* 0x000fe400000000ff */
[----:B------:R-:W-:Y:S02]  /*d830*/  F2FP.F16.F32.PACK_AB R7, R73, R76 ;  /* 0x0000004c4907723e */ /* 0x000fe400000000ff */
[----:B------:R-:W-:-:S02]  /*d840*/  MOV R66, R14 ;  /* 0x0000000e00427202 */ /* 0x000fc40000000f00 */
[----:B------:R-:W-:Y:S01]  /*d850*/  MOV R63, R12 ;  /* 0x0000000c003f7202 */ /* 0x000fe20000000f00 */
[----:B------:R4:W-:Y:S01]  /*d860*/  STSM.16.M88.4 [R59], R4 ;  /* 0x000000043b007844 */ /* 0x0009e20000000200 */
[----:B------:R-:W-:Y:S02]  /*d870*/  F2FP.F16.F32.PACK_AB R12, R94, R95 ;  /* 0x0000005f5e0c723e */ /* 0x000fe400000000ff */
[----:B------:R-:W-:Y:S02]  /*d880*/  F2FP.F16.F32.PACK_AB R13, R69, R72 ;  /* 0x00000048450d723e */ /* 0x000fe400000000ff */
[----:B------:R-:W-:Y:S02]  /*d890*/  F2FP.F16.F32.PACK_AB R14, R92, R93 ;  /* 0x0000005d5c0e723e */ /* 0x000fe400000000ff */
[----:B--2---:R-:W-:Y:S02]  /*d8a0*/  SHF.L.U64.HI R10, R22, 0x2, R222 ;  /* 0x00000002160a7819 */ /* 0x004fe400000102de */
[----:B------:R-:W-:-:S02]  /*d8b0*/  F2FP.F16.F32.PACK_AB R15, R65, R68 ;  /* 0x00000044410f723e */ /* 0x000fc400000000ff */
[----:B------:R-:W-:Y:S02]  /*d8c0*/  F2FP.F16.F32.PACK_AB R24, R90, R91 ;  /* 0x0000005b5a18723e */ /* 0x000fe400000000ff */
[----:B------:R-:W-:Y:S01]  /*d8d0*/  F2FP.F16.F32.PACK_AB R25, R55, R64 ;  /* 0x000000403719723e */ /* 0x000fe200000000ff */
[----:B------:R2:W-:Y:S01]  /*d8e0*/  STSM.16.M88.4 [R66], R12 ;  /* 0x0000000c42007844 */ /* 0x0005e20000000200 */
[----:B------:R-:W-:Y:S01]  /*d8f0*/  F2FP.F16.F32.PACK_AB R26, R88, R89 ;  /* 0x00000059581a723e */ /* 0x000fe200000000ff */
[----:B----4-:R-:W-:Y:S01]  /*d900*/  IMAD.SHL.U32 R5, R22, 0x4, RZ ;  /* 0x0000000416057824 */ /* 0x010fe200078e00ff */
[----:B------:R-:W-:Y:S02]  /*d910*/  F2FP.F16.F32.PACK_AB R27, R47, R58 ;  /* 0x0000003a2f1b723e */ /* 0x000fe400000000ff */
[----:B------:R-:W-:Y:S02]  /*d920*/  F2FP.F16.F32.PACK_AB R58, R45, R52 ;  /* 0x000000342d3a723e */ /* 0x000fe400000000ff */
[----:B-1----:R-:W-:Y:S01]  /*d930*/  IADD3 R6, P1, R5, R70, RZ ;  /* 0x0000004605067210 */ /* 0x002fe20007f3e0ff */
[----:B------:R2:W-:Y:S01]  /*d940*/  STSM.16.M88.4 [R63], R24 ;  /* 0x000000183f007844 */ /* 0x0005e20000000200 */
[----:B------:R-:W-:-:S02]  /*d950*/  F2FP.F16.F32.PACK_AB R59, R39, R42 ;  /* 0x0000002a273b723e */ /* 0x000fc400000000ff */
[----:B------:R-:W-:Y:S01]  /*d960*/  MOV R31, R30 ;  /* 0x0000001e001f7202 */ /* 0x000fe20000000f00 */
[----:B------:R-:W-:Y:S01]  /*d970*/  IMAD.X R7, R10, 0x1, R71, P1 ;  /* 0x000000010a077824 */ /* 0x000fe200008e0647 */
[----:B------:R-:W-:Y:S01]  /*d980*/  F2FP.F16.F32.PACK_AB R45, R37, R38 ;  /* 0x00000026252d723e */ /* 0x000fe200000000ff */
[----:B------:R2:W-:Y:S01]  /*d990*/  STSM.16.M88.4 [R62], R32 ;  /* 0x000000203e007844 */ /* 0x0005e20000000200 */
[----:B------:R-:W-:Y:S02]  /*d9a0*/  F2FP.F16.F32.PACK_AB R47, R87, R36 ;  /* 0x00000024572f723e */ /* 0x000fe400000000ff */
[----:B---3--:R-:W-:Y:S01]  /*d9b0*/  ISETP.NE.AND P1, PT, R60, 0x1, PT ;  /* 0x000000013c00780c */ /* 0x008fe20003f25270 */
[----:B------:R2:W-:Y:S01]  /*d9c0*/  STSM.16.M88.4 [R48], R56 ;  /* 0x0000003830007844 */ /* 0x0005e20000000200 */
[----:B------:R-:W-:Y:S02]  /*d9d0*/  ISETP.NE.U32.AND P2, PT, RZ, UR4, PT ;  /* 0x00000004ff007c0c */ /* 0x000fe4000bf45070 */
[----:B------:R-:W-:Y:S01]  /*d9e0*/  ISETP.NE.U32.AND P0, PT, R70, RZ, PT ;  /* 0x000000ff4600720c */ /* 0x000fe20003f05070 */
[----:B------:R2:W-:Y:S01]  /*d9f0*/  STSM.16.M88.4 [R31], R44 ;  /* 0x0000002c1f007844 */ /* 0x0005e20000000200 */
[----:B------:R-:W-:Y:S01]  /*da00*/  BAR.SYNC.DEFER_BLOCKING 0x1, 0x100 ;  /* 0x0044000000007b1d */ /* 0x000fe20000010000 */
[----:B------:R-:W-:-:S02]  /*da10*/  ISETP.NE.AND.EX P2, PT, RZ, UR5, PT, P2 ;  /* 0x00000005ff007c0c */ /* 0x000fc4000bf45320 */
[----:B------:R-:W-:Y:S02]  /*da20*/  ISETP.NE.AND.EX P0, PT, R71, RZ, PT, P0 ;  /* 0x000000ff4700720c */ /* 0x000fe40003f05300 */
[----:B------:R-:W-:-:S03]  /*da30*/  MOV R30, RZ ;  /* 0x000000ff001e7202 */ /* 0x000fc60000000f00 */
[----:B------:R-:W1:Y:S08]  /*da40*/  @P1 LDC R8, c[0x0][0xbec] ;  /* 0x0002fb00ff081b82 */ /* 0x000e700000000800 */
[----:B------:R-:W3:Y:S01]  /*da50*/  @P1 LDC R11, c[0x0][0xbf0] ;  /* 0x0002fc00ff0b1b82 */ /* 0x000ee20000000800 */
[----:B------:R-:W-:Y:S01]  /*da60*/  @P2 IADD3 R4, P3, R5, UR4, RZ ;  /* 0x0000000405042c10 */ /* 0x000fe2000ff7e0ff */
[----:B------:R-:W-:-:S02]  /*da70*/  ULDC UR4, c[0x0][0xa88] ;  /* 0x0002a20000047ab9 */ /* 0x000fc40000000800 */
[----:B------:R-:W-:Y:S01]  /*da80*/  IMAD.U32 R9, RZ, RZ, UR4 ;  /* 0x00000004ff097e24 */ /* 0x000fe2000f8e00ff */
[----:B------:R-:W-:Y:S01]  /*da90*/  @P2 IADD3.X R5, R10, UR5, RZ, P3, !PT ;  /* 0x000000050a052c10 */ /* 0x000fe20009ffe4ff */
[----:B------:R2:W5:Y:S04]  /*daa0*/  @P0 LDG.E R30, desc[UR6][R6.64] ;  /* 0x00000006061e0981 */ /* 0x000568000c1e1900 */
[----:B------:R2:W5:Y:S01]  /*dab0*/  @P2 LDG.E R9, desc[UR6][R4.64] ;  /* 0x0000000604092981 */ /* 0x000562000c1e1900 */
[----:B------:R-:W-:Y:S05]  /*dac0*/  @P2 BRA `(.L_x_386) ;  /* 0x0000000000142947 */ /* 0x000fea0003800000 */
[----:B------:R-:W-:Y:S05]  /*dad0*/  @!P0 BRA `(.L_x_386) ;  /* 0x0000000000108947 */ /* 0x000fea0003800000 */
[----:B------:R-:W-:Y:S02]  /*dae0*/  ULDC.64 UR4, c[0x0][0x208] ;  /* 0x0000820000047ab9 */ /* 0x000fe40000000a00 */
[----:B--2---:R-:W2:Y:S04]  /*daf0*/  LDG.E R4, desc[UR4][R6.64] ;  /* 0x0000000406047981 */ /* 0x004ea8000c1e1900 */
[----:B-----5:R-:W2:Y:S02]  /*db00*/  LDG.E R9, desc[UR4][R6.64+0x4] ;  /* 0x0000040406097981 */ /* 0x020ea4000c1e1900 */
[----:B--2---:R-:W-:-:S07]  /*db10*/  IMAD.IADD R9, R9, 0x1, -R4 ;  /* 0x0000000109097824 */ /* 0x004fce00078e0a04 */
.L_x_386:
[----:B------:R-:W-:Y:S01]  /*db20*/  SHF.R.S32.HI R29, RZ, 0x1f, R220 ;  /* 0x0000001fff1d7819 */ /* 0x000fe200000114dc */
[----:B--2---:R-:W-:Y:S01]  /*db30*/  IMAD R15, R221, 0x80, R229 ;  /* 0x00000080dd0f7824 */ /* 0x004fe200078e02e5 */
[----:B------:R-:W-:Y:S01]  /*db40*/  ULDC.64 UR4, c[0x0][0xb90] ;  /* 0x0002e40000047ab9 */ /* 0x000fe20000000a00 */
[----:B-----5:R-:W-:Y:S01]  /*db50*/  SHF.R.S32.HI R31, RZ, 0x1f, R30 ;  /* 0x0000001fff1f7819 */ /* 0x020fe2000001141e */
[----:B------:R-:W-:Y:S01]  /*db60*/  IMAD R59, R9, R60, RZ ;  /* 0x0000003c093b7224 */ /* 0x000fe200078e02ff */
[----:B------:R-:W-:Y:S01]  /*db70*/  SEL R222, R222, RZ, !P0 ;  /* 0x000000ffdede7207 */ /* 0x000fe20004000000 */
[----:B------:R-:W-:Y:S01]  /*db80*/  IMAD R5, R29, UR4, RZ ;  /* 0x000000041d057c24 */ /* 0x000fe2000f8e02ff */
[----:B------:R-:W-:Y:S01]  /*db90*/  SEL R57, R22, RZ, !P0 ;  /* 0x000000ff16397207 */ /* 0x000fe20004000000 */
[----:B-1----:R-:W-:Y:S01]  /*dba0*/  @P1 IMAD.HI.U32 R6, R15, R8, RZ ;  /* 0x000000080f061227 */ /* 0x002fe200078e00ff */
[----:B------:R-:W-:Y:S01]  /*dbb0*/  LEA R22, R221, R227, 0x7 ;  /* 0x000000e3dd167211 */ /* 0x000fe200078e38ff */
[----:B------:R-:W-:-:S02]  /*dbc0*/  ULDC.64 UR6, c[0x0][0x208] ;  /* 0x0000820000067ab9 */ /* 0x000fc40000000a00 */
[----:B------:R-:W-:Y:S01]  /*dbd0*/  IMAD.MOV.U32 R7, RZ, RZ, R15 ;  /* 0x000000ffff077224 */ /* 0x000fe200078e000f */
[----:B---3--:R-:W-:Y:S01]  /*dbe0*/  @P1 SHF.R.U32.HI R7, RZ, R11, R6 ;  /* 0x0000000bff071219 */ /* 0x008fe20000011606 */
[C---:B------:R-:W-:Y:S02]  /*dbf0*/  IMAD R13, R220.reuse, UR5, R5 ;  /* 0x00000005dc0d7c24 */ /* 0x040fe4000f8e0205 */
[----:B------:R-:W-:Y:S01]  /*dc00*/  IMAD.WIDE.U32 R4, R220, UR4, R30 ;  /* 0x00000004dc047c25 */ /* 0x000fe2000f8e001e */
[----:B------:R-:W-:-:S03]  /*dc10*/  ULDC.64 UR4, c[0x0][0xb98] ;  /* 0x0002e60000047ab9 */ /* 0x000fc60000000a00 */
[----:B------:R-:W-:Y:S02]  /*dc20*/  IMAD R11, R223, 0x40, R17 ;  /* 0x00000040df0b7824 */ /* 0x000fe400078e0211 */
[----:B------:R-:W-:Y:S02]  /*dc30*/  IMAD.IADD R5, R5, 0x1, R13 ;  /* 0x0000000105057824 */ /* 0x000fe400078e020d */
[----:B------:R-:W-:Y:S02]  /*dc40*/  IMAD.MOV R13, RZ, RZ, -R7 ;  /* 0x000000ffff0d7224 */ /* 0x000fe400078e0a07 */
[----:B------:R-:W-:-:S04]  /*dc50*/  IMAD.WIDE R20, R11, 0x2, R20 ;  /* 0x000000020b147825 */ /* 0x000fc800078e0214 */
[----:B------:R-:W-:Y:S01]  /*dc60*/  IMAD R6, R222, UR4, RZ ;  /* 0x00000004de067c24 */ /* 0x000fe2000f8e02ff */
[C---:B------:R-:W-:Y:S01]  /*dc70*/  IADD3 R25, P0, R20.reuse, 0x1000, RZ ;  /* 0x0000100014197810 */ /* 0x040fe20007f1e0ff */
[C---:B------:R-:W-:Y:S01]  /*dc80*/  IMAD.WIDE.U32 R4, R57.reuse, UR4, R4 ;  /* 0x0000000439047c25 */ /* 0x040fe2000f8e0004 */
[C---:B------:R-:W-:Y:S02]  /*dc90*/  IADD3 R45, P6, R20.reuse, 0x4000, RZ ;  /* 0x00004000142d7810 */ /* 0x040fe40007fde0ff */
[----:B------:R-:W-:Y:S01]  /*dca0*/  IADD3 R41, P5, R20, 0x5000, RZ ;  /* 0x0000500014297810 */ /* 0x000fe20007fbe0ff */
[----:B------:R-:W-:Y:S01]  /*dcb0*/  IMAD R11, R60, R13, R15 ;  /* 0x0000000d3c0b7224 */ /* 0x000fe200078e020f */
[----:B------:R-:W-:Y:S01]  /*dcc0*/  SHF.R.S32.HI R13, RZ, 0x1f, R7 ;  /* 0x0000001fff0d7819 */ /* 0x000fe20000011407 */
[----:B------:R-:W-:Y:S01]  /*dcd0*/  IMAD R8, R57, UR5, R6 ;  /* 0x0000000539087c24 */ /* 0x000fe2000f8e0206 */
[----:B------:R-:W-:Y:S01]  /*dce0*/  IADD3 R4, P2, R7, R4, RZ ;  /* 0x0000000407047210 */ /* 0x000fe20007f5e0ff */
[----:B------:R-:W-:Y:S01]  /*dcf0*/  ULDC.64 UR4, c[0x0][0xb88] ;  /* 0x0002e20000047ab9 */ /* 0x000fe20000000a00 */
[----:B------:R-:W-:-:S02]  /*dd00*/  SHF.R.S32.HI R6, RZ, 0x1f, R11 ;  /* 0x0000001fff067819 */ /* 0x000fc4000001140b */
[----:B------:R-:W-:Y:S02]  /*dd10*/  IADD3.X R5, R13, R5, R8, P2, !PT ;  /* 0x000000050d057210 */ /* 0x000fe400017fe408 */
[----:B------:R-:W-:Y:S01]  /*dd20*/  IADD3 R15, P3, R20, 0x2000, RZ ;  /* 0x00002000140f7810 */ /* 0x000fe20007f7e0ff */
[----:B------:R-:W-:Y:S01]  /*dd30*/  IMAD R8, R6, UR4, RZ ;  /* 0x0000000406087c24 */ /* 0x000fe2000f8e02ff */
[----:B------:R-:W-:Y:S01]  /*dd40*/  LOP3.LUT R12, R25, 0x380, RZ, 0xc0, !PT ;  /* 0x00000380190c7812 */ /* 0x000fe200078ec0ff */
[----:B------:R-:W-:Y:S01]  /*dd50*/  IMAD.WIDE.U32 R4, R11, UR4, R4 ;  /* 0x000000040b047c25 */ /* 0x000fe2000f8e0004 */
[----:B------:R-:W-:Y:S02]  /*dd60*/  LOP3.LUT R7, R15, 0x380, RZ, 0xc0, !PT ;  /* 0x000003800f077812 */ /* 0x000fe400078ec0ff */
[----:B------:R-:W-:Y:S01]  /*dd70*/  LOP3.LUT R44, R45, 0x380, RZ, 0xc0, !PT ;  /* 0x000003802d2c7812 */ /* 0x000fe200078ec0ff */
[----:B------:R-:W-:Y:S01]  /*dd80*/  IMAD R13, R11, UR5, R8 ;  /* 0x000000050b0d7c24 */ /* 0x000fe2000f8e0208 */
[----:B------:R-:W-:Y:S01]  /*dd90*/  ULDC.64 UR4, c[0x0][0xb50] ;  /* 0x0002d40000047ab9 */ /* 0x000fe20000000a00 */
[----:B------:R-:W-:-:S02]  /*dda0*/  SHF.R.U64 R6, R7, 0x3, RZ ;  /* 0x0000000307067819 */ /* 0x000fc400000012ff */
[----:B------:R-:W-:Y:S01]  /*ddb0*/  IMAD.IADD R5, R5, 0x1, R13 ;  /* 0x0000000105057824 */ /* 0x000fe200078e020d */
[----:B------:R-:W-:Y:S01]  /*ddc0*/  LEA R10, P4, R4, UR4, 0x2 ;  /* 0x00000004040a7c11 */ /* 0x000fe2000f8810ff */
[----:B------:R-:W-:Y:S01]  /*ddd0*/  IMAD.X R13, RZ, RZ, R21, P0 ;  /* 0x000000ffff0d7224 */ /* 0x000fe200000e0615 */
[----:B------:R-:W-:Y:S02]  /*dde0*/  IADD3 R7, P2, R20, 0x3000, RZ ;  /* 0x0000300014077810 */ /* 0x000fe40007f5e0ff */
[----:B------:R-:W-:Y:S01]  /*ddf0*/  LEA.HI.X R14, R4, UR5, R5, 0x2, P4 ;  /* 0x00000005040e7c11 */ /* 0x000fe2000a0f1405 */
[----:B------:R-:W-:Y:S01]  /*de00*/  SHFL.IDX PT, R52, R10, RZ, 0x1c1f ;  /* 0x001c1fff0a347589 */ /* 0x000fe200000e0000 */
[----:B------:R-:W-:Y:S01]  /*de10*/  LOP3.LUT P0, RZ, R225, 0x3, RZ, 0xc0, !PT ;  /* 0x00000003e1ff7812 */ /* 0x000fe2000780c0ff */
[C---:B------:R-:W-:Y:S01]  /*de20*/  VIADD R4, R22.reuse, 0x8 ;  /* 0x0000000816047836 */ /* 0x040fe20000000000 */
[----:B------:R-:W-:Y:S01]  /*de30*/  LOP3.LUT R8, R7, 0x380, RZ, 0xc0, !PT ;  /* 0x0000038007087812 */ /* 0x000fe200078ec0ff */
[----:B------:R-:W1:Y:S01]  /*de40*/  SHFL.IDX PT, R53, R14, RZ, 0x1c1f ;  /* 0x001c1fff0e357589 */ /* 0x000e6200000e0000 */
[----:B------:R-:W-:Y:S01]  /*de50*/  IMAD.X R9, RZ, RZ, R21, P2 ;  /* 0x000000ffff097224 */ /* 0x000fe200010e0615 */
[-C--:B------:R-:W-:Y:S01]  /*de60*/  ISETP.GE.OR P2, PT, R22, R59.reuse, P0 ;  /* 0x0000003b1600720c */ /* 0x080fe20000746670 */
[----:B------:R-:W-:Y:S01]  /*de70*/  ULDC.64 UR4, c[0x0][0xaa0] ;  /* 0x0002a80000047ab9 */ /* 0x000fe20000000a00 */
[----:B------:R-:W-:Y:S01]  /*de80*/  SHFL.IDX PT, R54, R10, 0x1, 0x1c1f ;  /* 0x003c1f000a367f89 */ /* 0x000fe200000e0000 */
[----:B------:R-:W-:-:S02]  /*de90*/  ISETP.GE.OR P0, PT, R4, R59, P0 ;  /* 0x0000003b0400720c */ /* 0x000fc40000706670 */
[C---:B------:R-:W-:Y:S01]  /*dea0*/  IADD3 R37, P4, R20.reuse, 0x6000, RZ ;  /* 0x0000600014257810 */ /* 0x040fe20007f9e0ff */
[----:B------:R-:W2:Y:S01]  /*deb0*/  SHFL.IDX PT, R55, R14, 0x1, 0x1c1f ;  /* 0x003c1f000e377f89 */ /* 0x000ea200000e0000 */
[----:B------:R-:W-:Y:S02]  /*dec0*/  LOP3.LUT R11, R20, 0x380, RZ, 0xc0, !PT ;  /* 0x00000380140b7812 */ /* 0x000fe400078ec0ff */
[----:B------:R-:W-:Y:S02]  /*ded0*/  SHF.R.U64 R8, R8, 0x3, RZ ;  /* 0x0000000308087819 */ /* 0x000fe400000012ff */
[----:B------:R-:W-:Y:S02]  /*dee0*/  LOP3.LUT R40, R41, 0x380, RZ, 0xc0, !PT ;  /* 0x0000038029287812 */ /* 0x000fe400078ec0ff */
[----:B------:R-:W-:Y:S02]  /*def0*/  LOP3.LUT R36, R37, 0x380, RZ, 0xc0, !PT ;  /* 0x0000038025247812 */ /* 0x000fe400078ec0ff */
[----:B------:R-:W-:-:S02]  /*df00*/  SHF.R.U64 R11, R11, 0x3, RZ ;  /* 0x000000030b0b7819 */ /* 0x000fc400000012ff */
[----:B------:R-:W-:Y:S01]  /*df10*/  LOP3.LUT R8, R8, R7, RZ, 0x3c, !PT ;  /* 0x0000000708087212 */ /* 0x000fe200078e3cff */
[--C-:B------:R-:W-:Y:S01]  /*df20*/  IMAD.X R7, RZ, RZ, R21.reuse, P3 ;  /* 0x000000ffff077224 */ /* 0x100fe200018e0615 */
[----:B------:R-:W-:Y:S02]  /*df30*/  IADD3 R5, P3, R20, 0x7000, RZ ;  /* 0x0000700014057810 */ /* 0x000fe40007f7e0ff */
[----:B------:R-:W-:Y:S01]  /*df40*/  SHF.R.U64 R12, R12, 0x3, RZ ;  /* 0x000000030c0c7819 */ /* 0x000fe200000012ff */
[----:B-1----:R1:W-:Y:S01]  /*df50*/  @!P2 ST.E desc[UR6][R52.64], R0 ;  /* 0x000000003400a985 */ /* 0x0023e2000c101906 */
[----:B------:R-:W-:Y:S01]  /*df60*/  SHF.R.U64 R44, R44, 0x3, RZ ;  /* 0x000000032c2c7819 */ /* 0x000fe200000012ff */
[----:B------:R-:W-:Y:S01]  /*df70*/  IMAD.X R33, RZ, RZ, R21, P3 ;  /* 0x000000ffff217224 */ /* 0x000fe200018e0615 */
[----:B------:R-:W-:Y:S02]  /*df80*/  SHF.R.U64 R40, R40, 0x3, RZ ;  /* 0x0000000328287819 */ /* 0x000fe400000012ff */
[----:B------:R-:W-:-:S02]  /*df90*/  SHF.R.U64 R36, R36, 0x3, RZ ;  /* 0x0000000324247819 */ /* 0x000fc400000012ff */
[----:B------:R-:W-:Y:S01]  /*dfa0*/  LOP3.LUT R20, R11, R20, RZ, 0x3c, !PT ;  /* 0x000000140b147212 */ /* 0x000fe200078e3cff */
[----:B--2---:R2:W-:Y:S01]  /*dfb0*/  @!P0 ST.E desc[UR6][R54.64], R3 ;  /* 0x0000000336008985 */ /* 0x0045e2000c101906 */
[----:B------:R-:W-:Y:S02]  /*dfc0*/  LOP3.LUT R12, R12, R25, RZ, 0x3c, !PT ;  /* 0x000000190c0c7212 */ /* 0x000fe400078e3cff */
[----:B------:R-:W-:Y:S01]  /*dfd0*/  LOP3.LUT R44, R44, R45, RZ, 0x3c, !PT ;  /* 0x0000002d2c2c7212 */ /* 0x000fe200078e3cff */
[----:B-1----:R-:W1:Y:S01]  /*dfe0*/  @P1 LDC R53, c[0x0][0xbec] ;  /* 0x0002fb00ff351b82 */ /* 0x002e620000000800 */
[----:B------:R-:W-:Y:S01]  /*dff0*/  LOP3.LUT R40, R40, R41, RZ, 0x3c, !PT ;  /* 0x0000002928287212 */ /* 0x000fe200078e3cff */
[--C-:B------:R-:W-:Y:S01]  /*e000*/  IMAD.X R45, RZ, RZ, R21.reuse, P6 ;  /* 0x000000ffff2d7224 */ /* 0x100fe200030e0615 */
[----:B------:R-:W-:Y:S01]  /*e010*/  LOP3.LUT R36, R36, R37, RZ, 0x3c, !PT ;  /* 0x0000002524247212 */ /* 0x000fe200078e3cff */
[--C-:B------:R-:W-:Y:S01]  /*e020*/  IMAD.X R41, RZ, RZ, R21.reuse, P5 ;  /* 0x000000ffff297224 */ /* 0x100fe200028e0615 */
[----:B------:R3:W5:Y:S01]  /*e030*/  LD.E.128 R24, desc[UR6][R20.64] ;  /* 0x0000000614187980 */ /* 0x000762000c101d00 */
[----:B------:R-:W-:Y:S01]  /*e040*/  IMAD.X R37, RZ, RZ, R21, P4 ;  /* 0x000000ffff257224 */ /* 0x000fe200020e0615 */
[----:B------:R-:W-:Y:S01]  /*e050*/  LOP3.LUT R4, R5, 0x380, RZ, 0xc0, !PT ;  /* 0x0000038005047812 */ /* 0x000fe200078ec0ff */
[----:B--2---:R-:W-:Y:S01]  /*e060*/  IMAD R3, R31, UR4, RZ ;  /* 0x000000041f037c24 */ /* 0x004fe2000f8e02ff */
[----:B------:R-:W-:Y:S01]  /*e070*/  LOP3.LUT R6, R6, R15, RZ, 0x3c, !PT ;  /* 0x0000000f06067212 */ /* 0x000fe200078e3cff */
[----:B------:R-:W2:Y:S01]  /*e080*/  @P1 LDC R31, c[0x0][0xbf0] ;  /* 0x0002fc00ff1f1b82 */ /* 0x000ea20000000800 */
[----:B------:R-:W-:Y:S01]  /*e090*/  IMAD R0, R23, 0x20, R223 ;  /* 0x0000002017007824 */ /* 0x000fe200078e02df */
[----:B------:R-:W-:Y:S01]  /*e0a0*/  SHF.R.U64 R4, R4, 0x3, RZ ;  /* 0x0000000304047819 */ /* 0x000fe200000012ff */
[C---:B------:R-:W-:Y:S01]  /*e0b0*/  IMAD R3, R30.reuse, UR5, R3 ;  /* 0x000000051e037c24 */ /* 0x040fe2000f8e0203 */
[----:B------:R-:W5:Y:S01]  /*e0c0*/  LD.E.128 R12, desc[UR6][R12.64] ;  /* 0x000000060c0c7980 */ /* 0x000f62000c101d00 */
[----:B---3--:R-:W-:Y:S01]  /*e0d0*/  IMAD.WIDE.U32 R20, R30, UR4, RZ ;  /* 0x000000041e147c25 */ /* 0x008fe2000f8e00ff */
[----:B------:R-:W-:Y:S01]  /*e0e0*/  ULDC.64 UR4, c[0x0][0xae8] ;  /* 0x0002ba0000047ab9 */ /* 0x000fe20000000a00 */
[----:B------:R-:W-:Y:S01]  /*e0f0*/  LOP3.LUT R32, R4, R5, RZ, 0x3c, !PT ;  /* 0x0000000504207212 */ /* 0x000fe200078e3cff */
[----:B------:R-:W5:Y:S02]  /*e100*/  LD.E.128 R8, desc[UR6][R8.64] ;  /* 0x0000000608087980 */ /* 0x000f64000c101d00 */
[----:B------:R-:W-:Y:S01]  /*e110*/  IADD3 R21, R21, R3, RZ ;  /* 0x0000000315157210 */ /* 0x000fe20007ffe0ff */
[----:B------:R-:W-:Y:S01]  /*e120*/  IMAD R3, R29, UR4, RZ ;  /* 0x000000041d037c24 */ /* 0x000fe2000f8e02ff */
[----:B------:R-:W5:Y:S01]  /*e130*/  LD.E.128 R4, desc[UR6][R6.64] ;  /* 0x0000000606047980 */ /* 0x000f62000c101d00 */
[----:B------:R-:W-:-:S02]  /*e140*/  IMAD R30, R221, 0x80, R0 ;  /* 0x00000080dd1e7824 */ /* 0x000fc400078e0200 */
[C---:B------:R-:W-:Y:S01]  /*e150*/  IMAD R3, R220.reuse, UR5, R3 ;  /* 0x00000005dc037c24 */ /* 0x040fe2000f8e0203 */
[----:B------:R-:W5:Y:S01]  /*e160*/  LD.E.128 R44, desc[UR6][R44.64] ;  /* 0x000000062c2c7980 */ /* 0x000f62000c101d00 */
[----:B------:R-:W-:Y:S01]  /*e170*/  IMAD.WIDE.U32 R20, R220, UR4, R20 ;  /* 0x00000004dc147c25 */ /* 0x000fe2000f8e0014 */
[----:B------:R-:W-:Y:S02]  /*e180*/  ULDC.64 UR4, c[0x0][0xaf0] ;  /* 0x0002bc0000047ab9 */ /* 0x000fe40000000a00 */
[----:B------:R-:W5:Y:S01]  /*e190*/  LD.E.128 R40, desc[UR6][R40.64] ;  /* 0x0000000628287980 */ /* 0x000f62000c101d00 */
[----:B-1----:R-:W-:-:S03]  /*e1a0*/  @P1 IMAD.HI.U32 R0, R30, R53, RZ ;  /* 0x000000351e001227 */ /* 0x002fc600078e00ff */
[----:B------:R-:W5:Y:S01]  /*e1b0*/  LD.E.128 R36, desc[UR6][R36.64] ;  /* 0x0000000624247980 */ /* 0x000f62000c101d00 */
[----:B------:R-:W-:Y:S02]  /*e1c0*/  IMAD.IADD R21, R21, 0x1, R3 ;  /* 0x0000000115157824 */ /* 0x000fe400078e0203 */
[----:B------:R-:W-:Y:S01]  /*e1d0*/  IMAD.MOV.U32 R3, RZ, RZ, R30 ;  /* 0x000000ffff037224 */ /* 0x000fe200078e001e */
[----:B--2---:R-:W-:Y:S01]  /*e1e0*/  @P1 SHF.R.U32.HI R3, RZ, R31, R0 ;  /* 0x0000001fff031219 */ /* 0x004fe20000011600 */
[----:B------:R-:W-:Y:S01]  /*e1f0*/  IMAD R22, R222, UR4, RZ ;  /* 0x00000004de167c24 */ /* 0x000fe2000f8e02ff */
[----:B------:R-:W5:Y:S01]  /*e200*/  LD.E.128 R32, desc[UR6][R32.64] ;  /* 0x0000000620207980 */ /* 0x000f62000c101d00 */
[C---:B------:R-:W-:Y:S01]  /*e210*/  IMAD.WIDE.U32 R20, R57.reuse, UR4, R20 ;  /* 0x0000000439147c25 */ /* 0x040fe2000f8e0014 */
[--C-:B------:R-:W-:Y:S01]  /*e220*/  SHF.R.S32.HI R0, RZ, 0x1f, R3.reuse ;  /* 0x0000001fff007819 */ /* 0x100fe20000011403 */
[----:B------:R-:W-:Y:S01]  /*e230*/  @!PT LDS RZ, [RZ] ;  /* 0x00000000fffff984 */ /* 0x000fe20000000800 */
[----:B------:R-:W-:Y:S01]  /*e240*/  @!PT LDS RZ, [RZ] ;  /* 0x00000000fffff984 */ /* 0x000fe20000000800 */
[----:B------:R-:W-:Y:S01]  /*e250*/  @!PT LDS RZ, [RZ] ;  /* 0x00000000fffff984 */ /* 0x000fe20000000800 */
[----:B------:R-:W-:Y:S01]  /*e260*/  @!PT LDS RZ, [RZ] ;  /* 0x00000000fffff984 */ /* 0x000fe20000000800 */
[----:B------:R1:W-:Y:S06]  /*e270*/  MEMBAR.ALL.CTA ;  /* 0x0000000000007992 */ /* 0x0003ec0000008000 */
[----:B-1----:R-:W1:Y:S01]  /*e280*/  FENCE.VIEW.ASYNC.S ;  /* 0x00000000000073c6 */ /* 0x002e620000000000 */
[----:B------:R-:W-:Y:S01]  /*e290*/  IMAD R29, R57, UR5, R22 ;  /* 0x00000005391d7c24 */ /* 0x000fe2000f8e0216 */
[----:B------:R-:W-:Y:S01]  /*e2a0*/  ULDC.64 UR4, c[0x0][0xae0] ;  /* 0x0002b80000047ab9 */ /* 0x000fe20000000a00 */
[----:B------:R-:W-:-:S02]  /*e2b0*/  IMAD.MOV R31, RZ, RZ, -R3 ;  /* 0x000000ffff1f7224 */ /* 0x000fc400078e0a03 */
[----:B------:R-:W-:Y:S02]  /*e2c0*/  IMAD.IADD R21, R21, 0x1, R29 ;  /* 0x0000000115157824 */ /* 0x000fe400078e021d */
[----:B------:R-:W-:Y:S02]  /*e2d0*/  IMAD R0, R0, UR4, RZ ;  /* 0x0000000400007c24 */ /* 0x000fe4000f8e02ff */
[----:B------:R-:W-:Y:S02]  /*e2e0*/  IMAD R29, R60, R31, R30 ;  /* 0x0000001f3c1d7224 */ /* 0x000fe400078e021e */
[C---:B------:R-:W-:Y:S02]  /*e2f0*/  IMAD R31, R3.reuse, UR5, R0 ;  /* 0x00000005031f7c24 */ /* 0x040fe4000f8e0200 */
[----:B------:R-:W-:Y:S01]  /*e300*/  IMAD.WIDE.U32 R20, R3, UR4, R20 ;  /* 0x0000000403147c25 */ /* 0x000fe2000f8e0014 */
[----:B------:R-:W-:Y:S01]  /*e310*/  SHF.R.S32.HI R0, RZ, 0x1f, R29 ;  /* 0x0000001fff007819 */ /* 0x000fe2000001141d */
[----:B------:R-:W-:-:S02]  /*e320*/  ULDC.64 UR4, c[0x0][0xad8] ;  /* 0x0002b60000047ab9 */ /* 0x000fc40000000a00 */
[----:B------:R-:W-:Y:S02]  /*e330*/  IMAD.IADD R21, R21, 0x1, R31 ;  /* 0x0000000115157824 */ /* 0x000fe400078e021f */
[----:B------:R-:W-:Y:S02]  /*e340*/  IMAD R22, R0, UR4, RZ ;  /* 0x0000000400167c24 */ /* 0x000fe4000f8e02ff */
[----:B------:R-:W-:Y:S02]  /*e350*/  IMAD R30, R221, 0x80, R223 ;  /* 0x00000080dd1e7824 */ /* 0x000fe400078e02df */
[C---:B------:R-:W-:Y:S02]  /*e360*/  IMAD R3, R29.reuse, UR5, R22 ;  /* 0x000000051d037c24 */ /* 0x040fe4000f8e0216 */
[----:B------:R-:W-:Y:S01]  /*e370*/  IMAD.WIDE.U32 R20, R29, UR4, R20 ;  /* 0x000000041d147c25 */ /* 0x000fe2000f8e0014 */
[CC--:B------:R-:W-:Y:S01]  /*e380*/  ISETP.GE.AND P2, PT, R30.reuse, R59.reuse, PT ;  /* 0x0000003b1e00720c */ /* 0x0c0fe20003f46270 */
[----:B------:R-:W-:Y:S01]  /*e390*/  ULDC.64 UR4, c[0x0][0xa80] ;  /* 0x0002a00000047ab9 */ /* 0x000fe20000000a00 */
[----:B------:R-:W-:Y:S01]  /*e3a0*/  IADD3 R0, R30, 0x20, RZ ;  /* 0x000000201e007810 */ /* 0x000fe20007ffe0ff */
[----:B0-----:R-:W-:Y:S01]  /*e3b0*/  VIADD R28, R28, 0x34820 ;  /* 0x000348201c1c7836 */ /* 0x001fe20000000000 */
[----:B------:R-:W-:Y:S01]  /*e3c0*/  LEA R22, P3, R20, UR4, 0x1 ;  /* 0x0000000414167c11 */ /* 0x000fe2000f8608ff */
[----:B------:R-:W-:Y:S01]  /*e3d0*/  IMAD.IADD R3, R21, 0x1, R3 ;  /* 0x0000000115037824 */ /* 0x000fe200078e0203 */
[----:B------:R-:W-:Y:S01]  /*e3e0*/  ISETP.GE.AND P0, PT, R0, R59, PT ;  /* 0x0000003b0000720c */ /* 0x000fe20003f06270 */
[----:B------:R-:W-:Y:S01]  /*e3f0*/  VIADD R0, R30, 0x40 ;  /* 0x000000401e007836 */ /* 0x000fe20000000000 */
[----:B------:R-:W-:-:S02]  /*e400*/  PRMT R28, RZ, 0x654, R28 ;  /* 0x00000654ff1c7816 */ /* 0x000fc4000000001c */
[----:B------:R-:W-:Y:S01]  /*e410*/  LEA.HI.X R3, R20, UR5, R3, 0x1, P3 ;  /* 0x0000000514037c11 */ /* 0x000fe200098f0c03 */
[----:B------:R-:W-:Y:S01]  /*e420*/  BSSY B1, `(.L_x_387) ;  /* 0x0000010000017945 */ /* 0x000fe20003800000 */
[----:B------:R-:W-:Y:S01]  /*e430*/  ISETP.GE.AND P1, PT, R0, R59, PT ;  /* 0x0000003b0000720c */ /* 0x000fe20003f26270 */
[----:B-1----:R0:W-:Y:S02]  /*e440*/  SYNCS.ARRIVE.TRANS64.RED.A1T0 RZ, [R28+URZ], RZ ;  /* 0x000000ff1cff79a7 */ /* 0x0021e4000810043f */
[----:B------:R1:W2:Y:S04]  /*e450*/  SHFL.IDX PT, R0, R3, RZ, 0x181f ;  /* 0x00181fff03007589 */ /* 0x0002a800000e0000 */
[----:B0-----:R1:W0:Y:S01]  /*e460*/  SHFL.IDX PT, R28, R22, RZ, 0x181f ;  /* 0x00181fff161c7589 */ /* 0x00122200000e0000 */
[----:B------:R-:W-:Y:S05]  /*e470*/  @P2 BRA `(.L_x_388) ;  /* 0x0000000000282947 */ /* 0x000fea0003800000 */
[----:B------:R-:W-:Y:S01]  /*e480*/  ULDC UR4, c[0x0][0xac8] ;  /* 0x0002b20000047ab9 */ /* 0x000fe20000000800 */
[----:B------:R-:W-:Y:S01]  /*e490*/  ULDC.64 UR6, c[0x0][0x208] ;  /* 0x0000820000067ab9 */ /* 0x000fe20000000a00 */
[----:B------:R-:W-:Y:S02]  /*e4a0*/  ISETP.GE.AND P2, PT, R17, UR4, PT ;  /* 0x0000000411007c0c */ /* 0x000fe4000bf46270 */
[----:B------:R-:W-:-:S11]  /*e4b0*/  ISETP.GE.AND P3, PT, R19, UR4, PT ;  /* 0x0000000413007c0c */ /* 0x000fd6000bf66270 */
[-C--:B0-----:R-:W-:Y:S02]  /*e4c0*/  @!P2 LEA R20, P4, R17, R28.reuse, 0x1 ;  /* 0x0000001c1114a211 */ /* 0x081fe400078808ff */
[----:B------:R-:W-:Y:S02]  /*e4d0*/  @!P3 LEA R28, P5, R19, R28, 0x1 ;  /* 0x0000001c131cb211 */ /* 0x000fe400078a08ff */
[-C--:B--2---:R-:W-:Y:S02]  /*e4e0*/  @!P2 LEA.HI.X R21, R17, R0.reuse, R232, 0x1, P4 ;  /* 0x000000001115a211 */ /* 0x084fe400020f0ce8 */
[----:B------:R-:W-:-:S03]  /*e4f0*/  @!P3 LEA.HI.X R29, R19, R0, R231, 0x1, P5 ;  /* 0x00000000131db211 */ /* 0x000fc600028f0ce7 */
[----:B-----5:R3:W-:Y:S04]  /*e500*/  @!P2 ST.E.128 desc[UR6][R20.64], R24 ;  /* 0x000000181400a985 */ /* 0x0207e8000c101d06 */
[----:B------:R3:W-:Y:S02]  /*e510*/  @!P3 ST.E.128 desc[UR6][R28.64], R44 ;  /* 0x0000002c1c00b985 */ /* 0x0007e4000c101d06 */
.L_x_388:
[----:B------:R-:W-:Y:S05]  /*e520*/  BSYNC B1 ;  /* 0x0000000000017941 */ /* 0x000fea0003800000 */
.L_x_387:
[----:B--2---:R2:W4:Y:S01]  /*e530*/  SHFL.IDX PT, R0, R3, 0x1, 0x181f ;  /* 0x00381f0003007f89 */ /* 0x00452200000e0000 */
[----:B------:R-:W-:Y:S03]  /*e540*/  BSSY B1, `(.L_x_389) ;  /* 0x000000d000017945 */ /* 0x000fe60003800000 */
[----:B---3-5:R2:W3:Y:S01]  /*e550*/  SHFL.IDX PT, R24, R22, 0x1, 0x181f ;  /* 0x00381f0016187f89 */ /* 0x0284e200000e0000 */
[----:B------:R-:W-:Y:S05]  /*e560*/  @P0 BRA `(.L_x_390) ;  /* 0x0000000000280947 */ /* 0x000fea0003800000 */
[----:B------:R-:W-:Y:S01]  /*e570*/  ULDC UR4, c[0x0][0xac8] ;  /* 0x0002b20000047ab9 */ /* 0x000fe20000000800 */
[----:B------:R-:W-:Y:S01]  /*e580*/  ULDC.64 UR6, c[0x0][0x208] ;  /* 0x0000820000067ab9 */ /* 0x000fe20000000a00 */
[----:B------:R-:W-:Y:S02]  /*e590*/  ISETP.GE.AND P3, PT, R17, UR4, PT ;  /* 0x0000000411007c0c */ /* 0x000fe4000bf66270 */
[----:B------:R-:W-:-:S11]  /*e5a0*/  ISETP.GE.AND P4, PT, R19, UR4, PT ;  /* 0x0000000413007c0c */ /* 0x000fd6000bf86270 */
[-C--:B---3--:R-:W-:Y:S02]  /*e5b0*/  @!P3 LEA R20, P0, R17, R24.reuse, 0x1 ;  /* 0x000000181114b211 */ /* 0x088fe400078008ff */
[----:B------:R-:W-:Y:S02]  /*e5c0*/  @!P4 LEA R24, P2, R19, R24, 0x1 ;  /* 0x000000181318c211 */ /* 0x000fe400078408ff */
[-C--:B----4-:R-:W-:Y:S02]  /*e5d0*/  @!P3 LEA.HI.X R21, R17, R0.reuse, R232, 0x1, P0 ;  /* 0x000000001115b211 */ /* 0x090fe400000f0ce8 */
[----:B------:R-:W-:-:S03]  /*e5e0*/  @!P4 LEA.HI.X R25, R19, R0, R231, 0x1, P2 ;  /* 0x000000001319c211 */ /* 0x000fc600010f0ce7 */
[----:B------:R3:W-:Y:S04]  /*e5f0*/  @!P3 ST.E.128 desc[UR6][R20.64], R12 ;  /* 0x0000000c1400b985 */ /* 0x0007e8000c101d06 */
[----:B------:R3:W-:Y:S02]  /*e600*/  @!P4 ST.E.128 desc[UR6][R24.64], R40 ;  /* 0x000000281800c985 */ /* 0x0007e4000c101d06 */
.L_x_390:
[----:B------:R-:W-:Y:S05]  /*e610*/  BSYNC B1 ;  /* 0x0000000000017941 */ /* 0x000fea0003800000 */
.L_x_389:
[----:B----4-:R4:W0:Y:S01]  /*e620*/  SHFL.IDX PT, R0, R3, 0x2, 0x181f ;  /* 0x00581f0003007f89 */ /* 0x01082200000e0000 */
[----:B------:R-:W-:Y:S03]  /*e630*/  BSSY B1, `(.L_x_391) ;  /* 0x000000d000017945 */ /* 0x000fe60003800000 */
[----:B---3--:R4:W3:Y:S01]  /*e640*/  SHFL.IDX PT, R14, R22, 0x2, 0x181f ;  /* 0x00581f00160e7f89 */ /* 0x0088e200000e0000 */
[----:B------:R-:W-:Y:S05]  /*e650*/  @P1 BRA `(.L_x_392) ;  /* 0x0000000000281947 */ /* 0x000fea0003800000 */
[----:B------:R-:W-:Y:S01]  /*e660*/  ULDC UR4, c[0x0][0xac8] ;  /* 0x0002b20000047ab9 */ /* 0x000fe20000000800 */
[----:B------:R-:W-:Y:S01]  /*e670*/  ULDC.64 UR6, c[0x0][0x208] ;  /* 0x0000820000067ab9 */ /* 0x000fe20000000a00 */
[----:B------:R-:W-:Y:S02]  /*e680*/  ISETP.GE.AND P2, PT, R17, UR4, PT ;  /* 0x0000000411007c0c */ /* 0x000fe4000bf46270 */
[----:B------:R-:W-:-:S11]  /*e690*/  ISETP.GE.AND P3, PT, R19, UR4, PT ;  /* 0x0000000413007c0c */ /* 0x000fd6000bf66270 */
[-C--:B---3--:R-:W-:Y:S02]  /*e6a0*/  @!P2 LEA R12, P0, R17, R14.reuse, 0x1 ;  /* 0x0000000e110ca211 */ /* 0x088fe400078008ff */
[----:B------:R-:W-:Y:S02]  /*e6b0*/  @!P3 LEA R14, P1, R19, R14, 0x1 ;  /* 0x0000000e130eb211 */ /* 0x000fe400078208ff */
[-C--:B0-----:R-:W-:Y:S02]  /*e6c0*/  @!P2 LEA.HI.X R13, R17, R0.reuse, R232, 0x1, P0 ;  /* 0x00000000110da211 */ /* 0x081fe400000f0ce8 */
[----:B------:R-:W-:-:S03]  /*e6d0*/  @!P3 LEA.HI.X R15, R19, R0, R231, 0x1, P1 ;  /* 0x00000000130fb211 */ /* 0x000fc600008f0ce7 */
[----:B------:R0:W-:Y:S04]  /*e6e0*/  @!P2 ST.E.128 desc[UR6][R12.64], R4 ;  /* 0x000000040c00a985 */ /* 0x0001e8000c101d06 */
[----:B------:R0:W-:Y:S02]  /*e6f0*/  @!P3 ST.E.128 desc[UR6][R14.64], R36 ;  /* 0x000000240e00b985 */ /* 0x0001e4000c101d06 */
.L_x_392:
[----:B------:R-:W-:Y:S05]  /*e700*/  BSYNC B1 ;  /* 0x0000000000017941 */ /* 0x000fea0003800000 */
.L_x_391:
[----:B0-----:R-:W-:Y:S01]  /*e710*/  VIADD R0, R30, 0x60 ;  /* 0x000000601e007836 */ /* 0x001fe20000000000 */
[----:B------:R0:W0:Y:S04]  /*e720*/  SHFL.IDX PT, R6, R3, 0x3, 0x181f ;  /* 0x00781f0003067f89 */ /* 0x00002800000e0000 */
[----:B------:R-:W-:Y:S01]  /*e730*/  ISETP.GE.AND P0, PT, R0, R59, PT ;  /* 0x0000003b0000720c */ /* 0x000fe20003f06270 */
[----:B-12-4-:R-:W1:-:S12]  /*e740*/  SHFL.IDX PT, R22, R22, 0x3, 0x181f ;  /* 0x00781f0016167f89 */ /* 0x016e5800000e0000 */
[----:B------:R-:W-:Y:S05]  /*e750*/  @P0 BRA `(.L_x_393) ;  /* 0x0000000c00000947 */ /* 0x000fea0003800000 */
[----:B------:R-:W-:Y:S01]  /*e760*/  ULDC UR4, c[0x0][0xac8] ;  /* 0x0002b20000047ab9 */ /* 0x000fe20000000800 */
[----:B------:R-:W-:Y:S01]  /*e770*/  ULDC.64 UR6, c[0x0][0x208] ;  /* 0x0000820000067ab9 */ /* 0x000fe20000000a00 */
[----:B------:R-:W-:-:S13]  /*e780*/  ISETP.GE.AND P1, PT, R17, UR4, PT ;  /* 0x0000000411007c0c */ /* 0x000fda000bf26270 */
[----:B-1----:R-:W-:-:S04]  /*e790*/  @!P1 LEA R4, P0, R17, R22, 0x1 ;  /* 0x0000001611049211 */ /* 0x002fc800078008ff */
[----:B0-----:R-:W-:Y:S02]  /*e7a0*/  @!P1 LEA.HI.X R5, R17, R6, R232, 0x1, P0 ;  /* 0x0000000611059211 */ /* 0x001fe400000f0ce8 */
[----:B------:R-:W-:-:S03]  /*e7b0*/  ISETP.GE.AND P0, PT, R19, UR4, PT ;  /* 0x0000000413007c0c */ /* 0x000fc6000bf06270 */
[----:B------:R2:W-:Y:S10]  /*e7c0*/  @!P1 ST.E.128 desc[UR6][R4.64], R8 ;  /* 0x0000000804009985 */ /* 0x0005f4000c101d06 */
[----:B------:R-:W-:Y:S05]  /*e7d0*/  @P0 BRA `(.L_x_393) ;  /* 0x0000000800e00947 */ /* 0x000fea0003800000 */
[----:B--2---:R-:W-:Y:S01]  /*e7e0*/  LEA R4, P0, R19, R22, 0x1 ;  /* 0x0000001613047211 */ /* 0x004fe200078008ff */
[----:B------:R-:W-:-:S03]  /*e7f0*/  ULDC.64 UR4, c[0x0][0x208] ;  /* 0x0000820000047ab9 */ /* 0x000fc60000000a00 */
[----:B------:R-:W-:-:S05]  /*e800*/  LEA.HI.X R5, R19, R6, R231, 0x1, P0 ;  /* 0x0000000613057211 */ /* 0x000fca00000f0ce7 */
[----:B------:R4:W-:Y:S01]  /*e810*/  ST.E.128 desc[UR4][R4.64], R32 ;  /* 0x0000002004007985 */ /* 0x0009e2000c101d04 */
[----:B------:R-:W-:Y:S05]  /*e820*/  BRA `(.L_x_393) ;  /* 0x0000000800cc7947 */ /* 0x000fea0003800000 */
.L_x_385:
[----:B------:R-:W2:Y:S01]  /*e830*/  LDC.64 R6, c[0x0][0xc00] ;  /* 0x00030000ff067b82 */ /* 0x000ea20000000a00 */
[----:B------:R-:W-:Y:S01]  /*e840*/  ULDC.64 UR4, c[0x0][0xc08] ;  /* 0x0003020000047ab9 */ /* 0x000fe20000000a00 */
[----:B------:R-:W-:Y:S01]  /*e850*/  IMAD.MOV.U32 R3, RZ, RZ, RZ ;  /* 0x000000ffff037224 */ /* 0x000fe200078e00ff */
[----:B------:R-:W-:-:S05]  /*e860*/  ULDC.64 UR6, c[0x0][0x208] ;  /* 0x0000820000067ab9 */ /* 0x000fca0000000a00 */
[----:B------:R-:W3:Y:S08]  /*e870*/  LDC.64 R4, c[0x0][0xc00] ;  /* 0x00030000ff047b82 */ /* 0x000ef00000000a00 */
[----:B------:R-:W4:Y:S01]  /*e880*/  LDC R25, c[0x0][0xbe8] ;  /* 0x0002fa00ff197b82 */ /* 0x000f220000000800 */
[----:B------:R-:W-:-:S04]  /*e890*/  ISETP.NE.U32.AND P1, PT, RZ, UR4, PT ;  /* 0x00000004ff007c0c */ /* 0x000fc8000bf25070 */
[----:B------:R-:W-:Y:S02]  /*e8a0*/  ISETP.NE.AND.EX P1, PT, RZ, UR5, PT, P1 ;  /* 0x00000005ff007c0c */ /* 0x000fe4000bf25310 */
[----:B--2---:R-:W-:-:S04]  /*e8b0*/  ISETP.NE.U32.AND P0, PT, R6, RZ, PT ;  /* 0x000000ff0600720c */ /* 0x004fc80003f05070 */
[----:B------:R-:W-:Y:S01]  /*e8c0*/  ISETP.NE.AND.EX P0, PT, R7, RZ, PT, P0 ;  /* 0x000000ff0700720c */ /* 0x000fe20003f05300 */
[----:B---3--:R-:W-:-:S06]  /*e8d0*/  IMAD.WIDE R6, R22, 0x4, R4 ;  /* 0x0000000416067825 */ /* 0x008fcc00078e0204 */
[----:B------:R-:W2:Y:S01]  /*e8e0*/  @P1 LDC.64 R4, c[0x0][0xc08] ;  /* 0x00030200ff041b82 */ /* 0x000ea20000000a00 */
[----:B----4-:R-:W-:Y:S01]  /*e8f0*/  ISETP.NE.AND P2, PT, R25, 0x1, PT ;  /* 0x000000011900780c */ /* 0x010fe20003f45270 */
[----:B------:R-:W-:-:S04]  /*e900*/  ULDC UR4, c[0x0][0xa88] ;  /* 0x0002a20000047ab9 */ /* 0x000fc80000000800 */
[----:B------:R3:W5:Y:S01]  /*e910*/  @P0 LDG.E R3, desc[UR6][R6.64] ;  /* 0x0000000606030981 */ /* 0x000762000c1e1900 */
[----:B------:R-:W-:-:S07]  /*e920*/  IMAD.U32 R0, RZ, RZ, UR4 ;  /* 0x00000004ff007e24 */ /* 0x000fce000f8e00ff */
[----:B------:R-:W4:Y:S01]  /*e930*/  @P2 LDC R14, c[0x0][0xbec] ;  /* 0x0002fb00ff0e2b82 */ /* 0x000f220000000800 */
[----:B--2---:R-:W-:-:S07]  /*e940*/  @P1 IMAD.WIDE R4, R22, 0x4, R4 ;  /* 0x0000000416041825 */ /* 0x004fce00078e0204 */
[----:B------:R-:W2:Y:S01]  /*e950*/  @P2 LDC R27, c[0x0][0xbf0] ;  /* 0x0002fc00ff1b2b82 */ /* 0x000ea20000000800 */
[----:B------:R3:W5:Y:S01]  /*e960*/  @P1 LDG.E R0, desc[UR6][R4.64] ;  /* 0x0000000604001981 */ /* 0x000762000c1e1900 */
[----:B------:R-:W-:Y:S01]  /*e970*/  ISETP.GE.AND P3, PT, R233, 0x80, PT ;  /* 0x00000080e900780c */ /* 0x000fe20003f66270 */
[----:B------:R-:W-:-:S12]  /*e980*/  @P1 BRA `(.L_x_394) ;  /* 0x0000000000141947 */ /* 0x000fd80003800000 */
[----:B------:R-:W-:Y:S05]  /*e990*/  @!P0 BRA `(.L_x_394) ;  /* 0x0000000000108947 */ /* 0x000fea0003800000 */
[----:B------:R-:W-:Y:S02]  /*e9a0*/  ULDC.64 UR4, c[0x0][0x208] ;  /* 0x0000820000047ab9 */ /* 0x000fe40000000a00 */
[----:B---3--:R-:W3:Y:S04]  /*e9b0*/  LDG.E R5, desc[UR4][R6.64] ;  /* 0x0000000406057981 */ /* 0x008ee8000c1e1900 */
[----:B-----5:R-:W3:Y:S02]  /*e9c0*/  LDG.E R0, desc[UR4][R6.64+0x4] ;  /* 0x0000040406007981 */ /* 0x020ee4000c1e1900 */
[----:B---3--:R-:W-:-:S07]  /*e9d0*/  IMAD.IADD R0, R0, 0x1, -R5 ;  /* 0x0000000100007824 */ /* 0x008fce00078e0a05 */
.L_x_394:
[----:B------:R-:W-:Y:S01]  /*e9e0*/  BSSY B1, `(.L_x_395) ;  /* 0x000002f000017945 */ /* 0x000fe20003800000 */
[----:B------:R-:W-:Y:S02]  /*e9f0*/  SHF.R.S32.HI R12, RZ, 0x1f, R220 ;  /* 0x0000001fff0c7819 */ /* 0x000fe400000114dc */
[----:B------:R-:W-:Y:S02]  /*ea00*/  SEL R13, R22, RZ, !P0 ;  /* 0x000000ff160d7207 */ /* 0x000fe40004000000 */
[----:B------:R-:W-:Y:S02]  /*ea10*/  SEL R222, R222, RZ, !P0 ;  /* 0x000000ffdede7207 */ /* 0x000fe40004000000 */
[----:B-----5:R-:W-:Y:S01]  /*ea20*/  SHF.R.S32.HI R10, RZ, 0x1f, R3 ;  /* 0x0000001fff0a7819 */ /* 0x020fe20000011403 */
[----:B------:R-:W-:Y:S06]  /*ea30*/  @P3 BRA `(.L_x_396) ;  /* 0x0000000000a43947 */ /* 0x000fec0003800000 */
[----:B---3--:R-:W3:Y:S01]  /*ea40*/  S2R R4, SR_TID.X ;  /* 0x0000000000047919 */ /* 0x008ee20000002100 */
[----:B------:R-:W5:Y:S02]  /*ea50*/  LDC R11, c[0x0][0xbe8] ;  /* 0x0002fa00ff0b7b82 */ /* 0x000f640000000800 */
[----:B-----5:R-:W-:Y:S02]  /*ea60*/  IMAD R5, R0, R11, RZ ;  /* 0x0000000b00057224 */ /* 0x020fe400078e02ff */
[----:B---3--:R-:W-:-:S05]  /*ea70*/  IMAD R4, R221, 0x80, R4 ;  /* 0x00000080dd047824 */ /* 0x008fca00078e0204 */
[----:B------:R-:W-:-:S04]  /*ea80*/  IADD3 R8, R4, -0x80, RZ ;  /* 0xffffff8004087810 */ /* 0x000fc80007ffe0ff */
[----:B------:R-:W-:-:S13]  /*ea90*/  ISETP.GE.AND P0, PT, R8, R5, PT ;  /* 0x000000050800720c */ /* 0x000fda0003f06270 */
[----:B------:R-:W-:Y:S05]  /*eaa0*/  @P0 BRA `(.L_x_396) ;  /* 0x0000000000880947 */ /* 0x000fea0003800000 */
[----:B------:R-:W-:Y:S01]  /*eab0*/  ISETP.NE.AND P0, PT, R11, 0x1, PT ;  /* 0x000000010b00780c */ /* 0x000fe20003f05270 */
[----:B------:R-:W-:Y:S01]  /*eac0*/  ULDC.64 UR4, c[0x0][0xb90] ;  /* 0x0002e40000047ab9 */ /* 0x000fe20000000a00 */
[----:B------:R-:W-:Y:S01]  /*ead0*/  IMAD.MOV.U32 R4, RZ, RZ, R3 ;  /* 0x000000ffff047224 */ /* 0x000fe200078e0003 */
[----:B------:R-:W-:Y:S01]  /*eae0*/  ULDC.64 UR6, c[0x0][0x208] ;  /* 0x0000820000067ab9 */ /* 0x000fe20000000a00 */
[----:B------:R-:W-:Y:S02]  /*eaf0*/  IMAD R9, R12, UR4, RZ ;  /* 0x000000040c097c24 */ /* 0x000fe4000f8e02ff */
[----:B------:R-:W-:Y:S02]  /*eb00*/  IMAD.MOV.U32 R5, RZ, RZ, R10 ;  /* 0x000000ffff057224 */ /* 0x000fe400078e000a */
[----:B------:R-:W-:Y:S02]  /*eb10*/  IMAD.MOV.U32 R7, RZ, RZ, R8 ;  /* 0x000000ffff077224 */ /* 0x000fe400078e0008 */
[----:B------:R-:W-:-:S03]  /*eb20*/  IMAD.WIDE.U32 R4, R220, UR4, R4 ;  /* 0x00000004dc047c25 */ /* 0x000fc6000f8e0004 */
[----:B------:R-:W3:Y:S01]  /*eb30*/  @P0 LDC R15, c[0x0][0xbec] ;  /* 0x0002fb00ff0f0b82 */ /* 0x000ee20000000800 */
[----:B------:R-:W-:Y:S01]  /*eb40*/  IMAD R9, R220, UR5, R9 ;  /* 0x00000005dc097c24 */ /* 0x000fe2000f8e0209 */
[----:B------:R-:W-:-:S03]  /*eb50*/  ULDC.64 UR4, c[0x0][0xb98] ;  /* 0x0002e60000047ab9 */ /* 0x000fc60000000a00 */
[----:B------:R-:W-:-:S03]  /*eb60*/  IMAD.IADD R5, R5, 0x1, R9 ;  /* 0x0000000105057824 */ /* 0x000fc600078e0209 */
[----:B------:R-:W5:Y:S01]  /*eb70*/  @P0 LDC R21, c[0x0][0xbf0] ;  /* 0x0002fc00ff150b82 */ /* 0x000f620000000800 */
[----:B------:R-:W-:-:S04]  /*eb80*/  IMAD.WIDE.U32 R4, R13, UR4, R4 ;  /* 0x000000040d047c25 */ /* 0x000fc8000f8e0004 */
[----:B---3--:R-:W-:-:S05]  /*eb90*/  @P0 IMAD.HI.U32 R6, R8, R15, RZ ;  /* 0x0000000f08060227 */ /* 0x008fca00078e00ff */
[----:B-----5:R-:W-:Y:S01]  /*eba0*/  @P0 SHF.R.U32.HI R7, RZ, R21, R6 ;  /* 0x00000015ff070219 */ /* 0x020fe20000011606 */
[----:B------:R-:W-:-:S03]  /*ebb0*/  IMAD R6, R222, UR4, RZ ;  /* 0x00000004de067c24 */ /* 0x000fc6000f8e02ff */
[----:B------:R-:W-:Y:S01]  /*ebc0*/  IADD3 R4, P0, R7, R4, RZ ;  /* 0x0000000407047210 */ /* 0x000fe20007f1e0ff */
[----:B------:R-:W-:-:S04]  /*ebd0*/  IMAD.MOV R9, RZ, RZ, -R7 ;  /* 0x000000ffff097224 */ /* 0x000fc800078e0a07 */
[----:B------:R-:W-:Y:S01]  /*ebe0*/  IMAD R9, R11, R9, R8 ;  /* 0x000000090b097224 */ /* 0x000fe200078e0208 */
[----:B------:R-:W-:Y:S01]  /*ebf0*/  SHF.R.S32.HI R11, RZ, 0x1f, R7 ;  /* 0x0000001fff0b7819 */ /* 0x000fe20000011407 */
[----:B------:R-:W-:Y:S01]  /*ec00*/  IMAD R8, R13, UR5, R6 ;  /* 0x000000050d087c24 */ /* 0x000fe2000f8e0206 */
[----:B------:R-:W-:Y:S02]  /*ec10*/  ULDC.64 UR4, c[0x0][0xb88] ;  /* 0x0002e20000047ab9 */ /* 0x000fe40000000a00 */
[----:B------:R-:W-:Y:S02]  /*ec20*/  SHF.R.S32.HI R6, RZ, 0x1f, R9 ;  /* 0x0000001fff067819 */ /* 0x000fe40000011409 */
[----:B------:R-:W-:-:S03]  /*ec30*/  IADD3.X R5, R11, R5, R8, P0, !PT ;  /* 0x000000050b057210 */ /* 0x000fc600007fe408 */
[----:B------:R-:W-:Y:S02]  /*ec40*/  IMAD R6, R6, UR4, RZ ;  /* 0x0000000406067c24 */ /* 0x000fe4000f8e02ff */
[----:B------:R-:W-:-:S04]  /*ec50*/  IMAD.WIDE.U32 R4, R9, UR4, R4 ;  /* 0x0000000409047c25 */ /* 0x000fc8000f8e0004 */
[----:B------:R-:W-:Y:S01]  /*ec60*/  IMAD R7, R9, UR5, R6 ;  /* 0x0000000509077c24 */ /* 0x000fe2000f8e0206 */
[----:B------:R-:W-:Y:S02]  /*ec70*/  ULDC.64 UR4, c[0x0][0xb50] ;  /* 0x0002d40000047ab9 */ /* 0x000fe40000000a00 */
[----:B------:R-:W-:Y:S01]  /*ec80*/  LEA R6, P0, R4, UR4, 0x2 ;  /* 0x0000000404067c11 */ /* 0x000fe2000f8010ff */
[----:B------:R-:W-:-:S05]  /*ec90*/  IMAD.IADD R5, R5, 0x1, R7 ;  /* 0x0000000105057824 */ /* 0x000fca00078e0207 */
[----:B------:R-:W-:Y:S01]  /*eca0*/  LEA.HI.X R7, R4, UR5, R5, 0x2, P0 ;  /* 0x0000000504077c11 */ /* 0x000fe200080f1405 */
[----:B------:R-:W-:-:S05]  /*ecb0*/  IMAD.MOV.U32 R5, RZ, RZ, -0x800000 ;  /* 0xff800000ff057424 */ /* 0x000fca00078e00ff */
[----:B------:R3:W-:Y:S02]  /*ecc0*/  STG.E desc[UR6][R6.64], R5 ;  /* 0x0000000506007986 */ /* 0x0007e4000c101906 */
.L_x_396:
[----:B------:R-:W-:Y:S05]  /*ecd0*/  BSYNC B1 ;  /* 0x0000000000017941 */ /* 0x000fea0003800000 */
.L_x_395:
[----:B------:R-:W-:Y:S01]  /*ece0*/  ULDC.64 UR4, c[0x0][0xaa0] ;  /* 0x0002a80000047ab9 */ /* 0x000fe20000000a00 */
[----:B---3--:R-:W-:Y:S01]  /*ecf0*/  IMAD R6, R23, 0x20, R223 ;  /* 0x0000002017067824 */ /* 0x008fe200078e02df */
[----:B------:R-:W-:Y:S01]  /*ed00*/  BSSY B1, `(.L_x_397) ;  /* 0x0000038000017945 */ /* 0x000fe20003800000 */
[----:B------:R-:W-:Y:S02]  /*ed10*/  IMAD R4, R10, UR4, RZ ;  /* 0x000000040a047c24 */ /* 0x000fe4000f8e02ff */
[----:B------:R-:W-:Y:S02]  /*ed20*/  IMAD R9, R221, 0x80, R6 ;  /* 0x00000080dd097824 */ /* 0x000fe400078e0206 */
[C---:B------:R-:W-:Y:S02]  /*ed30*/  IMAD R7, R3.reuse, UR5, R4 ;  /* 0x0000000503077c24 */ /* 0x040fe4000f8e0204 */
[----:B------:R-:W-:Y:S01]  /*ed40*/  IMAD.WIDE.U32 R4, R3, UR4, RZ ;  /* 0x0000000403047c25 */ /* 0x000fe2000f8e00ff */
[----:B------:R-:W-:-:S03]  /*ed50*/  ULDC.64 UR4, c[0x0][0xae8] ;  /* 0x0002ba0000047ab9 */ /* 0x000fc60000000a00 */
[----:B----4-:R-:W-:Y:S01]  /*ed60*/  @P2 IMAD.HI.U32 R6, R9, R14, RZ ;  /* 0x0000000e09062227 */ /* 0x010fe200078e00ff */
[----:B------:R-:W-:-:S03]  /*ed70*/  IADD3 R5, R5, R7, RZ ;  /* 0x0000000705057210 */ /* 0x000fc60007ffe0ff */
[----:B------:R-:W-:Y:S02]  /*ed80*/  IMAD R7, R12, UR4, RZ ;  /* 0x000000040c077c24 */ /* 0x000fe4000f8e02ff */
[----:B------:R-:W-:-:S04]  /*ed90*/  IMAD.WIDE.U32 R4, R220, UR4, R4 ;  /* 0x00000004dc047c25 */ /* 0x000fc8000f8e0004 */
[----:B------:R-:W-:Y:S01]  /*eda0*/  IMAD R7, R220, UR5, R7 ;  /* 0x00000005dc077c24 */ /* 0x000fe2000f8e0207 */
[----:B------:R-:W-:Y:S01]  /*edb0*/  ULDC.64 UR4, c[0x0][0xaf0] ;  /* 0x0002bc0000047ab9 */ /* 0x000fe20000000a00 */
[----:B------:R-:W-:Y:S01]  /*edc0*/  IMAD.MOV.U32 R3, RZ, RZ, R9 ;  /* 0x000000ffff037224 */ /* 0x000fe200078e0009 */
[----:B--2---:R-:W-:Y:S01]  /*edd0*/  @P2 SHF.R.U32.HI R3, RZ, R27, R6 ;  /* 0x0000001bff032219 */ /* 0x004fe20000011606 */
[----:B------:R-:W-:Y:S02]  /*ede0*/  IMAD R8, R222, UR4, RZ ;  /* 0x00000004de087c24 */ /* 0x000fe4000f8e02ff */
[----:B------:R-:W-:Y:S01]  /*edf0*/  IMAD.IADD R5, R5, 0x1, R7 ;  /* 0x0000000105057824 */ /* 0x000fe200078e0207 */
[----:B------:R-:W-:Y:S01]  /*ee00*/  SHF.R.S32.HI R6, RZ, 0x1f, R3 ;  /* 0x0000001fff067819 */ /* 0x000fe20000011403 */
[C---:B------:R-:W-:Y:S02]  /*ee10*/  IMAD R7, R13.reuse, UR5, R8 ;  /* 0x000000050d077c24 */ /* 0x040fe4000f8e0208 */
[----:B------:R-:W-:Y:S01]  /*ee20*/  IMAD.WIDE.U32 R4, R13, UR4, R4 ;  /* 0x000000040d047c25 */ /* 0x000fe2000f8e0004 */
[----:B------:R-:W-:-:S03]  /*ee30*/  ULDC.64 UR4, c[0x0][0xae0] ;  /* 0x0002b80000047ab9 */ /* 0x000fc60000000a00 */
[----:B------:R-:W-:Y:S02]  /*ee40*/  IMAD.MOV R8, RZ, RZ, -R3 ;  /* 0x000000ffff087224 */ /* 0x000fe400078e0a03 */
        /* <DEDUP_REMOVED lines=10> */
[----:B------:R-:W-:Y:S02]  /*eef0*/  IMAD R25, R0, R25, RZ ;  /* 0x0000001900197224 */ /* 0x000fe400078e02ff */
[C---:B------:R-:W-:Y:S02]  /*ef00*/  IMAD R3, R7.reuse, UR5, R6 ;  /* 0x0000000507037c24 */ /* 0x040fe4000f8e0206 */
[----:B------:R-:W-:Y:S01]  /*ef10*/  IMAD.WIDE.U32 R4, R7, UR4, R4 ;  /* 0x0000000407047c25 */ /* 0x000fe2000f8e0004 */
[----:B------:R-:W-:Y:S01]  /*ef20*/  ISETP.GE.AND P2, PT, R10, R25, PT ;  /* 0x000000190a00720c */ /* 0x000fe20003f46270 */
[----:B------:R-:W-:-:S02]  /*ef30*/  ULDC.64 UR4, c[0x0][0xa80] ;  /* 0x0002a00000047ab9 */ /* 0x000fc40000000a00 */
[----:B------:R-:W-:Y:S01]  /*ef40*/  VIADD R0, R10, 0x20 ;  /* 0x000000200a007836 */ /* 0x000fe20000000000 */
[----:B------:R-:W-:Y:S01]  /*ef50*/  LEA R6, P3, R4, UR4, 0x1 ;  /* 0x0000000404067c11 */ /* 0x000fe2000f8608ff */
[----:B------:R-:W-:-:S03]  /*ef60*/  IMAD.IADD R3, R5, 0x1, R3 ;  /* 0x0000000105037824 */ /* 0x000fc600078e0203 */
[-C--:B------:R-:W-:Y:S02]  /*ef70*/  ISETP.GE.AND P1, PT, R0, R25.reuse, PT ;  /* 0x000000190000720c */ /* 0x080fe40003f26270 */
[----:B------:R-:W-:Y:S02]  /*ef80*/  IADD3 R0, R10, 0x40, RZ ;  /* 0x000000400a007810 */ /* 0x000fe40007ffe0ff */
[----:B------:R-:W-:Y:S02]  /*ef90*/  LEA.HI.X R3, R4, UR5, R3, 0x1, P3 ;  /* 0x0000000504037c11 */ /* 0x000fe400098f0c03 */
[----:B------:R-:W-:Y:S01]  /*efa0*/  ISETP.GE.AND P0, PT, R0, R25, PT ;  /* 0x000000190000720c */ /* 0x000fe20003f06270 */
[----:B------:R2:W3:Y:S04]  /*efb0*/  SHFL.IDX PT, R4, R6, RZ, 0x181f ;  /* 0x00181fff06047589 */ /* 0x0004e800000e0000 */
[----:B------:R2:W4:Y:S01]  /*efc0*/  SHFL.IDX PT, R0, R3, RZ, 0x181f ;  /* 0x00181fff03007589 */ /* 0x00052200000e0000 */
[----:B------:R-:W-:Y:S07]  /*efd0*/  @P2 BRA `(.L_x_398) ;  /* 0x0000000000282947 */ /* 0x000fee0003800000 */
        /* <DEDUP_REMOVED lines=8> */
[----:B------:R3:W-:Y:S04]  /*f060*/  @!P4 ST.E.128 desc[UR6][R8.64], RZ ;  /* 0x000000ff0800c985 */ /* 0x0007e8000c101d06 */
[----:B------:R3:W-:Y:S02]  /*f070*/  @!P5 ST.E.128 desc[UR6][R4.64], RZ ;  /* 0x000000ff0400d985 */ /* 0x0007e4000c101d06 */
.L_x_398:
[----:B------:R-:W-:Y:S05]  /*f080*/  BSYNC B1 ;  /* 0x0000000000017941 */ /* 0x000fea0003800000 */
.L_x_397:
        /* <DEDUP_REMOVED lines=12> */
[----:B------:R0:W-:Y:S04]  /*f150*/  @!P3 ST.E.128 desc[UR6][R8.64], RZ ;  /* 0x000000ff0800b985 */ /* 0x0001e8000c101d06 */
[----:B------:R0:W-:Y:S02]  /*f160*/  @!P4 ST.E.128 desc[UR6][R4.64], RZ ;  /* 0x000000ff0400c985 */ /* 0x0001e4000c101d06 */
.L_x_400:
[----:B------:R-:W-:Y:S05]  /*f170*/  BSYNC B1 ;  /* 0x0000000000017941 */ /* 0x000fea0003800000 */
.L_x_399:
[----:B0-----:R0:W0:Y:S01]  /*f180*/  SHFL.IDX PT, R0, R3, 0x2, 0x181f ;  /* 0x00581f0003007f89 */ /* 0x00102200000e0000 */
[----:B------:R-:W-:Y:S03]  /*f190*/  BSSY B1, `(.L_x_401) ;  /* 0x000000d000017945 */ /* 0x000fe60003800000 */
[----:B---3--:R3:W0:Y:S01]  /*f1a0*/  SHFL.IDX PT, R4, R6, 0x2, 0x181f ;  /* 0x00581f0006047f89 */ /* 0x00862200000e0000 */
[----:B------:R-:W-:Y:S05]  /*f1b0*/  @P0 BRA `(.L_x_402) ;  /* 0x0000000000280947 */ /* 0x000fea0003800000 */
[----:B------:R-:W-:Y:S01]  /*f1c0*/  ULDC UR4, c[0x0][0xac8] ;  /* 0x0002b20000047ab9 */ /* 0x000fe20000000800 */
[----:B------:R-:W-:Y:S01]  /*f1d0*/  ULDC.64 UR6, c[0x0][0x208] ;  /* 0x0000820000067ab9 */ /* 0x000fe20000000a00 */
[----:B------:R-:W-:Y:S02]  /*f1e0*/  ISETP.GE.AND P2, PT, R17, UR4, PT ;  /* 0x0000000411007c0c */ /* 0x000fe4000bf46270 */
[----:B------:R-:W-:-:S11]  /*f1f0*/  ISETP.GE.AND P3, PT, R19, UR4, PT ;  /* 0x0000000413007c0c */ /* 0x000fd6000bf66270 */
[-C--:B0-----:R-:W-:Y:S02]  /*f200*/  @!P2 LEA R8, P0, R17, R4.reuse, 0x1 ;  /* 0x000000041108a211 */ /* 0x081fe400078008ff */
[----:B------:R-:W-:Y:S02]  /*f210*/  @!P3 LEA R4, P1, R19, R4, 0x1 ;  /* 0x000000041304b211 */ /* 0x000fe400078208ff */
[-C--:B------:R-:W-:Y:S02]  /*f220*/  @!P2 LEA.HI.X R9, R17, R0.reuse, R232, 0x1, P0 ;  /* 0x000000001109a211 */ /* 0x080fe400000f0ce8 */
[----:B------:R-:W-:-:S03]  /*f230*/  @!P3 LEA.HI.X R5, R19, R0, R231, 0x1, P1 ;  /* 0x000000001305b211 */ /* 0x000fc600008f0ce7 */
[----:B------:R0:W-:Y:S04]  /*f240*/  @!P2 ST.E.128 desc[UR6][R8.64], RZ ;  /* 0x000000ff0800a985 */ /* 0x0001e8000c101d06 */
[----:B------:R0:W-:Y:S02]  /*f250*/  @!P3 ST.E.128 desc[UR6][R4.64], RZ ;  /* 0x000000ff0400b985 */ /* 0x0001e4000c101d06 */
.L_x_402:
[----:B------:R-:W-:Y:S05]  /*f260*/  BSYNC B1 ;  /* 0x0000000000017941 */ /* 0x000fea0003800000 */
.L_x_401:
[----:B0-----:R-:W-:Y:S01]  /*f270*/  VIADD R0, R10, 0x60 ;  /* 0x000000600a007836 */ /* 0x001fe20000000000 */
[----:B------:R0:W0:Y:S04]  /*f280*/  SHFL.IDX PT, R8, R3, 0x3, 0x181f ;  /* 0x00781f0003087f89 */ /* 0x00002800000e0000 */
[----:B------:R-:W-:Y:S01]  /*f290*/  ISETP.GE.AND P0, PT, R0, R25, PT ;  /* 0x000000190000720c */ /* 0x000fe20003f06270 */
[----:B------:R0:W0:-:S12]  /*f2a0*/  SHFL.IDX PT, R4, R6, 0x3, 0x181f ;  /* 0x00781f0006047f89 */ /* 0x00001800000e0000 */
[----:B------:R-:W-:Y:S05]  /*f2b0*/  @P0 BRA `(.L_x_393) ;  /* 0x0000000000280947 */ /* 0x000fea0003800000 */
[----:B------:R-:W-:Y:S01]  /*f2c0*/  ULDC UR4, c[0x0][0xac8] ;  /* 0x0002b20000047ab9 */ /* 0x000fe20000000800 */
[----:B------:R-:W-:Y:S01]  /*f2d0*/  ULDC.64 UR6, c[0x0][0x208] ;  /* 0x0000820000067ab9 */ /* 0x000fe20000000a00 */
[----:B------:R-:W-:Y:S02]  /*f2e0*/  ISETP.GE.AND P2, PT, R17, UR4, PT ;  /* 0x0000000411007c0c */ /* 0x000fe4000bf46270 */
[----:B------:R-:W-:-:S11]  /*f2f0*/  ISETP.GE.AND P3, PT, R19, UR4, PT ;  /* 0x0000000413007c0c */ /* 0x000fd6000bf66270 */
[-C--:B0-234-:R-:W-:Y:S02]  /*f300*/  @!P2 LEA R6, P0, R17, R4.reuse, 0x1 ;  /* 0x000000041106a211 */ /* 0x09dfe400078008ff */
[----:B------:R-:W-:Y:S02]  /*f310*/  @!P3 LEA R4, P1, R19, R4, 0x1 ;  /* 0x000000041304b211 */ /* 0x000fe400078208ff */
[-C--:B------:R-:W-:Y:S02]  /*f320*/  @!P2 LEA.HI.X R7, R17, R8.reuse, R232, 0x1, P0 ;  /* 0x000000081107a211 */ /* 0x080fe400000f0ce8 */
[----:B------:R-:W-:-:S03]  /*f330*/  @!P3 LEA.HI.X R5, R19, R8, R231, 0x1, P1 ;  /* 0x000000081305b211 */ /* 0x000fc600008f0ce7 */
[----:B------:R0:W-:Y:S04]  /*f340*/  @!P2 ST.E.128 desc[UR6][R6.64], RZ ;  /* 0x000000ff0600a985 */ /* 0x0001e8000c101d06 */
[----:B------:R0:W-:Y:S02]  /*f350*/  @!P3 ST.E.128 desc[UR6][R4.64], RZ ;  /* 0x000000ff0400b985 */ /* 0x0001e4000c101d06 */
.L_x_393:
[----:B------:R-:W-:Y:S05]  /*f360*/  BSYNC B0 ;  /* 0x0000000000007941 */ /* 0x000fea0003800000 */
.L_x_384:
[----:B------:R-:W-:Y:S02]  /*f370*/  ULDC UR4, c[0x0][0xc3c] ;  /* 0x00030f0000047ab9 */ /* 0x000fe40000000800 */
[----:B-1----:R-:W-:-:S13]  /*f380*/  ISETP.GE.AND P0, PT, R51, UR4, PT ;  /* 0x0000000433007c0c */ /* 0x002fda000bf06270 */
[----:B------:R-:W-:Y:S05]  /*f390*/  @!P0 BRA `(.L_x_403) ;  /* 0xffffff1800948947 */ /* 0x000fea000383ffff */
[----:B------:R-:W-:Y:S05]  /*f3a0*/  EXIT ;  /* 0x000000000000794d */ /* 0x000fea0003800000 */
.L_x_359:
[----:B------:R-:W-:-:S08]  /*f3b0*/  NOP ;  /* 0x0000000000007918 */ /* 0x000fd00000000000 */
[----:B--2---:R-:W0:-:S00]  /*f3c0*/  USETMAXREG.DEALLOC.CTAPOOL 0x18 ;  /* 0x00000018000079c8 */ /* 0x004e0000080e0500 */
[----:B0-----:R-:W-:-:S06]  /*f3d0*/  LOP3.LUT R0, R0, 0x3, RZ, 0xc0, !PT ;  /* 0x0000000300007812 */ /* 0x001fcc00078ec0ff */
[----:B------:R-:W0:Y:S02]  /*f3e0*/  SHFL.IDX PT, R0, R0, RZ, 0x1f ;  /* 0x00001fff00007589 */ /* 0x000e2400000e0000 */
[----:B0-----:R-:W-:Y:S01]  /*f3f0*/  ISETP.NE.AND P0, PT, R0, RZ, PT ;  /* 0x000000ff0000720c */ /* 0x001fe20003f05270 */
[----:B------:R-:W-:-:S03]  /*f400*/  IMAD.MOV.U32 R0, RZ, RZ, RZ ;  /* 0x000000ffff007224 */ /* 0x000fc600078e00ff */
[----:B------:R-:W-:-:S05]  /*f410*/  P2R R2, PR, RZ, 0x1 ;  /* 0x00000001ff027803 */ /* 0x000fca0000000000 */
[----:B------:R0:W-:Y:S04]  /*f420*/  STL [R1+0x58], R2 ;  /* 0x0000580201007387 */ /* 0x0001e80000100800 */
[----:B------:R-:W-:Y:S05]  /*f430*/  @!P0 BRA `(.L_x_404) ;  /* 0x00000000001c8947 */ /* 0x000fea0003800000 */
[----:B------:R-:W1:Y:S08]  /*f440*/  S2UR UR5, SR_CgaCtaId ;  /* 0x00000000000579c3 */ /* 0x000e700000008800 */
[----:B------:R-:W-:Y:S06]  /*f450*/  BAR.SYNC.DEFER_BLOCKING 0x5, 0x180 ;  /* 0x0146000000007b1d */ /* 0x000fec0000010000 */
[----:B------:R-:W-:-:S02]  /*f460*/  UMOV UR4, 0x400 ;  /* 0x0000040000047882 */ /* 0x000fc40000000000 */
[----:B-1----:R-:W-:-:S09]  /*f470*/  ULEA UR4, UR5, UR4, 0x18 ;  /* 0x0000000405047291 */ /* 0x002fd2000f8ec03f */
[----:B------:R-:W1:Y:S01]  /*f480*/  LDS.128 R16, [UR4+0x348d0] ;  /* 0x0348d004ff107984 */ /* 0x000e620008000c00 */
[----:B------:R-:W-:Y:S06]  /*f490*/  BAR.ARV 0x4, 0x180 ;  /* 0x0106000000007b1d */ /* 0x000fec0000002000 */
[----:B------:R-:W-:Y:S05]  /*f4a0*/  BRA `(.L_x_405) ;  /* 0x0000000800047947 */ /* 0x000fea0003800000 */
.L_x_404:
[----:B0-----:R-:W0:Y:S01]  /*f4b0*/  S2R R2, SR_TID.X ;  /* 0x0000000000027919 */ /* 0x001e220000002100 */
[----:B------:R-:W-:Y:S01]  /*f4c0*/  ULDC UR4, c[0x0][0xc3c] ;  /* 0x00030f0000047ab9 */ /* 0x000fe20000000800 */
[----:B------:R-:W-:Y:S01]  /*f4d0*/  ULDC.64 UR6, c[0x0][0x208] ;  /* 0x0000820000067ab9 */ /* 0x000fe20000000a00 */
[----:B------:R-:W-:Y:S01]  /*f4e0*/  ULDC UR5, c[0x0][0xc38] ;  /* 0x00030e0000057ab9 */ /* 0x000fe20000000800 */
[----:B0-----:R-:W-:-:S04]  /*f4f0*/  LOP3.LUT R5, R2, 0x1f, RZ, 0xc0, !PT ;  /* 0x0000001f02057812 */ /* 0x001fc800078ec0ff */
[----:B------:R-:W-:-:S04]  /*f500*/  ISETP.NE.AND P0, PT, R5, 0x1f, PT ;  /* 0x0000001f0500780c */ /* 0x000fc80003f05270 */
[----:B------:R-:W-:-:S13]  /*f510*/  ISETP.GE.OR P1, PT, R5, UR4, !P0 ;  /* 0x0000000405007c0c */ /* 0x000fda000c726670 */
[----:B------:R-:W0:Y:S02]  /*f520*/  @!P1 LDC.64 R2, c[0x0][0xc80] ;  /* 0x00032000ff029b82 */ /* 0x000e240000000a00 */
[----:B0-----:R-:W-:-:S05]  /*f530*/  @!P1 IMAD.WIDE.U32 R2, R5, 0x4, R2 ;  /* 0x0000000405029825 */ /* 0x001fca00078e0002 */
[----:B------:R-:W2:Y:S01]  /*f540*/  @!P1 LDG.E R0, desc[UR6][R2.64] ;  /* 0x0000000602009981 */ /* 0x000ea2000c1e1900 */
[C---:B------:R-:W-:Y:S01]  /*f550*/  ISETP.NE.AND P1, PT, R5.reuse, RZ, PT ;  /* 0x000000ff0500720c */ /* 0x040fe20003f25270 */
[----:B------:R-:W0:Y:S01]  /*f560*/  S2UR UR6, SR_CTAID.X ;  /* 0x00000000000679c3 */ /* 0x000e220000002500 */
[C---:B------:R-:W-:Y:S01]  /*f570*/  ISETP.GE.U32.AND P2, PT, R5.reuse, 0x2, PT ;  /* 0x000000020500780c */ /* 0x040fe20003f46070 */
[----:B------:R-:W-:Y:S01]  /*f580*/  UMOV UR4, URZ ;  /* 0x0000003f00047c82 */ /* 0x000fe20008000000 */
[C---:B------:R-:W-:Y:S02]  /*f590*/  ISETP.GE.U32.AND P3, PT, R5.reuse, 0x4, PT ;  /* 0x000000040500780c */ /* 0x040fe40003f66070 */
[C---:B------:R-:W-:Y:S02]  /*f5a0*/  ISETP.GE.U32.AND P4, PT, R5.reuse, 0x8, PT ;  /* 0x000000080500780c */ /* 0x040fe40003f86070 */
[----:B------:R-:W-:Y:S02]  /*f5b0*/  ISETP.GE.U32.AND P5, PT, R5, 0x10, PT ;  /* 0x000000100500780c */ /* 0x000fe40003fa6070 */
[----:B------:R-:W-:Y:S01]  /*f5c0*/  MOV R16, RZ ;  /* 0x000000ff00107202 */ /* 0x000fe20000000f00 */
[----:B--2---:R-:W1:Y:S02]  /*f5d0*/  SHFL.UP PT, R4, R0, 0x1, RZ ;  /* 0x0420000000047989 */ /* 0x004e6400000e00ff */
[----:B-1----:R-:W-:-:S05]  /*f5e0*/  SEL R7, R4, RZ, P1 ;  /* 0x000000ff04077207 */ /* 0x002fca0000800000 */
[----:B------:R-:W-:-:S05]  /*f5f0*/  IMAD.IADD R7, R0, 0x1, R7 ;  /* 0x0000000100077824 */ /* 0x000fca00078e0207 */
[----:B------:R-:W1:Y:S02]  /*f600*/  SHFL.UP PT, R4, R7, 0x2, RZ ;  /* 0x0440000007047989 */ /* 0x000e6400000e00ff */
        /* <DEDUP_REMOVED lines=11> */
[----:B------:R-:W1:Y:S02]  /*f6c0*/  SHFL.IDX PT, R4, R2, 0x1f, 0x1f ;  /* 0x03e01f0002047f89 */ /* 0x000e6400000e0000 */
[----:B-1----:R-:W-:-:S04]  /*f6d0*/  IMAD R4, R4, UR5, RZ ;  /* 0x0000000504047c24 */ /* 0x002fc8000f8e02ff */
[----:B------:R-:W-:Y:S01]  /*f6e0*/  IMAD.MOV.U32 R7, RZ, RZ, R4 ;  /* 0x000000ffff077224 */ /* 0x000fe200078e0004 */
[----:B0-----:R-:W-:-:S13]  /*f6f0*/  ISETP.GT.AND P6, PT, R4, UR6, PT ;  /* 0x0000000604007c0c */ /* 0x001fda000bfc4270 */
[----:B------:R-:W-:Y:S05]  /*f700*/  @P6 BRA `(.L_x_406) ;  /* 0x0000000000a46947 */ /* 0x000fea0003800000 */
[----:B------:R-:W0:Y:S01]  /*f710*/  LDC R6, c[0x0][0xc3c] ;  /* 0x00030f00ff067b82 */ /* 0x000e220000000800 */
[----:B------:R-:W-:Y:S01]  /*f720*/  IMAD.MOV.U32 R4, RZ, RZ, R7 ;  /* 0x000000ffff047224 */ /* 0x000fe200078e0007 */
[----:B------:R-:W-:Y:S01]  /*f730*/  UMOV UR4, URZ ;  /* 0x0000003f00047c82 */ /* 0x000fe20008000000 */
[----:B------:R-:W-:Y:S01]  /*f740*/  ULDC UR7, c[0x0][0xc3c] ;  /* 0x00030f0000077ab9 */ /* 0x000fe20000000800 */
[----:B------:R-:W-:-:S05]  /*f750*/  ULDC UR5, c[0x0][0xc38] ;  /* 0x00030e0000057ab9 */ /* 0x000fca0000000800 */
.L_x_410:
[----:B------:R-:W-:Y:S01]  /*f760*/  UIADD3 UR4, UR4, 0x1f, URZ ;  /* 0x0000001f04047890 */ /* 0x000fe2000fffe03f */
[----:B------:R-:W-:-:S05]  /*f770*/  IMAD.U32 R19, RZ, RZ, UR7 ;  /* 0x00000007ff137e24 */ /* 0x000fca000f8e00ff */
[----:B0-----:R-:W-:-:S13]  /*f780*/  ISETP.LE.AND P6, PT, R6, UR4, PT ;  /* 0x0000000406007c0c */ /* 0x001fda000bfc3270 */
[----:B------:R-:W-:Y:S05]  /*f790*/  @P6 BRA `(.L_x_407) ;  /* 0x0000000400246947 */ /* 0x000fea0003800000 */
[----:B------:R-:W-:Y:S01]  /*f7a0*/  VIADD R7, R5, UR4 ;  /* 0x0000000405077c36 */ /* 0x000fe20008000000 */
[----:B------:R-:W-:Y:S01]  /*f7b0*/  BSSY B0, `(.L_x_408) ;  /* 0x0000008000007945 */ /* 0x000fe20003800000 */
[----:B------:R-:W-:-:S03]  /*f7c0*/  IMAD.MOV.U32 R0, RZ, RZ, RZ ;  /* 0x000000ffff007224 */ /* 0x000fc600078e00ff */
[----:B------:R-:W-:-:S13]  /*f7d0*/  ISETP.GE.OR P6, PT, R7, R6, !P0 ;  /* 0x000000060700720c */ /* 0x000fda00047c6670 */
[----:B------:R-:W-:Y:S05]  /*f7e0*/  @P6 BRA `(.L_x_409) ;  /* 0x0000000000106947 */ /* 0x000fea0003800000 */
[----:B------:R-:W0:Y:S01]  /*f7f0*/  LDC.64 R2, c[0x0][0xc80] ;  /* 0x00032000ff027b82 */ /* 0x000e220000000a00 */
[----:B------:R-:W-:Y:S01]  /*f800*/  ULDC.64 UR8, c[0x0][0x208] ;  /* 0x0000820000087ab9 */ /* 0x000fe20000000a00 */
[----:B0-----:R-:W-:-:S05]  /*f810*/  IMAD.WIDE R2, R7, 0x4, R2 ;  /* 0x0000000407027825 */ /* 0x001fca00078e0202 */
[----:B------:R0:W5:Y:S02]  /*f820*/  LDG.E R0, desc[UR8][R2.64] ;  /* 0x0000000802007981 */ /* 0x000164000c1e1900 */
.L_x_409:
[----:B------:R-:W-:Y:S05]  /*f830*/  BSYNC B0 ;  /* 0x0000000000007941 */ /* 0x000fea0003800000 */
.L_x_408:
[----:B0----5:R-:W0:Y:S02]  /*f840*/  SHFL.UP PT, R2, R0, 0x1, RZ ;  /* 0x0420000000027989 */ /* 0x021e2400000e00ff */
[----:B0-----:R-:W-:-:S05]  /*f850*/  SEL R3, R2, RZ, P1 ;  /* 0x000000ff02037207 */ /* 0x001fca0000800000 */
[----:B------:R-:W-:-:S05]  /*f860*/  IMAD.IADD R3, R0, 0x1, R3 ;  /* 0x0000000100037824 */ /* 0x000fca00078e0203 */
[----:B------:R-:W0:Y:S02]  /*f870*/  SHFL.UP PT, R2, R3, 0x2, RZ ;  /* 0x0440000003027989 */ /* 0x000e2400000e00ff */
[----:B0-----:R-:W-:-:S05]  /*f880*/  SEL R2, R2, RZ, P2 ;  /* 0x000000ff02027207 */ /* 0x001fca0001000000 */
[----:B------:R-:W-:-:S05]  /*f890*/  IMAD.IADD R2, R3, 0x1, R2 ;  /* 0x0000000103027824 */ /* 0x000fca00078e0202 */
[----:B------:R-:W0:Y:S02]  /*f8a0*/  SHFL.UP PT, R7, R2, 0x4, RZ ;  /* 0x0480000002077989 */ /* 0x000e2400000e00ff */
[----:B0-----:R-:W-:-:S05]  /*f8b0*/  SEL R7, R7, RZ, P3 ;  /* 0x000000ff07077207 */ /* 0x001fca0001800000 */
[----:B------:R-:W-:-:S05]  /*f8c0*/  IMAD.IADD R7, R2, 0x1, R7 ;  /* 0x0000000102077824 */ /* 0x000fca00078e0207 */
[----:B------:R-:W0:Y:S02]  /*f8d0*/  SHFL.UP PT, R8, R7, 0x8, RZ ;  /* 0x0500000007087989 */ /* 0x000e2400000e00ff */
[----:B0-----:R-:W-:-:S04]  /*f8e0*/  SEL R8, R8, RZ, P4 ;  /* 0x000000ff08087207 */ /* 0x001fc80002000000 */
[----:B------:R-:W-:-:S05]  /*f8f0*/  IADD3 R8, R7, R8, RZ ;  /* 0x0000000807087210 */ /* 0x000fca0007ffe0ff */
[----:B------:R-:W0:Y:S02]  /*f900*/  SHFL.UP PT, R9, R8, 0x10, RZ ;  /* 0x0600000008097989 */ /* 0x000e2400000e00ff */
[----:B0-----:R-:W-:-:S05]  /*f910*/  SEL R9, R9, RZ, P5 ;  /* 0x000000ff09097207 */ /* 0x001fca0002800000 */
[----:B------:R-:W-:-:S05]  /*f920*/  IMAD.IADD R9, R8, 0x1, R9 ;  /* 0x0000000108097824 */ /* 0x000fca00078e0209 */
[----:B------:R-:W0:Y:S02]  /*f930*/  SHFL.IDX PT, R3, R9, 0x1f, 0x1f ;  /* 0x03e01f0009037f89 */ /* 0x000e2400000e0000 */
[----:B0-----:R-:W-:-:S04]  /*f940*/  IMAD R3, R3, UR5, RZ ;  /* 0x0000000503037c24 */ /* 0x001fc8000f8e02ff */
[----:B------:R-:W-:-:S05]  /*f950*/  IMAD.IADD R4, R3, 0x1, R4 ;  /* 0x0000000103047824 */ /* 0x000fca00078e0204 */
[----:B------:R-:W-:-:S13]  /*f960*/  ISETP.GT.AND P6, PT, R4, UR6, PT ;  /* 0x0000000604007c0c */ /* 0x000fda000bfc4270 */
[----:B------:R-:W-:Y:S05]  /*f970*/  @!P6 BRA `(.L_x_410) ;  /* 0xfffffffc0078e947 */ /* 0x000fea000383ffff */
[----:B------:R-:W-:Y:S02]  /*f980*/  IMAD.MOV.U32 R2, RZ, RZ, R9 ;  /* 0x000000ffff027224 */ /* 0x000fe400078e0009 */
[----:B------:R-:W-:-:S07]  /*f990*/  IMAD.MOV.U32 R7, RZ, RZ, R3 ;  /* 0x000000ffff077224 */ /* 0x000fce00078e0003 */
.L_x_406:
[----:B------:R-:W-:-:S04]  /*f9a0*/  IMAD.IADD R7, R4, 0x1, -R7 ;  /* 0x0000000104077824 */ /* 0x000fc800078e0a07 */
[----:B------:R-:W-:-:S05]  /*f9b0*/  IMAD R3, R2, UR5, R7 ;  /* 0x0000000502037c24 */ /* 0x000fca000f8e0207 */
[----:B------:R-:W-:-:S13]  /*f9c0*/  ISETP.GT.AND P0, PT, R3, UR6, PT ;  /* 0x0000000603007c0c */ /* 0x000fda000bf04270 */
[----:B------:R-:W-:-:S04]  /*f9d0*/  VOTE.ANY R6, PT, !P0 ;  /* 0x0000000000067806 */ /* 0x000fc800040e0100 */
[----:B------:R-:W0:Y:S01]  /*f9e0*/  POPC R19, R6 ;  /* 0x0000000600137309 */ /* 0x000e220000000000 */
[----:B------:R-:W-:Y:S01]  /*f9f0*/  ISETP.NE.AND P0, PT, R6, RZ, PT ;  /* 0x000000ff0600720c */ /* 0x000fe20003f05270 */
[----:B0-----:R-:W0:Y:S02]  /*fa00*/  SHFL.IDX PT, R0, R0, R19, 0x1f ;  /* 0x00001f1300007589 */ /* 0x001e2400000e0000 */
[----:B0-----:R-:W-:-:S04]  /*fa10*/  IABS R4, R0 ;  /* 0x0000000000047213 */ /* 0x001fc80000000000 */
[----:B------:R-:W0:Y:S08]  /*fa20*/  I2F.RP R8, R4 ;  /* 0x0000000400087306 */ /* 0x000e300000209400 */
[----:B0-----:R-:W0:Y:S02]  /*fa30*/  MUFU.RCP R8, R8 ;  /* 0x0000000800087308 */ /* 0x001e240000001000 */
[----:B0-----:R-:W-:-:S06]  /*fa40*/  VIADD R3, R8, 0xffffffe ;  /* 0x0ffffffe08037836 */ /* 0x001fcc0000000000 */
[----:B------:R-:W0:Y:S02]  /*fa50*/  F2I.FTZ.U32.TRUNC.NTZ R3, R3 ;  /* 0x0000000300037305 */ /* 0x000e24000021f000 */
[----:B0-----:R-:W-:Y:S01]  /*fa60*/  IMAD.MOV R11, RZ, RZ, -R3 ;  /* 0x000000ffff0b7224 */ /* 0x001fe200078e0a03 */
[----:B------:R-:W-:Y:S06]  /*fa70*/  @!P0 BRA `(.L_x_411) ;  /* 0x0000000000088947 */ /* 0x000fec0003800000 */
[----:B------:R-:W-:-:S05]  /*fa80*/  VIADD R9, R19, 0xffffffff ;  /* 0xffffffff13097836 */ /* 0x000fca0000000000 */
[----:B------:R0:W1:Y:S02]  /*fa90*/  SHFL.IDX PT, R16, R2, R9, 0x1f ;  /* 0x00001f0902107589 */ /* 0x00006400000e0000 */
.L_x_411:
[----:B-1----:R-:W-:Y:S01]  /*faa0*/  IMAD R16, R16, UR5, R7 ;  /* 0x0000000510107c24 */ /* 0x002fe2000f8e0207 */
[----:B0-----:R-:W-:Y:S01]  /*fab0*/  MOV R2, RZ ;  /* 0x000000ff00027202 */ /* 0x001fe20000000f00 */
[----:B------:R-:W-:Y:S01]  /*fac0*/  IMAD R7, R11, R4, RZ ;  /* 0x000000040b077224 */ /* 0x000fe200078e02ff */
[----:B------:R-:W-:Y:S01]  /*fad0*/  IABS R6, R0 ;  /* 0x0000000000067213 */ /* 0x000fe20000000000 */
[----:B------:R-:W-:Y:S01]  /*fae0*/  VIADD R19, R19, UR4 ;  /* 0x0000000413137c36 */ /* 0x000fe20008000000 */
[----:B------:R-:W-:Y:S01]  /*faf0*/  IADD3 R17, -R16, UR6, RZ ;  /* 0x0000000610117c10 */ /* 0x000fe2000fffe1ff */
[----:B------:R-:W-:-:S03]  /*fb00*/  IMAD.HI.U32 R2, R3, R7, R2 ;  /* 0x0000000703027227 */ /* 0x000fc600078e0002 */
[----:B------:R-:W-:Y:S01]  /*fb10*/  IABS R3, R17 ;  /* 0x0000001100037213 */ /* 0x000fe20000000000 */
[----:B------:R-:W-:-:S04]  /*fb20*/  IMAD.MOV R6, RZ, RZ, -R6 ;  /* 0x000000ffff067224 */ /* 0x000fc800078e0a06 */
[----:B------:R-:W-:-:S04]  /*fb30*/  IMAD.HI.U32 R2, R2, R3, RZ ;  /* 0x0000000302027227 */ /* 0x000fc800078e00ff */
[----:B------:R-:W-:-:S05]  /*fb40*/  IMAD R3, R2, R6, R3 ;  /* 0x0000000602037224 */ /* 0x000fca00078e0203 */
[----:B------:R-:W-:-:S13]  /*fb50*/  ISETP.GT.U32.AND P1, PT, R4, R3, PT ;  /* 0x000000030400720c */ /* 0x000fda0003f24070 */
[----:B------:R-:W-:Y:S02]  /*fb60*/  @!P1 IMAD.IADD R3, R3, 0x1, -R4 ;  /* 0x0000000103039824 */ /* 0x000fe400078e0a04 */
[----:B------:R-:W-:Y:S01]  /*fb70*/  @!P1 VIADD R2, R2, 0x1 ;  /* 0x0000000102029836 */ /* 0x000fe20000000000 */
[----:B------:R-:W-:Y:S02]  /*fb80*/  ISETP.NE.AND P1, PT, R0, RZ, PT ;  /* 0x000000ff0000720c */ /* 0x000fe40003f25270 */
[----:B------:R-:W-:Y:S02]  /*fb90*/  ISETP.GE.U32.AND P0, PT, R3, R4, PT ;  /* 0x000000040300720c */ /* 0x000fe40003f06070 */
[----:B------:R-:W-:-:S04]  /*fba0*/  LOP3.LUT R3, R17, R0, RZ, 0x3c, !PT ;  /* 0x0000000011037212 */ /* 0x000fc800078e3cff */
[----:B------:R-:W-:-:S07]  /*fbb0*/  ISETP.GE.AND P2, PT, R3, RZ, PT ;  /* 0x000000ff0300720c */ /* 0x000fce0003f46270 */
[----:B------:R-:W-:-:S06]  /*fbc0*/  @P0 VIADD R2, R2, 0x1 ;  /* 0x0000000102020836 */ /* 0x000fcc0000000000 */
[----:B------:R-:W-:Y:S01]  /*fbd0*/  @!P2 IMAD.MOV R2, RZ, RZ, -R2 ;  /* 0x000000ffff02a224 */ /* 0x000fe200078e0a02 */
[----:B------:R-:W-:-:S05]  /*fbe0*/  @!P1 LOP3.LUT R2, RZ, R0, RZ, 0x33, !PT ;  /* 0x00000000ff029212 */ /* 0x000fca00078e33ff */
[--C-:B------:R-:W-:Y:S02]  /*fbf0*/  IMAD.MOV R3, RZ, RZ, -R2.reuse ;  /* 0x000000ffff037224 */ /* 0x100fe400078e0a02 */
[----:B------:R-:W-:Y:S02]  /*fc00*/  IMAD.MOV.U32 R18, RZ, RZ, R2 ;  /* 0x000000ffff127224 */ /* 0x000fe400078e0002 */
[----:B------:R-:W-:Y:S01]  /*fc10*/  IMAD R17, R0, R3, R17 ;  /* 0x0000000300117224 */ /* 0x000fe200078e0211 */
[----:B------:R-:W-:Y:S06]  /*fc20*/  BRA `(.L_x_412) ;  /* 0x00000000000c7947 */ /* 0x000fec0003800000 */
.L_x_407:
[----:B------:R-:W-:Y:S01]  /*fc30*/  MOV R17, RZ ;  /* 0x000000ff00117202 */ /* 0x000fe20000000f00 */
[----:B------:R-:W-:Y:S02]  /*fc40*/  IMAD.U32 R16, RZ, RZ, UR6 ;  /* 0x00000006ff107e24 */ /* 0x000fe4000f8e00ff */
[----:B------:R-:W-:-:S07]  /*fc50*/  IMAD.MOV.U32 R18, RZ, RZ, RZ ;  /* 0x000000ffff127224 */ /* 0x000fce00078e00ff */
.L_x_412:
[----:B------:R-:W-:-:S13]  /*fc60*/  ISETP.NE.AND P0, PT, R5, RZ, PT ;  /* 0x000000ff0500720c */ /* 0x000fda0003f05270 */
[----:B------:R-:W0:Y:S01]  /*fc70*/  @!P0 S2R R3, SR_CgaCtaId ;  /* 0x0000000000038919 */ /* 0x000e220000008800 */
[----:B------:R-:W-:-:S04]  /*fc80*/  @!P0 MOV R0, 0x400 ;  /* 0x0000040000008802 */ /* 0x000fc80000000f00 */
[----:B0-----:R-:W-:-:S05]  /*fc90*/  @!P0 LEA R0, R3, R0, 0x18 ;  /* 0x0000000003008211 */ /* 0x001fca00078ec0ff */
[----:B------:R0:W-:Y:S01]  /*fca0*/  @!P0 STS.128 [R0+0x348d0], R16 ;  /* 0x0348d01000008388 */ /* 0x0001e20000000c00 */
[----:B------:R-:W-:Y:S06]  /*fcb0*/  BAR.ARV 0x5, 0x180 ;  /* 0x0146000000007b1d */ /* 0x000fec0000002000 */
.L_x_405:
[----:B0-----:R-:W-:Y:S01]  /*fcc0*/  IMAD.MOV.U32 R0, RZ, RZ, 0x1 ;  /* 0x00000001ff007424 */ /* 0x001fe200078e00ff */
[----:B------:R0:W-:Y:S01]  /*fcd0*/  STL [R1+0x50], RZ ;  /* 0x000050ff01007387 */ /* 0x0001e20000100800 */
[----:B------:R-:W-:Y:S02]  /*fce0*/  ULDC UR4, c[0x0][0xc3c] ;  /* 0x00030f0000047ab9 */ /* 0x000fe40000000800 */
[----:B-1----:R-:W-:Y:S01]  /*fcf0*/  ISETP.GE.AND P0, PT, R19, UR4, PT ;  /* 0x0000000413007c0c */ /* 0x002fe2000bf06270 */
[----:B------:R0:W-:Y:S04]  /*fd00*/  STL [R1+0x10], R0 ;  /* 0x0000100001007387 */ /* 0x0001e80000100800 */
[----:B------:R0:W-:Y:S08]  /*fd10*/  STL [R1+0x8], RZ ;  /* 0x000008ff01007387 */ /* 0x0001f00000100800 */
[----:B0-----:R-:W-:Y:S05]  /*fd20*/  @P0 BRA `(.L_x_413) ;  /* 0x0000005000240947 */ /* 0x001fea0003800000 */
[----:B------:R-:W0:Y:S01]  /*fd30*/  S2R R5, SR_TID.X ;  /* 0x0000000000057919 */ /* 0x000e220000002100 */
[----:B------:R-:W1:Y:S01]  /*fd40*/  S2UR UR5, SR_CgaCtaId ;  /* 0x00000000000579c3 */ /* 0x000e620000008800 */
[----:B------:R-:W-:Y:S01]  /*fd50*/  UMOV UR4, 0x400 ;  /* 0x0000040000047882 */ /* 0x000fe20000000000 */
[----:B------:R-:W-:Y:S01]  /*fd60*/  BSSY B8, `(.L_x_413) ;  /* 0x0000505000087945 */ /* 0x000fe20003800000 */
[----:B------:R-:W-:Y:S01]  /*fd70*/  ULDC UR38, c[0x0][0xc] ;  /* 0x0000030000267ab9 */ /* 0x000fe20000000800 */
[----:B------:R-:W-:Y:S01]  /*fd80*/  ULDC.64 UR36, c[0x0][0x198] ;  /* 0x0000660000247ab9 */ /* 0x000fe20000000a00 */
[----:B-1----:R-:W-:Y:S01]  /*fd90*/  ULEA UR4, UR5, UR4, 0x18 ;  /* 0x0000000405047291 */ /* 0x002fe2000f8ec03f */
[C---:B0-----:R-:W-:Y:S01]  /*fda0*/  IMAD.SHL.U32 R0, R5.reuse, 0x8, RZ ;  /* 0x0000000805007824 */ /* 0x041fe200078e00ff */
[----:B------:R-:W-:-:S04]  /*fdb0*/  LOP3.LUT R4, R5, 0x7f, RZ, 0xc0, !PT ;  /* 0x0000007f05047812 */ /* 0x000fc800078ec0ff */
[C---:B------:R-:W-:Y:S02]  /*fdc0*/  LOP3.LUT R2, R0.reuse, 0x1f8, RZ, 0xc0, !PT ;  /* 0x000001f800027812 */ /* 0x040fe400078ec0ff */
[----:B------:R-:W-:Y:S02]  /*fdd0*/  LOP3.LUT R0, R0, 0x38, RZ, 0xc0, !PT ;  /* 0x0000003800007812 */ /* 0x000fe400078ec0ff */
[----:B------:R-:W-:Y:S01]  /*fde0*/  LOP3.LUT R3, R2, 0x38, R5, 0x78, !PT ;  /* 0x0000003802037812 */ /* 0x000fe200078e7805 */
[----:B------:R-:W-:Y:S01]  /*fdf0*/  IMAD.SHL.U32 R2, R4, 0x8, RZ ;  /* 0x0000000804027824 */ /* 0x000fe200078e00ff */
[----:B------:R-:W-:-:S04]  /*fe00*/  LOP3.LUT R0, R0, 0x40, RZ, 0xfc, !PT ;  /* 0x0000004000007812 */ /* 0x000fc800078efcff */
[----:B------:R-:W-:Y:S01]  /*fe10*/  LOP3.LUT R3, R3, 0x200, R2, 0xf8, !PT ;  /* 0x0000020003037812 */ /* 0x000fe200078ef802 */
[----:B------:R-:W-:Y:S01]  /*fe20*/  IMAD.SHL.U32 R2, R5, 0x10, RZ ;  /* 0x0000001005027824 */ /* 0x000fe200078e00ff */
[----:B------:R-:W-:Y:S01]  /*fe30*/  SHF.R.U32.HI R5, RZ, 0x3, R4 ;  /* 0x00000003ff057819 */ /* 0x000fe20000011604 */
[----:B------:R-:W-:-:S03]  /*fe40*/  IMAD.U32 R4, RZ, RZ, UR4 ;  /* 0x00000004ff047e24 */ /* 0x000fc6000f8e00ff */
[----:B------:R-:W-:Y:S01]  /*fe50*/  LOP3.LUT R2, R5, 0x70, R2, 0xf8, !PT ;  /* 0x0000007005027812 */ /* 0x000fe200078ef802 */
[----:B------:R-:W-:Y:S01]  /*fe60*/  IMAD R3, R3, 0x2, R4 ;  /* 0x0000000203037824 */ /* 0x000fe200078e0204 */
[----:B------:R-:W-:Y:S01]  /*fe70*/  MOV R2, 0x1 ;  /* 0x0000000100027802 */ /* 0x000fe20000000f00 */
[----:B------:R0:W-:Y:S04]  /*fe80*/  STL [R1+0x4], R4 ;  /* 0x0000040401007387 */ /* 0x0001e80000100800 */
[----:B------:R0:W-:Y:S04]  /*fe90*/  STL [R1+0x24], R3 ;  /* 0x0000240301007387 */ /* 0x0001e80000100800 */
[----:B------:R0:W-:Y:S04]  /*fea0*/  STL [R1+0x8], RZ ;  /* 0x000008ff01007387 */ /* 0x0001e80000100800 */
[----:B------:R0:W-:Y:S04]  /*feb0*/  STL [R1+0x10], R2 ;  /* 0x0000100201007387 */ /* 0x0001e80000100800 */
[----:B------:R0:W-:Y:S02]  /*fec0*/  STL [R1+0x50], RZ ;  /* 0x000050ff01007387 */ /* 0x0001e40000100800 */
.L_x_512:
[----:B0-----:R-:W0:Y:S01]  /*fed0*/  LDC.64 R2, c[0x0][0xc88] ;  /* 0x00032200ff027b82 */ /* 0x001e220000000a00 */
[----:B------:R-:W-:Y:S01]  /*fee0*/  ULDC.64 UR4, c[0x0][0x208] ;  /* 0x0000820000047ab9 */ /* 0x000fe20000000a00 */
[----:B0-----:R-:W-:-:S05]  /*fef0*/  IMAD.WIDE R2, R19, 0x4, R2 ;  /* 0x0000000413027825 */ /* 0x001fca00078e0202 */
[----:B--2---:R-:W2:Y:S01]  /*ff00*/  LDG.E R11, desc[UR4][R2.64] ;  /* 0x00000004020b7981 */ /* 0x004ea2000c1e1900 */
[----:B------:R-:W-:Y:S05]  /*ff10*/  YIELD ;  /* 0x0000000000007946 */ /* 0x000fea0003800000 */
[----:B------:R-:W-:Y:S01]  /*ff20*/  ULDC.64 UR4, c[0x0][0xa28] ;  /* 0x00028a0000047ab9 */ /* 0x000fe20000000a00 */
[----:B------:R-:W-:Y:S01]  /*ff30*/  IMAD.MOV.U32 R0, RZ, RZ, RZ ;  /* 0x000000ffff007224 */ /* 0x000fe200078e00ff */
[----:B------:R-:W-:Y:S01]  /*ff40*/  ISETP.NE.U32.AND P0, PT, RZ, UR4, PT ;  /* 0x00000004ff007c0c */ /* 0x000fe2000bf05070 */
[----:B------:R-:W-:Y:S01]  /*ff50*/  ULDC.64 UR10, c[0x0][0x208] ;  /* 0x00008200000a7ab9 */ /* 0x000fe20000000a00 */
[----:B------:R-:W-:Y:S01]  /*ff60*/  IMAD.MOV.U32 R6, RZ, RZ, RZ ;  /* 0x000000ffff067224 */ /* 0x000fe200078e00ff */
[----:B------:R-:W-:Y:S01]  /*ff70*/  ULDC.64 UR6, c[0x0][0xa18] ;  /* 0x0002860000067ab9 */ /* 0x000fe20000000a00 */
[----:B------:R-:W-:Y:S01]  /*ff80*/  ISETP.NE.AND.EX P0, PT, RZ, UR5, PT, P0 ;  /* 0x00000005ff007c0c */ /* 0x000fe2000bf05300 */
[----:B------:R-:W-:Y:S01]  /*ff90*/  ULDC.64 UR8, c[0x0][0xa08] ;  /* 0x0002820000087ab9 */ /* 0x000fe20000000a00 */
[----:B--2---:R-:W-:Y:S01]  /*ffa0*/  SHF.R.S32.HI R4, RZ, 0x1f, R11 ;  /* 0x0000001fff047819 */ /* 0x004fe2000001140b */
[----:B------:R-:W-:-:S10]  /*ffb0*/  IMAD.SHL.U32 R10, R11, 0x4, RZ ;  /* 0x000000040b0a7824 */ /* 0x000fd400078e00ff */
[C---:B------:R-:W-:Y:S01]  /*ffc0*/  @P0 LEA R2, P1, R11.reuse, UR4, 0x2 ;  /* 0x000000040b020c11 */ /* 0x040fe2000f8210ff */
[----:B------:R-:W-:Y:S03]  /*ffd0*/  STL [R1+0x28], R11 ;  /* 0x0000280b01007387 */ /* 0x000fe60000100800 */
[C-C-:B------:R-:W-:Y:S01]  /*ffe0*/  @P0 LEA.HI.X R3, R11.reuse, UR5, R4.reuse, 0x2, P1 ;  /* 0x000000050b030c11 */ /* 0x140fe200088f1404 */
[----:B------:R-:W-:Y:S01]  /*fff0*/  ULDC.64 UR4, c[0x0][0xa00] ;  /* 0x0002800000047ab9 */ /* 0x000fe20000000a00 */
[----:B------:R-:W-:Y:S01]  /*10000*/  SHF.L.U64.HI R9, R11, 0x2, R4 ;  /* 0x000000020b097819 */ /* 0x000fe20000010204 */
[----:B------:R0:W-:Y:S01]  /*10010*/  STL [R1+0x38], R4 ;  /* 0x0000380401007387 */ /* 0x0001e20000100800 */
[----:B------:R-:W-:-:S03]  /*10020*/  ISETP.NE.U32.AND P1, PT, RZ, UR4, PT ;  /* 0x00000004ff007c0c */ /* 0x000fc6000bf25070 */
[----:B-1---5:R1:W5:Y:S01]  /*10030*/  @P0 LDG.E R0, desc[UR10][R2.64] ;  /* 0x0000000a02000981 */ /* 0x022362000c1e1900 */
[----:B------:R-:W-:Y:S01]  /*10040*/  ISETP.NE.AND.EX P1, PT, RZ, UR5, PT, P1 ;  /* 0x00000005ff007c0c */ /* 0x000fe2000bf25310 */
[----:B----4-:R-:W-:Y:S01]  /*10050*/  IMAD.MOV.U32 R8, RZ, RZ, RZ ;  /* 0x000000ffff087224 */ /* 0x010fe200078e00ff */
[----:B------:R-:W-:Y:S01]  /*10060*/  ISETP.NE.U32.AND P2, PT, RZ, UR6, PT ;  /* 0x00000006ff007c0c */ /* 0x000fe2000bf45070 */
[----:B------:R-:W-:Y:S01]  /*10070*/  STL [R1], R10 ;  /* 0x0000000a01007387 */ /* 0x000fe20000100800 */
[----:B------:R-:W-:Y:S02]  /*10080*/  ISETP.NE.U32.AND P0, PT, RZ, UR8, PT ;  /* 0x00000008ff007c0c */ /* 0x000fe4000bf05070 */
[----:B------:R-:W-:Y:S01]  /*10090*/  ISETP.NE.AND.EX P2, PT, RZ, UR7, PT, P2 ;  /* 0x00000007ff007c0c */ /* 0x000fe2000bf45320 */
[----:B------:R-:W-:Y:S01]  /*100a0*/  STL [R1+0x1c], R9 ;  /* 0x00001c0901007387 */ /* 0x000fe20000100800 */
[----:B------:R-:W-:Y:S02]  /*100b0*/  ISETP.NE.AND.EX P0, PT, RZ, UR9, PT, P0 ;  /* 0x00000009ff007c0c */ /* 0x000fe4000bf05300 */
[----:B-1----:R-:W-:-:S02]  /*100c0*/  IADD3 R2, P3, R10, UR4, RZ ;  /* 0x000000040a027c10 */ /* 0x002fc4000ff7e0ff */
[----:B0-----:R-:W-:Y:S02]  /*100d0*/  IADD3 R4, P4, R10, UR8, RZ ;  /* 0x000000080a047c10 */ /* 0x001fe4000ff9e0ff */
[C---:B------:R-:W-:Y:S01]  /*100e0*/  IADD3.X R3, R9.reuse, UR5, RZ, P3, !PT ;  /* 0x0000000509037c10 */ /* 0x040fe20009ffe4ff */
[----:B------:R-:W-:Y:S01]  /*100f0*/  ULDC UR4, c[0x0][0x288] ;  /* 0x0000a20000047ab9 */ /* 0x000fe20000000800 */
[----:B------:R-:W-:-:S03]  /*10100*/  IADD3.X R5, R9, UR9, RZ, P4, !PT ;  /* 0x0000000909057c10 */ /* 0x000fc6000a7fe4ff */
[----:B------:R-:W2:Y:S01]  /*10110*/  @P1 LDG.E R6, desc[UR10][R2.64] ;  /* 0x0000000a02061981 */ /* 0x000ea2000c1e1900 */
[----:B------:R-:W-:Y:S01]  /*10120*/  IMAD.U32 R12, RZ, RZ, UR4 ;  /* 0x00000004ff0c7e24 */ /* 0x000fe2000f8e00ff */
[----:B------:R-:W-:Y:S02]  /*10130*/  ULDC.64 UR4, c[0x0][0x418] ;  /* 0x0001060000047ab9 */ /* 0x000fe40000000a00 */
[----:B------:R-:W5:Y:S04]  /*10140*/  @P0 LDG.E R8, desc[UR10][R4.64] ;  /* 0x0000000a04080981 */ /* 0x000f68000c1e1900 */
[----:B--2---:R0:W-:Y:S02]  /*10150*/  STL [R1+0x34], R6 ;  /* 0x0000340601007387 */ /* 0x0041e40000100800 */
[----:B0-----:R-:W-:-:S04]  /*10160*/  @P2 IADD3 R6, P3, R10, UR6, RZ ;  /* 0x000000060a062c10 */ /* 0x001fc8000ff7e0ff */
[----:B------:R-:W-:-:S05]  /*10170*/  @P2 IADD3.X R7, R9, UR7, RZ, P3, !PT ;  /* 0x0000000709072c10 */ /* 0x000fca0009ffe4ff */
[----:B------:R0:W2:Y:S01]  /*10180*/  @P2 LDG.E R12, desc[UR10][R6.64] ;  /* 0x0000000a060c2981 */ /* 0x0000a2000c1e1900 */
[----:B------:R-:W-:-:S03]  /*10190*/  UISETP.NE.U32.AND UP0, UPT, UR4, URZ, UPT ;  /* 0x0000003f0400728c */ /* 0x000fc6000bf05070 */
[----:B------:R-:W-:Y:S01]  /*101a0*/  ULDC UR4, c[0x0][0x424] ;  /* 0x0001090000047ab9 */ /* 0x000fe20000000800 */
[----:B------:R-:W-:-:S03]  /*101b0*/  UISETP.NE.AND.EX UP0, UPT, UR5, URZ, UPT, UP0 ;  /* 0x0000003f0500728c */ /* 0x000fc6000bf05300 */
[----:B------:R-:W-:Y:S01]  /*101c0*/  ULDC UR5, c[0x0][0x2f0] ;  /* 0x0000bc0000057ab9 */ /* 0x000fe20000000800 */
[----:B------:R-:W-:-:S04]  /*101d0*/  USEL UR4, UR4, 0x1, UP0 ;  /* 0x0000000104047887 */ /* 0x000fc80008000000 */
[----:B------:R-:W-:-:S06]  /*101e0*/  UIMAD UR4, UR4, UR5, URZ ;  /* 0x00000005040472a4 */ /* 0x000fcc000f8e023f */
[----:B0-----:R-:W-:Y:S01]  /*101f0*/  IMAD.U32 R6, RZ, RZ, UR4 ;  /* 0x00000004ff067e24 */ /* 0x001fe2000f8e00ff */
[----:B--2---:R0:W-:Y:S01]  /*10200*/  STL [R1+0x40], R12 ;  /* 0x0000400c01007387 */ /* 0x0041e20000100800 */
[----:B------:R-:W-:Y:S05]  /*10210*/  @P2 BRA `(.L_x_414) ;  /* 0x0000000000182947 */ /* 0x000fea0003800000 */
[----:B------:R-:W-:Y:S05]  /*10220*/  @!P1 BRA `(.L_x_414) ;  /* 0x0000000000149947 */ /* 0x000fea0003800000 */
[----:B------:R-:W-:Y:S02]  /*10230*/  ULDC.64 UR4, c[0x0][0x208] ;  /* 0x0000820000047ab9 */ /* 0x000fe40000000a00 */
[----:B------:R-:W2:Y:S04]  /*10240*/  LDG.E R7, desc[UR4][R2.64] ;  /* 0x0000000402077981 */ /* 0x000ea8000c1e1900 */
[----:B------:R-:W2:Y:S02]  /*10250*/  LDG.E R2, desc[UR4][R2.64+0x4] ;  /* 0x0000040402027981 */ /* 0x000ea4000c1e1900 */
[----:B--2---:R-:W-:-:S05]  /*10260*/  IMAD.IADD R2, R2, 0x1, -R7 ;  /* 0x0000000102027824 */ /* 0x004fca00078e0a07 */
[----:B------:R1:W-:Y:S02]  /*10270*/  STL [R1+0x40], R2 ;  /* 0x0000400201007387 */ /* 0x0003e40000100800 */
.L_x_414:
[----:B-1----:R-:W-:Y:S01]  /*10280*/  MOV R2, R11 ;  /* 0x0000000b00027202 */ /* 0x002fe20000000f00 */
[----:B-----5:R-:W-:Y:S01]  /*10290*/  IMAD.IADD R3, R8, 0x1, R0 ;  /* 0x0000000108037824 */ /* 0x020fe200078e0200 */
[----:B------:R-:W-:Y:S02]  /*102a0*/  ULDC.64 UR4, c[0x0][0xa20] ;  /* 0x0002880000047ab9 */ /* 0x000fe40000000a00 */
[----:B------:R-:W-:Y:S01]  /*102b0*/  ISETP.NE.U32.AND P1, PT, RZ, UR4, PT ;  /* 0x00000004ff007c0c */ /* 0x000fe2000bf25070 */
[----:B------:R1:W-:Y:S03]  /*102c0*/  STL [R1+0xc], R2 ;  /* 0x00000c0201007387 */ /* 0x0003e60000100800 */
[----:B------:R-:W-:Y:S01]  /*102d0*/  ISETP.NE.AND.EX P1, PT, RZ, UR5, PT, P1 ;  /* 0x00000005ff007c0c */ /* 0x000fe2000bf25310 */
[----:B------:R1:W-:-:S12]  /*102e0*/  STL [R1+0x18], R3 ;  /* 0x0000180301007387 */ /* 0x0003d80000100800 */
[----:B-1----:R-:W-:Y:S05]  /*102f0*/  @!P1 BRA `(.L_x_415) ;  /* 0x0000000000149947 */ /* 0x002fea0003800000 */
[----:B------:R-:W-:Y:S01]  /*10300*/  IADD3 R6, P0, R10, UR4, RZ ;  /* 0x000000040a067c10 */ /* 0x000fe2000ff1e0ff */
[----:B------:R-:W-:-:S03]  /*10310*/  ULDC.64 UR6, c[0x0][0x208] ;  /* 0x0000820000067ab9 */ /* 0x000fc60000000a00 */
[----:B------:R-:W-:-:S05]  /*10320*/  IADD3.X R7, R9, UR5, RZ, P0, !PT ;  /* 0x0000000509077c10 */ /* 0x000fca00087fe4ff */
[----:B------:R1:W5:Y:S01]  /*10330*/  LDG.E R6, desc[UR6][R6.64] ;  /* 0x0000000606067981 */ /* 0x000362000c1e1900 */
[----:B------:R-:W-:Y:S05]  /*10340*/  BRA `(.L_x_416) ;  /* 0x0000000000147947 */ /* 0x000fea0003800000 */
.L_x_415:
[----:B------:R-:W-:Y:S05]  /*10350*/  @!P0 BRA `(.L_x_416) ;  /* 0x0000000000108947 */ /* 0x000fea0003800000 */
[----:B------:R-:W-:Y:S02]  /*10360*/  ULDC.64 UR4, c[0x0][0x208] ;  /* 0x0000820000047ab9 */ /* 0x000fe40000000a00 */
[----:B------:R-:W2:Y:S04]  /*10370*/  LDG.E R6, desc[UR4][R4.64] ;  /* 0x0000000404067981 */ /* 0x000ea8000c1e1900 */
[----:B------:R-:W2:Y:S02]  /*10380*/  LDG.E R4, desc[UR4][R4.64+0x4] ;  /* 0x0000040404047981 */ /* 0x000ea4000c1e1900 */
[----:B--2---:R-:W-:-:S07]  /*10390*/  IMAD.IADD R6, R4, 0x1, -R6 ;  /* 0x0000000104067824 */ /* 0x004fce00078e0a06 */
.L_x_416:
[----:B-----5:R-:W-:Y:S01]  /*103a0*/  IMAD.IADD R2, R6, 0x1, -R0 ;  /* 0x0000000106027824 */ /* 0x020fe200078e0a00 */
[----:B------:R-:W-:Y:S03]  /*103b0*/  BSSY B7, `(.L_x_417) ;  /* 0x00003fb000077945 */ /* 0x000fe60003800000 */
[C---:B------:R-:W-:Y:S01]  /*103c0*/  VIADD R0, R2.reuse, 0xaf ;  /* 0x000000af02007836 */ /* 0x040fe20000000000 */
[----:B------:R2:W-:Y:S01]  /*103d0*/  STL [R1+0x3c], R2 ;  /* 0x00003c0201007387 */ /* 0x0005e20000100800 */
[----:B------:R-:W-:Y:S02]  /*103e0*/  ISETP.GT.AND P0, PT, R2, RZ, PT ;  /* 0x000000ff0200720c */ /* 0x000fe40003f04270 */
[----:B------:R-:W-:-:S05]  /*103f0*/  IMAD.HI R0, R0, 0x2e8ba2e9, RZ ;  /* 0x2e8ba2e900007827 */ /* 0x000fca00078e02ff */
[----:B--2---:R-:W-:-:S04]  /*10400*/  SHF.R.U32.HI R2, RZ, 0x1f, R0 ;  /* 0x0000001fff027819 */ /* 0x004fc80000011600 */
[----:B------:R-:W-:-:S05]  /*10410*/  LEA.HI.SX32 R0, R0, R2, 0x1b ;  /* 0x0000000200007211 */ /* 0x000fca00078fdaff */
[----:B------:R2:W-:Y:S01]  /*10420*/  STL [R1+0x30], R0 ;  /* 0x0000300001007387 */ /* 0x0005e20000100800 */
[----:B------:R-:W-:Y:S05]  /*10430*/  @P0 BRA `(.L_x_418) ;  /* 0x0000000000480947 */ /* 0x000fea0003800000 */
[----:B------:R-:W3:Y:S02]  /*10440*/  S2R R3, SR_TID.X ;  /* 0x0000000000037919 */ /* 0x000ee40000002100 */
[----:B---3--:R-:W-:-:S04]  /*10450*/  LOP3.LUT R3, R3, 0x7f, RZ, 0xc0, !PT ;  /* 0x0000007f03037812 */ /* 0x008fc800078ec0ff */
[----:B------:R-:W-:-:S13]  /*10460*/  ISETP.NE.AND P0, PT, R3, RZ, PT ;  /* 0x000000ff0300720c */ /* 0x000fda0003f05270 */
[----:B------:R-:W-:Y:S05]  /*10470*/  @P0 BRA `(.L_x_419) ;  /* 0x0000003c00b80947 */ /* 0x000fea0003800000 */
[----:B------:R-:W3:Y:S01]  /*10480*/  S2R R3, SR_LANEID ;  /* 0x0000000000037919 */ /* 0x000ee20000000000 */
[----:B------:R-:W-:Y:S01]  /*10490*/  VOTEU.ANY UR4, UPT, PT ;  /* 0x0000000000047886 */ /* 0x000fe200038e0100 */
[----:B------:R-:W-:Y:S01]  /*104a0*/  ULDC.64 UR6, c[0x0][0x208] ;  /* 0x0000820000067ab9 */ /* 0x000fe20000000a00 */
[----:B--2---:R-:W3:Y:S08]  /*104b0*/  FLO.U32 R0, UR4 ;  /* 0x0000000400007d00 */ /* 0x004ef000080e0000 */
[----:B------:R-:W2:Y:S01]  /*104c0*/  POPC R5, UR4 ;  /* 0x0000000400057d09 */ /* 0x000ea20008000000 */
[----:B---3--:R-:W-:-:S02]  /*104d0*/  ISETP.EQ.U32.AND P0, PT, R0, R3, PT ;  /* 0x000000030000720c */ /* 0x008fc40003f02070 */
[----:B------:R-:W2:Y:S11]  /*104e0*/  LDC.64 R2, c[0x0][0xc60] ;  /* 0x00031800ff027b82 */ /* 0x000eb60000000a00 */
[----:B--2---:R-:W2:Y:S01]  /*104f0*/  @P0 ATOMG.E.ADD.STRONG.GPU PT, R3, desc[UR6][R2.64], R5 ;  /* 0x00000005020309a8 */ /* 0x004ea200081ee1c6 */
[----:B------:R-:W3:Y:S02]  /*10500*/  S2R R4, SR_LTMASK ;  /* 0x0000000000047919 */ /* 0x000ee40000003900 */
[----:B---3--:R-:W-:-:S04]  /*10510*/  LOP3.LUT R4, R4, UR4, RZ, 0xc0, !PT ;  /* 0x0000000404047c12 */ /* 0x008fc8000f8ec0ff */
[----:B-1----:R-:W1:Y:S01]  /*10520*/  POPC R7, R4 ;  /* 0x0000000400077309 */ /* 0x002e620000000000 */
[----:B--2---:R-:W1:Y:S02]  /*10530*/  SHFL.IDX PT, R0, R3, R0, 0x1f ;  /* 0x00001f0003007589 */ /* 0x004e6400000e0000 */
[----:B-1----:R-:W-:Y:S01]  /*10540*/  IADD3 R16, R0, UR38, R7 ;  /* 0x0000002600107c10 */ /* 0x002fe2000fffe007 */
[----:B------:R-:W-:Y:S06]  /*10550*/  BRA `(.L_x_419) ;  /* 0x0000003c00807947 */ /* 0x000fec0003800000 */
.L_x_418:
[----:B--2---:R-:W2:Y:S01]  /*10560*/  LDL R0, [R1+0x4] ;  /* 0x0000040001007983 */ /* 0x004ea20000100800 */
[----:B------:R-:W-:Y:S01]  /*10570*/  BSSY B6, `(.L_x_420) ;  /* 0x0000014000067945 */ /* 0x000fe20003800000 */
[----:B--2---:R-:W-:-:S05]  /*10580*/  VIADD R0, R0, 0x1e400 ;  /* 0x0001e40000007836 */ /* 0x004fca0000000000 */
[----:B------:R-:W-:-:S13]  /*10590*/  LOP3.LUT P0, RZ, R0, 0x3ff, RZ, 0xc0, !PT ;  /* 0x000003ff00ff7812 */ /* 0x000fda000780c0ff */
[----:B------:R-:W-:Y:S05]  /*105a0*/  @!P0 BRA `(.L_x_421) ;  /* 0x0000000000408947 */ /* 0x000fea0003800000 */
[----:B------:R-:W-:Y:S01]  /*105b0*/  MOV R2, 0x0 ;  /* 0x0000000000027802 */ /* 0x000fe20000000f00 */
[----:B------:R-:W-:Y:S01]  /*105c0*/  ULDC.64 UR6, c[0x4][0xa0] ;  /* 0x0100280000067ab9 */ /* 0x000fe20000000a00 */
[----:B------:R-:W-:Y:S01]  /*105d0*/  ULDC.64 UR8, c[0x4][0xa8] ;  /* 0x01002a0000087ab9 */ /* 0x000fe20000000a00 */
[----:B------:R-:W-:Y:S01]  /*105e0*/  ULDC.64 UR4, c[0x4][0x28] ;  /* 0x01000a0000047ab9 */ /* 0x000fe20000000a00 */
[----:B------:R-:W-:Y:S01]  /*105f0*/  IMAD.U32 R4, RZ, RZ, UR6 ;  /* 0x00000006ff047e24 */ /* 0x000fe2000f8e00ff */
[----:B------:R-:W-:Y:S01]  /*10600*/  MOV R10, UR4 ;  /* 0x00000004000a7c02 */ /* 0x000fe20008000f00 */
[----:B------:R-:W2:Y:S01]  /*10610*/  LDC.64 R2, c[0x4][R2] ;  /* 0x0100000002027b82 */ /* 0x000ea20000000a00 */
[----:B------:R-:W-:Y:S02]  /*10620*/  IMAD.U32 R5, RZ, RZ, UR7 ;  /* 0x00000007ff057e24 */ /* 0x000fe4000f8e00ff */
[----:B------:R-:W-:Y:S02]  /*10630*/  IMAD.U32 R6, RZ, RZ, UR8 ;  /* 0x00000008ff067e24 */ /* 0x000fe4000f8e00ff */
[----:B-1----:R-:W-:-:S02]  /*10640*/  IMAD.U32 R7, RZ, RZ, UR9 ;  /* 0x00000009ff077e24 */ /* 0x002fc4000f8e00ff */
[----:B------:R-:W-:Y:S02]  /*10650*/  IMAD.U32 R11, RZ, RZ, UR5 ;  /* 0x00000005ff0b7e24 */ /* 0x000fe4000f8e00ff */
[----:B------:R-:W-:Y:S02]  /*10660*/  IMAD.MOV.U32 R8, RZ, RZ, 0x70 ;  /* 0x00000070ff087424 */ /* 0x000fe400078e00ff */
[----:B0-----:R-:W-:Y:S02]  /*10670*/  IMAD.MOV.U32 R12, RZ, RZ, 0x1 ;  /* 0x00000001ff0c7424 */ /* 0x001fe400078e00ff */
[----:B------:R-:W-:-:S07]  /*10680*/  IMAD.MOV.U32 R13, RZ, RZ, RZ ;  /* 0x000000ffff0d7224 */ /* 0x000fce00078e00ff */
[----:B------:R-:W-:-:S07]  /*10690*/  LEPC R20, `(.L_x_421) ;  /* 0x000000001014794e */ /* 0x000fce0000000000 */
[----:B--2---:R-:W-:Y:S05]  /*106a0*/  CALL.ABS.NOINC R2 ;  /* 0x0000000002007343 */ /* 0x004fea0003c00000 */
.L_x_421:
[----:B------:R-:W-:Y:S05]  /*106b0*/  BSYNC B6 ;  /* 0x0000000000067941 */ /* 0x000fea0003800000 */
.L_x_420:
[----:B------:R-:W2:Y:S01]  /*106c0*/  LDL R2, [R1+0x4] ;  /* 0x0000040001027983 */ /* 0x000ea20000100800 */
        /* <DEDUP_REMOVED lines=8> */
[----:B------:R2:W3:Y:S01]  /*10750*/  LDC.64 R2, c[0x4][R0] ;  /* 0x0100000000027b82 */ /* 0x0004e20000000a00 */
[----:B------:R-:W-:Y:S01]  /*10760*/  IMAD.U32 R4, RZ, RZ, UR6 ;  /* 0x00000006ff047e24 */ /* 0x000fe2000f8e00ff */
[----:B-1----:R-:W-:Y:S01]  /*10770*/  MOV R7, UR9 ;  /* 0x0000000900077c02 */ /* 0x002fe20008000f00 */
[----:B------:R-:W-:Y:S02]  /*10780*/  IMAD.U32 R5, RZ, RZ, UR7 ;  /* 0x00000007ff057e24 */ /* 0x000fe4000f8e00ff */
[----:B------:R-:W-:Y:S02]  /*10790*/  IMAD.U32 R6, RZ, RZ, UR8 ;  /* 0x00000008ff067e24 */ /* 0x000fe4000f8e00ff */
[----:B------:R-:W-:-:S02]  /*107a0*/  IMAD.U32 R10, RZ, RZ, UR4 ;  /* 0x00000004ff0a7e24 */ /* 0x000fc4000f8e00ff */
[----:B------:R-:W-:Y:S02]  /*107b0*/  IMAD.U32 R11, RZ, RZ, UR5 ;  /* 0x00000005ff0b7e24 */ /* 0x000fe4000f8e00ff */
[----:B------:R-:W-:Y:S02]  /*107c0*/  IMAD.MOV.U32 R8, RZ, RZ, 0x70 ;  /* 0x00000070ff087424 */ /* 0x000fe400078e00ff */
[----:B0-----:R-:W-:Y:S02]  /*107d0*/  IMAD.MOV.U32 R12, RZ, RZ, 0x1 ;  /* 0x00000001ff0c7424 */ /* 0x001fe400078e00ff */
[----:B--2---:R-:W-:-:S07]  /*107e0*/  IMAD.MOV.U32 R13, RZ, RZ, RZ ;  /* 0x000000ffff0d7224 */ /* 0x004fce00078e00ff */
[----:B------:R-:W-:-:S07]  /*107f0*/  LEPC R20, `(.L_x_424) ;  /* 0x000000001014794e */ /* 0x000fce0000000000 */
[----:B---3--:R-:W-:Y:S05]  /*10800*/  CALL.ABS.NOINC R2 ;  /* 0x0000000002007343 */ /* 0x008fea0003c00000 */
.L_x_424:
[----:B------:R-:W-:Y:S01]  /*10810*/  MOV R2, 0x0 ;  /* 0x0000000000027802 */ /* 0x000fe20000000f00 */
        /* <DEDUP_REMOVED lines=14> */
[----:B0-----:R-:W-:Y:S05]  /*10900*/  CALL.ABS.NOINC R2 ;  /* 0x0000000002007343 */ /* 0x001fea0003c00000 */
.L_x_423:
[----:B------:R-:W-:Y:S05]  /*10910*/  BSYNC B6 ;  /* 0x0000000000067941 */ /* 0x000fea0003800000 */
.L_x_422:
[----:B------:R-:W2:Y:S01]  /*10920*/  LDL.LU R2, [R1] ;  /* 0x0000000001027983 */ /* 0x000ea20000300800 */
[----:B------:R-:W-:-:S03]  /*10930*/  ULDC.64 UR4, c[0x0][0x9f8] ;  /* 0x00027e0000047ab9 */ /* 0x000fc60000000a00 */
[----:B------:R-:W3:Y:S04]  /*10940*/  LDL.LU R4, [R1+0x1c] ;  /* 0x00001c0001047983 */ /* 0x000ee80000300800 */
[----:B-1----:R-:W4:Y:S01]  /*10950*/  LDL R7, [R1+0xc] ;  /* 0x00000c0001077983 */ /* 0x002f220000100800 */
[----:B------:R-:W-:Y:S01]  /*10960*/  ISETP.NE.U32.AND P0, PT, RZ, UR4, PT ;  /* 0x00000004ff007c0c */ /* 0x000fe2000bf05070 */
[----:B------:R-:W-:Y:S02]  /*10970*/  ULDC.64 UR6, c[0x0][0x208] ;  /* 0x0000820000067ab9 */ /* 0x000fe40000000a00 */
[----:B------:R-:W5:Y:S01]  /*10980*/  LDL R0, [R1+0x30] ;  /* 0x0000300001007983 */ /* 0x000f620000100800 */
[----:B------:R-:W-:-:S13]  /*10990*/  ISETP.NE.AND.EX P0, PT, RZ, UR5, PT, P0 ;  /* 0x00000005ff007c0c */ /* 0x000fda000bf05300 */
[----:B--2---:R-:W-:-:S04]  /*109a0*/  @P0 IADD3 R2, P1, R2, UR4, RZ ;  /* 0x0000000402020c10 */ /* 0x004fc8000ff3e0ff */
[----:B---3--:R-:W-:Y:S01]  /*109b0*/  @P0 IADD3.X R3, R4, UR5, RZ, P1, !PT ;  /* 0x0000000504030c10 */ /* 0x008fe20008ffe4ff */
[----:B------:R-:W-:-:S04]  /*109c0*/  ULDC.64 UR4, c[0x0][0xa08] ;  /* 0x0002820000047ab9 */ /* 0x000fc80000000a00 */
[----:B----4-:R1:W2:Y:S01]  /*109d0*/  @P0 LDG.E R7, desc[UR6][R2.64] ;  /* 0x0000000602070981 */ /* 0x0102a2000c1e1900 */
[----:B-----5:R-:W-:Y:S01]  /*109e0*/  VIADD R9, R0, 0xffffffff ;  /* 0xffffffff00097836 */ /* 0x020fe20000000000 */
[----:B-1----:R-:W1:Y:S01]  /*109f0*/  LDC.64 R2, c[0x0][0x418] ;  /* 0x00010600ff027b82 */ /* 0x002e620000000a00 */
[----:B--2---:R-:W-:Y:S01]  /*10a00*/  SHF.R.S32.HI R8, RZ, 0x1f, R7 ;  /* 0x0000001fff087819 */ /* 0x004fe20000011407 */
[----:B------:R2:W-:Y:S04]  /*10a10*/  @P0 STL [R1+0xc], R7 ;  /* 0x00000c0701000387 */ /* 0x0005e80000100800 */
[----:B------:R2:W-:Y:S04]  /*10a20*/  STL [R1+0x2c], R9 ;  /* 0x00002c0901007387 */ /* 0x0005e80000100800 */
[----:B------:R2:W-:Y:S01]  /*10a30*/  STL [R1+0x1c], R8 ;  /* 0x00001c0801007387 */ /* 0x0005e20000100800 */
[----:B-1----:R-:W-:Y:S01]  /*10a40*/  LOP3.LUT P0, RZ, R2, UR4, RZ, 0xfc, !PT ;  /* 0x0000000402ff7c12 */ /* 0x002fe2000f80fcff */
[----:B------:R-:W-:-:S03]  /*10a50*/  UMOV UR4, 0xffffffff ;  /* 0xffffffff00047882 */ /* 0x000fc60000000000 */
[----:B------:R-:W-:-:S04]  /*10a60*/  LOP3.LUT P0, RZ, R3, UR5, RZ, 0xfc, P0 ;  /* 0x0000000503ff7c12 */ /* 0x000fc8000800fcff */
[----:B------:R-:W-:Y:S01]  /*10a70*/  SEL R0, R7, RZ, !P0 ;  /* 0x000000ff07007207 */ /* 0x000fe20004000000 */
[----:B--2---:R-:W-:Y:S08]  /*10a80*/  BRA.DIV UR4, `(.L_x_425) ;  /* 0x0000004a04287947 */ /* 0x004ff0000b800000 */
[----:B------:R-:W1:Y:S02]  /*10a90*/  S2R R4, SR_TID.X ;  /* 0x0000000000047919 */ /* 0x000e640000002100 */
[----:B-1----:R-:W-:-:S04]  /*10aa0*/  SHF.R.U32.HI R4, RZ, 0x5, R4 ;  /* 0x00000005ff047819 */ /* 0x002fc80000011604 */
[----:B------:R-:W-:-:S05]  /*10ab0*/  LOP3.LUT R4, R4, 0x3, RZ, 0xc0, !PT ;  /* 0x0000000304047812 */ /* 0x000fca00078ec0ff */
[----:B------:R1:W2:Y:S02]  /*10ac0*/  SHFL.IDX PT, R14, R4, RZ, 0x1f ;  /* 0x00001fff040e7589 */ /* 0x0002a400000e0000 */
.L_x_528:
[----:B------:R-:W-:Y:S01]  /*10ad0*/  PLOP3.LUT P1, PT, PT, PT, PT, 0x8, 0x0 ;  /* 0x000000000000781c */ /* 0x000fe20003f2e170 */
[----:B------:R3:W-:Y:S01]  /*10ae0*/  STL [R1], R0 ;  /* 0x0000000001007387 */ /* 0x0007e20000100800 */
[----:B--2---:R-:W-:Y:S02]  /*10af0*/  ISETP.NE.AND P0, PT, R14, RZ, PT ;  /* 0x000000ff0e00720c */ /* 0x004fe40003f05270 */
[----:B---3--:R-:W-:-:S05]  /*10b00*/  P2R R0, PR, RZ, 0x2 ;  /* 0x00000002ff007803 */ /* 0x008fca0000000000 */
[----:B------:R2:W-:Y:S06]  /*10b10*/  STL [R1+0x20], R0 ;  /* 0x0000200001007387 */ /* 0x0005ec0000100800 */
[----:B------:R-:W-:Y:S05]  /*10b20*/  @P0 BRA `(.L_x_426) ;  /* 0x0000000400340947 */ /* 0x000fea0003800000 */
[----:B------:R-:W-:-:S03]  /*10b30*/  UMOV UR4, 0xffffffff ;  /* 0xffffffff00047882 */ /* 0x000fc60000000000 */
[----:B------:R-:W-:Y:S05]  /*10b40*/  BRA.DIV UR4, `(.L_x_427) ;  /* 0x0000004a042c7947 */ /* 0x000fea000b800000 */
[----:B------:R-:W-:-:S13]  /*10b50*/  ELECT P6, URZ, PT ;  /* 0x00000000003f782f */ /* 0x000fda00038c0000 */
.L_x_531:
[----:B------:R-:W-:Y:S05]  /*10b60*/  @!P6 BRA `(.L_x_426) ;  /* 0x000000040024e947 */ /* 0x000fea0003800000 */
[----:B------:R3:W-:Y:S01]  /*10b70*/  STL [R1+0x14], R9 ;  /* 0x0000140901007387 */ /* 0x0007e20000100800 */
[----:B------:R-:W-:-:S04]  /*10b80*/  ISETP.NE.U32.AND P0, PT, R2, RZ, PT ;  /* 0x000000ff0200720c */ /* 0x000fc80003f05070 */
[----:B------:R-:W-:-:S13]  /*10b90*/  ISETP.NE.AND.EX P0, PT, R3, RZ, PT, P0 ;  /* 0x000000ff0300720c */ /* 0x000fda0003f05300 */
[----:B---3--:R-:W-:Y:S05]  /*10ba0*/  @!P0 BRA `(.L_x_428) ;  /* 0x0000000000548947 */ /* 0x008fea0003800000 */
[----:B------:R-:W3:Y:S01]  /*10bb0*/  LDC R6, c[0x0][0x43c] ;  /* 0x00010f00ff067b82 */ /* 0x000ee20000000800 */
[----:B--2---:R-:W-:Y:S01]  /*10bc0*/  IMAD.MOV.U32 R0, RZ, RZ, R9 ;  /* 0x000000ffff007224 */ /* 0x004fe200078e0009 */
[----:B------:R-:W-:Y:S01]  /*10bd0*/  ULDC.64 UR4, c[0x0][0x428] ;  /* 0x00010a0000047ab9 */ /* 0x000fe20000000a00 */
[----:B------:R-:W-:Y:S01]  /*10be0*/  ULDC.64 UR6, c[0x0][0x208] ;  /* 0x0000820000067ab9 */ /* 0x000fe20000000a00 */
[----:B---3--:R-:W-:-:S13]  /*10bf0*/  ISETP.NE.AND P0, PT, R6, 0x1, PT ;  /* 0x000000010600780c */ /* 0x008fda0003f05270 */
[----:B-1----:R-:W1:Y:S02]  /*10c00*/  @P0 LDC.64 R4, c[0x0][0x440] ;  /* 0x00011000ff040b82 */ /* 0x002e640000000a00 */
[----:B-1----:R-:W-:-:S05]  /*10c10*/  @P0 IMAD.HI.U32 R4, R9, R4, RZ ;  /* 0x0000000409040227 */ /* 0x002fca00078e00ff */
        /* <DEDUP_REMOVED lines=8> */
[----:B-1----:R-:W-:-:S04]  /*10ca0*/  IMAD R6, R8, UR4, RZ ;  /* 0x0000000408067c24 */ /* 0x002fc8000f8e02ff */
[----:B------:R-:W-:-:S04]  /*10cb0*/  IMAD R0, R7, UR5, R6 ;  /* 0x0000000507007c24 */ /* 0x000fc8000f8e0206 */
[----:B------:R-:W-:-:S05]  /*10cc0*/  IMAD.IADD R0, R5, 0x1, R0 ;  /* 0x0000000105007824 */ /* 0x000fca00078e0200 */
[----:B------:R-:W-:-:S05]  /*10cd0*/  LEA.HI.X R3, R4, R3, R0, 0x2, P0 ;  /* 0x0000000304037211 */ /* 0x000fca00000f1400 */
[----:B------:R-:W2:Y:S04]  /*10ce0*/  LDG.E R0, desc[UR6][R2.64] ;  /* 0x0000000602007981 */ /* 0x000ea8000c1e1900 */
[----:B--2---:R3:W-:Y:S02]  /*10cf0*/  STL [R1], R0 ;  /* 0x0000000001007387 */ /* 0x0047e40000100800 */
.L_x_428:
[----:B------:R-:W4:Y:S04]  /*10d00*/  LDL R7, [R1+0x4] ;  /* 0x0000040001077983 */ /* 0x000f280000100800 */
[----:B--23--:R-:W4:Y:S04]  /*10d10*/  LDL R0, [R1+0x8] ;  /* 0x0000080001007983 */ /* 0x00cf280000100800 */
[----:B------:R-:W2:Y:S01]  /*10d20*/  LDL R2, [R1+0x10] ;  /* 0x0000100001027983 */ /* 0x000ea20000100800 */
[----:B----4-:R-:W-:Y:S01]  /*10d30*/  IMAD R0, R0, 0x8, R7 ;  /* 0x0000000800007824 */ /* 0x010fe200078e0207 */
[----:B--2---:R-:W-:-:S04]  /*10d40*/  SHF.L.U32 R2, R2, 0x1f, RZ ;  /* 0x0000001f02027819 */ /* 0x004fc800000006ff */
[----:B------:R-:W2:Y:S02]  /*10d50*/  SYNCS.PHASECHK.TRANS64.TRYWAIT P0, [R0+URZ+0x34840], R2 ;  /* 0x03484002000075a7 */ /* 0x000ea4000800017f */
[----:B--2---:R-:W-:Y:S05]  /*10d60*/  @!P0 BRA `(.L_x_429) ;  /* 0x0000004400c48947 */ /* 0x004fea0003800000 */
.L_x_532:
[----:B------:R-:W3:Y:S02]  /*10d70*/  S2R R3, SR_TID.X ;  /* 0x0000000000037919 */ /* 0x000ee40000002100 */
[----:B---3--:R-:W-:-:S04]  /*10d80*/  LOP3.LUT R3, R3, 0x7f, RZ, 0xc0, !PT ;  /* 0x0000007f03037812 */ /* 0x008fc800078ec0ff */
[----:B------:R-:W-:-:S13]  /*10d90*/  ISETP.NE.AND P0, PT, R3, RZ, PT ;  /* 0x000000ff0300720c */ /* 0x000fda0003f05270 */
[----:B------:R-:W-:Y:S05]  /*10da0*/  @P0 BRA `(.L_x_430) ;  /* 0x00000000001c0947 */ /* 0x000fea0003800000 */
[----:B------:R-:W3:Y:S01]  /*10db0*/  S2R R3, SR_TID.X ;  /* 0x0000000000037919 */ /* 0x000ee20000002100 */
[----:B--2---:R-:W-:-:S04]  /*10dc0*/  IMAD.MOV.U32 R2, RZ, RZ, 0xb000 ;  /* 0x0000b000ff027424 */ /* 0x004fc800078e00ff */
[----:B------:R4:W-:Y:S01]  /*10dd0*/  SYNCS.ARRIVE.TRANS64 RZ, [R0+URZ+0x34830], R2 ;  /* 0x0348300200ff79a7 */ /* 0x0009e2000800003f */
[----:B---3--:R-:W-:-:S04]  /*10de0*/  LOP3.LUT R3, R3, 0x1f, RZ, 0xc0, !PT ;  /* 0x0000001f03037812 */ /* 0x008fc800078ec0ff */
[----:B------:R-:W-:-:S13]  /*10df0*/  ISETP.NE.AND P0, PT, R3, RZ, PT ;  /* 0x000000ff0300720c */ /* 0x000fda0003f05270 */
[----:B----4-:R-:W-:Y:S05]  /*10e00*/  @!P0 BRA `(.L_x_430) ;  /* 0x0000000000048947 */ /* 0x010fea0003800000 */
[----:B------:R-:W-:Y:S01]  /*10e10*/  BPT.TRAP 0x1 ;  /* 0x000000040000795c */ /* 0x000fe20000300000 */
.L_x_430:
[----:B------:R-:W3:Y:S04]  /*10e20*/  LDL R6, [R1+0x4] ;  /* 0x0000040001067983 */ /* 0x000ee80000100800 */
[----:B------:R-:W3:Y:S04]  /*10e30*/  LDL R5, [R1+0x8] ;  /* 0x0000080001057983 */ /* 0x000ee80000100800 */
[----:B-1----:R-:W4:Y:S04]  /*10e40*/  LDL R4, [R1+0x14] ;  /* 0x0000140001047983 */ /* 0x002f280000100800 */
[----:B------:R-:W5:Y:S04]  /*10e50*/  LDL R3, [R1+0x18] ;  /* 0x0000180001037983 */ /* 0x000f680000100800 */
[----:B--2---:R-:W2:Y:S01]  /*10e60*/  LDL R2, [R1] ;  /* 0x0000000001027983 */ /* 0x004ea20000100800 */
[----:B------:R-:W-:Y:S01]  /*10e70*/  R2UR UR9, R0 ;  /* 0x00000000000972ca */ /* 0x000fe200000e0000 */
[----:B------:R-:W-:Y:S01]  /*10e80*/  UIADD3 UR4, UP0, UR36, 0x370, URZ ;  /* 0x0000037024047890 */ /* 0x000fe2000ff1e03f */
[----:B------:R-:W-:Y:S01]  /*10e90*/  R2UR UR12, R18 ;  /* 0x00000000120c72ca */ /* 0x000fe200000e0000 */
[----:B------:R-:W-:Y:S01]  /*10ea0*/  UMOV UR10, URZ ;  /* 0x0000003f000a7c82 */ /* 0x000fe20008000000 */
[----:B------:R-:W-:Y:S01]  /*10eb0*/  PLOP3.LUT P0, PT, PT, PT, PT, 0x80, 0x0 ;  /* 0x000000000000781c */ /* 0x000fe20003f0f070 */
[----:B------:R-:W-:Y:S01]  /*10ec0*/  UMOV UR7, 0x14f00000 ;  /* 0x14f0000000077882 */ /* 0x000fe20000000000 */
[----:B------:R-:W-:-:S07]  /*10ed0*/  UMOV UR15, 0x40 ;  /* 0x00000040000f7882 */ /* 0x000fce0000000000 */
[----:B------:R-:W-:Y:S01]  /*10ee0*/  UIADD3 UR9, UR9, 0x34830, URZ ;  /* 0x0003483009097890 */ /* 0x000fe2000fffe03f */
[----:B---3--:R-:W-:Y:S01]  /*10ef0*/  IMAD R0, R5, 0xb000, R6 ;  /* 0x0000b00005007824 */ /* 0x008fe200078e0206 */
[----:B----4-:R-:W-:-:S04]  /*10f00*/  R2UR UR11, R4 ;  /* 0x00000000040b72ca */ /* 0x010fc800000e0000 */
[----:B------:R-:W-:Y:S02]  /*10f10*/  R2UR UR6, R0 ;  /* 0x00000000000672ca */ /* 0x000fe400000e0000 */
[----:B-----5:R-:W-:Y:S02]  /*10f20*/  R2UR UR5, R3 ;  /* 0x00000000030572ca */ /* 0x020fe400000e0000 */
[----:B------:R-:W-:Y:S02]  /*10f30*/  P2R R0, PR, RZ, 0x1 ;  /* 0x00000001ff007803 */ /* 0x000fe40000000000 */
[----:B--2---:R-:W-:-:S03]  /*10f40*/  R2UR UR13, R2 ;  /* 0x00000000020d72ca */ /* 0x004fc600000e0000 */
[----:B------:R3:W-:Y:S04]  /*10f50*/  STL [R1+0x20], R0 ;  /* 0x0000200001007387 */ /* 0x0007e80000100800 */
[----:B------:R-:W-:Y:S02]  /*10f60*/  UIADD3 UR8, UR6, 0x1e400, URZ ;  /* 0x0001e40006087890 */ /* 0x000fe4000fffe03f */
[----:B------:R-:W-:Y:S02]  /*10f70*/  UIMAD UR11, UR11, 0xb0, UR5 ;  /* 0x000000b00b0b78a4 */ /* 0x000fe4000f8e0205 */
[----:B------:R-:W-:Y:S02]  /*10f80*/  UIADD3.X UR5, URZ, UR37, URZ, UP0, !UPT ;  /* 0x000000253f057290 */ /* 0x000fe400087fe43f */
[----:B------:R-:W-:-:S03]  /*10f90*/  UIADD3 UR14, UR6, 0x23c00, URZ ;  /* 0x00023c00060e7890 */ /* 0x000fc6000fffe03f */
[----:B------:R-:W-:-:S04]  /*10fa0*/  UMOV UR6, 0x0 ;  /* 0x0000000000067882 */ /* 0x000fc80000000000 */
[----:B------:R1:W-:Y:S02]  /*10fb0*/  UTMALDG.4D [UR8], [UR4], desc[UR6] ;  /* 0x00000608040075b4 */ /* 0x0003e40008019000 */
[----:B-1----:R-:W-:Y:S01]  /*10fc0*/  UMOV UR8, UR14 ;  /* 0x0000000e00087c82 */ /* 0x002fe20008000000 */
[----:B------:R-:W-:Y:S02]  /*10fd0*/  UMOV UR10, UR15 ;  /* 0x0000000f000a7c82 */ /* 0x000fe40008000000 */
[----:B------:R3:W-:Y:S02]  /*10fe0*/  UTMALDG.4D [UR8], [UR4], desc[UR6] ;  /* 0x00000608040075b4 */ /* 0x0007e40008019000 */
[----:B---3--:R-:W-:Y:S01]  /*10ff0*/  NOP ;  /* 0x0000000000007918 */ /* 0x008fe20000000000 */
.L_x_426:
[----:B------:R-:W3:Y:S04]  /*11000*/  LDL R2, [R1+0x4] ;  /* 0x0000040001027983 */ /* 0x000ee80000100800 */
[----:B------:R-:W2:Y:S04]  /*11010*/  LDL.LU R3, [R1+0x34] ;  /* 0x0000340001037983 */ /* 0x000ea80000300800 */
[----:B------:R-:W4:Y:S04]  /*11020*/  LDL.LU R5, [R1+0x28] ;  /* 0x0000280001057983 */ /* 0x000f280000300800 */
[----:B-1----:R-:W5:Y:S01]  /*11030*/  LDL.LU R4, [R1+0x38] ;  /* 0x0000380001047983 */ /* 0x002f620000300800 */
[----:B------:R-:W-:Y:S05]  /*11040*/  WARPSYNC.ALL ;  /* 0x0000000000007948 */ /* 0x000fea0003800000 */
[----:B------:R-:W-:Y:S01]  /*11050*/  ULDC.64 UR4, c[0x0][0x298] ;  /* 0x0000a60000047ab9 */ /* 0x000fe20000000a00 */
[----:B------:R-:W-:Y:S01]  /*11060*/  ULDC.64 UR6, c[0x0][0xa00] ;  /* 0x0002800000067ab9 */ /* 0x000fe20000000a00 */
[----:B------:R-:W-:Y:S01]  /*11070*/  BSSY B6, `(.L_x_431) ;  /* 0x0000024000067945 */ /* 0x000fe20003800000 */
[----:B------:R-:W-:Y:S01]  /*11080*/  BAR.SYNC.DEFER_BLOCKING 0x8, 0x180 ;  /* 0x0206000000007b1d */ /* 0x000fe20000010000 */
[----:B------:R-:W-:-:S04]  /*11090*/  ISETP.NE.U32.AND P0, PT, RZ, UR6, PT ;  /* 0x00000006ff007c0c */ /* 0x000fc8000bf05070 */
[----:B------:R-:W-:Y:S01]  /*110a0*/  ISETP.NE.AND.EX P0, PT, RZ, UR7, PT, P0 ;  /* 0x00000007ff007c0c */ /* 0x000fe2000bf05300 */
[----:B---3--:R-:W-:Y:S01]  /*110b0*/  VIADD R2, R2, 0x16400 ;  /* 0x0001640002027836 */ /* 0x008fe20000000000 */
[----:B--2---:R-:W-:-:S04]  /*110c0*/  SHF.R.S32.HI R0, RZ, 0x1f, R3 ;  /* 0x0000001fff007819 */ /* 0x004fc80000011403 */
[----:B------:R-:W-:Y:S02]  /*110d0*/  LOP3.LUT P1, RZ, R2, 0x3ff, RZ, 0xc0, !PT ;  /* 0x000003ff02ff7812 */ /* 0x000fe4000782c0ff */
[----:B----4-:R-:W-:Y:S01]  /*110e0*/  SEL R5, R5, RZ, !P0 ;  /* 0x000000ff05057207 */ /* 0x010fe20004000000 */
[----:B------:R-:W-:Y:S01]  /*110f0*/  IMAD R0, R0, UR4, RZ ;  /* 0x0000000400007c24 */ /* 0x000fe2000f8e02ff */
[----:B-----5:R-:W-:-:S03]  /*11100*/  SEL R4, R4, RZ, !P0 ;  /* 0x000000ff04047207 */ /* 0x020fc60004000000 */
[C---:B------:R-:W-:Y:S02]  /*11110*/  IMAD R0, R3.reuse, UR5, R0 ;  /* 0x0000000503007c24 */ /* 0x040fe4000f8e0200 */
[----:B------:R-:W-:-:S05]  /*11120*/  IMAD.WIDE.U32 R2, R3, UR4, RZ ;  /* 0x0000000403027c25 */ /* 0x000fca000f8e00ff */
[----:B------:R1:W-:Y:S04]  /*11130*/  STL.64 [R1+0x48], R2 ;  /* 0x0000480201007387 */ /* 0x0003e80000100a00 */
[----:B------:R2:W-:Y:S04]  /*11140*/  STL [R1+0x28], R5 ;  /* 0x0000280501007387 */ /* 0x0005e80000100800 */
[----:B------:R2:W-:Y:S01]  /*11150*/  STL [R1+0x54], R4 ;  /* 0x0000540401007387 */ /* 0x0005e20000100800 */
[----:B-1----:R-:W-:Y:S01]  /*11160*/  IMAD.IADD R2, R3, 0x1, R0 ;  /* 0x0000000103027824 */ /* 0x002fe200078e0200 */
[----:B------:R-:W-:-:S05]  /*11170*/  SHF.R.S32.HI R0, RZ, 0x1f, R18 ;  /* 0x0000001fff007819 */ /* 0x000fca0000011412 */
[----:B------:R2:W-:Y:S04]  /*11180*/  STL [R1+0x38], R0 ;  /* 0x0000380001007387 */ /* 0x0005e80000100800 */
[----:B------:R2:W-:Y:S01]  /*11190*/  STL [R1+0x34], R2 ;  /* 0x0000340201007387 */ /* 0x0005e20000100800 */
[----:B------:R-:W-:Y:S05]  /*111a0*/  @!P1 BRA `(.L_x_432) ;  /* 0x0000000000409947 */ /* 0x000fea0003800000 */
[----:B--2---:R-:W-:Y:S01]  /*111b0*/  MOV R2, 0x0 ;  /* 0x0000000000027802 */ /* 0x004fe20000000f00 */
[----:B------:R-:W-:Y:S01]  /*111c0*/  ULDC.64 UR6, c[0x4][0xa0] ;  /* 0x0100280000067ab9 */ /* 0x000fe20000000a00 */
[----:B------:R-:W-:Y:S01]  /*111d0*/  ULDC.64 UR8, c[0x4][0xa8] ;  /* 0x01002a0000087ab9 */ /* 0x000fe20000000a00 */
[----:B------:R-:W-:Y:S01]  /*111e0*/  ULDC.64 UR4, c[0x4][0x20] ;  /* 0x0100080000047ab9 */ /* 0x000fe20000000a00 */
[----:B------:R-:W-:Y:S01]  /*111f0*/  IMAD.U32 R4, RZ, RZ, UR6 ;  /* 0x00000006ff047e24 */ /* 0x000fe2000f8e00ff */
[----:B------:R-:W-:Y:S01]  /*11200*/  MOV R7, UR9 ;  /* 0x0000000900077c02 */ /* 0x000fe20008000f00 */
[----:B------:R-:W1:Y:S01]  /*11210*/  LDC.64 R2, c[0x4][R2] ;  /* 0x0100000002027b82 */ /* 0x000e620000000a00 */
[----:B------:R-:W-:Y:S02]  /*11220*/  IMAD.U32 R5, RZ, RZ, UR7 ;  /* 0x00000007ff057e24 */ /* 0x000fe4000f8e00ff */
[----:B------:R-:W-:Y:S02]  /*11230*/  IMAD.U32 R6, RZ, RZ, UR8 ;  /* 0x00000008ff067e24 */ /* 0x000fe4000f8e00ff */
[----:B------:R-:W-:-:S02]  /*11240*/  IMAD.U32 R10, RZ, RZ, UR4 ;  /* 0x00000004ff0a7e24 */ /* 0x000fc4000f8e00ff */
[----:B------:R-:W-:Y:S02]  /*11250*/  IMAD.U32 R11, RZ, RZ, UR5 ;  /* 0x00000005ff0b7e24 */ /* 0x000fe4000f8e00ff */
[----:B------:R-:W-:Y:S02]  /*11260*/  IMAD.MOV.U32 R8, RZ, RZ, 0x70 ;  /* 0x00000070ff087424 */ /* 0x000fe400078e00ff */
[----:B0-----:R-:W-:Y:S02]  /*11270*/  IMAD.MOV.U32 R12, RZ, RZ, 0x1 ;  /* 0x00000001ff0c7424 */ /* 0x001fe400078e00ff */
[----:B------:R-:W-:-:S07]  /*11280*/  IMAD.MOV.U32 R13, RZ, RZ, RZ ;  /* 0x000000ffff0d7224 */ /* 0x000fce00078e00ff */
[----:B------:R-:W-:-:S07]  /*11290*/  LEPC R20, `(.L_x_432) ;  /* 0x000000001014794e */ /* 0x000fce0000000000 */
[----:B-1----:R-:W-:Y:S05]  /*112a0*/  CALL.ABS.NOINC R2 ;  /* 0x0000000002007343 */ /* 0x002fea0003c00000 */
.L_x_432:
[----:B------:R-:W-:Y:S05]  /*112b0*/  BSYNC B6 ;  /* 0x0000000000067941 */ /* 0x000fea0003800000 */
.L_x_431:
[----:B--2---:R-:W2:Y:S01]  /*112c0*/  LDL.LU R4, [R1+0x34] ;  /* 0x0000340001047983 */ /* 0x004ea20000300800 */
[----:B------:R-:W1:Y:S01]  /*112d0*/  LDC R7, c[0x0][0x448] ;  /* 0x00011200ff077b82 */ /* 0x000e620000000800 */
[----:B------:R-:W-:Y:S01]  /*112e0*/  ULDC.64 UR4, c[0x0][0x2d8] ;  /* 0x0000b60000047ab9 */ /* 0x000fe20000000a00 */
[----:B------:R-:W-:Y:S01]  /*112f0*/  IMAD.SHL.U32 R17, R17, 0x80, RZ ;  /* 0x0000008011117824 */ /* 0x000fe200078e00ff */
[----:B------:R-:W2:Y:S01]  /*11300*/  LDL.LU.64 R2, [R1+0x48] ;  /* 0x0000480001027983 */ /* 0x000ea20000300a00 */
[----:B------:R-:W-:-:S03]  /*11310*/  ULDC.64 UR6, c[0x0][0x280] ;  /* 0x0000a00000067ab9 */ /* 0x000fc60000000a00 */
[----:B------:R-:W3:Y:S04]  /*11320*/  LDL.LU R0, [R1+0x38] ;  /* 0x0000380001007983 */ /* 0x000ee80000300800 */
[----:B------:R-:W4:Y:S04]  /*11330*/  LDL.LU R6, [R1+0x54] ;  /* 0x0000540001067983 */ /* 0x000f280000300800 */
[----:B------:R-:W4:Y:S01]  /*11340*/  LDL.LU R5, [R1+0x28] ;  /* 0x0000280001057983 */ /* 0x000f220000300800 */
[----:B------:R-:W0:Y:S01]  /*11350*/  S2R R9, SR_TID.X ;  /* 0x0000000000097919 */ /* 0x000e220000002100 */
[----:B------:R-:W0:Y:S01]  /*11360*/  S2R R8, SR_TID.X ;  /* 0x0000000000087919 */ /* 0x000e220000002100 */
[----:B-1----:R-:W-:Y:S01]  /*11370*/  ISETP.NE.AND P0, PT, R7, 0x1, PT ;  /* 0x000000010700780c */ /* 0x002fe20003f05270 */
[----:B0-----:R-:W-:-:S02]  /*11380*/  IMAD.SHL.U32 R9, R9, 0x8, RZ ;  /* 0x0000000809097824 */ /* 0x001fc400078e00ff */
[----:B------:R-:W-:-:S03]  /*11390*/  IMAD.SHL.U32 R10, R8, 0x8, RZ ;  /* 0x00000008080a7824 */ /* 0x000fc600078e00ff */
[----:B------:R-:W-:-:S04]  /*113a0*/  LOP3.LUT R9, R9, 0x38, RZ, 0xc0, !PT ;  /* 0x0000003809097812 */ /* 0x000fc800078ec0ff */
[----:B------:R-:W-:Y:S02]  /*113b0*/  LOP3.LUT R9, R9, 0x40, RZ, 0xfc, !PT ;  /* 0x0000004009097812 */ /* 0x000fe400078efcff */
[----:B------:R-:W-:Y:S01]  /*113c0*/  LOP3.LUT R10, R10, 0x38, RZ, 0xc0, !PT ;  /* 0x000000380a0a7812 */ /* 0x000fe200078ec0ff */
[----:B--2---:R-:W-:Y:S02]  /*113d0*/  IMAD.MOV.U32 R3, RZ, RZ, R4 ;  /* 0x000000ffff037224 */ /* 0x004fe400078e0004 */
[----:B------:R-:W0:Y:S01]  /*113e0*/  S2R R4, SR_TID.X ;  /* 0x0000000000047919 */ /* 0x000e220000002100 */
[----:B---3--:R-:W-:Y:S02]  /*113f0*/  IMAD R0, R0, UR4, RZ ;  /* 0x0000000400007c24 */ /* 0x008fe4000f8e02ff */
[----:B------:R-:W-:-:S04]  /*11400*/  IMAD.WIDE.U32 R2, R18, UR4, R2 ;  /* 0x0000000412027c25 */ /* 0x000fc8000f8e0002 */
[----:B------:R-:W-:Y:S01]  /*11410*/  IMAD R0, R18, UR5, R0 ;  /* 0x0000000512007c24 */ /* 0x000fe2000f8e0200 */
[----:B------:R-:W-:-:S03]  /*11420*/  ULDC.64 UR4, c[0x0][0x2e0] ;  /* 0x0000b80000047ab9 */ /* 0x000fc60000000a00 */
[----:B------:R-:W-:Y:S02]  /*11430*/  IMAD.IADD R3, R3, 0x1, R0 ;  /* 0x0000000103037824 */ /* 0x000fe400078e0200 */
[----:B----4-:R-:W-:Y:S02]  /*11440*/  IMAD R0, R6, UR4, RZ ;  /* 0x0000000406007c24 */ /* 0x010fe4000f8e02ff */
[C---:B------:R-:W-:Y:S01]  /*11450*/  IMAD.WIDE.U32 R2, R5.reuse, UR4, R2 ;  /* 0x0000000405027c25 */ /* 0x040fe2000f8e0002 */
[----:B------:R-:W1:Y:S03]  /*11460*/  @P0 LDC R6, c[0x0][0x450] ;  /* 0x00011400ff060b82 */ /* 0x000e660000000800 */
[----:B------:R-:W-:Y:S01]  /*11470*/  IMAD R0, R5, UR5, R0 ;  /* 0x0000000505007c24 */ /* 0x000fe2000f8e0200 */
[----:B------:R-:W-:-:S03]  /*11480*/  ULDC.64 UR4, c[0x0][0x2d0] ;  /* 0x0000b40000047ab9 */ /* 0x000fc60000000a00 */
[----:B------:R-:W-:Y:S01]  /*11490*/  IMAD.IADD R3, R3, 0x1, R0 ;  /* 0x0000000103037824 */ /* 0x000fe200078e0200 */
[C---:B0-----:R-:W-:Y:S02]  /*114a0*/  LOP3.LUT R5, R4.reuse, 0x7f, RZ, 0xc0, !PT ;  /* 0x0000007f04057812 */ /* 0x041fe400078ec0ff */
[----:B------:R-:W-:Y:S02]  /*114b0*/  SHF.L.U32 R4, R4, 0x4, RZ ;  /* 0x0000000404047819 */ /* 0x000fe400000006ff */
[----:B------:R-:W-:-:S04]  /*114c0*/  SHF.R.U32.HI R5, RZ, 0x3, R5 ;  /* 0x00000003ff057819 */ /* 0x000fc80000011605 */
[----:B------:R-:W-:Y:S02]  /*114d0*/  LOP3.LUT R4, R5, 0x70, R4, 0xf8, !PT ;  /* 0x0000007005047812 */ /* 0x000fe400078ef804 */
[----:B------:R-:W0:Y:S02]  /*114e0*/  @P0 LDC R5, c[0x0][0x44c] ;  /* 0x00011300ff050b82 */ /* 0x000e240000000800 */
[----:B------:R-:W-:-:S05]  /*114f0*/  LOP3.LUT R0, R4, R17, RZ, 0xfc, !PT ;  /* 0x0000001104007212 */ /* 0x000fca00078efcff */
[----:B------:R-:W-:Y:S02]  /*11500*/  IMAD.MOV.U32 R4, RZ, RZ, R0 ;  /* 0x000000ffff047224 */ /* 0x000fe400078e0000 */
[----:B0-----:R-:W-:-:S05]  /*11510*/  @P0 IMAD.HI.U32 R5, R0, R5, RZ ;  /* 0x0000000500050227 */ /* 0x001fca00078e00ff */
[----:B-1----:R-:W-:-:S05]  /*11520*/  @P0 SHF.R.U32.HI R4, RZ, R6, R5 ;  /* 0x00000006ff040219 */ /* 0x002fca0000011605 */
[----:B------:R-:W-:Y:S02]  /*11530*/  IMAD.MOV R5, RZ, RZ, -R4 ;  /* 0x000000ffff057224 */ /* 0x000fe400078e0a04 */
[----:B------:R-:W-:-:S04]  /*11540*/  IMAD.WIDE.U32 R2, R4, UR4, R2 ;  /* 0x0000000404027c25 */ /* 0x000fc8000f8e0002 */
[----:B------:R-:W-:Y:S01]  /*11550*/  IMAD R0, R7, R5, R0 ;  /* 0x0000000507007224 */ /* 0x000fe200078e0200 */
[----:B------:R-:W-:-:S05]  /*11560*/  SHF.R.S32.HI R5, RZ, 0x1f, R4 ;  /* 0x0000001fff057819 */ /* 0x000fca0000011404 */
[----:B------:R-:W-:-:S04]  /*11570*/  IMAD R5, R5, UR4, RZ ;  /* 0x0000000405057c24 */ /* 0x000fc8000f8e02ff */
[----:B------:R-:W-:Y:S01]  /*11580*/  IMAD R4, R4, UR5, R5 ;  /* 0x0000000504047c24 */ /* 0x000fe2000f8e0205 */
[----:B------:R-:W-:-:S03]  /*11590*/  ULDC.64 UR4, c[0x0][0x2c8] ;  /* 0x0000b20000047ab9 */ /* 0x000fc60000000a00 */
[----:B------:R-:W-:Y:S01]  /*115a0*/  IMAD.IADD R3, R3, 0x1, R4 ;  /* 0x0000000103037824 */ /* 0x000fe200078e0204 */
[----:B------:R-:W-:Y:S01]  /*115b0*/  SHF.R.S32.HI R4, RZ, 0x1f, R0 ;  /* 0x0000001fff047819 */ /* 0x000fe20000011400 */
        /* <DEDUP_REMOVED lines=12> */
[----:B------:R-:W0:Y:S02]  /*11680*/  S2R R5, SR_TID.X ;  /* 0x0000000000057919 */ /* 0x000e240000002100 */
[----:B0-----:R-:W-:-:S04]  /*11690*/  LOP3.LUT R5, R5, 0x7f, RZ, 0xc0, !PT ;  /* 0x0000007f05057812 */ /* 0x001fc800078ec0ff */
[----:B------:R-:W-:Y:S02]  /*116a0*/  SHF.R.U32.HI R6, RZ, 0x3, R5 ;  /* 0x00000003ff067819 */ /* 0x000fe40000011605 */
[----:B------:R-:W2:Y:S01]  /*116b0*/  LDL.LU R5, [R1+0x40] ;  /* 0x0000400001057983 */ /* 0x000ea20000300800 */
[----:B------:R-:W-:Y:S02]  /*116c0*/  ULDC.64 UR4, c[0x0][0x208] ;  /* 0x0000820000047ab9 */ /* 0x000fe40000000a00 */
[----:B------:R-:W-:Y:S01]  /*116d0*/  IMAD.IADD R2, R6, 0x1, R17 ;  /* 0x0000000106027824 */ /* 0x000fe200078e0211 */
[----:B------:R-:W-:Y:S04]  /*116e0*/  SHFL.IDX PT, R8, R0, 0x1, 0x181f ;  /* 0x00381f0000087f89 */ /* 0x000fe800000e0000 */
[----:B------:R-:W-:Y:S01]  /*116f0*/  SHFL.IDX PT, R6, R0, RZ, 0x181f ;  /* 0x00181fff00067589 */ /* 0x000fe200000e0000 */
[----:B--2---:R-:W-:Y:S01]  /*11700*/  IMAD R3, R5, R7, RZ ;  /* 0x0000000705037224 */ /* 0x004fe200078e02ff */
[----:B------:R-:W-:-:S02]  /*11710*/  IADD3 R5, R2, 0x10, RZ ;  /* 0x0000001002057810 */ /* 0x000fc40007ffe0ff */
[----:B------:R-:W0:Y:S02]  /*11720*/  SHFL.IDX PT, R7, R4, RZ, 0x181f ;  /* 0x00181fff04077589 */ /* 0x000e2400000e0000 */
[-C--:B------:R-:W-:Y:S02]  /*11730*/  ISETP.GE.AND P4, PT, R2, R3.reuse, PT ;  /* 0x000000030200720c */ /* 0x080fe40003f86270 */
[----:B------:R-:W-:Y:S02]  /*11740*/  ISETP.GE.AND P2, PT, R5, R3, PT ;  /* 0x000000030500720c */ /* 0x000fe40003f46270 */
[----:B------:R-:W1:Y:S09]  /*11750*/  SHFL.IDX PT, R5, R4, 0x1, 0x181f ;  /* 0x00381f0004057f89 */ /* 0x000e7200000e0000 */
[----:B0-----:R-:W-:-:S05]  /*11760*/  @!P4 LEA R7, P3, R10, R7, 0x1 ;  /* 0x000000070a07c211 */ /* 0x001fca00078608ff */
[----:B------:R-:W-:-:S05]  /*11770*/  @!P4 IMAD.X R6, RZ, RZ, R6, P3 ;  /* 0x000000ffff06c224 */ /* 0x000fca00018e0606 */
[----:B------:R-:W-:-:S04]  /*11780*/  @!P4 LOP3.LUT R7, R7, R6, RZ, 0x3c, !PT ;  /* 0x000000060707c212 */ /* 0x000fc800078e3cff */
[----:B------:R-:W-:-:S04]  /*11790*/  @!P4 LOP3.LUT R6, R7, R6, RZ, 0x3c, !PT ;  /* 0x000000060706c212 */ /* 0x000fc800078e3cff */
[----:B------:R-:W-:-:S05]  /*117a0*/  @!P4 LOP3.LUT R7, R7, R6, RZ, 0x3c, !PT ;  /* 0x000000060707c212 */ /* 0x000fca00078e3cff */
[----:B-----5:R-:W-:Y:S04]  /*117b0*/  @!P4 LDGSTS.E.BYPASS.LTC128B.128 [R9+0x16400], desc[UR4][R6.64], !P0 ;  /* 0x164000000609cfae */ /* 0x020fe8000c101d44 */
[----:B------:R1:W-:Y:S02]  /*117c0*/  @!P4 LDGSTS.E.BYPASS.LTC128B.128 [R9+0x1a400], desc[UR4][R6.64+0x80], !P1 ;  /* 0x1a4000800609cfae */ /* 0x0003e4000c901d44 */
[----:B-1----:R-:W-:Y:S01]  /*117d0*/  @!P2 LEA R7, P3, R10, R5, 0x1 ;  /* 0x000000050a07a211 */ /* 0x002fe200078608ff */
[----:B------:R-:W-:-:S04]  /*117e0*/  VIADD R5, R2, 0x20 ;  /* 0x0000002002057836 */ /* 0x000fc80000000000 */
[----:B------:R-:W-:-:S05]  /*117f0*/  @!P2 IMAD.X R6, RZ, RZ, R8, P3 ;  /* 0x000000ffff06a224 */ /* 0x000fca00018e0608 */
[----:B------:R-:W-:-:S04]  /*11800*/  @!P2 LOP3.LUT R7, R7, R6, RZ, 0x3c, !PT ;  /* 0x000000060707a212 */ /* 0x000fc800078e3cff */
[----:B------:R-:W-:-:S04]  /*11810*/  @!P2 LOP3.LUT R6, R7, R6, RZ, 0x3c, !PT ;  /* 0x000000060706a212 */ /* 0x000fc800078e3cff */
[----:B------:R-:W-:-:S05]  /*11820*/  @!P2 LOP3.LUT R7, R7, R6, RZ, 0x3c, !PT ;  /* 0x000000060707a212 */ /* 0x000fca00078e3cff */
        /* <DEDUP_REMOVED lines=16> */
[----:B0-----:R-:W-:-:S05]  /*11930*/  @!P2 IMAD.X R6, RZ, RZ, R6, P3 ;  /* 0x000000ffff06a224 */ /* 0x001fca00018e0606 */
[----:B------:R-:W-:Y:S01]  /*11940*/  @!P2 MOV R7, R6 ;  /* 0x000000060007a202 */ /* 0x000fe20000000f00 */
        /* <DEDUP_REMOVED lines=19> */
[----:B------:R-:W-:Y:S01]  /*11a80*/  @!P2 IMAD.MOV.U32 R7, RZ, RZ, R6 ;  /* 0x000000ffff07a224 */ /* 0x000fe200078e0006 */
[----:B------:R-:W-:Y:S01]  /*11a90*/  @!P2 MOV R6, R5 ;  /* 0x000000050006a202 */ /* 0x000fe20000000f00 */
[----:B------:R-:W-:-:S04]  /*11aa0*/  VIADD R5, R2, 0x60 ;  /* 0x0000006002057836 */ /* 0x000fc80000000000 */
[----:B------:R-:W-:Y:S04]  /*11ab0*/  @!P2 LDGSTS.E.BYPASS.LTC128B.128 [R9+0x18c00], desc[UR4][R6.64], !P0 ;  /* 0x18c000000609afae */ /* 0x000fe8000c101d44 */
[----:B------:R0:W-:Y:S01]  /*11ac0*/  @!P2 LDGSTS.E.BYPASS.LTC128B.128 [R9+0x1cc00], desc[UR4][R6.64+0x80], !P1 ;  /* 0x1cc000800609afae */ /* 0x0001e2000c901d44 */
[----:B------:R-:W-:-:S03]  /*11ad0*/  ISETP.GE.AND P2, PT, R5, R3, PT ;  /* 0x000000030500720c */ /* 0x000fc60003f46270 */
[----:B------:R-:W1:Y:S04]  /*11ae0*/  SHFL.IDX PT, R5, R4, 0x6, 0x181f ;  /* 0x00d81f0004057f89 */ /* 0x000e6800000e0000 */
[----:B------:R-:W-:Y:S04]  /*11af0*/  SHFL.IDX PT, R4, R4, 0x7, 0x181f ;  /* 0x00f81f0004047f89 */ /* 0x000fe800000e0000 */
[----:B0-----:R-:W0:Y:S04]  /*11b00*/  SHFL.IDX PT, R6, R0, 0x6, 0x181f ;  /* 0x00d81f0000067f89 */ /* 0x001e2800000e0000 */
[----:B------:R-:W2:Y:S01]  /*11b10*/  SHFL.IDX PT, R0, R0, 0x7, 0x181f ;  /* 0x00f81f0000007f89 */ /* 0x000ea200000e0000 */
[----:B-1----:R-:W-:-:S05]  /*11b20*/  @!P2 LEA R5, P3, R10, R5, 0x1 ;  /* 0x000000050a05a211 */ /* 0x002fca00078608ff */
[----:B0-----:R-:W-:-:S04]  /*11b30*/  @!P2 IMAD.X R6, RZ, RZ, R6, P3 ;  /* 0x000000ffff06a224 */ /* 0x001fc800018e0606 */
[----:B------:R-:W-:Y:S02]  /*11b40*/  @!P2 IMAD.MOV.U32 R7, RZ, RZ, R6 ;  /* 0x000000ffff07a224 */ /* 0x000fe400078e0006 */
[----:B------:R-:W-:-:S05]  /*11b50*/  @!P2 IMAD.MOV.U32 R6, RZ, RZ, R5 ;  /* 0x000000ffff06a224 */ /* 0x000fca00078e0005 */
[----:B------:R0:W-:Y:S04]  /*11b60*/  @!P2 LDGSTS.E.BYPASS.LTC128B.128 [R9+0x19400], desc[UR4][R6.64], !P0 ;  /* 0x194000000609afae */ /* 0x0001e8000c101d44 */
[----:B--2---:R0:W-:Y:S02]  /*11b70*/  @!P2 LDGSTS.E.BYPASS.LTC128B.128 [R9+0x1d400], desc[UR4][R6.64+0x80], !P1 ;  /* 0x1d4000800609afae */ /* 0x0041e4000c901d44 */
.L_x_549:
[----:B------:R-:W-:Y:S01]  /*11b80*/  VIADD R2, R2, 0x70 ;  /* 0x0000007002027836 */ /* 0x000fe20000000000 */
[----:B------:R-:W-:Y:S04]  /*11b90*/  BSSY B0, `(.L_x_434) ;  /* 0x000000b000007945 */ /* 0x000fe80003800000 */
[----:B------:R-:W-:-:S13]  /*11ba0*/  ISETP.GE.AND P2, PT, R2, R3, PT ;  /* 0x000000030200720c */ /* 0x000fda0003f46270 */
[----:B------:R-:W-:Y:S05]  /*11bb0*/  @P2 BRA `(.L_x_435) ;  /* 0x0000000000202947 */ /* 0x000fea0003800000 */
[----:B------:R-:W-:Y:S01]  /*11bc0*/  LEA R2, P2, R10, R4, 0x1 ;  /* 0x000000040a027211 */ /* 0x000fe200078408ff */
[----:B------:R-:W-:-:S04]  /*11bd0*/  ULDC.64 UR4, c[0x0][0x208] ;  /* 0x0000820000047ab9 */ /* 0x000fc80000000a00 */
[----:B------:R-:W-:-:S05]  /*11be0*/  IMAD.X R3, RZ, RZ, R0, P2 ;  /* 0x000000ffff037224 */ /* 0x000fca00010e0600 */
[----:B------:R-:W-:Y:S01]  /*11bf0*/  @!PT LDS RZ, [RZ] ;  /* 0x00000000fffff984 */ /* 0x000fe20000000800 */
[----:B------:R-:W-:Y:S01]  /*11c00*/  @!PT LDS RZ, [RZ] ;  /* 0x00000000fffff984 */ /* 0x000fe20000000800 */
[----:B------:R-:W-:Y:S01]  /*11c10*/  @!PT LDS RZ, [RZ] ;  /* 0x00000000fffff984 */ /* 0x000fe20000000800 */
[----:B------:R1:W-:Y:S04]  /*11c20*/  LDGSTS.E.BYPASS.LTC128B.128 [R9+0x19c00], desc[UR4][R2.64], !P0 ;  /* 0x19c0000002097fae */ /* 0x0003e8000c101d44 */
[----:B------:R1:W-:Y:S02]  /*11c30*/  LDGSTS.E.BYPASS.LTC128B.128 [R9+0x1dc00], desc[UR4][R2.64+0x80], !P1 ;  /* 0x1dc0008002097fae */ /* 0x0003e4000c901d44 */
.L_x_435:
[----:B------:R-:W-:Y:S05]  /*11c40*/  BSYNC B0 ;  /* 0x0000000000007941 */ /* 0x000fea0003800000 */
.L_x_434:
[----:B01----:R-:W2:Y:S01]  /*11c50*/  LDL R9, [R1+0x4] ;  /* 0x0000040001097983 */ /* 0x003ea20000100800 */
[----:B------:R-:W-:Y:S01]  /*11c60*/  PLOP3.LUT P0, PT, PT, PT, PT, 0x80, 0x0 ;  /* 0x000000000000781c */ /* 0x000fe20003f0f070 */
[----:B------:R-:W-:Y:S01]  /*11c70*/  NOP ;  /* 0x0000000000007918 */ /* 0x000fe20000000000 */
[----:B--2---:R-:W-:-:S11]  /*11c80*/  VIADD R6, R9, 0x34800 ;  /* 0x0003480009067836 */ /* 0x004fd60000000000 */
.L_x_436:
[----:B------:R-:W2:Y:S01]  /*11c90*/  LDL R2, [R1+0x4] ;  /* 0x0000040001027983 */ /* 0x000ea20000100800 */
[----:B------:R-:W-:Y:S02]  /*11ca0*/  PLOP3.LUT P1, PT, P1, P0, PT, 0xa2, 0x0 ;  /* 0x000000000000781c */ /* 0x000fe40000f21472 */
[----:B--2---:R-:W-:-:S08]  /*11cb0*/  @P0 R2UR P1, UR4, R2 ;  /* 0x00000000020402ca */ /* 0x004fd00000020000 */
[----:B------:R-:W-:-:S05]  /*11cc0*/  @P0 PLOP3.LUT P0, PT, P1, PT, PT, 0x80, 0x0 ;  /* 0x000000000000081c */ /* 0x000fca0000f0f070 */
[----:B------:R-:W-:Y:S01]  /*11cd0*/  @!P1 SYNCS.ARRIVE.TRANS64.RED.A0T1 RZ, [UR4+0x34800], RZ ;  /* 0x034800ffffff99a7 */ /* 0x000fe20008200404 */
[----:B------:R-:W-:Y:S07]  /*11ce0*/  @!P1 ARRIVES.LDGSTSBAR.64.TRANSCNT [UR4+0x34800] ;  /* 0x03480000ff0099b0 */ /* 0x000fee0008000a84 */
[----:B------:R-:W-:Y:S05]  /*11cf0*/  @P0 BRA.U.ANY `(.L_x_436) ;  /* 0xfffffffd00e40947 */ /* 0x000fea000393ffff */
[----:B------:R-:W2:Y:S02]  /*11d00*/  LDL.LU R3, [R1+0x50] ;  /* 0x0000500001037983 */ /* 0x000ea40000300800 */
[----:B--2---:R-:W-:-:S05]  /*11d10*/  VIADD R3, R3, 0x1 ;  /* 0x0000000103037836 */ /* 0x004fca0000000000 */
[----:B------:R0:W-:Y:S01]  /*11d20*/  STL [R1+0x50], R3 ;  /* 0x0000500301007387 */ /* 0x0001e20000100800 */
[----:B------:R-:W-:-:S04]  /*11d30*/  LEA.HI R0, R3, R3, RZ, 0x1 ;  /* 0x0000000303007211 */ /* 0x000fc800078f08ff */
[----:B------:R-:W-:-:S04]  /*11d40*/  LOP3.LUT R0, R0, 0xfffffffe, RZ, 0xc0, !PT ;  /* 0xfffffffe00007812 */ /* 0x000fc800078ec0ff */
[----:B------:R-:W-:-:S04]  /*11d50*/  IADD3 R0, R3, -R0, RZ ;  /* 0x8000000003007210 */ /* 0x000fc80007ffe0ff */
[----:B------:R-:W-:Y:S01]  /*11d60*/  SHF.L.U32 R0, R0, 0x1f, RZ ;  /* 0x0000001f00007819 */ /* 0x000fe200000006ff */
[----:B------:R-:W-:Y:S01]  /*11d70*/  NOP ;  /* 0x0000000000007918 */ /* 0x000fe20000000000 */
[----:B------:R0:W-:Y:S01]  /*11d80*/  SYNCS.ARRIVE.TRANS64.A1T0 RZ, [R2+URZ+0x34800], RZ ;  /* 0x034800ff02ff79a7 */ /* 0x0001e2000810003f */
[----:B------:R-:W-:Y:S01]  /*11d90*/  BSSY B0, `(.L_x_437) ;  /* 0x0000003000007945 */ /* 0x000fe20003800000 */
[----:B------:R-:W1:Y:S03]  /*11da0*/  SYNCS.PHASECHK.TRANS64.TRYWAIT P0, [R2+URZ+0x34820], R0 ;  /* 0x03482000020075a7 */ /* 0x000e66000800017f */
[----:B01----:R-:W-:Y:S05]  /*11db0*/  @!P0 BRA `(.L_x_438) ;  /* 0x0000004000988947 */ /* 0x003fea0003800000 */
.L_x_550:
[----:B------:R-:W-:Y:S05]  /*11dc0*/  BSYNC B0 ;  /* 0x0000000000007941 */ /* 0x000fea0003800000 */
.L_x_437:
[----:B0-----:R-:W2:Y:S01]  /*11dd0*/  LDL.LU R2, [R1+0x3c] ;  /* 0x00003c0001027983 */ /* 0x001ea20000300800 */
[----:B------:R-:W-:Y:S01]  /*11de0*/  BSSY B0, `(.L_x_439) ;  /* 0x00001f9000007945 */ /* 0x000fe20003800000 */
[----:B--2---:R-:W-:-:S13]  /*11df0*/  ISETP.GE.AND P0, PT, R2, 0xb1, PT ;  /* 0x000000b10200780c */ /* 0x004fda0003f06270 */
[----:B------:R-:W-:Y:S05]  /*11e00*/  @!P0 BRA `(.L_x_440) ;  /* 0x0000001c00d88947 */ /* 0x000fea0003800000 */
[----:B------:R-:W2:Y:S01]  /*11e10*/  LDL R2, [R1+0x30] ;  /* 0x0000300001027983 */ /* 0x000ea20000100800 */
[----:B------:R-:W-:Y:S01]  /*11e20*/  IMAD.MOV.U32 R0, RZ, RZ, 0x1 ;  /* 0x00000001ff007424 */ /* 0x000fe200078e00ff */
[----:B------:R-:W-:Y:S01]  /*11e30*/  BSSY B2, `(.L_x_441) ;  /* 0x00000ad000027945 */ /* 0x000fe20003800000 */
[----:B--2---:R-:W-:-:S05]  /*11e40*/  IMAD.MOV R9, RZ, RZ, -R2 ;  /* 0x000000ffff097224 */ /* 0x004fca00078e0a02 */
[----:B------:R-:W-:-:S05]  /*11e50*/  VIADDMNMX R9, R9, R0, 0xffffffff, !PT ;  /* 0xffffffff09097446 */ /* 0x000fca0007800100 */
[----:B------:R-:W-:-:S05]  /*11e60*/  IMAD.IADD R0, R2, 0x1, R9 ;  /* 0x0000000102007824 */ /* 0x000fca00078e0209 */
[----:B------:R-:W-:-:S04]  /*11e70*/  LOP3.LUT R0, R0, 0x1, RZ, 0xc0, !PT ;  /* 0x0000000100007812 */ /* 0x000fc800078ec0ff */
[----:B------:R-:W-:Y:S01]  /*11e80*/  ISETP.NE.U32.AND P0, PT, R0, 0x1, PT ;  /* 0x000000010000780c */ /* 0x000fe20003f05070 */
[----:B------:R-:W-:-:S12]  /*11e90*/  VIADD R0, R2, 0xfffffffe ;  /* 0xfffffffe02007836 */ /* 0x000fd80000000000 */
[----:B------:R-:W-:Y:S05]  /*11ea0*/  @P0 BRA `(.L_x_442) ;  /* 0x0000000800940947 */ /* 0x000fea0003800000 */
[----:B------:R-:W2:Y:S04]  /*11eb0*/  LDL R4, [R1+0x20] ;  /* 0x0000200001047983 */ /* 0x000ea80000100800 */
[----:B------:R-:W3:Y:S04]  /*11ec0*/  LDL R3, [R1+0x8] ;  /* 0x0000080001037983 */ /* 0x000ee80000100800 */
[----:B------:R-:W4:Y:S01]  /*11ed0*/  LDL R2, [R1+0x10] ;  /* 0x0000100001027983 */ /* 0x000f220000100800 */
[----:B------:R-:W-:Y:S01]  /*11ee0*/  BSSY B1, `(.L_x_443) ;  /* 0x000009d000017945 */ /* 0x000fe20003800000 */
[----:B--2---:R-:W-:Y:S01]  /*11ef0*/  ISETP.NE.AND P1, PT, R4, RZ, PT ;  /* 0x000000ff0400720c */ /* 0x004fe20003f25270 */
[----:B---3--:R-:W-:-:S05]  /*11f00*/  VIADD R7, R3, 0x1 ;  /* 0x0000000103077836 */ /* 0x008fca0000000000 */
[----:B------:R-:W-:-:S04]  /*11f10*/  ISETP.NE.AND P0, PT, R7, 0x2, PT ;  /* 0x000000020700780c */ /* 0x000fc80003f05270 */
[----:B------:R-:W-:Y:S02]  /*11f20*/  SEL R10, RZ, 0x1, P0 ;  /* 0x00000001ff0a7807 */ /* 0x000fe40000000000 */
[----:B------:R-:W-:Y:S02]  /*11f30*/  SEL R7, R7, RZ, P0 ;  /* 0x000000ff07077207 */ /* 0x000fe40000000000 */
[----:B----4-:R-:W-:Y:S01]  /*11f40*/  LOP3.LUT R10, R2, R10, RZ, 0x3c, !PT ;  /* 0x0000000a020a7212 */ /* 0x010fe200078e3cff */
[----:B------:R-:W-:Y:S06]  /*11f50*/  @!P1 BRA `(.L_x_444) ;  /* 0x0000000800549947 */ /* 0x000fec0003800000 */
[----:B------:R0:W5:Y:S01]  /*11f60*/  LDL R4, [R1] ;  /* 0x0000000001047983 */ /* 0x0001620000100800 */
[----:B------:R-:W-:Y:S02]  /*11f70*/  ULDC.64 UR4, c[0x0][0x418] ;  /* 0x0001060000047ab9 */ /* 0x000fe40000000a00 */
[----:B------:R-:W-:-:S04]  /*11f80*/  ISETP.NE.U32.AND P0, PT, RZ, UR4, PT ;  /* 0x00000004ff007c0c */ /* 0x000fc8000bf05070 */
[----:B------:R-:W-:-:S13]  /*11f90*/  ISETP.NE.AND.EX P0, PT, RZ, UR5, PT, P0 ;  /* 0x00000005ff007c0c */ /* 0x000fda000bf05300 */
[----:B0-----:R-:W-:Y:S05]  /*11fa0*/  @!P0 BRA `(.L_x_445) ;  /* 0x0000000000508947 */ /* 0x001fea0003800000 */
[----:B------:R-:W2:Y:S01]  /*11fb0*/  LDL R11, [R1+0x1c] ;  /* 0x00001c00010b7983 */ /* 0x000ea20000100800 */
[----:B------:R-:W0:Y:S01]  /*11fc0*/  LDC R5, c[0x0][0x43c] ;  /* 0x00010f00ff057b82 */ /* 0x000e220000000800 */
[----:B------:R-:W-:Y:S02]  /*11fd0*/  ULDC.64 UR6, c[0x0][0x428] ;  /* 0x00010a0000067ab9 */ /* 0x000fe40000000a00 */
[----:B------:R-:W3:Y:S01]  /*11fe0*/  LDL R8, [R1+0xc] ;  /* 0x00000c0001087983 */ /* 0x000ee20000100800 */
[----:B------:R-:W-:Y:S01]  /*11ff0*/  ULDC.64 UR8, c[0x0][0x208] ;  /* 0x0000820000087ab9 */ /* 0x000fe20000000a00 */
[----:B0-----:R-:W-:-:S13]  /*12000*/  ISETP.NE.AND P0, PT, R5, 0x1, PT ;  /* 0x000000010500780c */ /* 0x001fda0003f05270 */
[----:B------:R-:W0:Y:S02]  /*12010*/  @P0 LDC.64 R2, c[0x0][0x440] ;  /* 0x00011000ff020b82 */ /* 0x000e240000000a00 */
[----:B0----5:R-:W-:-:S04]  /*12020*/  @P0 IMAD.HI.U32 R4, R0, R2, RZ ;  /* 0x0000000200040227 */ /* 0x021fc800078e00ff */
[----:B------:R-:W-:Y:S01]  /*12030*/  IMAD.MOV.U32 R2, RZ, RZ, R0 ;  /* 0x000000ffff027224 */ /* 0x000fe200078e0000 */
[----:B------:R-:W-:-:S05]  /*12040*/  @P0 SHF.R.U32.HI R2, RZ, R3, R4 ;  /* 0x00000003ff020219 */ /* 0x000fca0000011604 */
[----:B------:R-:W-:-:S04]  /*12050*/  IMAD.MOV R3, RZ, RZ, -R2 ;  /* 0x000000ffff037224 */ /* 0x000fc800078e0a02 */
[----:B------:R-:W-:Y:S01]  /*12060*/  IMAD R0, R5, R3, R0 ;  /* 0x0000000305007224 */ /* 0x000fe200078e0200 */
[----:B------:R-:W-:Y:S01]  /*12070*/  SHF.R.S32.HI R3, RZ, 0x1f, R2 ;  /* 0x0000001fff037819 */ /* 0x000fe20000011402 */
[----:B--2---:R-:W-:-:S04]  /*12080*/  IMAD R4, R11, UR6, RZ ;  /* 0x000000060b047c24 */ /* 0x004fc8000f8e02ff */
[C---:B---3--:R-:W-:Y:S02]  /*12090*/  IMAD R4, R8.reuse, UR7, R4 ;  /* 0x0000000708047c24 */ /* 0x048fe4000f8e0204 */
[----:B------:R-:W-:-:S04]  /*120a0*/  IMAD.WIDE.U32 R2, R8, UR6, R2 ;  /* 0x0000000608027c25 */ /* 0x000fc8000f8e0002 */
[----:B------:R-:W-:Y:S01]  /*120b0*/  IMAD.IADD R3, R4, 0x1, R3 ;  /* 0x0000000104037824 */ /* 0x000fe200078e0203 */
[----:B------:R-:W-:-:S04]  /*120c0*/  LEA R4, P0, R2, UR4, 0x2 ;  /* 0x0000000402047c11 */ /* 0x000fc8000f8010ff */
[----:B------:R-:W-:-:S05]  /*120d0*/  LEA.HI.X R5, R2, UR5, R3, 0x2, P0 ;  /* 0x0000000502057c11 */ /* 0x000fca00080f1403 */
[----:B------:R0:W5:Y:S04]  /*120e0*/  LDG.E R4, desc[UR8][R4.64] ;  /* 0x0000000804047981 */ /* 0x000168000c1e1900 */
.L_x_445:
[----:B------:R-:W2:Y:S01]  /*120f0*/  LDL R2, [R1+0x4] ;  /* 0x0000040001027983 */ /* 0x000ea20000100800 */
[----:B------:R-:W-:Y:S01]  /*12100*/  BSSY B3, `(.L_x_446) ;  /* 0x0000005000037945 */ /* 0x000fe20003800000 */
[----:B--2---:R-:W-:Y:S02]  /*12110*/  LEA R3, R7, R2, 0x3 ;  /* 0x0000000207037211 */ /* 0x004fe400078e18ff */
[----:B------:R-:W-:-:S04]  /*12120*/  SHF.L.U32 R2, R10, 0x1f, RZ ;  /* 0x0000001f0a027819 */ /* 0x000fc800000006ff */
[----:B------:R-:W1:Y:S02]  /*12130*/  SYNCS.PHASECHK.TRANS64.TRYWAIT P0, [R3+URZ+0x34840], R2 ;  /* 0x03484002030075a7 */ /* 0x000e64000800017f */
[----:B-1----:R-:W-:Y:S05]  /*12140*/  @!P0 BRA `(.L_x_447) ;  /* 0x0000003c00cc8947 */ /* 0x002fea0003800000 */
.L_x_551:
[----:B------:R-:W-:Y:S05]  /*12150*/  BSYNC B3 ;  /* 0x0000000000037941 */ /* 0x000fea0003800000 */
.L_x_446:
[----:B0-----:R-:W0:Y:S01]  /*12160*/  S2R R5, SR_TID.X ;  /* 0x0000000000057919 */ /* 0x001e220000002100 */
        /* <DEDUP_REMOVED lines=11> */
.L_x_449:
[----:B------:R-:W-:Y:S05]  /*12220*/  BSYNC B3 ;  /* 0x0000000000037941 */ /* 0x000fea0003800000 */
.L_x_448:
[----:B------:R-:W2:Y:S04]  /*12230*/  LDL R5, [R1+0x4] ;  /* 0x0000040001057983 */ /* 0x000ea80000100800 */
[----:B-1----:R-:W3:Y:S01]  /*12240*/  LDL R2, [R1+0x18] ;  /* 0x0000180001027983 */ /* 0x002ee20000100800 */
        /* <DEDUP_REMOVED lines=8> */
[----:B--2---:R-:W-:-:S02]  /*122d0*/  IMAD R8, R7, 0xb000, R5 ;  /* 0x0000b00007087824 */ /* 0x004fc400078e0205 */
[----:B---3--:R-:W-:Y:S02]  /*122e0*/  IMAD R2, R0, 0xb0, R2 ;  /* 0x000000b000027824 */ /* 0x008fe400078e0202 */
[----:B------:R-:W-:-:S08]  /*122f0*/  VIADD R5, R8, 0x1e400 ;  /* 0x0001e40008057836 */ /* 0x000fd00000000000 */
.L_x_450:
        /* <DEDUP_REMOVED lines=16> */
.L_x_451:
        /* <DEDUP_REMOVED lines=10> */
[----:B------:R-:W2:Y:S04]  /*124a0*/  LDL.LU R12, [R1+0x10] ;  /* 0x00001000010c7983 */ /* 0x000ea80000300800 */
[----:B------:R-:W3:Y:S01]  /*124b0*/  LDL R8, [R1+0x8] ;  /* 0x0000080001087983 */ /* 0x000ee20000100800 */
[----:B------:R-:W-:Y:S01]  /*124c0*/  BSSY B3, `(.L_x_452) ;  /* 0x0000005000037945 */ /* 0x000fe20003800000 */
[----:B--2---:R-:W-:Y:S01]  /*124d0*/  SHF.L.U32 R2, R12, 0x1f, RZ ;  /* 0x0000001f0c027819 */ /* 0x004fe200000006ff */
[----:B---3--:R-:W-:-:S04]  /*124e0*/  IMAD R3, R8, 0x8, R6 ;  /* 0x0000000808037824 */ /* 0x008fc800078e0206 */
[----:B------:R-:W0:Y:S02]  /*124f0*/  SYNCS.PHASECHK.TRANS64.TRYWAIT P0, [R3+URZ+0x60], R2 ;  /* 0x00006002030075a7 */ /* 0x000e24000800017f */
[----:B0-----:R-:W-:Y:S05]  /*12500*/  @!P0 BRA `(.L_x_453) ;  /* 0x0000003800f08947 */ /* 0x001fea0003800000 */
.L_x_552:
[----:B------:R-:W-:Y:S05]  /*12510*/  BSYNC B3 ;  /* 0x0000000000037941 */ /* 0x000fea0003800000 */
.L_x_452:
[----:B------:R1:W5:Y:S04]  /*12520*/  LDL R17, [R1+0x4] ;  /* 0x0000040001117983 */ /* 0x0003680000100800 */
[----:B------:R1:W5:Y:S01]  /*12530*/  LDL R15, [R1+0x8] ;  /* 0x00000800010f7983 */ /* 0x0003620000100800 */
[----:B------:R-:W-:Y:S01]  /*12540*/  BSSY B3, `(.L_x_454) ;  /* 0x000000c000037945 */ /* 0x000fe20003800000 */
[----:B------:R-:W-:Y:S01]  /*12550*/  IMAD.MOV.U32 R12, RZ, RZ, 0x0 ;  /* 0x00000000ff0c7424 */ /* 0x000fe200078e00ff */
[----:B------:R-:W-:Y:S02]  /*12560*/  MOV R13, 0x14f00000 ;  /* 0x14f00000000d7802 */ /* 0x000fe40000000f00 */
[----:B------:R-:W-:Y:S05]  /*12570*/  @P1 BRA `(.L_x_455) ;  /* 0x0000000000201947 */ /* 0x000fea0003800000 */
[----:B------:R-:W2:Y:S01]  /*12580*/  S2R R5, SR_TID.X ;  /* 0x0000000000057919 */ /* 0x000ea20000002100 */
[----:B0----5:R-:W-:Y:S02]  /*12590*/  IMAD R2, R15, 0x8, R17 ;  /* 0x000000080f027824 */ /* 0x021fe400078e0211 */
[----:B------:R-:W-:-:S04]  /*125a0*/  IMAD.MOV.U32 R3, RZ, RZ, 0xb000 ;  /* 0x0000b000ff037424 */ /* 0x000fc800078e00ff */
[----:B------:R3:W-:Y:S01]  /*125b0*/  SYNCS.ARRIVE.TRANS64 RZ, [R2+URZ+0x34850], R3 ;  /* 0x0348500302ff79a7 */ /* 0x0007e2000800003f */
[----:B--2---:R-:W-:-:S04]  /*125c0*/  LOP3.LUT R5, R5, 0x1f, RZ, 0xc0, !PT ;  /* 0x0000001f05057812 */ /* 0x004fc800078ec0ff */
[----:B------:R-:W-:-:S13]  /*125d0*/  ISETP.NE.AND P0, PT, R5, RZ, PT ;  /* 0x000000ff0500720c */ /* 0x000fda0003f05270 */
[----:B---3--:R-:W-:Y:S05]  /*125e0*/  @!P0 BRA `(.L_x_455) ;  /* 0x0000000000048947 */ /* 0x008fea0003800000 */
[----:B------:R-:W-:Y:S01]  /*125f0*/  BPT.TRAP 0x1 ;  /* 0x000000040000795c */ /* 0x000fe20000300000 */
.L_x_455:
[----:B------:R-:W-:Y:S05]  /*12600*/  BSYNC B3 ;  /* 0x0000000000037941 */ /* 0x000fea0003800000 */
.L_x_454:
[----:B------:R-:W2:Y:S04]  /*12610*/  LDL R8, [R1+0x18] ;  /* 0x0000180001087983 */ /* 0x000ea80000100800 */
[----:B0-----:R-:W2:Y:S01]  /*12620*/  LDL.LU R3, [R1+0x14] ;  /* 0x0000140001037983 */ /* 0x001ea20000300800 */
[----:B------:R-:W-:Y:S01]  /*12630*/  R2UR UR10, R11 ;  /* 0x000000000b0a72ca */ /* 0x000fe200000e0000 */
[C-C-:B-----5:R-:W-:Y:S01]  /*12640*/  IMAD R5, R15.reuse, 0x8, R17.reuse ;  /* 0x000000080f057824 */ /* 0x160fe200078e0211 */
[----:B------:R-:W-:Y:S01]  /*12650*/  R2UR UR6, R12 ;  /* 0x000000000c0672ca */ /* 0x000fe200000e0000 */
[----:B------:R-:W-:Y:S01]  /*12660*/  IMAD R2, R15, 0xb000, R17 ;  /* 0x0000b0000f027824 */ /* 0x000fe200078e0211 */
[----:B------:R-:W-:Y:S01]  /*12670*/  R2UR UR7, R13 ;  /* 0x000000000d0772ca */ /* 0x000fe200000e0000 */
[----:B------:R-:W-:Y:S01]  /*12680*/  UIADD3 UR4, UP0, UR36, 0x470, URZ ;  /* 0x0000047024047890 */ /* 0x000fe2000ff1e03f */
[----:B------:R-:W-:Y:S01]  /*12690*/  PLOP3.LUT P0, PT, PT, PT, PT, 0x80, 0x0 ;  /* 0x000000000000781c */ /* 0x000fe20003f0f070 */
[----:B------:R-:W-:-:S02]  /*126a0*/  VIADD R5, R5, 0x34850 ;  /* 0x0003485005057836 */ /* 0x000fc40000000000 */
[----:B------:R-:W-:Y:S01]  /*126b0*/  UIADD3.X UR5, URZ, UR37, URZ, UP0, !UPT ;  /* 0x000000253f057290 */ /* 0x000fe200087fe43f */
[----:B--2---:R-:W-:Y:S02]  /*126c0*/  IMAD R3, R3, 0xb0, R8 ;  /* 0x000000b003037824 */ /* 0x004fe400078e0208 */
[----:B------:R-:W-:-:S09]  /*126d0*/  VIADD R8, R2, 0x400 ;  /* 0x0000040002087836 */ /* 0x000fd20000000000 */
.L_x_456:
[----:B------:R-:W2:Y:S01]  /*126e0*/  LDL R11, [R1] ;  /* 0x00000000010b7983 */ /* 0x000ea20000100800 */
[----:B------:R-:W-:-:S13]  /*126f0*/  @P0 ELECT P1, URZ, PT ;  /* 0x00000000003f082f */ /* 0x000fda0003820000 */
[----:B------:R-:W-:Y:S02]  /*12700*/  @P1 R2UR UR12, R18 ;  /* 0x00000000120c12ca */ /* 0x000fe400000e0000 */
[----:B------:R-:W-:Y:S02]  /*12710*/  @P1 R2UR UR11, R3 ;  /* 0x00000000030b12ca */ /* 0x000fe400000e0000 */
[----:B------:R-:W-:Y:S02]  /*12720*/  @P1 R2UR UR9, R5 ;  /* 0x00000000050912ca */ /* 0x000fe400000e0000 */
[----:B------:R-:W-:Y:S02]  /*12730*/  @P1 R2UR UR8, R8 ;  /* 0x00000000080812ca */ /* 0x000fe400000e0000 */
[----:B------:R-:W-:Y:S02]  /*12740*/  @P1 PLOP3.LUT P0, PT, P1, PT, PT, 0x8, 0x0 ;  /* 0x000000000000181c */ /* 0x000fe40000f0e170 */
[----:B--2---:R-:W-:-:S02]  /*12750*/  @P1 R2UR UR13, R11 ;  /* 0x000000000b0d12ca */ /* 0x004fc400000e0000 */
[----:B------:R-:W-:-:S11]  /*12760*/  PLOP3.LUT P1, PT, PT, PT, PT, 0x8, 0x0 ;  /* 0x000000000000781c */ /* 0x000fd60003f2e170 */
[----:B------:R0:W-:Y:S02]  /*12770*/  UTMALDG.4D [UR8], [UR4], desc[UR6] ;  /* 0x00000608040075b4 */ /* 0x0001e40008019000 */
[----:B0-----:R-:W-:Y:S05]  /*12780*/  @P0 BRA.U.ANY `(.L_x_456) ;  /* 0xfffffffd00d40947 */ /* 0x001fea000393ffff */
[----:B------:R-:W-:Y:S01]  /*12790*/  R2UR UR10, R14 ;  /* 0x000000000e0a72ca */ /* 0x000fe200000e0000 */
[----:B------:R-:W-:Y:S01]  /*127a0*/  VIADD R2, R2, 0x5c00 ;  /* 0x00005c0002027836 */ /* 0x000fe20000000000 */
[----:B------:R-:W-:Y:S02]  /*127b0*/  R2UR UR6, R12 ;  /* 0x000000000c0672ca */ /* 0x000fe400000e0000 */
[----:B------:R-:W-:Y:S02]  /*127c0*/  R2UR UR7, R13 ;  /* 0x000000000d0772ca */ /* 0x000fe400000e0000 */
[----:B------:R-:W-:-:S13]  /*127d0*/  PLOP3.LUT P0, PT, PT, PT, PT, 0x80, 0x0 ;  /* 0x000000000000781c */ /* 0x000fda0003f0f070 */
.L_x_457:
        /* <DEDUP_REMOVED lines=11> */
[----:B------:R0:W-:Y:S04]  /*12890*/  STL [R1], R4 ;  /* 0x0000000401007387 */ /* 0x0001e80000100800 */
[----:B------:R0:W-:Y:S02]  /*128a0*/  STL [R1+0x14], R0 ;  /* 0x0000140001007387 */ /* 0x0001e40000100800 */
.L_x_444:
[----:B------:R-:W-:Y:S05]  /*128b0*/  BSYNC B1 ;  /* 0x0000000000017941 */ /* 0x000fea0003800000 */
.L_x_443:
[----:B0-----:R-:W2:Y:S04]  /*128c0*/  LDL.LU R0, [R1+0x30] ;  /* 0x0000300001007983 */ /* 0x001ea80000300800 */
[----:B------:R0:W-:Y:S04]  /*128d0*/  STL [R1+0x8], R7 ;  /* 0x0000080701007387 */ /* 0x0001e80000100800 */
[----:B------:R0:W-:Y:S02]  /*128e0*/  STL [R1+0x10], R10 ;  /* 0x0000100a01007387 */ /* 0x0001e40000100800 */
[----:B0-2---:R-:W-:-:S07]  /*128f0*/  VIADD R0, R0, 0xfffffffd ;  /* 0xfffffffd00007836 */ /* 0x005fce0000000000 */
.L_x_442:
[----:B------:R-:W-:Y:S05]  /*12900*/  BSYNC B2 ;  /* 0x0000000000027941 */ /* 0x000fea0003800000 */
.L_x_441:
[----:B------:R-:W2:Y:S01]  /*12910*/  LDL.LU R2, [R1+0x2c] ;  /* 0x00002c0001027983 */ /* 0x000ea20000300800 */
[----:B------:R-:W-:-:S05]  /*12920*/  IMAD.MOV R9, RZ, RZ, -R9 ;  /* 0x000000ffff097224 */ /* 0x000fca00078e0a09 */
[----:B--2---:R-:W-:-:S13]  /*12930*/  ISETP.NE.AND P0, PT, R2, R9, PT ;  /* 0x000000090200720c */ /* 0x004fda0003f05270 */
[----:B------:R-:W-:Y:S05]  /*12940*/  @!P0 BRA `(.L_x_440) ;  /* 0x0000001400088947 */ /* 0x000fea0003800000 */
[----:B------:R0:W5:Y:S02]  /*12950*/  LDL R8, [R1] ;  /* 0x0000000001087983 */ /* 0x0001640000100800 */
.L_x_488:
[----:B--2---:R-:W2:Y:S04]  /*12960*/  LDL R4, [R1+0x20] ;  /* 0x0000200001047983 */ /* 0x004ea80000100800 */
[----:B---3--:R-:W3:Y:S04]  /*12970*/  LDL R3, [R1+0x8] ;  /* 0x0000080001037983 */ /* 0x008ee80000100800 */
[----:B----4-:R-:W4:Y:S01]  /*12980*/  LDL R2, [R1+0x10] ;  /* 0x0000100001027983 */ /* 0x010f220000100800 */
[----:B------:R-:W-:Y:S05]  /*12990*/  YIELD ;  /* 0x0000000000007946 */ /* 0x000fea0003800000 */
[----:B------:R-:W-:Y:S01]  /*129a0*/  BSSY B1, `(.L_x_458) ;  /* 0x000009b000017945 */ /* 0x000fe20003800000 */
[----:B--2---:R-:W-:-:S02]  /*129b0*/  ISETP.NE.AND P1, PT, R4, RZ, PT ;  /* 0x000000ff0400720c */ /* 0x004fc40003f25270 */
[----:B---3--:R-:W-:-:S04]  /*129c0*/  IADD3 R4, R3, 0x1, RZ ;  /* 0x0000000103047810 */ /* 0x008fc80007ffe0ff */
[----:B------:R-:W-:-:S04]  /*129d0*/  ISETP.NE.AND P0, PT, R4, 0x2, PT ;  /* 0x000000020400780c */ /* 0x000fc80003f05270 */
[----:B------:R-:W-:Y:S02]  /*129e0*/  SEL R5, RZ, 0x1, P0 ;  /* 0x00000001ff057807 */ /* 0x000fe40000000000 */
[----:B------:R-:W-:Y:S02]  /*129f0*/  SEL R4, R4, RZ, P0 ;  /* 0x000000ff04047207 */ /* 0x000fe40000000000 */
[----:B----4-:R-:W-:Y:S01]  /*12a00*/  LOP3.LUT R5, R2, R5, RZ, 0x3c, !PT ;  /* 0x0000000502057212 */ /* 0x010fe200078e3cff */
[----:B------:R-:W-:Y:S06]  /*12a10*/  @!P1 BRA `(.L_x_459) ;  /* 0x00000008004c9947 */ /* 0x000fec0003800000 */
[----:B------:R-:W-:Y:S01]  /*12a20*/  ULDC.64 UR4, c[0x0][0x418] ;  /* 0x0001060000047ab9 */ /* 0x000fe20000000a00 */
[----:B------:R-:W-:Y:S01]  /*12a30*/  IMAD.MOV.U32 R7, RZ, RZ, R0 ;  /* 0x000000ffff077224 */ /* 0x000fe200078e0000 */
[----:B------:R-:W-:-:S04]  /*12a40*/  ISETP.NE.U32.AND P0, PT, RZ, UR4, PT ;  /* 0x00000004ff007c0c */ /* 0x000fc8000bf05070 */
[----:B------:R-:W-:-:S13]  /*12a50*/  ISETP.NE.AND.EX P0, PT, RZ, UR5, PT, P0 ;  /* 0x00000005ff007c0c */ /* 0x000fda000bf05300 */
[----:B------:R-:W-:Y:S05]  /*12a60*/  @!P0 BRA `(.L_x_460) ;  /* 0x0000000000508947 */ /* 0x000fea0003800000 */
[----:B------:R-:W2:Y:S01]  /*12a70*/  LDL R10, [R1+0x1c] ;  /* 0x00001c00010a7983 */ /* 0x000ea20000100800 */
[----:B-----5:R-:W3:Y:S01]  /*12a80*/  LDC R8, c[0x0][0x43c] ;  /* 0x00010f00ff087b82 */ /* 0x020ee20000000800 */
[----:B------:R-:W-:Y:S02]  /*12a90*/  ULDC.64 UR6, c[0x0][0x428] ;  /* 0x00010a0000067ab9 */ /* 0x000fe40000000a00 */
[----:B------:R-:W4:Y:S01]  /*12aa0*/  LDL R9, [R1+0xc] ;  /* 0x00000c0001097983 */ /* 0x000f220000100800 */
[----:B------:R-:W-:Y:S01]  /*12ab0*/  ULDC.64 UR8, c[0x0][0x208] ;  /* 0x0000820000087ab9 */ /* 0x000fe20000000a00 */
[----:B---3--:R-:W-:-:S13]  /*12ac0*/  ISETP.NE.AND P0, PT, R8, 0x1, PT ;  /* 0x000000010800780c */ /* 0x008fda0003f05270 */
[----:B------:R-:W3:Y:S02]  /*12ad0*/  @P0 LDC.64 R2, c[0x0][0x440] ;  /* 0x00011000ff020b82 */ /* 0x000ee40000000a00 */
[----:B---3--:R-:W-:-:S04]  /*12ae0*/  @P0 IMAD.HI.U32 R7, R0, R2, RZ ;  /* 0x0000000200070227 */ /* 0x008fc800078e00ff */
[----:B------:R-:W-:Y:S01]  /*12af0*/  IMAD.MOV.U32 R2, RZ, RZ, R0 ;  /* 0x000000ffff027224 */ /* 0x000fe200078e0000 */
[----:B------:R-:W-:-:S04]  /*12b00*/  @P0 SHF.R.U32.HI R2, RZ, R3, R7 ;  /* 0x00000003ff020219 */ /* 0x000fc80000011607 */
[--C-:B------:R-:W-:Y:S01]  /*12b10*/  SHF.R.S32.HI R3, RZ, 0x1f, R2.reuse ;  /* 0x0000001fff037819 */ /* 0x100fe20000011402 */
[----:B------:R-:W-:-:S04]  /*12b20*/  IMAD.MOV R7, RZ, RZ, -R2 ;  /* 0x000000ffff077224 */ /* 0x000fc800078e0a02 */
[----:B------:R-:W-:Y:S02]  /*12b30*/  IMAD R7, R8, R7, R0 ;  /* 0x0000000708077224 */ /* 0x000fe400078e0200 */
[----:B--2---:R-:W-:-:S04]  /*12b40*/  IMAD R8, R10, UR6, RZ ;  /* 0x000000060a087c24 */ /* 0x004fc8000f8e02ff */
[C---:B----4-:R-:W-:Y:S02]  /*12b50*/  IMAD R8, R9.reuse, UR7, R8 ;  /* 0x0000000709087c24 */ /* 0x050fe4000f8e0208 */
[----:B------:R-:W-:-:S04]  /*12b60*/  IMAD.WIDE.U32 R2, R9, UR6, R2 ;  /* 0x0000000609027c25 */ /* 0x000fc8000f8e0002 */
[----:B------:R-:W-:Y:S01]  /*12b70*/  IMAD.IADD R3, R8, 0x1, R3 ;  /* 0x0000000108037824 */ /* 0x000fe200078e0203 */
[----:B------:R-:W-:-:S04]  /*12b80*/  LEA R8, P0, R2, UR4, 0x2 ;  /* 0x0000000402087c11 */ /* 0x000fc8000f8010ff */
[----:B------:R-:W-:-:S05]  /*12b90*/  LEA.HI.X R9, R2, UR5, R3, 0x2, P0 ;  /* 0x0000000502097c11 */ /* 0x000fca00080f1403 */
[----:B------:R2:W5:Y:S04]  /*12ba0*/  LDG.E R8, desc[UR8][R8.64] ;  /* 0x0000000808087981 */ /* 0x000568000c1e1900 */
.L_x_460:
[----:B------:R-:W3:Y:S01]  /*12bb0*/  LDL R2, [R1+0x4] ;  /* 0x0000040001027983 */ /* 0x000ee20000100800 */
[----:B------:R-:W-:Y:S01]  /*12bc0*/  BSSY B2, `(.L_x_461) ;  /* 0x0000005000027945 */ /* 0x000fe20003800000 */
[----:B---3--:R-:W-:Y:S01]  /*12bd0*/  IMAD R3, R4, 0x8, R2 ;  /* 0x0000000804037824 */ /* 0x008fe200078e0202 */
[----:B------:R-:W-:-:S04]  /*12be0*/  SHF.L.U32 R2, R5, 0x1f, RZ ;  /* 0x0000001f05027819 */ /* 0x000fc800000006ff */
[----:B------:R-:W3:Y:S02]  /*12bf0*/  SYNCS.PHASECHK.TRANS64.TRYWAIT P0, [R3+URZ+0x34840], R2 ;  /* 0x03484002030075a7 */ /* 0x000ee4000800017f */
[----:B---3--:R-:W-:Y:S05]  /*12c00*/  @!P0 BRA `(.L_x_462) ;  /* 0x0000003400448947 */ /* 0x008fea0003800000 */
.L_x_553:
[----:B------:R-:W-:Y:S05]  /*12c10*/  BSYNC B2 ;  /* 0x0000000000027941 */ /* 0x000fea0003800000 */
.L_x_461:
[----:B--2---:R-:W2:Y:S01]  /*12c20*/  S2R R9, SR_TID.X ;  /* 0x0000000000097919 */ /* 0x004ea20000002100 */
[----:B------:R-:W-:Y:S01]  /*12c30*/  BSSY B2, `(.L_x_463) ;  /* 0x000000b000027945 */ /* 0x000fe20003800000 */
[----:B--2---:R-:W-:-:S04]  /*12c40*/  LOP3.LUT R9, R9, 0x7f, RZ, 0xc0, !PT ;  /* 0x0000007f09097812 */ /* 0x004fc800078ec0ff */
[----:B------:R-:W-:-:S13]  /*12c50*/  ISETP.NE.AND P1, PT, R9, RZ, PT ;  /* 0x000000ff0900720c */ /* 0x000fda0003f25270 */
[----:B------:R-:W-:Y:S05]  /*12c60*/  @P1 BRA `(.L_x_464) ;  /* 0x00000000001c1947 */ /* 0x000fea0003800000 */
[----:B------:R-:W2:Y:S01]  /*12c70*/  S2R R9, SR_TID.X ;  /* 0x0000000000097919 */ /* 0x000ea20000002100 */
[----:B---3--:R-:W-:-:S04]  /*12c80*/  IMAD.MOV.U32 R2, RZ, RZ, 0xb000 ;  /* 0x0000b000ff027424 */ /* 0x008fc800078e00ff */
[----:B------:R4:W-:Y:S01]  /*12c90*/  SYNCS.ARRIVE.TRANS64 RZ, [R3+URZ+0x34830], R2 ;  /* 0x0348300203ff79a7 */ /* 0x0009e2000800003f */
[----:B--2---:R-:W-:-:S04]  /*12ca0*/  LOP3.LUT R9, R9, 0x1f, RZ, 0xc0, !PT ;  /* 0x0000001f09097812 */ /* 0x004fc800078ec0ff */
[----:B------:R-:W-:-:S13]  /*12cb0*/  ISETP.NE.AND P0, PT, R9, RZ, PT ;  /* 0x000000ff0900720c */ /* 0x000fda0003f05270 */
[----:B----4-:R-:W-:Y:S05]  /*12cc0*/  @!P0 BRA `(.L_x_464) ;  /* 0x0000000000048947 */ /* 0x010fea0003800000 */
[----:B------:R-:W-:Y:S01]  /*12cd0*/  BPT.TRAP 0x1 ;  /* 0x000000040000795c */ /* 0x000fe20000300000 */
.L_x_464:
[----:B------:R-:W-:Y:S05]  /*12ce0*/  BSYNC B2 ;  /* 0x0000000000027941 */ /* 0x000fea0003800000 */
.L_x_463:
[----:B---3--:R-:W2:Y:S04]  /*12cf0*/  LDL R2, [R1+0x4] ;  /* 0x0000040001027983 */ /* 0x008ea80000100800 */
[----:B------:R-:W3:Y:S01]  /*12d00*/  LDL R9, [R1+0x18] ;  /* 0x0000180001097983 */ /* 0x000ee20000100800 */
        /* <DEDUP_REMOVED lines=9> */
[----:B---3--:R-:W-:-:S03]  /*12da0*/  IMAD R9, R7, 0xb0, R9 ;  /* 0x000000b007097824 */ /* 0x008fc600078e0209 */
[----:B------:R-:W-:-:S07]  /*12db0*/  IADD3 R10, R2, 0x1e400, RZ ;  /* 0x0001e400020a7810 */ /* 0x000fce0007ffe0ff */
.L_x_465:
        /* <DEDUP_REMOVED lines=9> */
[----:B--2---:R-:W-:Y:S05]  /*12e50*/  @P0 BRA.U.ANY `(.L_x_465) ;  /* 0xfffffffd00d80947 */ /* 0x004fea000393ffff */
[----:B------:R-:W-:Y:S01]  /*12e60*/  IMAD.MOV.U32 R14, RZ, RZ, 0x40 ;  /* 0x00000040ff0e7424 */ /* 0x000fe200078e00ff */
[----:B------:R-:W-:Y:S01]  /*12e70*/  PLOP3.LUT P0, PT, PT, PT, PT, 0x80, 0x0 ;  /* 0x000000000000781c */ /* 0x000fe20003f0f070 */
[----:B------:R-:W-:Y:S01]  /*12e80*/  VIADD R2, R2, 0x23c00 ;  /* 0x00023c0002027836 */ /* 0x000fe20000000000 */
[----:B------:R-:W-:Y:S01]  /*12e90*/  UMOV UR6, 0x0 ;  /* 0x0000000000067882 */ /* 0x000fe20000000000 */
[----:B------:R-:W-:Y:S01]  /*12ea0*/  UMOV UR7, 0x14f00000 ;  /* 0x14f0000000077882 */ /* 0x000fe20000000000 */
[----:B------:R-:W-:-:S15]  /*12eb0*/  R2UR UR10, R14 ;  /* 0x000000000e0a72ca */ /* 0x000fde00000e0000 */
.L_x_466:
        /* <DEDUP_REMOVED lines=10> */
[----:B------:R-:W2:Y:S04]  /*12f60*/  LDL.LU R12, [R1+0x10] ;  /* 0x00001000010c7983 */ /* 0x000ea80000300800 */
[----:B------:R-:W3:Y:S01]  /*12f70*/  LDL R10, [R1+0x8] ;  /* 0x00000800010a7983 */ /* 0x000ee20000100800 */
[----:B------:R-:W-:Y:S01]  /*12f80*/  BSSY B2, `(.L_x_467) ;  /* 0x0000005000027945 */ /* 0x000fe20003800000 */
[----:B--2---:R-:W-:Y:S01]  /*12f90*/  SHF.L.U32 R3, R12, 0x1f, RZ ;  /* 0x0000001f0c037819 */ /* 0x004fe200000006ff */
[----:B---3--:R-:W-:-:S04]  /*12fa0*/  IMAD R2, R10, 0x8, R6 ;  /* 0x000000080a027824 */ /* 0x008fc800078e0206 */
[----:B------:R-:W2:Y:S02]  /*12fb0*/  SYNCS.PHASECHK.TRANS64.TRYWAIT P0, [R2+URZ+0x60], R3 ;  /* 0x00006003020075a7 */ /* 0x000ea4000800017f */
[----:B--2---:R-:W-:Y:S05]  /*12fc0*/  @!P0 BRA `(.L_x_468) ;  /* 0x0000003000688947 */ /* 0x004fea0003800000 */
.L_x_554:
[----:B------:R-:W-:Y:S05]  /*12fd0*/  BSYNC B2 ;  /* 0x0000000000027941 */ /* 0x000fea0003800000 */
.L_x_467:
[----:B------:R-:W-:Y:S01]  /*12fe0*/  BSSY B2, `(.L_x_469) ;  /* 0x000000b000027945 */ /* 0x000fe20003800000 */
[----:B------:R-:W-:Y:S02]  /*12ff0*/  IMAD.MOV.U32 R12, RZ, RZ, 0x0 ;  /* 0x00000000ff0c7424 */ /* 0x000fe400078e00ff */
[----:B------:R-:W-:Y:S01]  /*13000*/  IMAD.MOV.U32 R13, RZ, RZ, 0x14f00000 ;  /* 0x14f00000ff0d7424 */ /* 0x000fe200078e00ff */
[----:B------:R-:W-:Y:S06]  /*13010*/  @P1 BRA `(.L_x_470) ;  /* 0x00000000001c1947 */ /* 0x000fec0003800000 */
[----:B------:R-:W3:Y:S01]  /*13020*/  S2R R9, SR_TID.X ;  /* 0x0000000000097919 */ /* 0x000ee20000002100 */
[----:B--2---:R-:W-:-:S04]  /*13030*/  IMAD.MOV.U32 R3, RZ, RZ, 0xb000 ;  /* 0x0000b000ff037424 */ /* 0x004fc800078e00ff */
[----:B------:R4:W-:Y:S01]  /*13040*/  SYNCS.ARRIVE.TRANS64 RZ, [R2+URZ+0x50], R3 ;  /* 0x0000500302ff79a7 */ /* 0x0009e2000800003f */
[----:B---3--:R-:W-:-:S04]  /*13050*/  LOP3.LUT R9, R9, 0x1f, RZ, 0xc0, !PT ;  /* 0x0000001f09097812 */ /* 0x008fc800078ec0ff */
[----:B------:R-:W-:-:S13]  /*13060*/  ISETP.NE.AND P0, PT, R9, RZ, PT ;  /* 0x000000ff0900720c */ /* 0x000fda0003f05270 */
[----:B----4-:R-:W-:Y:S05]  /*13070*/  @!P0 BRA `(.L_x_470) ;  /* 0x0000000000048947 */ /* 0x010fea0003800000 */
[----:B------:R-:W-:Y:S01]  /*13080*/  BPT.TRAP 0x1 ;  /* 0x000000040000795c */ /* 0x000fe20000300000 */
.L_x_470:
[----:B------:R-:W-:Y:S05]  /*13090*/  BSYNC B2 ;  /* 0x0000000000027941 */ /* 0x000fea0003800000 */
.L_x_469:
[----:B------:R-:W3:Y:S04]  /*130a0*/  LDL R15, [R1+0x4] ;  /* 0x00000400010f7983 */ /* 0x000ee80000100800 */
[----:B--2---:R-:W3:Y:S04]  /*130b0*/  LDL.LU R3, [R1+0x8] ;  /* 0x0000080001037983 */ /* 0x004ee80000300800 */
[----:B------:R-:W2:Y:S04]  /*130c0*/  LDL R10, [R1+0x18] ;  /* 0x00001800010a7983 */ /* 0x000ea80000100800 */
[----:B------:R-:W2:Y:S01]  /*130d0*/  LDL.LU R9, [R1+0x14] ;  /* 0x0000140001097983 */ /* 0x000ea20000300800 */
[----:B------:R-:W-:Y:S01]  /*130e0*/  R2UR UR10, R11 ;  /* 0x000000000b0a72ca */ /* 0x000fe200000e0000 */
[----:B------:R-:W-:Y:S01]  /*130f0*/  UIADD3 UR4, UP0, UR36, 0x470, URZ ;  /* 0x0000047024047890 */ /* 0x000fe2000ff1e03f */
[----:B------:R-:W-:Y:S01]  /*13100*/  R2UR UR6, R12 ;  /* 0x000000000c0672ca */ /* 0x000fe200000e0000 */
[----:B------:R-:W-:Y:S01]  /*13110*/  VIADD R2, R2, 0x50 ;  /* 0x0000005002027836 */ /* 0x000fe20000000000 */
[----:B------:R-:W-:Y:S01]  /*13120*/  R2UR UR7, R13 ;  /* 0x000000000d0772ca */ /* 0x000fe200000e0000 */
[----:B------:R-:W-:Y:S01]  /*13130*/  UIADD3.X UR5, URZ, UR37, URZ, UP0, !UPT ;  /* 0x000000253f057290 */ /* 0x000fe200087fe43f */
[----:B------:R-:W-:Y:S01]  /*13140*/  PLOP3.LUT P0, PT, PT, PT, PT, 0x80, 0x0 ;  /* 0x000000000000781c */ /* 0x000fe20003f0f070 */
[----:B---3--:R-:W-:-:S02]  /*13150*/  IMAD R3, R3, 0xb000, R15 ;  /* 0x0000b00003037824 */ /* 0x008fc400078e020f */
[----:B--2---:R-:W-:Y:S02]  /*13160*/  IMAD R9, R9, 0xb0, R10 ;  /* 0x000000b009097824 */ /* 0x004fe400078e020a */
[----:B------:R-:W-:-:S08]  /*13170*/  VIADD R10, R3, 0x400 ;  /* 0x00000400030a7836 */ /* 0x000fd00000000000 */
.L_x_471:
        /* <DEDUP_REMOVED lines=10> */
[----:B--2---:R-:W-:Y:S05]  /*13220*/  @P0 BRA.U.ANY `(.L_x_471) ;  /* 0xfffffffd00d40947 */ /* 0x004fea000393ffff */
[----:B------:R-:W-:Y:S02]  /*13230*/  R2UR UR10, R14 ;  /* 0x000000000e0a72ca */ /* 0x000fe400000e0000 */
[----:B------:R-:W-:Y:S02]  /*13240*/  R2UR UR6, R12 ;  /* 0x000000000c0672ca */ /* 0x000fe400000e0000 */
[----:B------:R-:W-:Y:S02]  /*13250*/  R2UR UR7, R13 ;  /* 0x000000000d0772ca */ /* 0x000fe400000e0000 */
[----:B------:R-:W-:Y:S02]  /*13260*/  PLOP3.LUT P0, PT, PT, PT, PT, 0x80, 0x0 ;  /* 0x000000000000781c */ /* 0x000fe40003f0f070 */
[----:B------:R-:W-:-:S11]  /*13270*/  IADD3 R3, R3, 0x5c00, RZ ;  /* 0x00005c0003037810 */ /* 0x000fd60007ffe0ff */
.L_x_472:
        /* <DEDUP_REMOVED lines=11> */
[----:B------:R2:W-:Y:S04]  /*13330*/  STL [R1+0x14], R7 ;  /* 0x0000140701007387 */ /* 0x0005e80000100800 */
[----:B------:R2:W-:Y:S02]  /*13340*/  STL [R1], R8 ;  /* 0x0000000801007387 */ /* 0x0005e40000100800 */
.L_x_459:
[----:B------:R-:W-:Y:S05]  /*13350*/  BSYNC B1 ;  /* 0x0000000000017941 */ /* 0x000fea0003800000 */
.L_x_458:
        /* <DEDUP_REMOVED lines=8> */
[----:B------:R3:W-:Y:S04]  /*133e0*/  STL [R1+0x10], R10 ;  /* 0x0000100a01007387 */ /* 0x0007e80000100800 */
[----:B------:R3:W-:Y:S01]  /*133f0*/  STL [R1+0x8], R11 ;  /* 0x0000080b01007387 */ /* 0x0007e20000100800 */
[----:B------:R-:W-:Y:S05]  /*13400*/  @!P1 BRA `(.L_x_474) ;  /* 0x0000000800489947 */ /* 0x000fea0003800000 */
[----:B------:R-:W-:Y:S01]  /*13410*/  ULDC.64 UR4, c[0x0][0x418] ;  /* 0x0001060000047ab9 */ /* 0x000fe20000000a00 */
[----:B--2---:R-:W-:Y:S01]  /*13420*/  VIADD R7, R0, 0xffffffff ;  /* 0xffffffff00077836 */ /* 0x004fe20000000000 */
[----:B------:R-:W-:-:S04]  /*13430*/  ISETP.NE.U32.AND P0, PT, RZ, UR4, PT ;  /* 0x00000004ff007c0c */ /* 0x000fc8000bf05070 */
[----:B------:R-:W-:-:S13]  /*13440*/  ISETP.NE.AND.EX P0, PT, RZ, UR5, PT, P0 ;  /* 0x00000005ff007c0c */ /* 0x000fda000bf05300 */
[----:B------:R-:W-:Y:S05]  /*13450*/  @!P0 BRA `(.L_x_475) ;  /* 0x0000000000508947 */ /* 0x000fea0003800000 */
[----:B------:R-:W2:Y:S01]  /*13460*/  LDL R13, [R1+0x1c] ;  /* 0x00001c00010d7983 */ /* 0x000ea20000100800 */
[----:B------:R-:W4:Y:S01]  /*13470*/  LDC R9, c[0x0][0x43c] ;  /* 0x00010f00ff097b82 */ /* 0x000f220000000800 */
[----:B------:R-:W-:Y:S02]  /*13480*/  ULDC.64 UR6, c[0x0][0x428] ;  /* 0x00010a0000067ab9 */ /* 0x000fe40000000a00 */
[----:B------:R-:W3:Y:S01]  /*13490*/  LDL R12, [R1+0xc] ;  /* 0x00000c00010c7983 */ /* 0x000ee20000100800 */
[----:B------:R-:W-:Y:S01]  /*134a0*/  ULDC.64 UR8, c[0x0][0x208] ;  /* 0x0000820000087ab9 */ /* 0x000fe20000000a00 */
[----:B----4-:R-:W-:-:S13]  /*134b0*/  ISETP.NE.AND P0, PT, R9, 0x1, PT ;  /* 0x000000010900780c */ /* 0x010fda0003f05270 */
[----:B------:R-:W4:Y:S02]  /*134c0*/  @P0 LDC.64 R2, c[0x0][0x440] ;  /* 0x00011000ff020b82 */ /* 0x000f240000000a00 */
[----:B----45:R-:W-:-:S04]  /*134d0*/  @P0 IMAD.HI.U32 R8, R7, R2, RZ ;  /* 0x0000000207080227 */ /* 0x030fc800078e00ff */
        /* <DEDUP_REMOVED lines=12> */
.L_x_475:
[----:B------:R-:W4:Y:S01]  /*135a0*/  LDL R2, [R1+0x4] ;  /* 0x0000040001027983 */ /* 0x000f220000100800 */
[----:B------:R-:W-:Y:S01]  /*135b0*/  SHF.L.U32 R3, R10, 0x1f, RZ ;  /* 0x0000001f0a037819 */ /* 0x000fe200000006ff */
[----:B------:R-:W-:Y:S01]  /*135c0*/  BSSY B2, `(.L_x_476) ;  /* 0x0000004000027945 */ /* 0x000fe20003800000 */
[----:B----4-:R-:W-:-:S04]  /*135d0*/  IMAD R2, R11, 0x8, R2 ;  /* 0x000000080b027824 */ /* 0x010fc800078e0202 */
[----:B------:R-:W4:Y:S02]  /*135e0*/  SYNCS.PHASECHK.TRANS64.TRYWAIT P0, [R2+URZ+0x34840], R3 ;  /* 0x03484003020075a7 */ /* 0x000f24000800017f */
[----:B----4-:R-:W-:Y:S05]  /*135f0*/  @!P0 BRA `(.L_x_477) ;  /* 0x0000002800f08947 */ /* 0x010fea0003800000 */
.L_x_555:
[----:B------:R-:W-:Y:S05]  /*13600*/  BSYNC B2 ;  /* 0x0000000000027941 */ /* 0x000fea0003800000 */
.L_x_476:
[----:B--2---:R-:W2:Y:S01]  /*13610*/  S2R R9, SR_TID.X ;  /* 0x0000000000097919 */ /* 0x004ea20000002100 */
[----:B------:R-:W-:Y:S01]  /*13620*/  BSSY B2, `(.L_x_478) ;  /* 0x000000b000027945 */ /* 0x000fe20003800000 */
[----:B--2---:R-:W-:-:S04]  /*13630*/  LOP3.LUT R9, R9, 0x7f, RZ, 0xc0, !PT ;  /* 0x0000007f09097812 */ /* 0x004fc800078ec0ff */
[----:B------:R-:W-:-:S13]  /*13640*/  ISETP.NE.AND P1, PT, R9, RZ, PT ;  /* 0x000000ff0900720c */ /* 0x000fda0003f25270 */
[----:B------:R-:W-:Y:S05]  /*13650*/  @P1 BRA `(.L_x_479) ;  /* 0x00000000001c1947 */ /* 0x000fea0003800000 */
[----:B------:R-:W2:Y:S01]  /*13660*/  S2R R9, SR_TID.X ;  /* 0x0000000000097919 */ /* 0x000ea20000002100 */
[----:B----4-:R-:W-:-:S04]  /*13670*/  IMAD.MOV.U32 R3, RZ, RZ, 0xb000 ;  /* 0x0000b000ff037424 */ /* 0x010fc800078e00ff */
[----:B------:R4:W-:Y:S01]  /*13680*/  SYNCS.ARRIVE.TRANS64 RZ, [R2+URZ+0x34830], R3 ;  /* 0x0348300302ff79a7 */ /* 0x0009e2000800003f */
[----:B--2---:R-:W-:-:S04]  /*13690*/  LOP3.LUT R9, R9, 0x1f, RZ, 0xc0, !PT ;  /* 0x0000001f09097812 */ /* 0x004fc800078ec0ff */
[----:B------:R-:W-:-:S13]  /*136a0*/  ISETP.NE.AND P0, PT, R9, RZ, PT ;  /* 0x000000ff0900720c */ /* 0x000fda0003f05270 */
[----:B----4-:R-:W-:Y:S05]  /*136b0*/  @!P0 BRA `(.L_x_479) ;  /* 0x0000000000048947 */ /* 0x010fea0003800000 */
[----:B------:R-:W-:Y:S01]  /*136c0*/  BPT.TRAP 0x1 ;  /* 0x000000040000795c */ /* 0x000fe20000300000 */
.L_x_479:
[----:B------:R-:W-:Y:S05]  /*136d0*/  BSYNC B2 ;  /* 0x0000000000027941 */ /* 0x000fea0003800000 */
.L_x_478:
[----:B----4-:R-:W2:Y:S04]  /*136e0*/  LDL R2, [R1+0x8] ;  /* 0x0000080001027983 */ /* 0x010ea80000100800 */
[----:B---3--:R-:W3:Y:S04]  /*136f0*/  LDL R10, [R1+0x4] ;  /* 0x00000400010a7983 */ /* 0x008ee80000100800 */
[----:B------:R-:W4:Y:S01]  /*13700*/  LDL R9, [R1+0x18] ;  /* 0x0000180001097983 */ /* 0x000f220000100800 */
[----:B------:R-:W-:-:S05]  /*13710*/  IMAD.MOV.U32 R12, RZ, RZ, RZ ;  /* 0x000000ffff0c7224 */ /* 0x000fca00078e00ff */
[----:B------:R-:W-:Y:S01]  /*13720*/  R2UR UR10, R12 ;  /* 0x000000000c0a72ca */ /* 0x000fe200000e0000 */
[----:B------:R-:W-:Y:S01]  /*13730*/  UIADD3 UR4, UP0, UR36, 0x370, URZ ;  /* 0x0000037024047890 */ /* 0x000fe2000ff1e03f */
[----:B------:R-:W-:Y:S01]  /*13740*/  PLOP3.LUT P0, PT, PT, PT, PT, 0x80, 0x0 ;  /* 0x000000000000781c */ /* 0x000fe20003f0f070 */
[----:B------:R-:W-:Y:S01]  /*13750*/  UMOV UR6, 0x0 ;  /* 0x0000000000067882 */ /* 0x000fe20000000000 */
[----:B------:R-:W-:Y:S01]  /*13760*/  UMOV UR7, 0x14f00000 ;  /* 0x14f0000000077882 */ /* 0x000fe20000000000 */
[----:B------:R-:W-:Y:S01]  /*13770*/  UIADD3.X UR5, URZ, UR37, URZ, UP0, !UPT ;  /* 0x000000253f057290 */ /* 0x000fe200087fe43f */
[C---:B--2---:R-:W-:Y:S01]  /*13780*/  LEA R3, R2.reuse, R6, 0x3 ;  /* 0x0000000602037211 */ /* 0x044fe200078e18ff */
[----:B---3--:R-:W-:-:S04]  /*13790*/  IMAD R2, R2, 0xb000, R10 ;  /* 0x0000b00002027824 */ /* 0x008fc800078e020a */
[----:B------:R-:W-:Y:S02]  /*137a0*/  VIADD R3, R3, 0x30 ;  /* 0x0000003003037836 */ /* 0x000fe40000000000 */
[----:B----4-:R-:W-:Y:S02]  /*137b0*/  IMAD R9, R7, 0xb0, R9 ;  /* 0x000000b007097824 */ /* 0x010fe400078e0209 */
[----:B------:R-:W-:-:S07]  /*137c0*/  VIADD R10, R2, 0x1e400 ;  /* 0x0001e400020a7836 */ /* 0x000fce0000000000 */
.L_x_480:
        /* <DEDUP_REMOVED lines=16> */
.L_x_481:
        /* <DEDUP_REMOVED lines=10> */
[----:B------:R-:W-:Y:S01]  /*13970*/  SHF.L.U32 R5, R5, 0x1f, RZ ;  /* 0x0000001f05057819 */ /* 0x000fe200000006ff */
[----:B------:R-:W-:Y:S01]  /*13980*/  IMAD R2, R4, 0x8, R6 ;  /* 0x0000000804027824 */ /* 0x000fe200078e0206 */
[----:B------:R-:W-:Y:S03]  /*13990*/  BSSY B2, `(.L_x_482) ;  /* 0x0000003000027945 */ /* 0x000fe60003800000 */
[----:B------:R-:W2:Y:S02]  /*139a0*/  SYNCS.PHASECHK.TRANS64.TRYWAIT P0, [R2+URZ+0x60], R5 ;  /* 0x00006005020075a7 */ /* 0x000ea4000800017f */
[----:B--2---:R-:W-:Y:S05]  /*139b0*/  @!P0 BRA `(.L_x_483) ;  /* 0x0000002800148947 */ /* 0x004fea0003800000 */
.L_x_556:
[----:B------:R-:W-:Y:S05]  /*139c0*/  BSYNC B2 ;  /* 0x0000000000027941 */ /* 0x000fea0003800000 */
.L_x_482:
[----:B------:R-:W-:Y:S01]  /*139d0*/  BSSY B2, `(.L_x_484) ;  /* 0x000000b000027945 */ /* 0x000fe20003800000 */
[----:B------:R-:W-:Y:S02]  /*139e0*/  IMAD.MOV.U32 R10, RZ, RZ, 0x0 ;  /* 0x00000000ff0a7424 */ /* 0x000fe400078e00ff */
[----:B------:R-:W-:Y:S01]  /*139f0*/  IMAD.MOV.U32 R11, RZ, RZ, 0x14f00000 ;  /* 0x14f00000ff0b7424 */ /* 0x000fe200078e00ff */
[----:B------:R-:W-:Y:S06]  /*13a00*/  @P1 BRA `(.L_x_485) ;  /* 0x00000000001c1947 */ /* 0x000fec0003800000 */
[----:B------:R-:W3:Y:S02]  /*13a10*/  S2R R3, SR_TID.X ;  /* 0x0000000000037919 */ /* 0x000ee40000002100 */
[----:B---3--:R-:W-:Y:S01]  /*13a20*/  LOP3.LUT R9, R3, 0x1f, RZ, 0xc0, !PT ;  /* 0x0000001f03097812 */ /* 0x008fe200078ec0ff */
[----:B------:R-:W-:-:S03]  /*13a30*/  IMAD.MOV.U32 R3, RZ, RZ, 0xb000 ;  /* 0x0000b000ff037424 */ /* 0x000fc600078e00ff */
[----:B------:R-:W-:Y:S01]  /*13a40*/  ISETP.NE.AND P0, PT, R9, RZ, PT ;  /* 0x000000ff0900720c */ /* 0x000fe20003f05270 */
[----:B------:R3:W-:-:S12]  /*13a50*/  SYNCS.ARRIVE.TRANS64 RZ, [R2+URZ+0x50], R3 ;  /* 0x0000500302ff79a7 */ /* 0x0007d8000800003f */
[----:B---3--:R-:W-:Y:S05]  /*13a60*/  @!P0 BRA `(.L_x_485) ;  /* 0x0000000000048947 */ /* 0x008fea0003800000 */
[----:B------:R-:W-:Y:S01]  /*13a70*/  BPT.TRAP 0x1 ;  /* 0x000000040000795c */ /* 0x000fe20000300000 */
.L_x_485:
[----:B------:R-:W-:Y:S05]  /*13a80*/  BSYNC B2 ;  /* 0x0000000000027941 */ /* 0x000fea0003800000 */
.L_x_484:
[----:B------:R-:W3:Y:S04]  /*13a90*/  LDL R9, [R1+0x4] ;  /* 0x0000040001097983 */ /* 0x000ee80000100800 */
[----:B--2---:R-:W2:Y:S04]  /*13aa0*/  LDL R5, [R1+0x18] ;  /* 0x0000180001057983 */ /* 0x004ea80000100800 */
[----:B------:R-:W2:Y:S01]  /*13ab0*/  LDL.LU R3, [R1+0x14] ;  /* 0x0000140001037983 */ /* 0x000ea20000300800 */
[----:B------:R-:W-:Y:S01]  /*13ac0*/  R2UR UR10, R12 ;  /* 0x000000000c0a72ca */ /* 0x000fe200000e0000 */
[----:B------:R-:W-:Y:S01]  /*13ad0*/  UIADD3 UR4, UP0, UR36, 0x470, URZ ;  /* 0x0000047024047890 */ /* 0x000fe2000ff1e03f */
[----:B------:R-:W-:-:S02]  /*13ae0*/  R2UR UR6, R10 ;  /* 0x000000000a0672ca */ /* 0x000fc400000e0000 */
[----:B------:R-:W-:Y:S01]  /*13af0*/  R2UR UR7, R11 ;  /* 0x000000000b0772ca */ /* 0x000fe200000e0000 */
[----:B------:R-:W-:Y:S01]  /*13b00*/  UIADD3.X UR5, URZ, UR37, URZ, UP0, !UPT ;  /* 0x000000253f057290 */ /* 0x000fe200087fe43f */
[----:B------:R-:W-:Y:S02]  /*13b10*/  PLOP3.LUT P0, PT, PT, PT, PT, 0x80, 0x0 ;  /* 0x000000000000781c */ /* 0x000fe40003f0f070 */
[----:B------:R-:W-:Y:S01]  /*13b20*/  IADD3 R2, R2, 0x50, RZ ;  /* 0x0000005002027810 */ /* 0x000fe20007ffe0ff */
[----:B---3--:R-:W-:Y:S02]  /*13b30*/  IMAD R4, R4, 0xb000, R9 ;  /* 0x0000b00004047824 */ /* 0x008fe400078e0209 */
[----:B--2---:R-:W-:Y:S02]  /*13b40*/  IMAD R3, R3, 0xb0, R5 ;  /* 0x000000b003037824 */ /* 0x004fe400078e0205 */
[----:B------:R-:W-:-:S07]  /*13b50*/  VIADD R5, R4, 0x400 ;  /* 0x0000040004057836 */ /* 0x000fce0000000000 */
.L_x_486:
        /* <DEDUP_REMOVED lines=11> */
[----:B------:R-:W-:Y:S01]  /*13c10*/  R2UR UR10, R13 ;  /* 0x000000000d0a72ca */ /* 0x000fe200000e0000 */
[----:B------:R-:W-:Y:S01]  /*13c20*/  VIADD R4, R4, 0x5c00 ;  /* 0x00005c0004047836 */ /* 0x000fe20000000000 */
[----:B------:R-:W-:Y:S02]  /*13c30*/  R2UR UR6, R10 ;  /* 0x000000000a0672ca */ /* 0x000fe400000e0000 */
[----:B------:R-:W-:Y:S02]  /*13c40*/  R2UR UR7, R11 ;  /* 0x000000000b0772ca */ /* 0x000fe400000e0000 */
[----:B------:R-:W-:-:S13]  /*13c50*/  PLOP3.LUT P0, PT, PT, PT, PT, 0x80, 0x0 ;  /* 0x000000000000781c */ /* 0x000fda0003f0f070 */
.L_x_487:
        /* <DEDUP_REMOVED lines=13> */
.L_x_474:
[----:B------:R-:W-:Y:S05]  /*13d30*/  BSYNC B1 ;  /* 0x0000000000017941 */ /* 0x000fea0003800000 */
.L_x_473:
[C---:B------:R-:W-:Y:S01]  /*13d40*/  ISETP.GT.AND P0, PT, R0.reuse, 0x1, PT ;  /* 0x000000010000780c */ /* 0x040fe20003f04270 */
[----:B------:R-:W-:-:S12]  /*13d50*/  VIADD R0, R0, 0xfffffffe ;  /* 0xfffffffe00007836 */ /* 0x000fd80000000000 */
[----:B------:R-:W-:Y:S05]  /*13d60*/  @P0 BRA `(.L_x_488) ;  /* 0xffffffe800fc0947 */ /* 0x000fea000383ffff */
.L_x_440:
[----:B------:R-:W-:Y:S05]  /*13d70*/  BSYNC B0 ;  /* 0x0000000000007941 */ /* 0x000fea0003800000 */
.L_x_439:
[----:B------:R-:W0:Y:S01]  /*13d80*/  S2R R2, SR_TID.X ;  /* 0x0000000000027919 */ /* 0x000e220000002100 */
[----:B------:R-:W-:Y:S01]  /*13d90*/  BSSY B0, `(.L_x_489) ;  /* 0x0000011000007945 */ /* 0x000fe20003800000 */
[----:B0-----:R-:W-:-:S04]  /*13da0*/  LOP3.LUT R3, R2, 0x7f, RZ, 0xc0, !PT ;  /* 0x0000007f02037812 */ /* 0x001fc800078ec0ff */
[----:B------:R-:W-:-:S13]  /*13db0*/  ISETP.NE.AND P0, PT, R3, RZ, PT ;  /* 0x000000ff0300720c */ /* 0x000fda0003f05270 */
[----:B------:R-:W-:Y:S05]  /*13dc0*/  @P0 BRA `(.L_x_490) ;  /* 0x0000000000340947 */ /* 0x000fea0003800000 */
[----:B------:R-:W0:Y:S01]  /*13dd0*/  S2R R2, SR_LANEID ;  /* 0x0000000000027919 */ /* 0x000e220000000000 */
[----:B------:R-:W-:Y:S01]  /*13de0*/  VOTEU.ANY UR4, UPT, PT ;  /* 0x0000000000047886 */ /* 0x000fe200038e0100 */
[----:B------:R-:W1:Y:S01]  /*13df0*/  LDC.64 R4, c[0x0][0xc60] ;  /* 0x00031800ff047b82 */ /* 0x000e620000000a00 */
[----:B------:R-:W0:Y:S01]  /*13e00*/  FLO.U32 R0, UR4 ;  /* 0x0000000400007d00 */ /* 0x000e2200080e0000 */
[----:B------:R-:W-:Y:S01]  /*13e10*/  ULDC.64 UR6, c[0x0][0x208] ;  /* 0x0000820000067ab9 */ /* 0x000fe20000000a00 */
[----:B0-----:R-:W-:-:S06]  /*13e20*/  ISETP.EQ.U32.AND P0, PT, R0, R2, PT ;  /* 0x000000020000720c */ /* 0x001fcc0003f02070 */
[----:B------:R-:W1:Y:S07]  /*13e30*/  POPC R2, UR4 ;  /* 0x0000000400027d09 */ /* 0x000e6e0008000000 */
[----:B-1----:R-:W2:Y:S04]  /*13e40*/  @P0 ATOMG.E.ADD.STRONG.GPU PT, R2, desc[UR6][R4.64], R2 ;  /* 0x00000002040209a8 */ /* 0x002ea800081ee1c6 */
[----:B--2---:R0:W1:Y:S02]  /*13e50*/  SHFL.IDX PT, R2, R2, R0, 0x1f ;  /* 0x00001f0002027589 */ /* 0x00406400000e0000 */
[----:B0-----:R-:W0:Y:S02]  /*13e60*/  S2R R0, SR_LTMASK ;  /* 0x0000000000007919 */ /* 0x001e240000003900 */
[----:B0-----:R-:W-:-:S06]  /*13e70*/  LOP3.LUT R0, R0, UR4, RZ, 0xc0, !PT ;  /* 0x0000000400007c12 */ /* 0x001fcc000f8ec0ff */
[----:B------:R-:W1:Y:S02]  /*13e80*/  POPC R0, R0 ;  /* 0x0000000000007309 */ /* 0x000e640000000000 */
[----:B-1----:R-:W-:-:S07]  /*13e90*/  IADD3 R16, R2, UR38, R0 ;  /* 0x0000002602107c10 */ /* 0x002fce000fffe000 */
.L_x_490:
[----:B------:R-:W-:Y:S05]  /*13ea0*/  BSYNC B0 ;  /* 0x0000000000007941 */ /* 0x000fea0003800000 */
.L_x_489:
[----:B------:R-:W2:Y:S01]  /*13eb0*/  LDL.LU R0, [R1+0x20] ;  /* 0x0000200001007983 */ /* 0x000ea20000300800 */
[----:B------:R-:W-:Y:S01]  /*13ec0*/  BSSY B0, `(.L_x_491) ;  /* 0x0000040000007945 */ /* 0x000fe20003800000 */
[----:B--2---:R-:W-:-:S13]  /*13ed0*/  ISETP.NE.AND P0, PT, R0, RZ, PT ;  /* 0x000000ff0000720c */ /* 0x004fda0003f05270 */
[----:B------:R-:W-:Y:S05]  /*13ee0*/  @!P0 BRA `(.L_x_492) ;  /* 0x0000000000f48947 */ /* 0x000fea0003800000 */
[----:B------:R-:W2:Y:S04]  /*13ef0*/  LDL R4, [R1+0x4] ;  /* 0x0000040001047983 */ /* 0x000ea80000100800 */
[----:B------:R-:W2:Y:S04]  /*13f00*/  LDL R2, [R1+0x8] ;  /* 0x0000080001027983 */ /* 0x000ea80000100800 */
[----:B------:R-:W3:Y:S01]  /*13f10*/  LDL R0, [R1+0x10] ;  /* 0x0000100001007983 */ /* 0x000ee20000100800 */
[----:B------:R-:W-:Y:S01]  /*13f20*/  BSSY B1, `(.L_x_493) ;  /* 0x0000006000017945 */ /* 0x000fe20003800000 */
[----:B------:R-:W-:Y:S01]  /*13f30*/  ISETP.NE.AND P1, PT, R3, RZ, PT ;  /* 0x000000ff0300720c */ /* 0x000fe20003f25270 */
[----:B--2---:R-:W-:Y:S01]  /*13f40*/  IMAD R2, R2, 0x8, R4 ;  /* 0x0000000802027824 */ /* 0x004fe200078e0204 */
[----:B---3--:R-:W-:-:S04]  /*13f50*/  SHF.L.U32 R0, R0, 0x1f, RZ ;  /* 0x0000001f00007819 */ /* 0x008fc800000006ff */
[----:B------:R-:W0:Y:S02]  /*13f60*/  SYNCS.PHASECHK.TRANS64.TRYWAIT P0, [R2+URZ+0x34860], R0 ;  /* 0x03486000020075a7 */ /* 0x000e24000800017f */
[----:B0-----:R-:W-:Y:S05]  /*13f70*/  @!P0 BRA `(.L_x_494) ;  /* 0x0000002000b88947 */ /* 0x001fea0003800000 */
.L_x_557:
[----:B------:R-:W-:Y:S05]  /*13f80*/  BSYNC B1 ;  /* 0x0000000000017941 */ /* 0x000fea0003800000 */
.L_x_493:
[----:B------:R-:W-:Y:S04]  /*13f90*/  BSSY B1, `(.L_x_495) ;  /* 0x0000009000017945 */ /* 0x000fe80003800000 */
[----:B------:R-:W-:Y:S05]  /*13fa0*/  @P1 BRA `(.L_x_496) ;  /* 0x00000000001c1947 */ /* 0x000fea0003800000 */
[----:B------:R-:W2:Y:S01]  /*13fb0*/  S2R R3, SR_TID.X ;  /* 0x0000000000037919 */ /* 0x000ea20000002100 */
[----:B0-----:R-:W-:-:S04]  /*13fc0*/  IMAD.MOV.U32 R0, RZ, RZ, 0xb000 ;  /* 0x0000b000ff007424 */ /* 0x001fc800078e00ff */
[----:B------:R3:W-:Y:S01]  /*13fd0*/  SYNCS.ARRIVE.TRANS64 RZ, [R2+URZ+0x34850], R0 ;  /* 0x0348500002ff79a7 */ /* 0x0007e2000800003f */
[----:B--2---:R-:W-:-:S04]  /*13fe0*/  LOP3.LUT R3, R3, 0x1f, RZ, 0xc0, !PT ;  /* 0x0000001f03037812 */ /* 0x004fc800078ec0ff */
[----:B------:R-:W-:-:S13]  /*13ff0*/  ISETP.NE.AND P0, PT, R3, RZ, PT ;  /* 0x000000ff0300720c */ /* 0x000fda0003f05270 */
[----:B---3--:R-:W-:Y:S05]  /*14000*/  @!P0 BRA `(.L_x_496) ;  /* 0x0000000000048947 */ /* 0x008fea0003800000 */
[----:B------:R-:W-:Y:S01]  /*14010*/  BPT.TRAP 0x1 ;  /* 0x000000040000795c */ /* 0x000fe20000300000 */
.L_x_496:
[----:B------:R-:W-:Y:S05]  /*14020*/  BSYNC B1 ;  /* 0x0000000000017941 */ /* 0x000fea0003800000 */
.L_x_495:
[----:B------:R-:W2:Y:S04]  /*14030*/  LDL R5, [R1+0x4] ;  /* 0x0000040001057983 */ /* 0x000ea80000100800 */
[----:B0-----:R-:W2:Y:S04]  /*14040*/  LDL R0, [R1+0x8] ;  /* 0x0000080001007983 */ /* 0x001ea80000100800 */
[----:B------:R-:W3:Y:S04]  /*14050*/  LDL.LU R4, [R1+0x18] ;  /* 0x0000180001047983 */ /* 0x000ee80000300800 */
[----:B------:R-:W3:Y:S01]  /*14060*/  LDL R3, [R1+0x14] ;  /* 0x0000140001037983 */ /* 0x000ee20000100800 */
[----:B------:R-:W-:Y:S01]  /*14070*/  UIADD3 UR4, UP0, UR36, 0x470, URZ ;  /* 0x0000047024047890 */ /* 0x000fe2000ff1e03f */
[----:B------:R-:W-:Y:S01]  /*14080*/  PLOP3.LUT P0, PT, PT, PT, PT, 0x80, 0x0 ;  /* 0x000000000000781c */ /* 0x000fe20003f0f070 */
[----:B------:R-:W-:Y:S01]  /*14090*/  VIADD R2, R2, 0x34850 ;  /* 0x0003485002027836 */ /* 0x000fe20000000000 */
[----:B------:R-:W-:Y:S01]  /*140a0*/  UMOV UR6, 0x0 ;  /* 0x0000000000067882 */ /* 0x000fe20000000000 */
[----:B------:R-:W-:Y:S01]  /*140b0*/  UIADD3.X UR5, URZ, UR37, URZ, UP0, !UPT ;  /* 0x000000253f057290 */ /* 0x000fe200087fe43f */
[----:B------:R-:W-:Y:S01]  /*140c0*/  UMOV UR7, 0x14f00000 ;  /* 0x14f0000000077882 */ /* 0x000fe20000000000 */
[----:B------:R-:W-:Y:S01]  /*140d0*/  UMOV UR10, URZ ;  /* 0x0000003f000a7c82 */ /* 0x000fe20008000000 */
[----:B--2---:R-:W-:-:S02]  /*140e0*/  IMAD R0, R0, 0xb000, R5 ;  /* 0x0000b00000007824 */ /* 0x004fc400078e0205 */
[----:B---3--:R-:W-:Y:S02]  /*140f0*/  IMAD R3, R3, 0xb0, R4 ;  /* 0x000000b003037824 */ /* 0x008fe400078e0204 */
[----:B------:R-:W-:-:S07]  /*14100*/  VIADD R4, R0, 0x400 ;  /* 0x0000040000047836 */ /* 0x000fce0000000000 */
.L_x_497:
        /* <DEDUP_REMOVED lines=11> */
[----:B------:R-:W-:Y:S01]  /*141c0*/  PLOP3.LUT P0, PT, PT, PT, PT, 0x80, 0x0 ;  /* 0x000000000000781c */ /* 0x000fe20003f0f070 */
[----:B------:R-:W-:Y:S01]  /*141d0*/  VIADD R0, R0, 0x5c00 ;  /* 0x00005c0000007836 */ /* 0x000fe20000000000 */
[----:B------:R-:W-:Y:S01]  /*141e0*/  UMOV UR6, 0x0 ;  /* 0x0000000000067882 */ /* 0x000fe20000000000 */
[----:B------:R-:W-:Y:S01]  /*141f0*/  UMOV UR7, 0x14f00000 ;  /* 0x14f0000000077882 */ /* 0x000fe20000000000 */
[----:B------:R-:W-:-:S09]  /*14200*/  UMOV UR10, 0x40 ;  /* 0x00000040000a7882 */ /* 0x000fd20000000000 */
.L_x_498:
        /* <DEDUP_REMOVED lines=11> */
.L_x_492:
[----:B------:R-:W-:Y:S05]  /*142c0*/  BSYNC B0 ;  /* 0x0000000000007941 */ /* 0x000fea0003800000 */
.L_x_491:
[----:B------:R-:W2:Y:S04]  /*142d0*/  LDL.LU R5, [R1+0x8] ;  /* 0x0000080001057983 */ /* 0x000ea80000300800 */
[----:B------:R-:W3:Y:S01]  /*142e0*/  LDL.LU R4, [R1+0x10] ;  /* 0x0000100001047983 */ /* 0x000ee20000300800 */
[----:B--2---:R-:W-:-:S04]  /*142f0*/  IADD3 R0, R5, 0x1, RZ ;  /* 0x0000000105007810 */ /* 0x004fc80007ffe0ff */
[----:B------:R-:W-:-:S04]  /*14300*/  ISETP.NE.AND P0, PT, R0, 0x2, PT ;  /* 0x000000020000780c */ /* 0x000fc80003f05270 */
[----:B------:R-:W-:Y:S02]  /*14310*/  SEL R2, RZ, 0x1, P0 ;  /* 0x00000001ff027807 */ /* 0x000fe40000000000 */
[----:B------:R-:W-:Y:S02]  /*14320*/  SEL R0, R0, RZ, P0 ;  /* 0x000000ff00007207 */ /* 0x000fe40000000000 */
[----:B---3--:R-:W-:-:S03]  /*14330*/  LOP3.LUT R4, R4, R2, RZ, 0x3c, !PT ;  /* 0x0000000204047212 */ /* 0x008fc600078e3cff */
[----:B------:R0:W-:Y:S04]  /*14340*/  STL [R1+0x8], R0 ;  /* 0x0000080001007387 */ /* 0x0001e80000100800 */
[----:B------:R0:W-:Y:S02]  /*14350*/  STL [R1+0x10], R4 ;  /* 0x0000100401007387 */ /* 0x0001e40000100800 */
.L_x_419:
[----:B------:R-:W-:Y:S05]  /*14360*/  BSYNC B7 ;  /* 0x0000000000077941 */ /* 0x000fea0003800000 */
.L_x_417:
[----:B0-2---:R-:W2:Y:S02]  /*14370*/  LDL R0, [R1+0x58] ;  /* 0x0000580001007983 */ /* 0x005ea40000100800 */
[----:B--2---:R-:W-:-:S13]  /*14380*/  ISETP.NE.AND P0, PT, R0, RZ, PT ;  /* 0x000000ff0000720c */ /* 0x004fda0003f05270 */
[----:B------:R-:W-:Y:S05]  /*14390*/  @!P0 BRA `(.L_x_499) ;  /* 0x0000000000288947 */ /* 0x000fea0003800000 */
[----:B------:R-:W-:Y:S05]  /*143a0*/  WARPSYNC.ALL ;  /* 0x0000000000007948 */ /* 0x000fea0003800000 */
[----:B------:R-:W0:Y:S08]  /*143b0*/  S2UR UR5, SR_CgaCtaId ;  /* 0x00000000000579c3 */ /* 0x000e300000008800 */
[----:B------:R-:W-:Y:S06]  /*143c0*/  BAR.SYNC.DEFER_BLOCKING 0x5, 0x180 ;  /* 0x0146000000007b1d */ /* 0x000fec0000010000 */
[----:B------:R-:W-:-:S02]  /*143d0*/  UMOV UR4, 0x400 ;  /* 0x0000040000047882 */ /* 0x000fc40000000000 */
[----:B0-----:R-:W-:-:S06]  /*143e0*/  ULEA UR4, UR5, UR4, 0x18 ;  /* 0x0000000405047291 */ /* 0x001fcc000f8ec03f */
[----:B------:R-:W-:-:S05]  /*143f0*/  IMAD.U32 R0, RZ, RZ, UR4 ;  /* 0x00000004ff007e24 */ /* 0x000fca000f8e00ff */
[----:B------:R2:W3:Y:S04]  /*14400*/  LDS.128 R16, [R0+0x348d0] ;  /* 0x0348d00000107984 */ /* 0x0004e80000000c00 */
[----:B------:R2:W-:Y:S01]  /*14410*/  STL [R1+0x4], R0 ;  /* 0x0000040001007387 */ /* 0x0005e20000100800 */
[----:B------:R-:W-:Y:S06]  /*14420*/  BAR.ARV 0x4, 0x180 ;  /* 0x0106000000007b1d */ /* 0x000fec0000002000 */
[----:B------:R-:W-:Y:S05]  /*14430*/  BRA `(.L_x_500) ;  /* 0x0000000800507947 */ /* 0x000fea0003800000 */
.L_x_499:
[----:B------:R-:W1:Y:S01]  /*14440*/  S2R R0, SR_TID.X ;  /* 0x0000000000007919 */ /* 0x000e620000002100 */
[----:B------:R-:W-:Y:S01]  /*14450*/  UMOV UR4, 0xffffffff ;  /* 0xffffffff00047882 */ /* 0x000fe20000000000 */
[----:B-1--4-:R-:W-:-:S04]  /*14460*/  LOP3.LUT R7, R0, 0x1f, RZ, 0xc0, !PT ;  /* 0x0000001f00077812 */ /* 0x012fc800078ec0ff */
[----:B------:R-:W-:Y:S01]  /*14470*/  ISETP.NE.AND P0, PT, R7, 0x1f, PT ;  /* 0x0000001f0700780c */ /* 0x000fe20003f05270 */
[----:B------:R-:W-:-:S12]  /*14480*/  BRA.DIV UR4, `(.L_x_501) ;  /* 0x0000001e04887947 */ /* 0x000fd8000b800000 */
[----:B------:R-:W-:Y:S01]  /*14490*/  IMAD.IADD R5, R19, 0x1, R7 ;  /* 0x0000000113057824 */ /* 0x000fe200078e0207 */
[----:B------:R-:W-:Y:S01]  /*144a0*/  ULDC UR4, c[0x0][0xc3c] ;  /* 0x00030f0000047ab9 */ /* 0x000fe20000000800 */
[----:B------:R-:W-:-:S03]  /*144b0*/  ULDC.64 UR6, c[0x0][0x208] ;  /* 0x0000820000067ab9 */ /* 0x000fc60000000a00 */
[----:B------:R-:W-:-:S13]  /*144c0*/  ISETP.GE.OR P1, PT, R5, UR4, !P0 ;  /* 0x0000000405007c0c */ /* 0x000fda000c726670 */
[----:B------:R-:W0:Y:S02]  /*144d0*/  @!P1 LDC.64 R2, c[0x0][0xc80] ;  /* 0x00032000ff029b82 */ /* 0x000e240000000a00 */
[----:B0-----:R-:W-:-:S06]  /*144e0*/  @!P1 IMAD.WIDE R2, R5, 0x4, R2 ;  /* 0x0000000405029825 */ /* 0x001fcc00078e0202 */
[----:B------:R0:W2:Y:S01]  /*144f0*/  @!P1 LDG.E R3, desc[UR6][R2.64] ;  /* 0x0000000602039981 */ /* 0x0000a2000c1e1900 */
[C---:B------:R-:W-:Y:S02]  /*14500*/  ISETP.GE.U32.AND P2, PT, R7.reuse, 0x2, PT ;  /* 0x000000020700780c */ /* 0x040fe40003f46070 */
[C---:B------:R-:W-:Y:S01]  /*14510*/  ISETP.GE.U32.AND P3, PT, R7.reuse, 0x4, PT ;  /* 0x000000040700780c */ /* 0x040fe20003f66070 */
[----:B------:R-:W-:Y:S01]  /*14520*/  SHFL.IDX PT, R4, R16, 0x1, 0x1f ;  /* 0x00201f0010047f89 */ /* 0x000fe200000e0000 */
[C---:B------:R-:W-:Y:S02]  /*14530*/  ISETP.GE.U32.AND P4, PT, R7.reuse, 0x8, PT ;  /* 0x000000080700780c */ /* 0x040fe40003f86070 */
[C---:B------:R-:W-:Y:S01]  /*14540*/  ISETP.GE.U32.AND P5, PT, R7.reuse, 0x10, PT ;  /* 0x000000100700780c */ /* 0x040fe20003fa6070 */
[----:B0-----:R-:W-:Y:S02]  /*14550*/  IMAD.MOV.U32 R2, RZ, RZ, RZ ;  /* 0x000000ffff027224 */ /* 0x001fe400078e00ff */
[----:B--2---:R-:W-:Y:S01]  /*14560*/  @!P1 IMAD.MOV.U32 R2, RZ, RZ, R3 ;  /* 0x000000ffff029224 */ /* 0x004fe200078e0003 */
[----:B------:R-:W-:-:S04]  /*14570*/  ISETP.NE.AND P1, PT, R7, RZ, PT ;  /* 0x000000ff0700720c */ /* 0x000fc80003f25270 */
[----:B------:R-:W0:Y:S02]  /*14580*/  SHFL.UP PT, R14, R2, 0x1, RZ ;  /* 0x04200000020e7989 */ /* 0x000e2400000e00ff */
        /* <DEDUP_REMOVED lines=13> */
[----:B------:R-:W-:Y:S02]  /*14660*/  IADD3 R3, R3, R0, RZ ;  /* 0x0000000003037210 */ /* 0x000fe40007ffe0ff */
[----:B------:R0:W1:Y:S04]  /*14670*/  SHFL.IDX PT, R0, R16, RZ, 0x1f ;  /* 0x00001fff10007589 */ /* 0x00006800000e0000 */
[----:B------:R0:W2:Y:S02]  /*14680*/  SHFL.IDX PT, R6, R3, 0x1f, 0x1f ;  /* 0x03e01f0003067f89 */ /* 0x0000a400000e0000 */
.L_x_567:
[----:B------:R-:W-:Y:S02]  /*14690*/  ULDC UR4, c[0x0][0xc38] ;  /* 0x00030e0000047ab9 */ /* 0x000fe40000000800 */
[----:B0-----:R-:W-:-:S04]  /*146a0*/  IMAD.U32 R16, RZ, RZ, UR4 ;  /* 0x00000004ff107e24 */ /* 0x001fc8000f8e00ff */
[----:B--2---:R-:W-:-:S04]  /*146b0*/  IMAD R6, R6, R16, RZ ;  /* 0x0000001006067224 */ /* 0x004fc800078e02ff */
[----:B------:R-:W-:-:S05]  /*146c0*/  IMAD.IADD R4, R4, 0x1, R6 ;  /* 0x0000000104047824 */ /* 0x000fca00078e0206 */
[----:B-1----:R-:W-:-:S13]  /*146d0*/  ISETP.GT.AND P6, PT, R4, R0, PT ;  /* 0x000000000400720c */ /* 0x002fda0003fc4270 */
[----:B------:R-:W-:Y:S05]  /*146e0*/  @P6 BRA `(.L_x_502) ;  /* 0x0000000000a06947 */ /* 0x000fea0003800000 */
.L_x_507:
[----:B0-----:R-:W0:Y:S01]  /*146f0*/  LDC R2, c[0x0][0xc3c] ;  /* 0x00030f00ff027b82 */ /* 0x001e220000000800 */
[----:B------:R-:W-:-:S05]  /*14700*/  VIADD R19, R19, 0x1f ;  /* 0x0000001f13137836 */ /* 0x000fca0000000000 */
[----:B0-----:R-:W-:-:S13]  /*14710*/  ISETP.GE.AND P6, PT, R19, R2, PT ;  /* 0x000000021300720c */ /* 0x001fda0003fc6270 */
[----:B------:R-:W-:Y:S05]  /*14720*/  @P6 BRA `(.L_x_503) ;  /* 0x0000000400486947 */ /* 0x000fea0003800000 */
[----:B------:R-:W0:Y:S01]  /*14730*/  S2R R3, SR_TID.X ;  /* 0x0000000000037919 */ /* 0x000e220000002100 */
[----:B------:R-:W-:Y:S01]  /*14740*/  BSSY B0, `(.L_x_504) ;  /* 0x000000a000007945 */ /* 0x000fe20003800000 */
[----:B0-----:R-:W-:-:S05]  /*14750*/  LOP3.LUT R3, R3, 0x1f, RZ, 0xc0, !PT ;  /* 0x0000001f03037812 */ /* 0x001fca00078ec0ff */
[----:B------:R-:W-:-:S05]  /*14760*/  IMAD.IADD R5, R19, 0x1, R3 ;  /* 0x0000000113057824 */ /* 0x000fca00078e0203 */
[----:B------:R-:W-:Y:S01]  /*14770*/  ISETP.GE.OR P6, PT, R5, R2, !P0 ;  /* 0x000000020500720c */ /* 0x000fe200047c6670 */
[----:B------:R-:W-:-:S12]  /*14780*/  IMAD.MOV.U32 R2, RZ, RZ, RZ ;  /* 0x000000ffff027224 */ /* 0x000fd800078e00ff */
[----:B------:R-:W-:Y:S05]  /*14790*/  @P6 BRA `(.L_x_505) ;  /* 0x0000000000106947 */ /* 0x000fea0003800000 */
[----:B------:R-:W0:Y:S01]  /*147a0*/  LDC.64 R2, c[0x0][0xc80] ;  /* 0x00032000ff027b82 */ /* 0x000e220000000a00 */
[----:B------:R-:W-:Y:S01]  /*147b0*/  ULDC.64 UR4, c[0x0][0x208] ;  /* 0x0000820000047ab9 */ /* 0x000fe20000000a00 */
[----:B0-----:R-:W-:-:S06]  /*147c0*/  IMAD.WIDE R2, R5, 0x4, R2 ;  /* 0x0000000405027825 */ /* 0x001fcc00078e0202 */
[----:B------:R0:W5:Y:S02]  /*147d0*/  LDG.E R2, desc[UR4][R2.64] ;  /* 0x0000000402027981 */ /* 0x000164000c1e1900 */
.L_x_505:
[----:B------:R-:W-:Y:S05]  /*147e0*/  BSYNC B0 ;  /* 0x0000000000007941 */ /* 0x000fea0003800000 */
.L_x_504:
[----:B------:R-:W-:-:S03]  /*147f0*/  UMOV UR4, 0xffffffff ;  /* 0xffffffff00047882 */ /* 0x000fc60000000000 */
[----:B------:R-:W-:Y:S05]  /*14800*/  BRA.DIV UR4, `(.L_x_506) ;  /* 0x0000001e04e47947 */ /* 0x000fea000b800000 */
[----:B-----5:R-:W0:Y:S02]  /*14810*/  SHFL.UP PT, R14, R2, 0x1, RZ ;  /* 0x04200000020e7989 */ /* 0x020e2400000e00ff */
        /* <DEDUP_REMOVED lines=14> */
[----:B------:R0:W1:Y:S02]  /*14900*/  SHFL.IDX PT, R6, R3, 0x1f, 0x1f ;  /* 0x03e01f0003067f89 */ /* 0x00006400000e0000 */
.L_x_575:
[----:B------:R-:W-:Y:S02]  /*14910*/  ULDC UR4, c[0x0][0xc38] ;  /* 0x00030e0000047ab9 */ /* 0x000fe40000000800 */
[----:B------:R-:W-:-:S04]  /*14920*/  IMAD.U32 R16, RZ, RZ, UR4 ;  /* 0x00000004ff107e24 */ /* 0x000fc8000f8e00ff */
[----:B-1----:R-:W-:-:S04]  /*14930*/  IMAD R6, R6, R16, RZ ;  /* 0x0000001006067224 */ /* 0x002fc800078e02ff */
[----:B------:R-:W-:-:S05]  /*14940*/  IMAD.IADD R4, R6, 0x1, R4 ;  /* 0x0000000106047824 */ /* 0x000fca00078e0204 */
[----:B------:R-:W-:-:S13]  /*14950*/  ISETP.GT.AND P6, PT, R4, R0, PT ;  /* 0x000000000400720c */ /* 0x000fda0003fc4270 */
[----:B------:R-:W-:Y:S05]  /*14960*/  @!P6 BRA `(.L_x_507) ;  /* 0xfffffffc0060e947 */ /* 0x000fea000383ffff */
.L_x_502:
[----:B------:R-:W-:Y:S01]  /*14970*/  IMAD.IADD R6, R4, 0x1, -R6 ;  /* 0x0000000104067824 */ /* 0x000fe200078e0a06 */
[----:B------:R-:W-:-:S03]  /*14980*/  UMOV UR4, 0xffffffff ;  /* 0xffffffff00047882 */ /* 0x000fc60000000000 */
[----:B------:R-:W-:-:S05]  /*14990*/  IMAD R4, R3, R16, R6 ;  /* 0x0000001003047224 */ /* 0x000fca00078e0206 */
[----:B------:R-:W-:Y:S01]  /*149a0*/  ISETP.GT.AND P6, PT, R4, R0, PT ;  /* 0x000000000400720c */ /* 0x000fe20003fc4270 */
[----:B------:R-:W-:-:S12]  /*149b0*/  BRA.DIV UR4, `(.L_x_508) ;  /* 0x00000022043c7947 */ /* 0x000fd8000b800000 */
[----:B------:R-:W-:-:S04]  /*149c0*/  VOTE.ANY R5, PT, !P6 ;  /* 0x0000000000057806 */ /* 0x000fc800070e0100 */
[----:B------:R-:W1:Y:S02]  /*149d0*/  POPC R4, R5 ;  /* 0x0000000500047309 */ /* 0x000e640000000000 */
[----:B-1----:R1:W2:Y:S02]  /*149e0*/  SHFL.IDX PT, R17, R2, R4, 0x1f ;  /* 0x00001f0402117589 */ /* 0x0022a400000e0000 */
.L_x_579:
[----:B------:R-:W-:Y:S01]  /*149f0*/  ISETP.NE.AND P0, PT, R5, RZ, PT ;  /* 0x000000ff0500720c */ /* 0x000fe20003f05270 */
[----:B-1----:R-:W-:-:S12]  /*14a00*/  IMAD.MOV.U32 R2, RZ, RZ, RZ ;  /* 0x000000ffff027224 */ /* 0x002fd800078e00ff */
[----:B------:R-:W-:Y:S05]  /*14a10*/  @!P0 BRA `(.L_x_509) ;  /* 0x0000000000108947 */ /* 0x000fea0003800000 */
[----:B------:R-:W-:Y:S01]  /*14a20*/  UMOV UR4, 0xffffffff ;  /* 0xffffffff00047882 */ /* 0x000fe20000000000 */
[----:B------:R-:W-:Y:S02]  /*14a30*/  VIADD R12, R4, 0xffffffff ;  /* 0xffffffff040c7836 */ /* 0x000fe40000000000 */
[----:B------:R-:W-:Y:S05]  /*14a40*/  BRA.DIV UR4, `(.L_x_510) ;  /* 0x0000002204607947 */ /* 0x000fea000b800000 */
[----:B------:R1:W3:Y:S02]  /*14a50*/  SHFL.IDX PT, R2, R3, R12, 0x1f ;  /* 0x00001f0c03027589 */ /* 0x0002e400000e0000 */
.L_x_509:
[----:B--2---:R-:W-:Y:S01]  /*14a60*/  IABS R5, R17 ;  /* 0x0000001100057213 */ /* 0x004fe20000000000 */
[----:B---3--:R-:W-:Y:S02]  /*14a70*/  IMAD R16, R2, R16, R6 ;  /* 0x0000001002107224 */ /* 0x008fe400078e0206 */
[----:B------:R-:W-:Y:S01]  /*14a80*/  IMAD.IADD R19, R4, 0x1, R19 ;  /* 0x0000000104137824 */ /* 0x000fe200078e0213 */
[----:B------:R-:W2:Y:S01]  /*14a90*/  I2F.RP R2, R5 ;  /* 0x0000000500027306 */ /* 0x000ea20000209400 */
[----:B------:R-:W-:-:S07]  /*14aa0*/  IMAD.IADD R0, R0, 0x1, -R16 ;  /* 0x0000000100007824 */ /* 0x000fce00078e0a10 */
[----:B--2---:R-:W2:Y:S02]  /*14ab0*/  MUFU.RCP R2, R2 ;  /* 0x0000000200027308 */ /* 0x004ea40000001000 */
[----:B--2---:R-:W-:-:S06]  /*14ac0*/  VIADD R2, R2, 0xffffffe ;  /* 0x0ffffffe02027836 */ /* 0x004fcc0000000000 */
[----:B01----:R-:W0:Y:S02]  /*14ad0*/  F2I.FTZ.U32.TRUNC.NTZ R3, R2 ;  /* 0x0000000200037305 */ /* 0x003e24000021f000 */
[----:B0-----:R-:W-:-:S04]  /*14ae0*/  IMAD.MOV R2, RZ, RZ, -R3 ;  /* 0x000000ffff027224 */ /* 0x001fc800078e0a03 */
[----:B------:R-:W-:Y:S01]  /*14af0*/  IMAD R6, R2, R5, RZ ;  /* 0x0000000502067224 */ /* 0x000fe200078e02ff */
[----:B------:R-:W-:-:S05]  /*14b00*/  MOV R2, RZ ;  /* 0x000000ff00027202 */ /* 0x000fca0000000f00 */
[----:B------:R-:W-:Y:S01]  /*14b10*/  IMAD.HI.U32 R2, R3, R6, R2 ;  /* 0x0000000603027227 */ /* 0x000fe200078e0002 */
[----:B------:R-:W-:Y:S02]  /*14b20*/  IABS R6, R17 ;  /* 0x0000001100067213 */ /* 0x000fe40000000000 */
[----:B------:R-:W-:-:S03]  /*14b30*/  IABS R3, R0 ;  /* 0x0000000000037213 */ /* 0x000fc60000000000 */
[----:B------:R-:W-:Y:S02]  /*14b40*/  IMAD.MOV R6, RZ, RZ, -R6 ;  /* 0x000000ffff067224 */ /* 0x000fe400078e0a06 */
        /* <DEDUP_REMOVED lines=11> */
[----:B------:R-:W-:-:S04]  /*14c00*/  @!P1 LOP3.LUT R2, RZ, R17, RZ, 0x33, !PT ;  /* 0x00000011ff029212 */ /* 0x000fc800078e33ff */
[----:B------:R-:W-:Y:S01]  /*14c10*/  MOV R18, R2 ;  /* 0x0000000200127202 */ /* 0x000fe20000000f00 */
[----:B------:R-:W-:-:S04]  /*14c20*/  IMAD.MOV R3, RZ, RZ, -R2 ;  /* 0x000000ffff037224 */ /* 0x000fc800078e0a02 */
[----:B------:R-:W-:Y:S01]  /*14c30*/  IMAD R17, R17, R3, R0 ;  /* 0x0000000311117224 */ /* 0x000fe200078e0200 */
[----:B------:R-:W-:Y:S06]  /*14c40*/  BRA `(.L_x_511) ;  /* 0x00000000001c7947 */ /* 0x000fec0003800000 */
.L_x_503:
[----:B------:R-:W-:Y:S01]  /*14c50*/  UMOV UR4, URZ ;  /* 0x0000003f00047c82 */ /* 0x000fe20008000000 */
[----:B------:R-:W-:Y:S01]  /*14c60*/  UMOV UR5, URZ ;  /* 0x0000003f00057c82 */ /* 0x000fe20008000000 */
[----:B------:R-:W-:Y:S01]  /*14c70*/  ULDC UR6, c[0x0][0xc3c] ;  /* 0x00030f0000067ab9 */ /* 0x000fe20000000800 */
[----:B------:R-:W-:Y:S02]  /*14c80*/  IMAD.MOV.U32 R16, RZ, RZ, R0 ;  /* 0x000000ffff107224 */ /* 0x000fe400078e0000 */
[----:B------:R-:W-:Y:S02]  /*14c90*/  IMAD.U32 R17, RZ, RZ, UR4 ;  /* 0x00000004ff117e24 */ /* 0x000fe4000f8e00ff */
[----:B------:R-:W-:Y:S02]  /*14ca0*/  IMAD.U32 R18, RZ, RZ, UR5 ;  /* 0x00000005ff127e24 */ /* 0x000fe4000f8e00ff */
[----:B------:R-:W-:-:S07]  /*14cb0*/  IMAD.U32 R19, RZ, RZ, UR6 ;  /* 0x00000006ff137e24 */ /* 0x000fce000f8e00ff */
.L_x_511:
[----:B------:R0:W2:Y:S01]  /*14cc0*/  LDL R2, [R1+0x4] ;  /* 0x0000040001027983 */ /* 0x0000a20000100800 */
[----:B------:R-:W1:Y:S01]  /*14cd0*/  S2R R0, SR_TID.X ;  /* 0x0000000000007919 */ /* 0x000e620000002100 */
[----:B------:R-:W-:Y:S05]  /*14ce0*/  WARPSYNC.ALL ;  /* 0x0000000000007948 */ /* 0x000fea0003800000 */
[----:B-1----:R-:W-:Y:S01]  /*14cf0*/  LOP3.LUT R0, R0, 0x1f, RZ, 0xc0, !PT ;  /* 0x0000001f00007812 */ /* 0x002fe200078ec0ff */
[----:B------:R-:W-:Y:S03]  /*14d00*/  BAR.SYNC.DEFER_BLOCKING 0x4, 0x180 ;  /* 0x0106000000007b1d */ /* 0x000fe60000010000 */
[----:B------:R-:W-:-:S13]  /*14d10*/  ISETP.NE.AND P0, PT, R0, RZ, PT ;  /* 0x000000ff0000720c */ /* 0x000fda0003f05270 */
[----:B------:R-:W2:Y:S01]  /*14d20*/  @!P0 S2R R3, SR_CgaCtaId ;  /* 0x0000000000038919 */ /* 0x000ea20000008800 */
[----:B------:R-:W-:-:S04]  /*14d30*/  @!P0 MOV R0, 0x400 ;  /* 0x0000040000008802 */ /* 0x000fc80000000f00 */
[----:B--2---:R-:W-:-:S05]  /*14d40*/  @!P0 LEA R2, R3, R0, 0x18 ;  /* 0x0000000003028211 */ /* 0x004fca00078ec0ff */
[----:B------:R0:W-:Y:S04]  /*14d50*/  @!P0 STS.128 [R2+0x348d0], R16 ;  /* 0x0348d01002008388 */ /* 0x0001e80000000c00 */
[----:B------:R0:W-:Y:S01]  /*14d60*/  @!P0 STL [R1+0x4], R2 ;  /* 0x0000040201008387 */ /* 0x0001e20000100800 */
[----:B------:R-:W-:Y:S06]  /*14d70*/  BAR.ARV 0x5, 0x180 ;  /* 0x0146000000007b1d */ /* 0x000fec0000002000 */
.L_x_500:
[----:B------:R-:W-:Y:S02]  /*14d80*/  ULDC UR4, c[0x0][0xc3c] ;  /* 0x00030f0000047ab9 */ /* 0x000fe40000000800 */
[----:B---3--:R-:W-:-:S13]  /*14d90*/  ISETP.GE.AND P0, PT, R19, UR4, PT ;  /* 0x0000000413007c0c */ /* 0x008fda000bf06270 */
[----:B------:R-:W-:Y:S05]  /*14da0*/  @!P0 BRA `(.L_x_512) ;  /* 0xffffffb000488947 */ /* 0x000fea000383ffff */
[----:B------:R-:W-:Y:S05]  /*14db0*/  BSYNC B8 ;  /* 0x0000000000087941 */ /* 0x000fea0003800000 */
.L_x_413:
[----:B--2---:R-:W2:Y:S01]  /*14dc0*/  LDL.LU R0, [R1+0x50] ;  /* 0x0000500001007983 */ /* 0x004ea20000300800 */
[----:B------:R-:W-:Y:S01]  /*14dd0*/  BSSY B0, `(.L_x_513) ;  /* 0x000000b000007945 */ /* 0x000fe20003800000 */
[----:B------:R-:W3:Y:S01]  /*14de0*/  S2R R5, SR_CgaCtaId ;  /* 0x0000000000057919 */ /* 0x000ee20000008800 */
[----:B--2---:R-:W-:-:S05]  /*14df0*/  VIADD R0, R0, 0x1 ;  /* 0x0000000100007836 */ /* 0x004fca0000000000 */
[----:B0-----:R-:W-:-:S04]  /*14e00*/  LEA.HI R2, R0, R0, RZ, 0x1 ;  /* 0x0000000000027211 */ /* 0x001fc800078f08ff */
[----:B------:R-:W-:-:S05]  /*14e10*/  LOP3.LUT R3, R2, 0xfffffffe, RZ, 0xc0, !PT ;  /* 0xfffffffe02037812 */ /* 0x000fca00078ec0ff */
[----:B------:R-:W-:Y:S01]  /*14e20*/  IMAD.IADD R3, R0, 0x1, -R3 ;  /* 0x0000000100037824 */ /* 0x000fe200078e0a03 */
[----:B------:R-:W-:-:S04]  /*14e30*/  MOV R0, 0x400 ;  /* 0x0000040000007802 */ /* 0x000fc80000000f00 */
[----:B---3--:R-:W-:Y:S02]  /*14e40*/  LEA R0, R5, R0, 0x18 ;  /* 0x0000000005007211 */ /* 0x008fe400078ec0ff */
[----:B------:R-:W-:-:S04]  /*14e50*/  SHF.L.U32 R3, R3, 0x1f, RZ ;  /* 0x0000001f03037819 */ /* 0x000fc800000006ff */
[----:B------:R-:W0:Y:S02]  /*14e60*/  SYNCS.PHASECHK.TRANS64.TRYWAIT P0, [R0+URZ+0x34820], R3 ;  /* 0x03482003000075a7 */ /* 0x000e24000800017f */
[----:B0-----:R-:W-:Y:S05]  /*14e70*/  @!P0 BRA `(.L_x_514) ;  /* 0x0000001c007c8947 */ /* 0x001fea0003800000 */
.L_x_582:
[----:B------:R-:W-:Y:S05]  /*14e80*/  BSYNC B0 ;  /* 0x0000000000007941 */ /* 0x000fea0003800000 */
.L_x_513:
[----:B------:R-:W-:-:S03]  /*14e90*/  UMOV UR4, 0xffffffff ;  /* 0xffffffff00047882 */ /* 0x000fc60000000000 */
[----:B------:R-:W-:Y:S05]  /*14ea0*/  BRA.DIV UR4, `(.L_x_515) ;  /* 0x0000001e04847947 */ /* 0x000fea000b800000 */
[----:B------:R-:W2:Y:S02]  /*14eb0*/  S2R R2, SR_TID.X ;  /* 0x0000000000027919 */ /* 0x000ea40000002100 */
[----:B--2---:R-:W-:-:S04]  /*14ec0*/  SHF.R.U32.HI R2, RZ, 0x5, R2 ;  /* 0x00000005ff027819 */ /* 0x004fc80000011602 */
[----:B------:R-:W-:-:S05]  /*14ed0*/  LOP3.LUT R2, R2, 0x3, RZ, 0xc0, !PT ;  /* 0x0000000302027812 */ /* 0x000fca00078ec0ff */
[----:B------:R2:W3:Y:S02]  /*14ee0*/  SHFL.IDX PT, R14, R2, RZ, 0x1f ;  /* 0x00001fff020e7589 */ /* 0x0004e400000e0000 */
.L_x_585:
[----:B---3--:R-:W-:Y:S01]  /*14ef0*/  ISETP.NE.AND P0, PT, R14, RZ, PT ;  /* 0x000000ff0e00720c */ /* 0x008fe20003f05270 */
[----:B------:R-:W-:-:S12]  /*14f00*/  BSSY B0, `(.L_x_516) ;  /* 0x0000027000007945 */ /* 0x000fd80003800000 */
[----:B------:R-:W-:Y:S05]  /*14f10*/  @P0 BRA `(.L_x_517) ;  /* 0x0000000000940947 */ /* 0x000fea0003800000 */
[----:B------:R-:W-:-:S03]  /*14f20*/  UMOV UR4, 0xffffffff ;  /* 0xffffffff00047882 */ /* 0x000fc60000000000 */
[----:B------:R-:W-:Y:S05]  /*14f30*/  BRA.DIV UR4, `(.L_x_518) ;  /* 0x0000001e04947947 */ /* 0x000fea000b800000 */
[----:B------:R-:W-:-:S13]  /*14f40*/  ELECT P6, URZ, PT ;  /* 0x00000000003f782f */ /* 0x000fda00038c0000 */
.L_x_588:
[----:B------:R-:W-:Y:S05]  /*14f50*/  @!P6 BRA `(.L_x_517) ;  /* 0x000000000084e947 */ /* 0x000fea0003800000 */
[----:B--2---:R-:W2:Y:S02]  /*14f60*/  LDL.LU R2, [R1+0x5c] ;  /* 0x00005c0001027983 */ /* 0x004ea40000300800 */
[----:B--2---:R-:W-:-:S04]  /*14f70*/  LOP3.LUT R2, R2, 0x2, RZ, 0xfc, !PT ;  /* 0x0000000202027812 */ /* 0x004fc800078efcff */
[----:B------:R-:W-:-:S13]  /*14f80*/  ISETP.NE.AND P2, PT, R2, 0x3, PT ;  /* 0x000000030200780c */ /* 0x000fda0003f45270 */
[----:B------:R-:W-:Y:S05]  /*14f90*/  @!P2 BRA `(.L_x_519) ;  /* 0x000000000004a947 */ /* 0x000fea0003800000 */
[----:B------:R-:W-:Y:S01]  /*14fa0*/  BPT.TRAP 0x1 ;  /* 0x000000040000795c */ /* 0x000fe20000300000 */
.L_x_519:
[----:B0-----:R-:W2:Y:S04]  /*14fb0*/  LDL R3, [R1+0x8] ;  /* 0x0000080001037983 */ /* 0x001ea80000100800 */
[----:B-1--4-:R-:W3:Y:S01]  /*14fc0*/  LDL.LU R7, [R1+0x10] ;  /* 0x0000100001077983 */ /* 0x012ee20000300800 */
[----:B------:R-:W-:-:S04]  /*14fd0*/  VIADD R2, R0, 0x34840 ;  /* 0x0003484000027836 */ /* 0x000fc80000000000 */
[C---:B--2---:R-:W-:Y:S01]  /*14fe0*/  IMAD R6, R3.reuse, 0x8, R2 ;  /* 0x0000000803067824 */ /* 0x044fe200078e0202 */
[----:B------:R-:W-:Y:S02]  /*14ff0*/  IADD3 R3, R3, 0x1, RZ ;  /* 0x0000000103037810 */ /* 0x000fe40007ffe0ff */
[----:B---3--:R-:W-:Y:S02]  /*15000*/  SHF.L.U32 R5, R7, 0x1f, RZ ;  /* 0x0000001f07057819 */ /* 0x008fe400000006ff */
[C---:B------:R-:W-:Y:S02]  /*15010*/  ISETP.NE.AND P1, PT, R3.reuse, 0x2, PT ;  /* 0x000000020300780c */ /* 0x040fe40003f25270 */
[----:B------:R-:W0:Y:S02]  /*15020*/  SYNCS.PHASECHK.TRANS64.TRYWAIT P0, [R6+URZ], R5 ;  /* 0x00000005060075a7 */ /* 0x000e24000800017f */
[----:B------:R-:W-:Y:S02]  /*15030*/  SEL R4, RZ, 0x1, P1 ;  /* 0x00000001ff047807 */ /* 0x000fe40000800000 */
[----:B------:R-:W-:-:S02]  /*15040*/  SEL R3, R3, RZ, P1 ;  /* 0x000000ff03037207 */ /* 0x000fc40000800000 */
[----:B------:R-:W-:-:S03]  /*15050*/  LOP3.LUT R4, R7, R4, RZ, 0x3c, !PT ;  /* 0x0000000407047212 */ /* 0x000fc600078e3cff */
[----:B------:R-:W-:Y:S01]  /*15060*/  IMAD R7, R3, 0x8, R2 ;  /* 0x0000000803077824 */ /* 0x000fe200078e0202 */
[----:B------:R-:W-:Y:S01]  /*15070*/  SHF.L.U32 R2, R4, 0x1f, RZ ;  /* 0x0000001f04027819 */ /* 0x000fe200000006ff */
[----:B0-----:R-:W-:Y:S06]  /*15080*/  @!P0 BRA `(.L_x_520) ;  /* 0x0000001c00608947 */ /* 0x001fec0003800000 */
.L_x_589:
[----:B------:R-:W1:Y:S02]  /*15090*/  SYNCS.PHASECHK.TRANS64.TRYWAIT P0, [R7+URZ], R2 ;  /* 0x00000002070075a7 */ /* 0x000e64000800017f */
[----:B-1----:R-:W-:Y:S05]  /*150a0*/  @!P0 BRA `(.L_x_521) ;  /* 0x0000001c006c8947 */ /* 0x002fea0003800000 */
.L_x_590:
[----:B------:R-:W-:Y:S05]  /*150b0*/  @!P2 BRA `(.L_x_522) ;  /* 0x000000000004a947 */ /* 0x000fea0003800000 */
[----:B------:R-:W-:Y:S01]  /*150c0*/  BPT.TRAP 0x1 ;  /* 0x000000040000795c */ /* 0x000fe20000300000 */
.L_x_522:
[----:B------:R-:W2:Y:S01]  /*150d0*/  LDL.LU R4, [R1+0x8] ;  /* 0x0000080001047983 */ /* 0x000ea20000300800 */
[----:B------:R-:W-:-:S04]  /*150e0*/  VIADD R0, R0, 0x34860 ;  /* 0x0003486000007836 */ /* 0x000fc80000000000 */
[----:B--2---:R-:W-:-:S04]  /*150f0*/  IMAD R4, R4, 0x8, R0 ;  /* 0x0000000804047824 */ /* 0x004fc800078e0200 */
[----:B------:R-:W2:Y:S02]  /*15100*/  SYNCS.PHASECHK.TRANS64.TRYWAIT P0, [R4+URZ], R5 ;  /* 0x00000005040075a7 */ /* 0x000ea4000800017f */
[----:B--2---:R-:W-:Y:S05]  /*15110*/  @!P0 BRA `(.L_x_523) ;  /* 0x0000001c00648947 */ /* 0x004fea0003800000 */
.L_x_591:
[----:B------:R-:W-:-:S07]  /*15120*/  IMAD R3, R3, 0x8, R0 ;  /* 0x0000000803037824 */ /* 0x000fce00078e0200 */
.L_x_524:
[----:B---3--:R3:W4:Y:S02]  /*15130*/  SYNCS.PHASECHK.TRANS64.TRYWAIT P0, [R3+URZ], R2 ;  /* 0x00000002030075a7 */ /* 0x008724000800017f */
[----:B----4-:R-:W-:Y:S05]  /*15140*/  @!P0 NANOSLEEP.SYNCS 0x989680 ;  /* 0x009896800000895d */ /* 0x010fea0003900000 */
[----:B------:R-:W4:Y:S02]  /*15150*/  @!P0 SYNCS.PHASECHK.TRANS64 P0, [R3+URZ], R2 ;  /* 0x00000002030085a7 */ /* 0x000f24000800007f */
[----:B----4-:R-:W-:Y:S05]  /*15160*/  @!P0 BRA `(.L_x_524) ;  /* 0xfffffffc00f08947 */ /* 0x010fea000383ffff */
.L_x_517:
[----:B------:R-:W-:Y:S05]  /*15170*/  BSYNC B0 ;  /* 0x0000000000007941 */ /* 0x000fea0003800000 */
.L_x_516:
[----:B------:R-:W-:Y:S05]  /*15180*/  EXIT ;  /* 0x000000000000794d */ /* 0x000fea0003800000 */
.L_x_365:
[----:B0-----:R0:W1:Y:S02]  /*15190*/  SYNCS.PHASECHK.TRANS64.TRYWAIT P1, [R0+URZ+0x34800], R3 ;  /* 0x03480003000075a7 */ /* 0x001064000802017f */
[----:B-1----:R-:W-:Y:S05]  /*151a0*/  @!P1 NANOSLEEP.SYNCS 0x989680 ;  /* 0x009896800000995d */ /* 0x002fea0003900000 */
[----:B------:R-:W1:Y:S02]  /*151b0*/  @!P1 SYNCS.PHASECHK.TRANS64 P1, [R0+URZ+0x34800], R3 ;  /* 0x03480003000095a7 */ /* 0x000e64000802007f */
[----:B-1----:R-:W-:Y:S05]  /*151c0*/  @!P1 BRA `(.L_x_365) ;  /* 0xfffffffc00f09947 */ /* 0x002fea000383ffff */
[----:B------:R-:W-:Y:S05]  /*151d0*/  BRA `(.L_x_525) ;  /* 0xfffffec400047947 */ /* 0x000fea000383ffff */
.L_x_369:
[----:B-1----:R1:W2:Y:S02]  /*151e0*/  SYNCS.PHASECHK.TRANS64.TRYWAIT P2, [R10+URZ+0x34830], R3 ;  /* 0x034830030a0075a7 */ /* 0x0022a4000804017f */
[----:B--2---:R-:W-:Y:S05]  /*151f0*/  @!P2 NANOSLEEP.SYNCS 0x989680 ;  /* 0x009896800000a95d */ /* 0x004fea0003900000 */
[----:B------:R-:W2:Y:S02]  /*15200*/  @!P2 SYNCS.PHASECHK.TRANS64 P2, [R10+URZ+0x34830], R3 ;  /* 0x034830030a00a5a7 */ /* 0x000ea4000804007f */
[----:B--2---:R-:W-:Y:S05]  /*15210*/  @!P2 BRA `(.L_x_369) ;  /* 0xfffffffc00f0a947 */ /* 0x004fea000383ffff */
[----:B------:R-:W-:Y:S05]  /*15220*/  BRA `(.L_x_368) ;  /* 0xfffffec400287947 */ /* 0x000fea000383ffff */
.L_x_374:
[----:B-1----:R1:W2:Y:S02]  /*15230*/  SYNCS.PHASECHK.TRANS64.TRYWAIT P2, [R0+URZ+0x34830], R21 ;  /* 0x03483015000075a7 */ /* 0x0022a4000804017f */
[----:B--2---:R-:W-:Y:S05]  /*15240*/  @!P2 NANOSLEEP.SYNCS 0x989680 ;  /* 0x009896800000a95d */ /* 0x004fea0003900000 */
[----:B------:R-:W2:Y:S02]  /*15250*/  @!P2 SYNCS.PHASECHK.TRANS64 P2, [R0+URZ+0x34830], R21 ;  /* 0x034830150000a5a7 */ /* 0x000ea4000804007f */
[----:B--2---:R-:W-:Y:S05]  /*15260*/  @!P2 BRA `(.L_x_374) ;  /* 0xfffffffc00f0a947 */ /* 0x004fea000383ffff */
[----:B------:R-:W-:Y:S05]  /*15270*/  BRA `(.L_x_371) ;  /* 0xffffff1c00dc7947 */ /* 0x000fea000383ffff */
.L_x_378:
[----:B-1----:R-:W-:-:S04]  /*15280*/  IMAD.U32 R15, RZ, RZ, UR6 ;  /* 0x00000006ff0f7e24 */ /* 0x002fc8000f8e00ff */
[----:B------:R1:W2:Y:S03]  /*15290*/  SYNCS.PHASECHK.TRANS64.TRYWAIT P2, [R15+URZ+0x34850], R0 ;  /* 0x034850000f0075a7 */ /* 0x0002a6000804017f */
[----:B--2---:R-:W-:Y:S05]  /*152a0*/  @!P2 NANOSLEEP.SYNCS 0x989680 ;  /* 0x009896800000a95d */ /* 0x004fea0003900000 */
[----:B------:R-:W2:Y:S02]  /*152b0*/  @!P2 SYNCS.PHASECHK.TRANS64 P2, [R15+URZ+0x34850], R0 ;  /* 0x034850000f00a5a7 */ /* 0x000ea4000804007f */
[----:B--2---:R-:W-:Y:S05]  /*152c0*/  @!P2 BRA `(.L_x_378) ;  /* 0xfffffffc00eca947 */ /* 0x004fea000383ffff */
[----:B------:R-:W-:Y:S05]  /*152d0*/  BRA `(.L_x_375) ;  /* 0xffffff4400887947 */ /* 0x000fea000383ffff */
.L_x_383:
[----:B-1----:R1:W2:Y:S02]  /*152e0*/  SYNCS.PHASECHK.TRANS64.TRYWAIT P0, [R8+URZ+0x34850], R3 ;  /* 0x03485003080075a7 */ /* 0x0022a4000800017f */
[----:B--2---:R-:W-:Y:S05]  /*152f0*/  @!P0 NANOSLEEP.SYNCS 0x989680 ;  /* 0x009896800000895d */ /* 0x004fea0003900000 */
[----:B------:R-:W2:Y:S02]  /*15300*/  @!P0 SYNCS.PHASECHK.TRANS64 P0, [R8+URZ+0x34850], R3 ;  /* 0x03485003080085a7 */ /* 0x000ea4000800007f */
[----:B--2---:R-:W-:Y:S05]  /*15310*/  @!P0 BRA `(.L_x_383) ;  /* 0xfffffffc00f08947 */ /* 0x004fea000383ffff */
[----:B------:R-:W-:Y:S05]  /*15320*/  BRA `(.L_x_382) ;  /* 0xffffff74002c7947 */ /* 0x000fea000383ffff */
.L_x_425:
[----:B------:R-:W1:Y:S01]  /*15330*/  S2R R4, SR_TID.X ;  /* 0x0000000000047919 */ /* 0x000e620000002100 */
[----:B------:R-:W-:Y:S01]  /*15340*/  BSSY B0, `(.L_x_526) ;  /* 0x000000a000007945 */ /* 0x000fe20003800000 */
[----:B0-----:R-:W-:Y:S01]  /*15350*/  IMAD.MOV.U32 R12, RZ, RZ, RZ ;  /* 0x000000ffff0c7224 */ /* 0x001fe200078e00ff */
[----:B------:R-:W-:Y:S01]  /*15360*/  MOV R15, 0xffffffff ;  /* 0xffffffff000f7802 */ /* 0x000fe20000000f00 */
[----:B------:R-:W-:Y:S01]  /*15370*/  IMAD.MOV.U32 R11, RZ, RZ, 0x1f ;  /* 0x0000001fff0b7424 */ /* 0x000fe200078e00ff */
[----:B-1----:R-:W-:-:S04]  /*15380*/  SHF.R.U32.HI R4, RZ, 0x5, R4 ;  /* 0x00000005ff047819 */ /* 0x002fc80000011604 */
[----:B------:R-:W-:-:S05]  /*15390*/  LOP3.LUT R4, R4, 0x3, RZ, 0xc0, !PT ;  /* 0x0000000304047812 */ /* 0x000fca00078ec0ff */
[----:B------:R-:W-:-:S07]  /*153a0*/  IMAD.MOV.U32 R13, RZ, RZ, R4 ;  /* 0x000000ffff0d7224 */ /* 0x000fce00078e0004 */
[----:B------:R-:W-:Y:S05]  /*153b0*/  WARPSYNC.COLLECTIVE R15, `(.L_x_527) ;  /* 0x000000000f087348 */ /* 0x000fea0003c00000 */
[----:B------:R0:W1:Y:S02]  /*153c0*/  SHFL.IDX P6, R14, R13, R12, R11 ;  /* 0x0000000c0d0e7389 */ /* 0x00006400000c000b */
[----:B01----:R-:W-:Y:S01]  /*153d0*/  ENDCOLLECTIVE ;  /* 0x000000000000791b */ /* 0x003fe20003800000 */
.L_x_527:
[----:B------:R-:W-:Y:S05]  /*153e0*/  BSYNC B0 ;  /* 0x0000000000007941 */ /* 0x000fea0003800000 */
.L_x_526:
[----:B------:R-:W-:Y:S05]  /*153f0*/  BRA `(.L_x_528) ;  /* 0xffffffb400b47947 */ /* 0x000fea000383ffff */
.L_x_427:
[----:B------:R-:W-:Y:S01]  /*15400*/  BSSY B0, `(.L_x_529) ;  /* 0x0000006000007945 */ /* 0x000fe20003800000 */
[----:B------:R-:W-:-:S07]  /*15410*/  IMAD.MOV.U32 R15, RZ, RZ, -0x1 ;  /* 0xffffffffff0f7424 */ /* 0x000fce00078e00ff */
[----:B012---:R-:W-:Y:S05]  /*15420*/  WARPSYNC.COLLECTIVE R15, `(.L_x_530) ;  /* 0x000000000f0c7348 */ /* 0x007fea0003c00000 */
[----:B------:R-:W-:Y:S02]  /*15430*/  ELECT P6, UR62, PT ;  /* 0x00000000003e782f */ /* 0x000fe400038c0000 */
[----:B------:R-:W-:Y:S01]  /*15440*/  MOV R14, UR62 ;  /* 0x0000003e000e7c02 */ /* 0x000fe20008000f00 */
[----:B012---:R-:W-:Y:S10]  /*15450*/  ENDCOLLECTIVE ;  /* 0x000000000000791b */ /* 0x007ff40003800000 */
.L_x_530:
[----:B------:R-:W-:Y:S05]  /*15460*/  BSYNC B0 ;  /* 0x0000000000007941 */ /* 0x000fea0003800000 */
.L_x_529:
[----:B------:R-:W-:Y:S05]  /*15470*/  BRA `(.L_x_531) ;  /* 0xffffffb400b87947 */ /* 0x000fea000383ffff */
.L_x_429:
[----:B--2---:R2:W3:Y:S02]  /*15480*/  SYNCS.PHASECHK.TRANS64.TRYWAIT P0, [R0+URZ+0x34840], R2 ;  /* 0x03484002000075a7 */ /* 0x0044e4000800017f */
[----:B---3--:R-:W-:Y:S05]  /*15490*/  @!P0 NANOSLEEP.SYNCS 0x989680 ;  /* 0x009896800000895d */ /* 0x008fea0003900000 */
[----:B------:R-:W3:Y:S02]  /*154a0*/  @!P0 SYNCS.PHASECHK.TRANS64 P0, [R0+URZ+0x34840], R2 ;  /* 0x03484002000085a7 */ /* 0x000ee4000800007f */
[----:B---3--:R-:W-:Y:S05]  /*154b0*/  @!P0 BRA `(.L_x_429) ;  /* 0xfffffffc00f08947 */ /* 0x008fea000383ffff */
[----:B------:R-:W-:Y:S05]  /*154c0*/  BRA `(.L_x_532) ;  /* 0xffffffb800287947 */ /* 0x000fea000383ffff */
.L_x_433:
[----:B------:R-:W2:Y:S01]  /*154d0*/  LDL.LU R11, [R1+0x40] ;  /* 0x00004000010b7983 */ /* 0x000ea20000300800 */
[----:B------:R-:W-:Y:S01]  /*154e0*/  IMAD.MOV.U32 R13, RZ, RZ, R0 ;  /* 0x000000ffff0d7224 */ /* 0x000fe200078e0000 */
[----:B------:R-:W-:Y:S01]  /*154f0*/  LOP3.LUT R8, R8, 0x7f, RZ, 0xc0, !PT ;  /* 0x0000007f08087812 */ /* 0x000fe200078ec0ff */
[----:B------:R-:W-:Y:S02]  /*15500*/  IMAD.MOV.U32 R12, RZ, RZ, RZ ;  /* 0x000000ffff0c7224 */ /* 0x000fe400078e00ff */
[----:B------:R-:W-:Y:S01]  /*15510*/  IMAD.MOV.U32 R15, RZ, RZ, -0x1 ;  /* 0xffffffffff0f7424 */ /* 0x000fe200078e00ff */
[----:B------:R-:W-:-:S04]  /*15520*/  SHF.R.U32.HI R5, RZ, 0x3, R8 ;  /* 0x00000003ff057819 */ /* 0x000fc80000011608 */
[----:B------:R-:W-:-:S05]  /*15530*/  IADD3 R2, R5, R17, RZ ;  /* 0x0000001105027210 */ /* 0x000fca0007ffe0ff */
[----:B------:R-:W-:Y:S02]  /*15540*/  VIADD R5, R2, 0x10 ;  /* 0x0000001002057836 */ /* 0x000fe40000000000 */
[----:B--2---:R-:W-:Y:S02]  /*15550*/  IMAD R3, R11, R7, RZ ;  /* 0x000000070b037224 */ /* 0x004fe400078e02ff */
[----:B------:R-:W-:-:S03]  /*15560*/  IMAD.MOV.U32 R11, RZ, RZ, 0x181f ;  /* 0x0000181fff0b7424 */ /* 0x000fc600078e00ff */
[----:B------:R-:W-:-:S13]  /*15570*/  ISETP.GE.AND P2, PT, R2, R3, PT ;  /* 0x000000030200720c */ /* 0x000fda0003f46270 */
[----:B-----5:R-:W-:Y:S05]  /*15580*/  WARPSYNC.COLLECTIVE R15, `(.L_x_533) ;  /* 0x000000000f087348 */ /* 0x020fea0003c00000 */
[----:B------:R0:W1:Y:S02]  /*15590*/  SHFL.IDX P6, R14, R13, R12, R11 ;  /* 0x0000000c0d0e7389 */ /* 0x00006400000c000b */
[----:B01---5:R-:W-:Y:S01]  /*155a0*/  ENDCOLLECTIVE ;  /* 0x000000000000791b */ /* 0x023fe20003800000 */
.L_x_533:
[----:B------:R-:W-:Y:S02]  /*155b0*/  IMAD.MOV.U32 R13, RZ, RZ, R4 ;  /* 0x000000ffff0d7224 */ /* 0x000fe400078e0004 */
[----:B------:R-:W-:-:S07]  /*155c0*/  IMAD.MOV.U32 R6, RZ, RZ, R14 ;  /* 0x000000ffff067224 */ /* 0x000fce00078e000e */
[----:B------:R-:W-:Y:S05]  /*155d0*/  WARPSYNC.COLLECTIVE R15, `(.L_x_534) ;  /* 0x000000000f087348 */ /* 0x000fea0003c00000 */
[----:B------:R0:W1:Y:S02]  /*155e0*/  SHFL.IDX P6, R14, R13, R12, R11 ;  /* 0x0000000c0d0e7389 */ /* 0x00006400000c000b */
[----:B01----:R-:W-:Y:S01]  /*155f0*/  ENDCOLLECTIVE ;  /* 0x000000000000791b */ /* 0x003fe20003800000 */
.L_x_534:
[----:B------:R-:W-:Y:S01]  /*15600*/  ULDC.64 UR4, c[0x0][0x208] ;  /* 0x0000820000047ab9 */ /* 0x000fe20000000a00 */
[----:B------:R-:W-:Y:S02]  /*15610*/  IMAD.MOV.U32 R13, RZ, RZ, R0 ;  /* 0x000000ffff0d7224 */ /* 0x000fe400078e0000 */
[----:B------:R-:W-:Y:S02]  /*15620*/  IMAD.MOV.U32 R12, RZ, RZ, 0x1 ;  /* 0x00000001ff0c7424 */ /* 0x000fe400078e00ff */
[----:B------:R-:W-:-:S05]  /*15630*/  IMAD.MOV.U32 R7, RZ, RZ, R14 ;  /* 0x000000ffff077224 */ /* 0x000fca00078e000e */
        /* <DEDUP_REMOVED lines=14> */
.L_x_535:
[----:B------:R-:W-:Y:S02]  /*15720*/  IMAD.MOV.U32 R13, RZ, RZ, R4 ;  /* 0x000000ffff0d7224 */ /* 0x000fe400078e0004 */
[----:B------:R-:W-:-:S07]  /*15730*/  IMAD.MOV.U32 R8, RZ, RZ, R14 ;  /* 0x000000ffff087224 */ /* 0x000fce00078e000e */
[----:B------:R-:W-:Y:S05]  /*15740*/  WARPSYNC.COLLECTIVE R15, `(.L_x_536) ;  /* 0x000000000f087348 */ /* 0x000fea0003c00000 */
[----:B------:R0:W1:Y:S02]  /*15750*/  SHFL.IDX P6, R14, R13, R12, R11 ;  /* 0x0000000c0d0e7389 */ /* 0x00006400000c000b */
[----:B01----:R-:W-:Y:S01]  /*15760*/  ENDCOLLECTIVE ;  /* 0x000000000000791b */ /* 0x003fe20003800000 */
.L_x_536:
[----:B------:R-:W-:Y:S01]  /*15770*/  ULDC.64 UR4, c[0x0][0x208] ;  /* 0x0000820000047ab9 */ /* 0x000fe20000000a00 */
[----:B------:R-:W-:Y:S02]  /*15780*/  IMAD.MOV.U32 R13, RZ, RZ, R0 ;  /* 0x000000ffff0d7224 */ /* 0x000fe400078e0000 */
[----:B------:R-:W-:Y:S02]  /*15790*/  IMAD.MOV.U32 R12, RZ, RZ, 0x2 ;  /* 0x00000002ff0c7424 */ /* 0x000fe400078e00ff */
[----:B------:R-:W-:-:S05]  /*157a0*/  IMAD.MOV.U32 R5, RZ, RZ, R14 ;  /* 0x000000ffff057224 */ /* 0x000fca00078e000e */
[----:B------:R-:W-:Y:S02]  /*157b0*/  @!P2 LEA R7, P3, R10, R5, 0x1 ;  /* 0x000000050a07a211 */ /* 0x000fe400078608ff */
[----:B------:R-:W-:-:S03]  /*157c0*/  IADD3 R5, R2, 0x20, RZ ;  /* 0x0000002002057810 */ /* 0x000fc60007ffe0ff */
[----:B------:R-:W-:Y:S02]  /*157d0*/  @!P2 IMAD.X R6, RZ, RZ, R8, P3 ;  /* 0x000000ffff06a224 */ /* 0x000fe400018e0608 */
[----:B------:R-:W-:-:S03]  /*157e0*/  VIADD R8, R2, 0x60 ;  /* 0x0000006002087836 */ /* 0x000fc60000000000 */
        /* <DEDUP_REMOVED lines=12> */
.L_x_537:
[----:B------:R-:W-:Y:S02]  /*158b0*/  IMAD.MOV.U32 R13, RZ, RZ, R4 ;  /* 0x000000ffff0d7224 */ /* 0x000fe400078e0004 */
[----:B------:R-:W-:-:S07]  /*158c0*/  IMAD.MOV.U32 R6, RZ, RZ, R14 ;  /* 0x000000ffff067224 */ /* 0x000fce00078e000e */
[----:B------:R-:W-:Y:S05]  /*158d0*/  WARPSYNC.COLLECTIVE R15, `(.L_x_538) ;  /* 0x000000000f087348 */ /* 0x000fea0003c00000 */
[----:B------:R0:W1:Y:S02]  /*158e0*/  SHFL.IDX P6, R14, R13, R12, R11 ;  /* 0x0000000c0d0e7389 */ /* 0x00006400000c000b */
[----:B01----:R-:W-:Y:S01]  /*158f0*/  ENDCOLLECTIVE ;  /* 0x000000000000791b */ /* 0x003fe20003800000 */
.L_x_538:
[----:B------:R-:W-:Y:S01]  /*15900*/  ULDC.64 UR4, c[0x0][0x208] ;  /* 0x0000820000047ab9 */ /* 0x000fe20000000a00 */
[----:B------:R-:W-:Y:S02]  /*15910*/  IMAD.MOV.U32 R13, RZ, RZ, R0 ;  /* 0x000000ffff0d7224 */ /* 0x000fe400078e0000 */
[----:B------:R-:W-:Y:S02]  /*15920*/  IMAD.MOV.U32 R12, RZ, RZ, 0x3 ;  /* 0x00000003ff0c7424 */ /* 0x000fe400078e00ff */
[----:B------:R-:W-:-:S05]  /*15930*/  IMAD.MOV.U32 R5, RZ, RZ, R14 ;  /* 0x000000ffff057224 */ /* 0x000fca00078e000e */
[----:B------:R-:W-:-:S05]  /*15940*/  @!P2 LEA R5, P3, R10, R5, 0x1 ;  /* 0x000000050a05a211 */ /* 0x000fca00078608ff */
[----:B------:R-:W-:-:S04]  /*15950*/  @!P2 IMAD.X R6, RZ, RZ, R6, P3 ;  /* 0x000000ffff06a224 */ /* 0x000fc800018e0606 */
[----:B------:R-:W-:Y:S02]  /*15960*/  @!P2 IMAD.MOV.U32 R7, RZ, RZ, R6 ;  /* 0x000000ffff07a224 */ /* 0x000fe400078e0006 */
[----:B------:R-:W-:Y:S01]  /*15970*/  @!P2 IMAD.MOV.U32 R6, RZ, RZ, R5 ;  /* 0x000000ffff06a224 */ /* 0x000fe200078e0005 */
[----:B------:R-:W-:-:S04]  /*15980*/  IADD3 R5, R2, 0x30, RZ ;  /* 0x0000003002057810 */ /* 0x000fc80007ffe0ff */
        /* <DEDUP_REMOVED lines=9> */
.L_x_539:
[----:B------:R-:W-:Y:S02]  /*15a20*/  IMAD.MOV.U32 R13, RZ, RZ, R4 ;  /* 0x000000ffff0d7224 */ /* 0x000fe400078e0004 */
[----:B------:R-:W-:-:S07]  /*15a30*/  IMAD.MOV.U32 R6, RZ, RZ, R14 ;  /* 0x000000ffff067224 */ /* 0x000fce00078e000e */
[----:B------:R-:W-:Y:S05]  /*15a40*/  WARPSYNC.COLLECTIVE R15, `(.L_x_540) ;  /* 0x000000000f087348 */ /* 0x000fea0003c00000 */
[----:B------:R0:W1:Y:S02]  /*15a50*/  SHFL.IDX P6, R14, R13, R12, R11 ;  /* 0x0000000c0d0e7389 */ /* 0x00006400000c000b */
[----:B01----:R-:W-:Y:S01]  /*15a60*/  ENDCOLLECTIVE ;  /* 0x000000000000791b */ /* 0x003fe20003800000 */
.L_x_540:
        /* <DEDUP_REMOVED lines=18> */
.L_x_541:
[----:B------:R-:W-:Y:S02]  /*15b90*/  IMAD.MOV.U32 R13, RZ, RZ, R4 ;  /* 0x000000ffff0d7224 */ /* 0x000fe400078e0004 */
[----:B------:R-:W-:-:S07]  /*15ba0*/  IMAD.MOV.U32 R6, RZ, RZ, R14 ;  /* 0x000000ffff067224 */ /* 0x000fce00078e000e */
[----:B------:R-:W-:Y:S05]  /*15bb0*/  WARPSYNC.COLLECTIVE R15, `(.L_x_542) ;  /* 0x000000000f087348 */ /* 0x000fea0003c00000 */
[----:B------:R0:W1:Y:S02]  /*15bc0*/  SHFL.IDX P6, R14, R13, R12, R11 ;  /* 0x0000000c0d0e7389 */ /* 0x00006400000c000b */
[----:B01----:R-:W-:Y:S01]  /*15bd0*/  ENDCOLLECTIVE ;  /* 0x000000000000791b */ /* 0x003fe20003800000 */
.L_x_542:
        /* <DEDUP_REMOVED lines=18> */
.L_x_543:
[----:B------:R-:W-:Y:S02]  /*15d00*/  IMAD.MOV.U32 R13, RZ, RZ, R4 ;  /* 0x000000ffff0d7224 */ /* 0x000fe400078e0004 */
[----:B------:R-:W-:-:S07]  /*15d10*/  IMAD.MOV.U32 R6, RZ, RZ, R14 ;  /* 0x000000ffff067224 */ /* 0x000fce00078e000e */
[----:B------:R-:W-:Y:S05]  /*15d20*/  WARPSYNC.COLLECTIVE R15, `(.L_x_544) ;  /* 0x000000000f087348 */ /* 0x000fea0003c00000 */
[----:B------:R0:W1:Y:S02]  /*15d30*/  SHFL.IDX P6, R14, R13, R12, R11 ;  /* 0x0000000c0d0e7389 */ /* 0x00006400000c000b */
[----:B01----:R-:W-:Y:S01]  /*15d40*/  ENDCOLLECTIVE ;  /* 0x000000000000791b */ /* 0x003fe20003800000 */
.L_x_544:
[----:B------:R-:W-:Y:S01]  /*15d50*/  ULDC.64 UR4, c[0x0][0x208] ;  /* 0x0000820000047ab9 */ /* 0x000fe20000000a00 */
[----:B------:R-:W-:Y:S01]  /*15d60*/  MOV R13, R0 ;  /* 0x00000000000d7202 */ /* 0x000fe20000000f00 */
        /* <DEDUP_REMOVED lines=15> */
.L_x_545:
[----:B------:R-:W-:Y:S02]  /*15e60*/  IMAD.MOV.U32 R13, RZ, RZ, R4 ;  /* 0x000000ffff0d7224 */ /* 0x000fe400078e0004 */
[----:B------:R-:W-:-:S07]  /*15e70*/  IMAD.MOV.U32 R6, RZ, RZ, R14 ;  /* 0x000000ffff067224 */ /* 0x000fce00078e000e */
[----:B------:R-:W-:Y:S05]  /*15e80*/  WARPSYNC.COLLECTIVE R15, `(.L_x_546) ;  /* 0x000000000f087348 */ /* 0x000fea0003c00000 */
[----:B------:R0:W1:Y:S02]  /*15e90*/  SHFL.IDX P6, R14, R13, R12, R11 ;  /* 0x0000000c0d0e7389 */ /* 0x00006400000c000b */
[----:B01----:R-:W-:Y:S01]  /*15ea0*/  ENDCOLLECTIVE ;  /* 0x000000000000791b */ /* 0x003fe20003800000 */
.L_x_546:
        /* <DEDUP_REMOVED lines=16> */
.L_x_547:
[----:B------:R-:W-:Y:S02]  /*15fb0*/  IMAD.MOV.U32 R13, RZ, RZ, R4 ;  /* 0x000000ffff0d7224 */ /* 0x000fe400078e0004 */
[----:B------:R-:W-:-:S07]  /*15fc0*/  IMAD.MOV.U32 R0, RZ, RZ, R14 ;  /* 0x000000ffff007224 */ /* 0x000fce00078e000e */
[----:B------:R-:W-:Y:S05]  /*15fd0*/  WARPSYNC.COLLECTIVE R15, `(.L_x_548) ;  /* 0x000000000f087348 */ /* 0x000fea0003c00000 */
[----:B------:R0:W1:Y:S02]  /*15fe0*/  SHFL.IDX P6, R14, R13, R12, R11 ;  /* 0x0000000c0d0e7389 */ /* 0x00006400000c000b */
[----:B01----:R-:W-:Y:S01]  /*15ff0*/  ENDCOLLECTIVE ;  /* 0x000000000000791b */ /* 0x003fe20003800000 */
.L_x_548:
[----:B------:R-:W-:Y:S01]  /*16000*/  IMAD.MOV.U32 R4, RZ, RZ, R14 ;  /* 0x000000ffff047224 */ /* 0x000fe200078e000e */
[----:B------:R-:W-:Y:S06]  /*16010*/  BRA `(.L_x_549) ;  /* 0xffffffb800d87947 */ /* 0x000fec000383ffff */
.L_x_438:
[----:B0-----:R-:W2:Y:S02]  /*16020*/  LDL R2, [R1+0x4] ;  /* 0x0000040001027983 */ /* 0x001ea40000100800 */
[----:B--2---:R0:W1:Y:S02]  /*16030*/  SYNCS.PHASECHK.TRANS64.TRYWAIT P0, [R2+URZ+0x34820], R0 ;  /* 0x03482000020075a7 */ /* 0x004064000800017f */
[----:B-1----:R-:W-:Y:S05]  /*16040*/  @!P0 NANOSLEEP.SYNCS 0x989680 ;  /* 0x009896800000895d */ /* 0x002fea0003900000 */
[----:B------:R-:W1:Y:S02]  /*16050*/  @!P0 SYNCS.PHASECHK.TRANS64 P0, [R2+URZ+0x34820], R0 ;  /* 0x03482000020085a7 */ /* 0x000e64000800007f */
[----:B-1----:R-:W-:Y:S05]  /*16060*/  @!P0 BRA `(.L_x_438) ;  /* 0xfffffffc00ec8947 */ /* 0x002fea000383ffff */
[----:B------:R-:W-:Y:S05]  /*16070*/  BRA `(.L_x_550) ;  /* 0xffffffbc00507947 */ /* 0x000fea000383ffff */
.L_x_447:
[----:B-1----:R1:W2:Y:S02]  /*16080*/  SYNCS.PHASECHK.TRANS64.TRYWAIT P0, [R3+URZ+0x34840], R2 ;  /* 0x03484002030075a7 */ /* 0x0022a4000800017f */
[----:B--2---:R-:W-:Y:S05]  /*16090*/  @!P0 NANOSLEEP.SYNCS 0x989680 ;  /* 0x009896800000895d */ /* 0x004fea0003900000 */
[----:B------:R-:W2:Y:S02]  /*160a0*/  @!P0 SYNCS.PHASECHK.TRANS64 P0, [R3+URZ+0x34840], R2 ;  /* 0x03484002030085a7 */ /* 0x000ea4000800007f */
[----:B--2---:R-:W-:Y:S05]  /*160b0*/  @!P0 BRA `(.L_x_447) ;  /* 0xfffffffc00f08947 */ /* 0x004fea000383ffff */
[----:B------:R-:W-:Y:S05]  /*160c0*/  BRA `(.L_x_551) ;  /* 0xffffffc000207947 */ /* 0x000fea000383ffff */
.L_x_453:
[----:B0-----:R0:W1:Y:S02]  /*160d0*/  SYNCS.PHASECHK.TRANS64.TRYWAIT P0, [R3+URZ+0x60], R2 ;  /* 0x00006002030075a7 */ /* 0x001064000800017f */
[----:B-1----:R-:W-:Y:S05]  /*160e0*/  @!P0 NANOSLEEP.SYNCS 0x989680 ;  /* 0x009896800000895d */ /* 0x002fea0003900000 */
[----:B------:R-:W1:Y:S02]  /*160f0*/  @!P0 SYNCS.PHASECHK.TRANS64 P0, [R3+URZ+0x60], R2 ;  /* 0x00006002030085a7 */ /* 0x000e64000800007f */
[----:B-1----:R-:W-:Y:S05]  /*16100*/  @!P0 BRA `(.L_x_453) ;  /* 0xfffffffc00f08947 */ /* 0x002fea000383ffff */
[----:B------:R-:W-:Y:S05]  /*16110*/  BRA `(.L_x_552) ;  /* 0xffffffc000fc7947 */ /* 0x000fea000383ffff */
.L_x_462:
[----:B---3--:R3:W4:Y:S02]  /*16120*/  SYNCS.PHASECHK.TRANS64.TRYWAIT P0, [R3+URZ+0x34840], R2 ;  /* 0x03484002030075a7 */ /* 0x008724000800017f */
[----:B----4-:R-:W-:Y:S05]  /*16130*/  @!P0 NANOSLEEP.SYNCS 0x989680 ;  /* 0x009896800000895d */ /* 0x010fea0003900000 */
[----:B------:R-:W4:Y:S02]  /*16140*/  @!P0 SYNCS.PHASECHK.TRANS64 P0, [R3+URZ+0x34840], R2 ;  /* 0x03484002030085a7 */ /* 0x000f24000800007f */
[----:B----4-:R-:W-:Y:S05]  /*16150*/  @!P0 BRA `(.L_x_462) ;  /* 0xfffffffc00f08947 */ /* 0x010fea000383ffff */
[----:B------:R-:W-:Y:S05]  /*16160*/  BRA `(.L_x_553) ;  /* 0xffffffc800a87947 */ /* 0x000fea000383ffff */
.L_x_468:
[----:B--2---:R2:W3:Y:S02]  /*16170*/  SYNCS.PHASECHK.TRANS64.TRYWAIT P0, [R2+URZ+0x60], R3 ;  /* 0x00006003020075a7 */ /* 0x0044e4000800017f */
[----:B---3--:R-:W-:Y:S05]  /*16180*/  @!P0 NANOSLEEP.SYNCS 0x989680 ;  /* 0x009896800000895d */ /* 0x008fea0003900000 */
[----:B------:R-:W3:Y:S02]  /*16190*/  @!P0 SYNCS.PHASECHK.TRANS64 P0, [R2+URZ+0x60], R3 ;  /* 0x00006003020085a7 */ /* 0x000ee4000800007f */
[----:B---3--:R-:W-:Y:S05]  /*161a0*/  @!P0 BRA `(.L_x_468) ;  /* 0xfffffffc00f08947 */ /* 0x008fea000383ffff */
[----:B------:R-:W-:Y:S05]  /*161b0*/  BRA `(.L_x_554) ;  /* 0xffffffcc00847947 */ /* 0x000fea000383ffff */
.L_x_477:
[----:B----4-:R4:W0:Y:S02]  /*161c0*/  SYNCS.PHASECHK.TRANS64.TRYWAIT P0, [R2+URZ+0x34840], R3 ;  /* 0x03484003020075a7 */ /* 0x010824000800017f */
[----:B0-----:R-:W-:Y:S05]  /*161d0*/  @!P0 NANOSLEEP.SYNCS 0x989680 ;  /* 0x009896800000895d */ /* 0x001fea0003900000 */
[----:B------:R-:W0:Y:S02]  /*161e0*/  @!P0 SYNCS.PHASECHK.TRANS64 P0, [R2+URZ+0x34840], R3 ;  /* 0x03484003020085a7 */ /* 0x000e24000800007f */
[----:B0-----:R-:W-:Y:S05]  /*161f0*/  @!P0 BRA `(.L_x_477) ;  /* 0xfffffffc00f08947 */ /* 0x001fea000383ffff */
[----:B------:R-:W-:Y:S05]  /*16200*/  BRA `(.L_x_555) ;  /* 0xffffffd000fc7947 */ /* 0x000fea000383ffff */
.L_x_483:
[----:B--2---:R2:W3:Y:S02]  /*16210*/  SYNCS.PHASECHK.TRANS64.TRYWAIT P0, [R2+URZ+0x60], R5 ;  /* 0x00006005020075a7 */ /* 0x0044e4000800017f */
[----:B---3--:R-:W-:Y:S05]  /*16220*/  @!P0 NANOSLEEP.SYNCS 0x989680 ;  /* 0x009896800000895d */ /* 0x008fea0003900000 */
[----:B------:R-:W3:Y:S02]  /*16230*/  @!P0 SYNCS.PHASECHK.TRANS64 P0, [R2+URZ+0x60], R5 ;  /* 0x00006005020085a7 */ /* 0x000ee4000800007f */
[----:B---3--:R-:W-:Y:S05]  /*16240*/  @!P0 BRA `(.L_x_483) ;  /* 0xfffffffc00f08947 */ /* 0x008fea000383ffff */
[----:B------:R-:W-:Y:S05]  /*16250*/  BRA `(.L_x_556) ;  /* 0xffffffd400d87947 */ /* 0x000fea000383ffff */
.L_x_494:
[----:B0-----:R0:W2:Y:S02]  /*16260*/  SYNCS.PHASECHK.TRANS64.TRYWAIT P0, [R2+URZ+0x34860], R0 ;  /* 0x03486000020075a7 */ /* 0x0010a4000800017f */
[----:B--2---:R-:W-:Y:S05]  /*16270*/  @!P0 NANOSLEEP.SYNCS 0x989680 ;  /* 0x009896800000895d */ /* 0x004fea0003900000 */
[----:B------:R-:W2:Y:S02]  /*16280*/  @!P0 SYNCS.PHASECHK.TRANS64 P0, [R2+URZ+0x34860], R0 ;  /* 0x03486000020085a7 */ /* 0x000ea4000800007f */
[----:B--2---:R-:W-:Y:S05]  /*16290*/  @!P0 BRA `(.L_x_494) ;  /* 0xfffffffc00f08947 */ /* 0x004fea000383ffff */
[----:B------:R-:W-:Y:S05]  /*162a0*/  BRA `(.L_x_557) ;  /* 0xffffffdc00347947 */ /* 0x000fea000383ffff */
.L_x_501:
[----:B------:R-:W-:Y:S01]  /*162b0*/  BSSY B0, `(.L_x_558) ;  /* 0x0000008000007945 */ /* 0x000fe20003800000 */
[----:B------:R-:W-:Y:S02]  /*162c0*/  IMAD.MOV.U32 R13, RZ, RZ, R16 ;  /* 0x000000ffff0d7224 */ /* 0x000fe400078e0010 */
[----:B------:R-:W-:Y:S02]  /*162d0*/  IMAD.MOV.U32 R12, RZ, RZ, RZ ;  /* 0x000000ffff0c7224 */ /* 0x000fe400078e00ff */
[----:B------:R-:W-:Y:S02]  /*162e0*/  IMAD.MOV.U32 R11, RZ, RZ, 0x1f ;  /* 0x0000001fff0b7424 */ /* 0x000fe400078e00ff */
[----:B------:R-:W-:-:S07]  /*162f0*/  IMAD.MOV.U32 R15, RZ, RZ, -0x1 ;  /* 0xffffffffff0f7424 */ /* 0x000fce00078e00ff */
[----:B-----5:R-:W-:Y:S05]  /*16300*/  WARPSYNC.COLLECTIVE R15, `(.L_x_559) ;  /* 0x000000000f087348 */ /* 0x020fea0003c00000 */
[----:B------:R0:W1:Y:S02]  /*16310*/  SHFL.IDX P6, R14, R13, R12, R11 ;  /* 0x0000000c0d0e7389 */ /* 0x00006400000c000b */
[----:B01---5:R-:W-:Y:S01]  /*16320*/  ENDCOLLECTIVE ;  /* 0x000000000000791b */ /* 0x023fe20003800000 */
.L_x_559:
[----:B------:R-:W-:Y:S05]  /*16330*/  BSYNC B0 ;  /* 0x0000000000007941 */ /* 0x000fea0003800000 */
.L_x_558:
[----:B------:R-:W-:Y:S01]  /*16340*/  IMAD.MOV.U32 R13, RZ, RZ, R16 ;  /* 0x000000ffff0d7224 */ /* 0x000fe200078e0010 */
[----:B------:R-:W-:Y:S01]  /*16350*/  MOV R0, R14 ;  /* 0x0000000e00007202 */ /* 0x000fe20000000f00 */
[----:B------:R-:W-:Y:S02]  /*16360*/  IMAD.MOV.U32 R12, RZ, RZ, 0x1 ;  /* 0x00000001ff0c7424 */ /* 0x000fe400078e00ff */
[----:B------:R-:W-:Y:S02]  /*16370*/  IMAD.MOV.U32 R11, RZ, RZ, 0x1f ;  /* 0x0000001fff0b7424 */ /* 0x000fe400078e00ff */
[----:B------:R-:W-:Y:S02]  /*16380*/  IMAD.MOV.U32 R15, RZ, RZ, -0x1 ;  /* 0xffffffffff0f7424 */ /* 0x000fe400078e00ff */
[----:B------:R-:W-:-:S07]  /*16390*/  IMAD.IADD R5, R19, 0x1, R7 ;  /* 0x0000000113057824 */ /* 0x000fce00078e0207 */
[----:B------:R-:W-:Y:S05]  /*163a0*/  WARPSYNC.COLLECTIVE R15, `(.L_x_560) ;  /* 0x000000000f087348 */ /* 0x000fea0003c00000 */
[----:B------:R0:W1:Y:S02]  /*163b0*/  SHFL.IDX P6, R14, R13, R12, R11 ;  /* 0x0000000c0d0e7389 */ /* 0x00006400000c000b */
[----:B01----:R-:W-:Y:S01]  /*163c0*/  ENDCOLLECTIVE ;  /* 0x000000000000791b */ /* 0x003fe20003800000 */
.L_x_560:
[----:B------:R-:W-:Y:S01]  /*163d0*/  ULDC UR4, c[0x0][0xc3c] ;  /* 0x00030f0000047ab9 */ /* 0x000fe20000000800 */
[----:B------:R-:W-:Y:S01]  /*163e0*/  ULDC.64 UR6, c[0x0][0x208] ;  /* 0x0000820000067ab9 */ /* 0x000fe20000000a00 */
[----:B------:R-:W-:-:S13]  /*163f0*/  ISETP.GE.OR P1, PT, R5, UR4, !P0 ;  /* 0x0000000405007c0c */ /* 0x000fda000c726670 */
[----:B------:R-:W0:Y:S01]  /*16400*/  @!P1 LDC.64 R2, c[0x0][0xc80] ;  /* 0x00032000ff029b82 */ /* 0x000e220000000a00 */
[----:B------:R-:W-:Y:S02]  /*16410*/  IMAD.MOV.U32 R11, RZ, RZ, RZ ;  /* 0x000000ffff0b7224 */ /* 0x000fe400078e00ff */
[----:B------:R-:W-:Y:S02]  /*16420*/  IMAD.MOV.U32 R4, RZ, RZ, R14 ;  /* 0x000000ffff047224 */ /* 0x000fe400078e000e */
[----:B0-----:R-:W-:-:S06]  /*16430*/  @!P1 IMAD.WIDE R2, R5, 0x4, R2 ;  /* 0x0000000405029825 */ /* 0x001fcc00078e0202 */
[----:B------:R0:W2:Y:S01]  /*16440*/  @!P1 LDG.E R3, desc[UR6][R2.64] ;  /* 0x0000000602039981 */ /* 0x0000a2000c1e1900 */
[C---:B------:R-:W-:Y:S02]  /*16450*/  ISETP.GE.U32.AND P2, PT, R7.reuse, 0x2, PT ;  /* 0x000000020700780c */ /* 0x040fe40003f46070 */
[C---:B------:R-:W-:Y:S02]  /*16460*/  ISETP.GE.U32.AND P3, PT, R7.reuse, 0x4, PT ;  /* 0x000000040700780c */ /* 0x040fe40003f66070 */
[C---:B------:R-:W-:Y:S02]  /*16470*/  ISETP.GE.U32.AND P4, PT, R7.reuse, 0x8, PT ;  /* 0x000000080700780c */ /* 0x040fe40003f86070 */
[C---:B------:R-:W-:Y:S01]  /*16480*/  ISETP.GE.U32.AND P5, PT, R7.reuse, 0x10, PT ;  /* 0x000000100700780c */ /* 0x040fe20003fa6070 */
[----:B0-----:R-:W-:Y:S02]  /*16490*/  IMAD.MOV.U32 R2, RZ, RZ, RZ ;  /* 0x000000ffff027224 */ /* 0x001fe400078e00ff */
[----:B--2---:R-:W-:Y:S01]  /*164a0*/  @!P1 IMAD.MOV.U32 R2, RZ, RZ, R3 ;  /* 0x000000ffff029224 */ /* 0x004fe200078e0003 */
[----:B------:R-:W-:-:S04]  /*164b0*/  ISETP.NE.AND P1, PT, R7, RZ, PT ;  /* 0x000000ff0700720c */ /* 0x000fc80003f25270 */
[----:B------:R-:W-:-:S09]  /*164c0*/  MOV R13, R2 ;  /* 0x00000002000d7202 */ /* 0x000fd20000000f00 */
[----:B------:R-:W-:Y:S05]  /*164d0*/  WARPSYNC.COLLECTIVE R15, `(.L_x_561) ;  /* 0x000000000f087348 */ /* 0x000fea0003c00000 */
[----:B------:R0:W1:Y:S02]  /*164e0*/  SHFL.UP P6, R14, R13, R12, R11 ;  /* 0x0400000c0d0e7389 */ /* 0x00006400000c000b */
[----:B01----:R-:W-:Y:S01]  /*164f0*/  ENDCOLLECTIVE ;  /* 0x000000000000791b */ /* 0x003fe20003800000 */
.L_x_561:
[----:B------:R-:W-:Y:S01]  /*16500*/  IMAD.MOV.U32 R12, RZ, RZ, 0x2 ;  /* 0x00000002ff0c7424 */ /* 0x000fe200078e00ff */
[----:B------:R-:W-:-:S05]  /*16510*/  SEL R5, R14, RZ, P1 ;  /* 0x000000ff0e057207 */ /* 0x000fca0000800000 */
[----:B------:R-:W-:-:S04]  /*16520*/  IMAD.IADD R3, R2, 0x1, R5 ;  /* 0x0000000102037824 */ /* 0x000fc800078e0205 */
[----:B------:R-:W-:-:S07]  /*16530*/  IMAD.MOV.U32 R13, RZ, RZ, R3 ;  /* 0x000000ffff0d7224 */ /* 0x000fce00078e0003 */
[----:B------:R-:W-:Y:S05]  /*16540*/  WARPSYNC.COLLECTIVE R15, `(.L_x_562) ;  /* 0x000000000f087348 */ /* 0x000fea0003c00000 */
[----:B------:R0:W1:Y:S02]  /*16550*/  SHFL.UP P6, R14, R13, R12, R11 ;  /* 0x0400000c0d0e7389 */ /* 0x00006400000c000b */
[----:B01----:R-:W-:Y:S01]  /*16560*/  ENDCOLLECTIVE ;  /* 0x000000000000791b */ /* 0x003fe20003800000 */
.L_x_562:
[----:B------:R-:W-:Y:S02]  /*16570*/  IMAD.MOV.U32 R12, RZ, RZ, 0x4 ;  /* 0x00000004ff0c7424 */ /* 0x000fe400078e00ff */
[----:B------:R-:W-:-:S05]  /*16580*/  IMAD.MOV.U32 R5, RZ, RZ, R14 ;  /* 0x000000ffff057224 */ /* 0x000fca00078e000e */
[----:B------:R-:W-:-:S05]  /*16590*/  SEL R6, R5, RZ, P2 ;  /* 0x000000ff05067207 */ /* 0x000fca0001000000 */
[----:B------:R-:W-:-:S04]  /*165a0*/  IMAD.IADD R3, R3, 0x1, R6 ;  /* 0x0000000103037824 */ /* 0x000fc800078e0206 */
[----:B------:R-:W-:-:S07]  /*165b0*/  IMAD.MOV.U32 R13, RZ, RZ, R3 ;  /* 0x000000ffff0d7224 */ /* 0x000fce00078e0003 */
[----:B------:R-:W-:Y:S05]  /*165c0*/  WARPSYNC.COLLECTIVE R15, `(.L_x_563) ;  /* 0x000000000f087348 */ /* 0x000fea0003c00000 */
[----:B------:R0:W1:Y:S02]  /*165d0*/  SHFL.UP P6, R14, R13, R12, R11 ;  /* 0x0400000c0d0e7389 */ /* 0x00006400000c000b */
[----:B01----:R-:W-:Y:S01]  /*165e0*/  ENDCOLLECTIVE ;  /* 0x000000000000791b */ /* 0x003fe20003800000 */
.L_x_563:
[----:B------:R-:W-:Y:S01]  /*165f0*/  IMAD.MOV.U32 R12, RZ, RZ, 0x8 ;  /* 0x00000008ff0c7424 */ /* 0x000fe200078e00ff */
[----:B------:R-:W-:-:S04]  /*16600*/  MOV R5, R14 ;  /* 0x0000000e00057202 */ /* 0x000fc80000000f00 */
[----:B------:R-:W-:-:S05]  /*16610*/  SEL R6, R5, RZ, P3 ;  /* 0x000000ff05067207 */ /* 0x000fca0001800000 */
[----:B------:R-:W-:-:S04]  /*16620*/  IMAD.IADD R3, R3, 0x1, R6 ;  /* 0x0000000103037824 */ /* 0x000fc800078e0206 */
[----:B------:R-:W-:-:S07]  /*16630*/  IMAD.MOV.U32 R13, RZ, RZ, R3 ;  /* 0x000000ffff0d7224 */ /* 0x000fce00078e0003 */
[----:B------:R-:W-:Y:S05]  /*16640*/  WARPSYNC.COLLECTIVE R15, `(.L_x_564) ;  /* 0x000000000f087348 */ /* 0x000fea0003c00000 */
[----:B------:R0:W1:Y:S02]  /*16650*/  SHFL.UP P6, R14, R13, R12, R11 ;  /* 0x0400000c0d0e7389 */ /* 0x00006400000c000b */
[----:B01----:R-:W-:Y:S01]  /*16660*/  ENDCOLLECTIVE ;  /* 0x000000000000791b */ /* 0x003fe20003800000 */
.L_x_564:
        /* <DEDUP_REMOVED lines=8> */
.L_x_565:
[----:B------:R-:W-:Y:S02]  /*166f0*/  IMAD.MOV.U32 R12, RZ, RZ, 0x1f ;  /* 0x0000001fff0c7424 */ /* 0x000fe400078e00ff */
[----:B------:R-:W-:Y:S02]  /*16700*/  IMAD.MOV.U32 R11, RZ, RZ, 0x1f ;  /* 0x0000001fff0b7424 */ /* 0x000fe400078e00ff */
[----:B------:R-:W-:-:S05]  /*16710*/  IMAD.MOV.U32 R5, RZ, RZ, R14 ;  /* 0x000000ffff057224 */ /* 0x000fca00078e000e */
[----:B------:R-:W-:-:S04]  /*16720*/  SEL R6, R5, RZ, P5 ;  /* 0x000000ff05067207 */ /* 0x000fc80002800000 */
[----:B------:R-:W-:-:S05]  /*16730*/  IADD3 R3, R3, R6, RZ ;  /* 0x0000000603037210 */ /* 0x000fca0007ffe0ff */
[----:B------:R-:W-:-:S07]  /*16740*/  IMAD.MOV.U32 R13, RZ, RZ, R3 ;  /* 0x000000ffff0d7224 */ /* 0x000fce00078e0003 */
[----:B------:R-:W-:Y:S05]  /*16750*/  WARPSYNC.COLLECTIVE R15, `(.L_x_566) ;  /* 0x000000000f087348 */ /* 0x000fea0003c00000 */
[----:B------:R0:W1:Y:S02]  /*16760*/  SHFL.IDX P6, R14, R13, R12, R11 ;  /* 0x0000000c0d0e7389 */ /* 0x00006400000c000b */
[----:B01----:R-:W-:Y:S01]  /*16770*/  ENDCOLLECTIVE ;  /* 0x000000000000791b */ /* 0x003fe20003800000 */
.L_x_566:
[----:B------:R-:W-:Y:S01]  /*16780*/  IMAD.MOV.U32 R6, RZ, RZ, R14 ;  /* 0x000000ffff067224 */ /* 0x000fe200078e000e */
[----:B------:R-:W-:Y:S06]  /*16790*/  BRA `(.L_x_567) ;  /* 0xffffffdc00bc7947 */ /* 0x000fec000383ffff */
.L_x_506:
[----:B------:R-:W-:Y:S01]  /*167a0*/  BSSY B0, `(.L_x_568) ;  /* 0x0000008000007945 */ /* 0x000fe20003800000 */
[----:B-----5:R-:W-:Y:S02]  /*167b0*/  IMAD.MOV.U32 R13, RZ, RZ, R2 ;  /* 0x000000ffff0d7224 */ /* 0x020fe400078e0002 */
[----:B------:R-:W-:Y:S02]  /*167c0*/  IMAD.MOV.U32 R12, RZ, RZ, 0x1 ;  /* 0x00000001ff0c7424 */ /* 0x000fe400078e00ff */
[----:B------:R-:W-:Y:S02]  /*167d0*/  IMAD.MOV.U32 R11, RZ, RZ, RZ ;  /* 0x000000ffff0b7224 */ /* 0x000fe400078e00ff */
[----:B------:R-:W-:-:S07]  /*167e0*/  IMAD.MOV.U32 R15, RZ, RZ, -0x1 ;  /* 0xffffffffff0f7424 */ /* 0x000fce00078e00ff */
[----:B0-----:R-:W-:Y:S05]  /*167f0*/  WARPSYNC.COLLECTIVE R15, `(.L_x_569) ;  /* 0x000000000f087348 */ /* 0x001fea0003c00000 */
[----:B------:R1:W2:Y:S02]  /*16800*/  SHFL.UP P6, R14, R13, R12, R11 ;  /* 0x0400000c0d0e7389 */ /* 0x0002a400000c000b */
[----:B012---:R-:W-:Y:S01]  /*16810*/  ENDCOLLECTIVE ;  /* 0x000000000000791b */ /* 0x007fe20003800000 */
.L_x_569:
[----:B------:R-:W-:Y:S05]  /*16820*/  BSYNC B0 ;  /* 0x0000000000007941 */ /* 0x000fea0003800000 */
.L_x_568:
[----:B------:R-:W-:Y:S01]  /*16830*/  SEL R3, R14, RZ, P1 ;  /* 0x000000ff0e037207 */ /* 0x000fe20000800000 */
[----:B------:R-:W-:Y:S02]  /*16840*/  IMAD.MOV.U32 R12, RZ, RZ, 0x2 ;  /* 0x00000002ff0c7424 */ /* 0x000fe400078e00ff */
[----:B------:R-:W-:Y:S01]  /*16850*/  IMAD.MOV.U32 R11, RZ, RZ, RZ ;  /* 0x000000ffff0b7224 */ /* 0x000fe200078e00ff */
[----:B------:R-:W-:Y:S01]  /*16860*/  IADD3 R3, R2, R3, RZ ;  /* 0x0000000302037210 */ /* 0x000fe20007ffe0ff */
[----:B------:R-:W-:-:S04]  /*16870*/  IMAD.MOV.U32 R15, RZ, RZ, -0x1 ;  /* 0xffffffffff0f7424 */ /* 0x000fc800078e00ff */
[----:B------:R-:W-:-:S07]  /*16880*/  IMAD.MOV.U32 R13, RZ, RZ, R3 ;  /* 0x000000ffff0d7224 */ /* 0x000fce00078e0003 */
[----:B------:R-:W-:Y:S05]  /*16890*/  WARPSYNC.COLLECTIVE R15, `(.L_x_570) ;  /* 0x000000000f087348 */ /* 0x000fea0003c00000 */
[----:B------:R0:W1:Y:S02]  /*168a0*/  SHFL.UP P6, R14, R13, R12, R11 ;  /* 0x0400000c0d0e7389 */ /* 0x00006400000c000b */
[----:B01----:R-:W-:Y:S01]  /*168b0*/  ENDCOLLECTIVE ;  /* 0x000000000000791b */ /* 0x003fe20003800000 */
.L_x_570:
[----:B------:R-:W-:Y:S01]  /*168c0*/  IMAD.MOV.U32 R12, RZ, RZ, 0x4 ;  /* 0x00000004ff0c7424 */ /* 0x000fe200078e00ff */
[----:B------:R-:W-:-:S05]  /*168d0*/  SEL R14, R14, RZ, P2 ;  /* 0x000000ff0e0e7207 */ /* 0x000fca0001000000 */
[----:B------:R-:W-:-:S04]  /*168e0*/  IMAD.IADD R3, R3, 0x1, R14 ;  /* 0x0000000103037824 */ /* 0x000fc800078e020e */
[----:B------:R-:W-:-:S07]  /*168f0*/  IMAD.MOV.U32 R13, RZ, RZ, R3 ;  /* 0x000000ffff0d7224 */ /* 0x000fce00078e0003 */
[----:B------:R-:W-:Y:S05]  /*16900*/  WARPSYNC.COLLECTIVE R15, `(.L_x_571) ;  /* 0x000000000f087348 */ /* 0x000fea0003c00000 */
[----:B------:R0:W1:Y:S02]  /*16910*/  SHFL.UP P6, R14, R13, R12, R11 ;  /* 0x0400000c0d0e7389 */ /* 0x00006400000c000b */
[----:B01----:R-:W-:Y:S01]  /*16920*/  ENDCOLLECTIVE ;  /* 0x000000000000791b */ /* 0x003fe20003800000 */
.L_x_571:
[----:B------:R-:W-:Y:S01]  /*16930*/  IMAD.MOV.U32 R12, RZ, RZ, 0x8 ;  /* 0x00000008ff0c7424 */ /* 0x000fe200078e00ff */
[----:B------:R-:W-:-:S05]  /*16940*/  SEL R14, R14, RZ, P3 ;  /* 0x000000ff0e0e7207 */ /* 0x000fca0001800000 */
[----:B------:R-:W-:-:S05]  /*16950*/  IMAD.IADD R3, R3, 0x1, R14 ;  /* 0x0000000103037824 */ /* 0x000fca00078e020e */
[----:B------:R-:W-:-:S07]  /*16960*/  MOV R13, R3 ;  /* 0x00000003000d7202 */ /* 0x000fce0000000f00 */
[----:B------:R-:W-:Y:S05]  /*16970*/  WARPSYNC.COLLECTIVE R15, `(.L_x_572) ;  /* 0x000000000f087348 */ /* 0x000fea0003c00000 */
[----:B------:R0:W1:Y:S02]  /*16980*/  SHFL.UP P6, R14, R13, R12, R11 ;  /* 0x0400000c0d0e7389 */ /* 0x00006400000c000b */
[----:B01----:R-:W-:Y:S01]  /*16990*/  ENDCOLLECTIVE ;  /* 0x000000000000791b */ /* 0x003fe20003800000 */
.L_x_572:
[----:B------:R-:W-:Y:S01]  /*169a0*/  IMAD.MOV.U32 R12, RZ, RZ, 0x10 ;  /* 0x00000010ff0c7424 */ /* 0x000fe200078e00ff */
[----:B------:R-:W-:-:S05]  /*169b0*/  SEL R14, R14, RZ, P4 ;  /* 0x000000ff0e0e7207 */ /* 0x000fca0002000000 */
[----:B------:R-:W-:-:S04]  /*169c0*/  IMAD.IADD R3, R3, 0x1, R14 ;  /* 0x0000000103037824 */ /* 0x000fc800078e020e */
[----:B------:R-:W-:-:S07]  /*169d0*/  IMAD.MOV.U32 R13, RZ, RZ, R3 ;  /* 0x000000ffff0d7224 */ /* 0x000fce00078e0003 */
[----:B------:R-:W-:Y:S05]  /*169e0*/  WARPSYNC.COLLECTIVE R15, `(.L_x_573) ;  /* 0x000000000f087348 */ /* 0x000fea0003c00000 */
[----:B------:R0:W1:Y:S02]  /*169f0*/  SHFL.UP P6, R14, R13, R12, R11 ;  /* 0x0400000c0d0e7389 */ /* 0x00006400000c000b */
[----:B01----:R-:W-:Y:S01]  /*16a00*/  ENDCOLLECTIVE ;  /* 0x000000000000791b */ /* 0x003fe20003800000 */
.L_x_573:
[----:B------:R-:W-:Y:S02]  /*16a10*/  IMAD.MOV.U32 R12, RZ, RZ, 0x1f ;  /* 0x0000001fff0c7424 */ /* 0x000fe400078e00ff */
[----:B------:R-:W-:Y:S01]  /*16a20*/  IMAD.MOV.U32 R11, RZ, RZ, 0x1f ;  /* 0x0000001fff0b7424 */ /* 0x000fe200078e00ff */
[----:B------:R-:W-:-:S05]  /*16a30*/  SEL R14, R14, RZ, P5 ;  /* 0x000000ff0e0e7207 */ /* 0x000fca0002800000 */
[----:B------:R-:W-:-:S04]  /*16a40*/  IMAD.IADD R3, R3, 0x1, R14 ;  /* 0x0000000103037824 */ /* 0x000fc800078e020e */
[----:B------:R-:W-:-:S07]  /*16a50*/  IMAD.MOV.U32 R13, RZ, RZ, R3 ;  /* 0x000000ffff0d7224 */ /* 0x000fce00078e0003 */
[----:B------:R-:W-:Y:S05]  /*16a60*/  WARPSYNC.COLLECTIVE R15, `(.L_x_574) ;  /* 0x000000000f087348 */ /* 0x000fea0003c00000 */
[----:B------:R0:W1:Y:S02]  /*16a70*/  SHFL.IDX P6, R14, R13, R12, R11 ;  /* 0x0000000c0d0e7389 */ /* 0x00006400000c000b */
[----:B01----:R-:W-:Y:S01]  /*16a80*/  ENDCOLLECTIVE ;  /* 0x000000000000791b */ /* 0x003fe20003800000 */
.L_x_574:
[----:B------:R-:W-:Y:S01]  /*16a90*/  MOV R6, R14 ;  /* 0x0000000e00067202 */ /* 0x000fe20000000f00 */
[----:B------:R-:W-:Y:S06]  /*16aa0*/  BRA `(.L_x_575) ;  /* 0xffffffdc00987947 */ /* 0x000fec000383ffff */
.L_x_508:
[----:B------:R-:W-:Y:S01]  /*16ab0*/  BSSY B0, `(.L_x_576) ;  /* 0x0000006000007945 */ /* 0x000fe20003800000 */
[----:B------:R-:W-:Y:S01]  /*16ac0*/  PLOP3.LUT P6, PT, P6, PT, PT, 0x8, 0x0 ;  /* 0x000000000000781c */ /* 0x000fe200037ce170 */
[----:B------:R-:W-:-:S12]  /*16ad0*/  IMAD.MOV.U32 R15, RZ, RZ, -0x1 ;  /* 0xffffffffff0f7424 */ /* 0x000fd800078e00ff */
[----:B0----5:R-:W-:Y:S05]  /*16ae0*/  WARPSYNC.COLLECTIVE R15, `(.L_x_577) ;  /* 0x000000000f087348 */ /* 0x021fea0003c00000 */
[----:B------:R-:W-:Y:S01]  /*16af0*/  VOTE.ANY R14, PT, P6 ;  /* 0x00000000000e7806 */ /* 0x000fe200030e0100 */
[----:B0----5:R-:W-:Y:S06]  /*16b00*/  ENDCOLLECTIVE ;  /* 0x000000000000791b */ /* 0x021fec0003800000 */
.L_x_577:
[----:B------:R-:W-:Y:S05]  /*16b10*/  BSYNC B0 ;  /* 0x0000000000007941 */ /* 0x000fea0003800000 */
.L_x_576:
[----:B------:R-:W-:Y:S02]  /*16b20*/  IMAD.MOV.U32 R5, RZ, RZ, R14 ;  /* 0x000000ffff057224 */ /* 0x000fe400078e000e */
[----:B------:R-:W-:Y:S02]  /*16b30*/  IMAD.MOV.U32 R13, RZ, RZ, R2 ;  /* 0x000000ffff0d7224 */ /* 0x000fe400078e0002 */
[----:B------:R-:W0:Y:S01]  /*16b40*/  POPC R4, R5 ;  /* 0x0000000500047309 */ /* 0x000e220000000000 */
[----:B------:R-:W-:Y:S02]  /*16b50*/  IMAD.MOV.U32 R11, RZ, RZ, 0x1f ;  /* 0x0000001fff0b7424 */ /* 0x000fe400078e00ff */
[----:B------:R-:W-:Y:S02]  /*16b60*/  IMAD.MOV.U32 R15, RZ, RZ, -0x1 ;  /* 0xffffffffff0f7424 */ /* 0x000fe400078e00ff */
[----:B0-----:R-:W-:-:S07]  /*16b70*/  IMAD.MOV.U32 R12, RZ, RZ, R4 ;  /* 0x000000ffff0c7224 */ /* 0x001fce00078e0004 */
[----:B------:R-:W-:Y:S05]  /*16b80*/  WARPSYNC.COLLECTIVE R15, `(.L_x_578) ;  /* 0x000000000f087348 */ /* 0x000fea0003c00000 */
[----:B------:R0:W1:Y:S02]  /*16b90*/  SHFL.IDX P6, R14, R13, R12, R11 ;  /* 0x0000000c0d0e7389 */ /* 0x00006400000c000b */
[----:B01----:R-:W-:Y:S01]  /*16ba0*/  ENDCOLLECTIVE ;  /* 0x000000000000791b */ /* 0x003fe20003800000 */
.L_x_578:
[----:B------:R-:W-:Y:S01]  /*16bb0*/  IMAD.MOV.U32 R17, RZ, RZ, R14 ;  /* 0x000000ffff117224 */ /* 0x000fe200078e000e */
[----:B------:R-:W-:Y:S06]  /*16bc0*/  BRA `(.L_x_579) ;  /* 0xffffffdc00887947 */ /* 0x000fec000383ffff */
.L_x_510:
[----:B------:R-:W-:Y:S01]  /*16bd0*/  BSSY B0, `(.L_x_580) ;  /* 0x0000007000007945 */ /* 0x000fe20003800000 */
[----:B------:R-:W-:Y:S01]  /*16be0*/  IMAD.MOV.U32 R13, RZ, RZ, R3 ;  /* 0x000000ffff0d7224 */ /* 0x000fe200078e0003 */
[----:B------:R-:W-:Y:S01]  /*16bf0*/  MOV R11, 0x1f ;  /* 0x0000001f000b7802 */ /* 0x000fe20000000f00 */
[----:B------:R-:W-:-:S07]  /*16c00*/  IMAD.MOV.U32 R15, RZ, RZ, -0x1 ;  /* 0xffffffffff0f7424 */ /* 0x000fce00078e00ff */
[----:B0-2--5:R-:W-:Y:S05]  /*16c10*/  WARPSYNC.COLLECTIVE R15, `(.L_x_581) ;  /* 0x000000000f087348 */ /* 0x025fea0003c00000 */
[----:B------:R1:W3:Y:S02]  /*16c20*/  SHFL.IDX P6, R14, R13, R12, R11 ;  /* 0x0000000c0d0e7389 */ /* 0x0002e400000c000b */
[----:B0123-5:R-:W-:Y:S01]  /*16c30*/  ENDCOLLECTIVE ;  /* 0x000000000000791b */ /* 0x02ffe20003800000 */
.L_x_581:
[----:B------:R-:W-:Y:S05]  /*16c40*/  BSYNC B0 ;  /* 0x0000000000007941 */ /* 0x000fea0003800000 */
.L_x_580:
[----:B------:R-:W-:Y:S01]  /*16c50*/  IMAD.MOV.U32 R2, RZ, RZ, R14 ;  /* 0x000000ffff027224 */ /* 0x000fe200078e000e */
[----:B------:R-:W-:Y:S06]  /*16c60*/  BRA `(.L_x_509) ;  /* 0xffffffdc007c7947 */ /* 0x000fec000383ffff */
.L_x_514:
[----:B0-----:R0:W2:Y:S02]  /*16c70*/  SYNCS.PHASECHK.TRANS64.TRYWAIT P0, [R0+URZ+0x34820], R3 ;  /* 0x03482003000075a7 */ /* 0x0010a4000800017f */
[----:B--2---:R-:W-:Y:S05]  /*16c80*/  @!P0 NANOSLEEP.SYNCS 0x989680 ;  /* 0x009896800000895d */ /* 0x004fea0003900000 */
[----:B------:R-:W2:Y:S02]  /*16c90*/  @!P0 SYNCS.PHASECHK.TRANS64 P0, [R0+URZ+0x34820], R3 ;  /* 0x03482003000085a7 */ /* 0x000ea4000800007f */
[----:B--2---:R-:W-:Y:S05]  /*16ca0*/  @!P0 BRA `(.L_x_514) ;  /* 0xfffffffc00f08947 */ /* 0x004fea000383ffff */
[----:B------:R-:W-:Y:S05]  /*16cb0*/  BRA `(.L_x_582) ;  /* 0xffffffe000707947 */ /* 0x000fea000383ffff */
.L_x_515:
[----:B------:R-:W2:Y:S01]  /*16cc0*/  S2R R2, SR_TID.X ;  /* 0x0000000000027919 */ /* 0x000ea20000002100 */
[----:B------:R-:W-:Y:S01]  /*16cd0*/  BSSY B0, `(.L_x_583) ;  /* 0x000000a000007945 */ /* 0x000fe20003800000 */
[----:B------:R-:W-:Y:S02]  /*16ce0*/  IMAD.MOV.U32 R12, RZ, RZ, RZ ;  /* 0x000000ffff0c7224 */ /* 0x000fe400078e00ff */
[----:B------:R-:W-:Y:S02]  /*16cf0*/  IMAD.MOV.U32 R11, RZ, RZ, 0x1f ;  /* 0x0000001fff0b7424 */ /* 0x000fe400078e00ff */
[----:B------:R-:W-:Y:S01]  /*16d00*/  IMAD.MOV.U32 R15, RZ, RZ, -0x1 ;  /* 0xffffffffff0f7424 */ /* 0x000fe200078e00ff */
[----:B--2---:R-:W-:-:S04]  /*16d10*/  SHF.R.U32.HI R2, RZ, 0x5, R2 ;  /* 0x00000005ff027819 */ /* 0x004fc80000011602 */
[----:B------:R-:W-:-:S05]  /*16d20*/  LOP3.LUT R2, R2, 0x3, RZ, 0xc0, !PT ;  /* 0x0000000302027812 */ /* 0x000fca00078ec0ff */
[----:B------:R-:W-:-:S07]  /*16d30*/  IMAD.MOV.U32 R13, RZ, RZ, R2 ;  /* 0x000000ffff0d7224 */ /* 0x000fce00078e0002 */
[----:B01--45:R-:W-:Y:S05]  /*16d40*/  WARPSYNC.COLLECTIVE R15, `(.L_x_584) ;  /* 0x000000000f087348 */ /* 0x033fea0003c00000 */
[----:B------:R2:W3:Y:S02]  /*16d50*/  SHFL.IDX P6, R14, R13, R12, R11 ;  /* 0x0000000c0d0e7389 */ /* 0x0004e400000c000b */
[----:B012345:R-:W-:Y:S01]  /*16d60*/  ENDCOLLECTIVE ;  /* 0x000000000000791b */ /* 0x03ffe20003800000 */
.L_x_584:
[----:B------:R-:W-:Y:S05]  /*16d70*/  BSYNC B0 ;  /* 0x0000000000007941 */ /* 0x000fea0003800000 */
.L_x_583:
[----:B------:R-:W-:Y:S05]  /*16d80*/  BRA `(.L_x_585) ;  /* 0xffffffe000587947 */ /* 0x000fea000383ffff */
.L_x_518:
[----:B------:R-:W-:Y:S01]  /*16d90*/  BSSY B1, `(.L_x_586) ;  /* 0x0000006000017945 */ /* 0x000fe20003800000 */
[----:B------:R-:W-:-:S07]  /*16da0*/  IMAD.MOV.U32 R15, RZ, RZ, -0x1 ;  /* 0xffffffffff0f7424 */ /* 0x000fce00078e00ff */
[----:B012-45:R-:W-:Y:S05]  /*16db0*/  WARPSYNC.COLLECTIVE R15, `(.L_x_587) ;  /* 0x000000000f0c7348 */ /* 0x037fea0003c00000 */
[----:B------:R-:W-:Y:S02]  /*16dc0*/  ELECT P6, UR62, PT ;  /* 0x00000000003e782f */ /* 0x000fe400038c0000 */
[----:B------:R-:W-:Y:S01]  /*16dd0*/  MOV R14, UR62 ;  /* 0x0000003e000e7c02 */ /* 0x000fe20008000f00 */
[----:B012-45:R-:W-:Y:S10]  /*16de0*/  ENDCOLLECTIVE ;  /* 0x000000000000791b */ /* 0x037ff40003800000 */
.L_x_587:
[----:B------:R-:W-:Y:S05]  /*16df0*/  BSYNC B1 ;  /* 0x0000000000017941 */ /* 0x000fea0003800000 */
.L_x_586:
[----:B------:R-:W-:Y:S05]  /*16e00*/  BRA `(.L_x_588) ;  /* 0xffffffe000507947 */ /* 0x000fea000383ffff */
.L_x_520:
[----:B0-----:R0:W1:Y:S02]  /*16e10*/  SYNCS.PHASECHK.TRANS64.TRYWAIT P0, [R6+URZ], R5 ;  /* 0x00000005060075a7 */ /* 0x001064000800017f */
[----:B-1----:R-:W-:Y:S05]  /*16e20*/  @!P0 NANOSLEEP.SYNCS 0x989680 ;  /* 0x009896800000895d */ /* 0x002fea0003900000 */
[----:B------:R-:W1:Y:S02]  /*16e30*/  @!P0 SYNCS.PHASECHK.TRANS64 P0, [R6+URZ], R5 ;  /* 0x00000005060085a7 */ /* 0x000e64000800007f */
[----:B-1----:R-:W-:Y:S05]  /*16e40*/  @!P0 BRA `(.L_x_520) ;  /* 0xfffffffc00f08947 */ /* 0x002fea000383ffff */
[----:B------:R-:W-:Y:S05]  /*16e50*/  BRA `(.L_x_589) ;  /* 0xffffffe0008c7947 */ /* 0x000fea000383ffff */
.L_x_521:
[----:B-1----:R1:W2:Y:S02]  /*16e60*/  SYNCS.PHASECHK.TRANS64.TRYWAIT P0, [R7+URZ], R2 ;  /* 0x00000002070075a7 */ /* 0x0022a4000800017f */
[----:B--2---:R-:W-:Y:S05]  /*16e70*/  @!P0 NANOSLEEP.SYNCS 0x989680 ;  /* 0x009896800000895d */ /* 0x004fea0003900000 */
[----:B------:R-:W2:Y:S02]  /*16e80*/  @!P0 SYNCS.PHASECHK.TRANS64 P0, [R7+URZ], R2 ;  /* 0x00000002070085a7 */ /* 0x000ea4000800007f */
[----:B--2---:R-:W-:Y:S05]  /*16e90*/  @!P0 BRA `(.L_x_521) ;  /* 0xfffffffc00f08947 */ /* 0x004fea000383ffff */
[----:B------:R-:W-:Y:S05]  /*16ea0*/  BRA `(.L_x_590) ;  /* 0xffffffe000807947 */ /* 0x000fea000383ffff */
.L_x_523:
[----:B--2---:R2:W3:Y:S02]  /*16eb0*/  SYNCS.PHASECHK.TRANS64.TRYWAIT P0, [R4+URZ], R5 ;  /* 0x00000005040075a7 */ /* 0x0044e4000800017f */
[----:B---3--:R-:W-:Y:S05]  /*16ec0*/  @!P0 NANOSLEEP.SYNCS 0x989680 ;  /* 0x009896800000895d */ /* 0x008fea0003900000 */
[----:B------:R-:W3:Y:S02]  /*16ed0*/  @!P0 SYNCS.PHASECHK.TRANS64 P0, [R4+URZ], R5 ;  /* 0x00000005040085a7 */ /* 0x000ee4000800007f */
[----:B---3--:R-:W-:Y:S05]  /*16ee0*/  @!P0 BRA `(.L_x_523) ;  /* 0xfffffffc00f08947 */ /* 0x008fea000383ffff */
[----:B------:R-:W-:Y:S05]  /*16ef0*/  BRA `(.L_x_591) ;  /* 0xffffffe000887947 */ /* 0x000fea000383ffff */
.L_x_592:
        /* <DEDUP_REMOVED lines=16> */
.L_x_3219:


//--------------------- .text._ZN7cutlass13device_kernelIN5flash11enable_sm90INS1_16FlashAttnFwdSm90INS1_25CollectiveMainloopFwdSm90ILi2EN4cute5tupleIJNS5_1CILi1EEES8_S8_EEENS6_IJNS7_ILi128EEENS7_ILi176EEESA_EEELi128ENS_6half_tEfNS_4arch4Sm90ELb0ELb0ELb1ELb1ELb0ELb1ELb0ELb1ELb1ELb1ELb0ELb0EEENS1_21CollectiveEpilogueFwdINS6_IJSA_SA_SB_EEES9_SD_SF_Li256ELb1ELb1ELb0ELb0EEENS1_36VarlenDynamicPersistentTileSchedulerILi128ELi176ELi256ELi128ELb0ELb1ELb1ELb0ELb1ELb1EEEEEEEEEvNT_6ParamsE --------------------------
	.section	.text._ZN7cutlass13device_kernelIN5flash11enable_sm90INS1_16FlashAttnFwdSm90INS1_25CollectiveMainloopFwdSm90ILi2EN4cute5tupleIJNS5_1CILi1EEES8_S8_EEENS6_IJNS7_ILi128EEENS7_ILi176EEESA_EEELi128ENS_6half_tEfNS_4arch4Sm90ELb0ELb0ELb1ELb1ELb0ELb1ELb0ELb1ELb1ELb1ELb0ELb0EEENS1_21CollectiveEpilogueFwdINS6_IJSA_SA_SB_EEES9_SD_SF_Li256ELb1ELb1ELb0ELb0EEENS1_36VarlenDynamicPersistentTileSchedulerILi128ELi176ELi256ELi128ELb0ELb1ELb1ELb0ELb1ELb1EEEEEEEEEvNT_6ParamsE,"ax",@progbits
	.align	128
.text._ZN7cutlass13device_kernelIN5flash11enable_sm90INS1_16FlashAttnFwdSm90INS1_25CollectiveMainloopFwdSm90ILi2EN4cute5tupleIJNS5_1CILi1EEES8_S8_EEENS6_IJNS7_ILi128EEENS7_ILi176EEESA_EEELi128ENS_6half_tEfNS_4arch4Sm90ELb0ELb0ELb1ELb1ELb0ELb1ELb0ELb1ELb1ELb1ELb0ELb0EEENS1_21CollectiveEpilogueFwdINS6_IJSA_SA_SB_EEES9_SD_SF_Li256ELb1ELb1ELb0ELb0EEENS1_36VarlenDynamicPersistentTileSchedulerILi128ELi176ELi256ELi128ELb0ELb1ELb1ELb0ELb1ELb1EEEEEEEEEvNT_6ParamsE:
        .type           _ZN7cutlass13device_kernelIN5flash11enable_sm90INS1_16FlashAttnFwdSm90INS1_25CollectiveMainloopFwdSm90ILi2EN4cute5tupleIJNS5_1CILi1EEES8_S8_EEENS6_IJNS7_ILi128EEENS7_ILi176EEESA_EEELi128ENS_6half_tEfNS_4arch4Sm90ELb0ELb0ELb1ELb1ELb0ELb1ELb0ELb1ELb1ELb1ELb0ELb0EEENS1_21CollectiveEpilogueFwdINS6_IJSA_SA_SB_EEES9_SD_SF_Li256ELb1ELb1ELb0ELb0EEENS1_36VarlenDynamicPersistentTileSchedulerILi128ELi176ELi256ELi128ELb0ELb1ELb1ELb0ELb1ELb1EEEEEEEEEvNT_6ParamsE,@function
        .size           _ZN7cutlass13device_kernelIN5flash11enable_sm90INS1_16FlashAttnFwdSm90INS1_25CollectiveMainloopFwdSm90ILi2EN4cute5tupleIJNS5_1CILi1EEES8_S8_EEENS6_IJNS7_ILi128EEENS7_ILi176EEESA_EEELi128ENS_6half_tEfNS_4arch4Sm90ELb0ELb0ELb1ELb1ELb0ELb1ELb0ELb1ELb1ELb1ELb0ELb0EEENS1_21CollectiveEpilogueFwdINS6_IJSA_SA_SB_EEES9_SD_SF_Li256ELb1ELb1ELb0ELb0EEENS1_36VarlenDynamicPersistentTileSchedulerILi128ELi176ELi256ELi128ELb0ELb1ELb1ELb0ELb1ELb1EEEEEEEEEvNT_6ParamsE,(.L_x_3220 - _ZN7cutlass13device_kernelIN5flash11enable_sm90INS1_16FlashAttnFwdSm90INS1_25CollectiveMainloopFwdSm90ILi2EN4cute5tupleIJNS5_1CILi1EEES8_S8_EEENS6_IJNS7_ILi128EEENS7_ILi176EEESA_EEELi128ENS_6half_tEfNS_4arch4Sm90ELb0ELb0ELb1ELb1ELb0ELb1ELb0ELb1ELb1ELb1ELb0ELb0EEENS1_21CollectiveEpilogueFwdINS6_IJSA_SA_SB_EEES9_SD_SF_Li256ELb1ELb1ELb0ELb0EEENS1_36VarlenDynamicPersistentTileSchedulerILi128ELi176ELi256ELi128ELb0ELb1ELb1ELb0ELb1ELb1EEEEEEEEEvNT_6ParamsE)
        .other          _ZN7cutlass13device_kernelIN5flash11enable_sm90INS1_16FlashAttnFwdSm90INS1_25CollectiveMainloopFwdSm90ILi2EN4cute5tupleIJNS5_1CILi1EEES8_S8_EEENS6_IJNS7_ILi128EEENS7_ILi176EEESA_EEELi128ENS_6half_tEfNS_4arch4Sm90ELb0ELb0ELb1ELb1ELb0ELb1ELb0ELb1ELb1ELb1ELb0ELb0EEENS1_21CollectiveEpilogueFwdINS6_IJSA_SA_SB_EEES9_SD_SF_Li256ELb1ELb1ELb0ELb0EEENS1_36VarlenDynamicPersistentTileSchedulerILi128ELi176ELi256ELi128ELb0ELb1ELb1ELb0ELb1ELb1EEEEEEEEEvNT_6ParamsE,@"STO_CUDA_ENTRY STV_DEFAULT"
_ZN7cutlass13device_kernelIN5flash11enable_sm90INS1_16FlashAttnFwdSm90INS1_25CollectiveMainloopFwdSm90ILi2EN4cute5tupleIJNS5_1CILi1EEES8_S8_EEENS6_IJNS7_ILi128EEENS7_ILi176EEESA_EEELi128ENS_6half_tEfNS_4arch4Sm90ELb0ELb0ELb1ELb1ELb0ELb1ELb0ELb1ELb1ELb1ELb0ELb0EEENS1_21CollectiveEpilogueFwdINS6_IJSA_SA_SB_EEES9_SD_SF_Li256ELb1ELb1ELb0ELb0EEENS1_36VarlenDynamicPersistentTileSchedulerILi128ELi176ELi256ELi128ELb0ELb1ELb1ELb0ELb1ELb1EEEEEEEEEvNT_6ParamsE:
        /* <DEDUP_REMOVED lines=12> */
[----:B------:R-:W-:Y:S02]  /*00c0*/  UIADD3 UR10, UP2, UR4, 0x570, URZ ;  /* 0x00000570040a7890 */ /* 0x000fe4000ff5e03f */
[----:B------:R-:W-:Y:S02]  /*00d0*/  UIADD3 UR4, UP3, UR4, 0x670, URZ ;  /* 0x0000067004047890 */ /* 0x000fe4000ff7e03f */
[----:B------:R-:W-:-:S02]  /*00e0*/  UIADD3.X UR7, URZ, UR5, URZ, UP0, !UPT ;  /* 0x000000053f077290 */ /* 0x000fc400087fe43f */
[----:B------:R-:W-:Y:S02]  /*00f0*/  UIADD3.X UR9, URZ, UR5, URZ, UP1, !UPT ;  /* 0x000000053f097290 */ /* 0x000fe40008ffe43f */
[----:B------:R-:W-:Y:S02]  /*0100*/  UIADD3.X UR11, URZ, UR5, URZ, UP2, !UPT ;  /* 0x000000053f0b7290 */ /* 0x000fe400097fe43f */
[----:B------:R-:W-:-:S03]  /*0110*/  UIADD3.X UR5, URZ, UR5, URZ, UP3, !UPT ;  /* 0x000000053f057290 */ /* 0x000fc60009ffe43f */
[----:B------:R0:W-:Y:S02]  /*0120*/  UTMACCTL.PF [UR6] ;  /* 0x00000000060079b9 */ /* 0x0001e40008040000 */
[----:B------:R0:W-:Y:S02]  /*0130*/  UTMACCTL.PF [UR8] ;  /* 0x00000000080079b9 */ /* 0x0001e40008040000 */
[----:B------:R0:W-:Y:S02]  /*0140*/  UTMACCTL.PF [UR10] ;  /* 0x000000000a0079b9 */ /* 0x0001e40008040000 */
[----:B------:R0:W-:Y:S02]  /*0150*/  UTMACCTL.PF [UR4] ;  /* 0x00000000040079b9 */ /* 0x0001e40008040000 */
[----:B0-----:R-:W-:Y:S01]  /*0160*/  NOP ;  /* 0x0000000000007918 */ /* 0x001fe20000000000 */
.L_x_594:
[----:B------:R-:W-:Y:S05]  /*0170*/  BSYNC B0 ;  /* 0x0000000000007941 */ /* 0x000fea0003800000 */
.L_x_593:
        /* <DEDUP_REMOVED lines=40> */
.L_x_595:
        /* <DEDUP_REMOVED lines=22> */
.L_x_596:
        /* <DEDUP_REMOVED lines=18> */
.L_x_597:
        /* <DEDUP_REMOVED lines=22> */
.L_x_598:
        /* <DEDUP_REMOVED lines=22> */
.L_x_599:
[----:B--2---:R-:W-:Y:S01]  /*0940*/  ISETP.NE.AND P0, PT, R3, RZ, PT ;  /* 0x000000ff0300720c */ /* 0x004fe20003f05270 */
[----:B------:R-:W-:Y:S01]  /*0950*/  IMAD.MOV.U32 R3, RZ, RZ, 0x1 ;  /* 0x00000001ff037424 */ /* 0x000fe200078e00ff */
[----:B------:R-:W-:Y:S01]  /*0960*/  NOP ;  /* 0x0000000000007918 */ /* 0x000fe20000000000 */
[----:B------:R-:W-:Y:S03]  /*0970*/  BSSY B9, `(.L_x_600) ;  /* 0x000268d000097945 */ /* 0x000fe60003800000 */
[----:B------:R-:W-:-:S05]  /*0980*/  SEL R3, R3, 0x2, !P0 ;  /* 0x0000000203037807 */ /* 0x000fca0004000000 */
[----:B------:R2:W-:Y:S01]  /*0990*/  STL [R1+0x60], R3 ;  /* 0x0000600301007387 */ /* 0x0005e20000100800 */
[----:B01-34-:R-:W-:Y:S06]  /*09a0*/  BAR.SYNC.DEFER_BLOCKING 0x0 ;  /* 0x0000000000007b1d */ /* 0x01bfec0000010000 */
[----:B------:R-:W-:Y:S05]  /*09b0*/  @!P0 BRA `(.L_x_601) ;  /* 0x000001f400c48947 */ /* 0x000fea0003800000 */
.L_x_602:
[----:B------:R-:W-:-:S08]  /*09c0*/  NOP ;  /* 0x0000000000007918 */ /* 0x000fd00000000000 */
[----:B------:R-:W0:Y:S02]  /*09d0*/  USETMAXREG.TRY_ALLOC.CTAPOOL UP0, 0xf0 ;  /* 0x000000f0000079c8 */ /* 0x000e240008000600 */
[----:B0-----:R-:W-:-:S13]  /*09e0*/  PLOP3.LUT P0, PT, PT, PT, UP0, 0x80, 0x0 ;  /* 0x000000000000781c */ /* 0x001fda0003f0f008 */
[----:B------:R-:W-:Y:S05]  /*09f0*/  @!P0 BRA `(.L_x_602) ;  /* 0xfffffffc00f08947 */ /* 0x000fea000383ffff */
[----:B--2---:R-:W2:Y:S01]  /*0a00*/  LDL.LU R3, [R1+0x4] ;  /* 0x0000040001037983 */ /* 0x004ea20000300800 */
[----:B------:R-:W-:Y:S01]  /*0a10*/  SHF.R.U32.HI R2, RZ, 0x7, R0 ;  /* 0x00000007ff027819 */ /* 0x000fe20000011600 */
[----:B------:R-:W0:Y:S01]  /*0a20*/  S2UR UR5, SR_CgaCtaId ;  /* 0x00000000000579c3 */ /* 0x000e220000008800 */
[----:B------:R-:W-:-:S07]  /*0a30*/  UMOV UR4, 0x400 ;  /* 0x0000040000047882 */ /* 0x000fce0000000000 */
[----:B------:R-:W-:Y:S06]  /*0a40*/  BAR.ARV 0x8, 0x180 ;  /* 0x0206000000007b1d */ /* 0x000fec0000002000 */
[----:B------:R-:W-:-:S13]  /*0a50*/  ISETP.NE.AND P0, PT, R2, 0x1, PT ;  /* 0x000000010200780c */ /* 0x000fda0003f05270 */
[----:B------:R-:W-:Y:S06]  /*0a60*/  @!P0 BAR.ARV 0x9, 0x100 ;  /* 0x0244000000008b1d */ /* 0x000fec0000002000 */
[----:B0-----:R-:W-:Y:S02]  /*0a70*/  ULEA UR4, UR5, UR4, 0x18 ;  /* 0x0000000405047291 */ /* 0x001fe4000f8ec03f */
[----:B------:R-:W-:Y:S04]  /*0a80*/  BAR.SYNC.DEFER_BLOCKING 0x5, 0x180 ;  /* 0x0146000000007b1d */ /* 0x000fe80000010000 */
[----:B------:R-:W-:-:S02]  /*0a90*/  IMAD.U32 R2, RZ, RZ, UR4 ;  /* 0x00000004ff027e24 */ /* 0x000fc4000f8e00ff */
[----:B------:R-:W-:-:S03]  /*0aa0*/  ULDC UR4, c[0x0][0xc3c] ;  /* 0x00030f0000047ab9 */ /* 0x000fc60000000800 */
[----:B------:R-:W0:Y:S01]  /*0ab0*/  LDS.128 R124, [R2+0x348d0] ;  /* 0x0348d000027c7984 */ /* 0x000e220000000c00 */
[----:B------:R-:W-:Y:S06]  /*0ac0*/  BAR.ARV 0x4, 0x180 ;  /* 0x0106000000007b1d */ /* 0x000fec0000002000 */
[----:B--2---:R-:W-:-:S04]  /*0ad0*/  LOP3.LUT R3, R3, 0xffffffdf, RZ, 0xc0, !PT ;  /* 0xffffffdf03037812 */ /* 0x004fc800078ec0ff */
[----:B------:R-:W-:Y:S02]  /*0ae0*/  @P0 LOP3.LUT R3, R3, 0x20, RZ, 0xfc, !PT ;  /* 0x0000002003030812 */ /* 0x000fe400078efcff */
[----:B0-----:R-:W-:-:S03]  /*0af0*/  ISETP.GE.AND P0, PT, R127, UR4, PT ;  /* 0x000000047f007c0c */ /* 0x001fc6000bf06270 */
[----:B------:R0:W-:Y:S10]  /*0b00*/  STL [R1+0x4], R3 ;  /* 0x0000040301007387 */ /* 0x0001f40000100800 */
[----:B0-----:R-:W-:Y:S05]  /*0b10*/  @P0 BRA `(.L_x_603) ;  /* 0x0000026400c80947 */ /* 0x001fea0003800000 */
[----:B------:R-:W2:Y:S01]  /*0b20*/  LDL R15, [R1+0x60] ;  /* 0x00006000010f7983 */ /* 0x000ea20000100800 */
[----:B------:R-:W-:Y:S02]  /*0b30*/  IADD3 R13, R0, -0x80, RZ ;  /* 0xffffff80000d7810 */ /* 0x000fe40007ffe0ff */
[----:B------:R-:W-:Y:S02]  /*0b40*/  CS2R R222, SRZ ;  /* 0x0000000000de7805 */ /* 0x000fe4000001ff00 */
[----:B------:R-:W-:Y:S02]  /*0b50*/  MOV R23, RZ ;  /* 0x000000ff00177202 */ /* 0x000fe40000000f00 */
[----:B------:R-:W-:-:S04]  /*0b60*/  SHF.R.S32.HI R0, RZ, 0x1f, R13 ;  /* 0x0000001fff007819 */ /* 0x000fc8000001140d */
[CC--:B------:R-:W-:Y:S02]  /*0b70*/  LEA.HI R3, R0.reuse, R13.reuse, RZ, 0x7 ;  /* 0x0000000d00037211 */ /* 0x0c0fe400078f38ff */
[CC--:B------:R-:W-:Y:S02]  /*0b80*/  LEA.HI R5, R0.reuse, R13.reuse, RZ, 0x5 ;  /* 0x0000000d00057211 */ /* 0x0c0fe400078f28ff */
[----:B------:R-:W-:Y:S02]  /*0b90*/  LOP3.LUT R4, R3, 0xffffff80, RZ, 0xc0, !PT ;  /* 0xffffff8003047812 */ /* 0x000fe400078ec0ff */
[----:B------:R-:W-:Y:S01]  /*0ba0*/  SHF.R.S32.HI R14, RZ, 0x7, R3 ;  /* 0x00000007ff0e7819 */ /* 0x000fe20000011403 */
[----:B------:R-:W-:Y:S01]  /*0bb0*/  IMAD.SHL.U32 R6, R5, 0x20, RZ ;  /* 0x0000002005067824 */ /* 0x000fe200078e00ff */
[CC--:B------:R-:W-:Y:S01]  /*0bc0*/  LEA.HI R12, R0.reuse, R13.reuse, RZ, 0x2 ;  /* 0x0000000d000c7211 */ /* 0x0c0fe200078f10ff */
[----:B------:R-:W-:Y:S01]  /*0bd0*/  IMAD.IADD R16, R13, 0x1, -R4 ;  /* 0x000000010d107824 */ /* 0x000fe200078e0a04 */
[----:B------:R-:W-:-:S02]  /*0be0*/  LEA.HI R4, R0, R13, RZ, 0x4 ;  /* 0x0000000d00047211 */ /* 0x000fc400078f20ff */
[----:B------:R-:W-:Y:S02]  /*0bf0*/  LEA.HI R3, R3, R14, RZ, 0x1 ;  /* 0x0000000e03037211 */ /* 0x000fe400078f08ff */
[----:B------:R-:W-:Y:S02]  /*0c00*/  SHF.R.S32.HI R8, RZ, 0x1f, R16 ;  /* 0x0000001fff087819 */ /* 0x000fe40000011410 */
[----:B------:R-:W-:Y:S02]  /*0c10*/  SHF.R.S32.HI R7, RZ, 0x4, R4 ;  /* 0x00000004ff077819 */ /* 0x000fe40000011404 */
[----:B------:R-:W-:Y:S02]  /*0c20*/  LEA.HI R9, R8, R16, RZ, 0x2 ;  /* 0x0000001008097211 */ /* 0x000fe400078f10ff */
[----:B------:R-:W-:Y:S02]  /*0c30*/  LOP3.LUT R5, R4, 0x3fffff0, RZ, 0xc0, !PT ;  /* 0x03fffff004057812 */ /* 0x000fe400078ec0ff */
[----:B------:R-:W-:-:S02]  /*0c40*/  SHF.R.S32.HI R10, RZ, 0x2, R9 ;  /* 0x00000002ff0a7819 */ /* 0x000fc40000011409 */
[----:B------:R-:W-:Y:S01]  /*0c50*/  SHF.R.S32.HI R11, RZ, 0x1f, R9 ;  /* 0x0000001fff0b7819 */ /* 0x000fe20000011409 */
[----:B------:R-:W-:Y:S01]  /*0c60*/  IMAD.IADD R5, R13, 0x1, -R5 ;  /* 0x000000010d057824 */ /* 0x000fe200078e0a05 */
[----:B------:R-:W-:Y:S02]  /*0c70*/  LEA.HI R4, R4, R7, RZ, 0x1 ;  /* 0x0000000704047211 */ /* 0x000fe400078f08ff */
[----:B------:R-:W-:Y:S02]  /*0c80*/  LEA.HI R11, R11, R10, RZ, 0x3 ;  /* 0x0000000a0b0b7211 */ /* 0x000fe400078f18ff */
[----:B------:R-:W-:Y:S02]  /*0c90*/  LEA.HI R8, R8, R16, RZ, 0x5 ;  /* 0x0000001008087211 */ /* 0x000fe400078f28ff */
[----:B------:R-:W-:Y:S02]  /*0ca0*/  LOP3.LUT R11, R11, 0xfffffff8, RZ, 0xc0, !PT ;  /* 0xfffffff80b0b7812 */ /* 0x000fe400078ec0ff */
[----:B------:R-:W-:-:S02]  /*0cb0*/  LOP3.LUT R4, R4, 0x1ffffffe, RZ, 0xc0, !PT ;  /* 0x1ffffffe04047812 */ /* 0x000fc400078ec0ff */
[----:B------:R-:W-:Y:S01]  /*0cc0*/  LOP3.LUT R6, R6, 0xfffffc00, RZ, 0xc0, !PT ;  /* 0xfffffc0006067812 */ /* 0x000fe200078ec0ff */
[----:B------:R-:W-:Y:S01]  /*0cd0*/  IMAD.IADD R11, R10, 0x1, -R11 ;  /* 0x000000010a0b7824 */ /* 0x000fe200078e0a0b */
[----:B------:R-:W-:Y:S01]  /*0ce0*/  LOP3.LUT R9, R9, 0x7ffffffc, RZ, 0xc0, !PT ;  /* 0x7ffffffc09097812 */ /* 0x000fe200078ec0ff */
[----:B------:R-:W-:Y:S01]  /*0cf0*/  IMAD.IADD R4, R7, 0x1, -R4 ;  /* 0x0000000107047824 */ /* 0x000fe200078e0a04 */
[----:B------:R-:W-:Y:S02]  /*0d00*/  SHF.R.S32.HI R8, RZ, 0x5, R8 ;  /* 0x00000005ff087819 */ /* 0x000fe40000011408 */
[----:B------:R-:W-:Y:S01]  /*0d10*/  LOP3.LUT R3, R3, 0x3fffffe, RZ, 0xc0, !PT ;  /* 0x03fffffe03037812 */ /* 0x000fe200078ec0ff */
[----:B------:R-:W-:Y:S01]  /*0d20*/  IMAD.IADD R9, R16, 0x1, -R9 ;  /* 0x0000000110097824 */ /* 0x000fe200078e0a09 */
[----:B------:R-:W-:Y:S01]  /*0d30*/  LEA R5, R5, R6, 0x6 ;  /* 0x0000000605057211 */ /* 0x000fe200078e30ff */
[----:B------:R-:W-:Y:S01]  /*0d40*/  IMAD R8, R8, 0x10, R11 ;  /* 0x0000001008087824 */ /* 0x000fe200078e020b */
[----:B------:R-:W-:Y:S01]  /*0d50*/  MOV R10, 0xfffffffe ;  /* 0xfffffffe000a7802 */ /* 0x000fe20000000f00 */
[----:B------:R-:W-:Y:S01]  /*0d60*/  IMAD.IADD R3, R14, 0x1, -R3 ;  /* 0x000000010e037824 */ /* 0x000fe200078e0a03 */
[----:B------:R-:W-:-:S02]  /*0d70*/  LEA R5, R4, R5, 0x3 ;  /* 0x0000000504057211 */ /* 0x000fc400078e18ff */
[----:B------:R-:W-:Y:S01]  /*0d80*/  LOP3.LUT R12, R12, 0xfffffffc, RZ, 0xc0, !PT ;  /* 0xfffffffc0c0c7812 */ /* 0x000fe200078ec0ff */
[----:B------:R-:W-:Y:S02]  /*0d90*/  IMAD R4, R9, R10, 0xb0 ;  /* 0x000000b009047424 */ /* 0x000fe400078e020a */
[----:B------:R-:W-:Y:S01]  /*0da0*/  IMAD R14, R3, 0x40, R8 ;  /* 0x00000040030e7824 */ /* 0x000fe200078e0208 */
[CC--:B------:R-:W-:Y:S01]  /*0db0*/  LEA.HI R3, R0.reuse, R13.reuse, RZ, 0x6 ;  /* 0x0000000d00037211 */ /* 0x0c0fe200078f30ff */
[----:B------:R-:W-:Y:S01]  /*0dc0*/  STL [R1+0x88], R5 ;  /* 0x0000880501007387 */ /* 0x000fe20000100800 */
[----:B------:R-:W-:Y:S01]  /*0dd0*/  LEA.HI R0, R0, R13, RZ, 0x3 ;  /* 0x0000000d00007211 */ /* 0x000fe200078f18ff */
[----:B------:R-:W-:Y:S02]  /*0de0*/  IMAD.IADD R12, R13, 0x1, -R12 ;  /* 0x000000010d0c7824 */ /* 0x000fe400078e0a0c */
[----:B------:R0:W-:Y:S01]  /*0df0*/  STL [R1+0x80], R4 ;  /* 0x0000800401007387 */ /* 0x0001e20000100800 */
[----:B------:R-:W-:-:S02]  /*0e00*/  SHF.R.S32.HI R22, RZ, 0x3, R0 ;  /* 0x00000003ff167819 */ /* 0x000fc40000011400 */
[----:B------:R-:W-:Y:S01]  /*0e10*/  LEA.HI R6, R12, R12, RZ, 0x1 ;  /* 0x0000000c0c067211 */ /* 0x000fe200078f08ff */
[----:B------:R-:W-:Y:S01]  /*0e20*/  STL [R1+0x7c], R14 ;  /* 0x00007c0e01007387 */ /* 0x000fe20000100800 */
[C---:B------:R-:W-:Y:S01]  /*0e30*/  IADD3 R28, R22.reuse, 0x20, RZ ;  /* 0x00000020161c7810 */ /* 0x040fe20007ffe0ff */
[----:B------:R-:W-:Y:S01]  /*0e40*/  VIADD R27, R22, 0x40 ;  /* 0x00000040161b7836 */ /* 0x000fe20000000000 */
[----:B------:R-:W-:Y:S01]  /*0e50*/  LOP3.LUT R7, R6, 0x1ffffffe, RZ, 0xc0, !PT ;  /* 0x1ffffffe06077812 */ /* 0x000fe200078ec0ff */
[C---:B------:R-:W-:Y:S01]  /*0e60*/  VIADD R25, R22.reuse, 0x80 ;  /* 0x0000008016197836 */ /* 0x040fe20000000000 */
[----:B------:R-:W-:Y:S01]  /*0e70*/  IADD3 R24, R22, 0xa0, RZ ;  /* 0x000000a016187810 */ /* 0x000fe20007ffe0ff */
[----:B0-----:R-:W-:Y:S01]  /*0e80*/  IMAD.SHL.U32 R4, R3, 0x8, RZ ;  /* 0x0000000803047824 */ /* 0x001fe200078e00ff */
[----:B------:R-:W-:Y:S01]  /*0e90*/  LOP3.LUT R3, R0, 0xfffffff8, RZ, 0xc0, !PT ;  /* 0xfffffff800037812 */ /* 0x000fe200078ec0ff */
[C---:B------:R-:W-:Y:S01]  /*0ea0*/  IMAD.SHL.U32 R0, R22.reuse, 0x40, RZ ;  /* 0x0000004016007824 */ /* 0x040fe200078e00ff */
[----:B------:R-:W-:Y:S01]  /*0eb0*/  SHF.R.S32.HI R6, RZ, 0x1f, R27 ;  /* 0x0000001fff067819 */ /* 0x000fe2000001141b */
[----:B------:R-:W-:Y:S01]  /*0ec0*/  VIADD R26, R22, 0x60 ;  /* 0x00000060161a7836 */ /* 0x000fe20000000000 */
[----:B------:R-:W-:Y:S01]  /*0ed0*/  LOP3.LUT R20, R4, 0xfffffe00, RZ, 0xc0, !PT ;  /* 0xfffffe0004147812 */ /* 0x000fe200078ec0ff */
[----:B------:R-:W-:Y:S01]  /*0ee0*/  IMAD.IADD R18, R13, 0x1, -R3 ;  /* 0x000000010d127824 */ /* 0x000fe200078e0a03 */
[----:B------:R-:W-:Y:S01]  /*0ef0*/  SHF.R.S32.HI R4, RZ, 0x1f, R28 ;  /* 0x0000001fff047819 */ /* 0x000fe2000001141c */
[----:B------:R-:W-:Y:S01]  /*0f00*/  IMAD.SHL.U32 R5, R27, 0x40, RZ ;  /* 0x000000401b057824 */ /* 0x000fe200078e00ff */
[----:B------:R-:W-:Y:S01]  /*0f10*/  SHF.R.S32.HI R3, RZ, 0x1f, R22 ;  /* 0x0000001fff037819 */ /* 0x000fe20000011416 */
[----:B------:R-:W-:Y:S01]  /*0f20*/  IMAD.SHL.U32 R16, R18, 0x8, RZ ;  /* 0x0000000812107824 */ /* 0x000fe200078e00ff */
[----:B------:R-:W-:Y:S01]  /*0f30*/  LOP3.LUT R3, R0, 0x1c0, RZ, 0xc0, !PT ;  /* 0x000001c000037812 */ /* 0x000fe200078ec0ff */
[----:B------:R-:W-:Y:S01]  /*0f40*/  IMAD.SHL.U32 R0, R28, 0x40, RZ ;  /* 0x000000401c007824 */ /* 0x000fe200078e00ff */
[----:B------:R-:W-:Y:S01]  /*0f50*/  LEA.HI R4, R4, R28, RZ, 0x3 ;  /* 0x0000001c04047211 */ /* 0x000fe200078f18ff */
[----:B------:R-:W-:Y:S01]  /*0f60*/  IMAD.IADD R7, R12, 0x1, -R7 ;  /* 0x000000010c077824 */ /* 0x000fe200078e0a07 */
[----:B------:R-:W-:Y:S01]  /*0f70*/  SHF.R.S32.HI R11, RZ, 0x1f, R25 ;  /* 0x0000001fff0b7819 */ /* 0x000fe20000011419 */
[----:B------:R-:W-:Y:S01]  /*0f80*/  IMAD.SHL.U32 R10, R25, 0x40, RZ ;  /* 0x00000040190a7824 */ /* 0x000fe200078e00ff */
[----:B------:R-:W-:Y:S01]  /*0f90*/  SHF.R.U32.HI R21, RZ, 0x3, R3 ;  /* 0x00000003ff157819 */ /* 0x000fe20000011603 */
[----:B------:R-:W-:Y:S01]  /*0fa0*/  IMAD.SHL.U32 R4, R4, 0x40, RZ ;  /* 0x0000004004047824 */ /* 0x000fe200078e00ff */
[----:B------:R-:W-:Y:S01]  /*0fb0*/  LEA.HI R6, R6, R27, RZ, 0x3 ;  /* 0x0000001b06067211 */ /* 0x000fe200078f18ff */
[----:B------:R-:W-:Y:S01]  /*0fc0*/  IMAD.SHL.U32 R12, R24, 0x40, RZ ;  /* 0x00000040180c7824 */ /* 0x000fe200078e00ff */
[----:B------:R-:W-:Y:S01]  /*0fd0*/  SHF.R.S32.HI R9, RZ, 0x1f, R26 ;  /* 0x0000001fff097819 */ /* 0x000fe2000001141a */
[----:B------:R-:W-:Y:S01]  /*0fe0*/  STL [R1+0x64], RZ ;  /* 0x000064ff01007387 */ /* 0x000fe20000100800 */
[----:B------:R-:W-:Y:S01]  /*0ff0*/  LOP3.LUT R3, R3, 0x38, R16, 0xf8, !PT ;  /* 0x0000003803037812 */ /* 0x000fe200078ef810 */
[----:B------:R-:W-:Y:S01]  /*1000*/  IMAD.SHL.U32 R6, R6, 0x40, RZ ;  /* 0x0000004006067824 */ /* 0x000fe200078e00ff */
[----:B------:R-:W-:Y:S01]  /*1010*/  SHF.R.S32.HI R13, RZ, 0x1f, R24 ;  /* 0x0000001fff0d7819 */ /* 0x000fe20000011418 */
[----:B------:R-:W-:Y:S01]  /*1020*/  IMAD.SHL.U32 R18, R18, 0x4, RZ ;  /* 0x0000000412127824 */ /* 0x000fe200078e00ff */
[----:B------:R-:W-:Y:S01]  /*1030*/  LOP3.LUT R0, R0, 0x1c0, RZ, 0xc0, !PT ;  /* 0x000001c000007812 */ /* 0x000fe200078ec0ff */
[----:B------:R-:W-:Y:S01]  /*1040*/  VIADD R221, R16, 0x40 ;  /* 0x0000004010dd7836 */ /* 0x000fe20000000000 */
[----:B------:R-:W-:-:S02]  /*1050*/  SHF.L.U32 R8, R26, 0x6, RZ ;  /* 0x000000061a087819 */ /* 0x000fc400000006ff */
[----:B------:R-:W-:Y:S02]  /*1060*/  LEA.HI R11, R11, R25, RZ, 0x3 ;  /* 0x000000190b0b7211 */ /* 0x000fe400078f18ff */
[----:B------:R-:W-:Y:S02]  /*1070*/  LEA.HI R9, R9, R26, RZ, 0x3 ;  /* 0x0000001a09097211 */ /* 0x000fe400078f18ff */
[----:B------:R-:W-:Y:S01]  /*1080*/  LOP3.LUT R3, R20, R3, R21, 0xf6, !PT ;  /* 0x0000000314037212 */ /* 0x000fe200078ef615 */
[----:B------:R-:W-:Y:S01]  /*1090*/  IMAD.SHL.U32 R11, R11, 0x40, RZ ;  /* 0x000000400b0b7824 */ /* 0x000fe200078e00ff */
[----:B------:R-:W-:Y:S02]  /*10a0*/  LEA.HI R13, R13, R24, RZ, 0x3 ;  /* 0x000000180d0d7211 */ /* 0x000fe400078f18ff */
[----:B------:R-:W-:Y:S02]  /*10b0*/  LOP3.LUT R5, R5, 0x1c0, RZ, 0xc0, !PT ;  /* 0x000001c005057812 */ /* 0x000fe400078ec0ff */
[----:B------:R-:W-:Y:S01]  /*10c0*/  SHF.R.U32.HI R20, RZ, 0x3, R0 ;  /* 0x00000003ff147819 */ /* 0x000fe20000011600 */
[----:B------:R-:W-:Y:S01]  /*10d0*/  IMAD.SHL.U32 R13, R13, 0x40, RZ ;  /* 0x000000400d0d7824 */ /* 0x000fe200078e00ff */
[----:B------:R-:W-:-:S02]  /*10e0*/  LOP3.LUT R8, R8, 0x1c0, RZ, 0xc0, !PT ;  /* 0x000001c008087812 */ /* 0x000fc400078ec0ff */
[----:B------:R-:W-:Y:S02]  /*10f0*/  LOP3.LUT R0, R0, 0x38, R16, 0xf8, !PT ;  /* 0x0000003800007812 */ /* 0x000fe400078ef810 */
[----:B------:R-:W-:Y:S02]  /*1100*/  LOP3.LUT R4, R4, 0xfffffe00, RZ, 0xc0, !PT ;  /* 0xfffffe0004047812 */ /* 0x000fe400078ec0ff */
[----:B------:R-:W-:Y:S02]  /*1110*/  LOP3.LUT R24, R10, 0x1c0, RZ, 0xc0, !PT ;  /* 0x000001c00a187812 */ /* 0x000fe400078ec0ff */
[----:B------:R-:W-:Y:S02]  /*1120*/  SHF.L.U32 R9, R9, 0x6, RZ ;  /* 0x0000000609097819 */ /* 0x000fe400000006ff */
[----:B------:R-:W-:Y:S02]  /*1130*/  LOP3.LUT R10, R12, 0x1c0, RZ, 0xc0, !PT ;  /* 0x000001c00c0a7812 */ /* 0x000fe400078ec0ff */
[----:B------:R-:W-:-:S02]  /*1140*/  LOP3.LUT R6, R6, 0xfffffe00, RZ, 0xc0, !PT ;  /* 0xfffffe0006067812 */ /* 0x000fc400078ec0ff */
[----:B------:R-:W-:Y:S02]  /*1150*/  SHF.R.U32.HI R12, RZ, 0x3, R5 ;  /* 0x00000003ff0c7819 */ /* 0x000fe40000011605 */
[----:B------:R-:W-:Y:S02]  /*1160*/  SHF.R.U32.HI R10, RZ, 0x3, R8 ;  /* 0x00000003ff0a7819 */ /* 0x000fe40000011608 */
[----:B------:R-:W-:Y:S02]  /*1170*/  LOP3.LUT R0, R4, R0, R20, 0xf6, !PT ;  /* 0x0000000004007212 */ /* 0x000fe400078ef614 */
[----:B------:R-:W-:Y:S02]  /*1180*/  SHF.R.S32.HI R17, RZ, 0x1f, R16 ;  /* 0x0000001fff117819 */ /* 0x000fe40000011410 */
[----:B------:R-:W-:Y:S02]  /*1190*/  IADD3 R220, R18, 0x20, RZ ;  /* 0x0000002012dc7810 */ /* 0x000fe40007ffe0ff */
[----:B--2---:R-:W-:Y:S01]  /*11a0*/  LOP3.LUT R224, R15, 0x1, RZ, 0xfc, !PT ;  /* 0x000000010fe07812 */ /* 0x004fe200078efcff */
[----:B------:R-:W-:-:S04]  /*11b0*/  VIADD R15, R2, 0x16400 ;  /* 0x00016400020f7836 */ /* 0x000fc80000000000 */
[----:B------:R-:W-:Y:S01]  /*11c0*/  IMAD R0, R0, 0x2, R15 ;  /* 0x0000000200007824 */ /* 0x000fe200078e020f */
[----:B------:R-:W-:Y:S04]  /*11d0*/  STL [R1+0x6c], R15 ;  /* 0x00006c0f01007387 */ /* 0x000fe80000100800 */
[----:B------:R-:W-:Y:S04]  /*11e0*/  STL [R1], RZ ;  /* 0x000000ff01007387 */ /* 0x000fe80000100800 */
[----:B------:R0:W-:Y:S04]  /*11f0*/  STL [R1+0x34], R3 ;  /* 0x0000340301007387 */ /* 0x0001e80000100800 */
[----:B------:R-:W-:Y:S04]  /*1200*/  STL [R1+0x40], R4 ;  /* 0x0000400401007387 */ /* 0x000fe80000100800 */
[----:B------:R1:W-:Y:S01]  /*1210*/  STL [R1+0x3c], R6 ;  /* 0x00003c0601007387 */ /* 0x0003e20000100800 */
[----:B0-----:R-:W-:-:S02]  /*1220*/  LOP3.LUT R3, R5, 0x38, R16, 0xf8, !PT ;  /* 0x0000003805037812 */ /* 0x001fc400078ef810 */
[----:B------:R-:W-:Y:S02]  /*1230*/  LOP3.LUT R5, R8, 0x38, R16, 0xf8, !PT ;  /* 0x0000003808057812 */ /* 0x000fe400078ef810 */
[----:B------:R-:W-:Y:S02]  /*1240*/  LOP3.LUT R8, R9, 0xfffffe00, RZ, 0xc0, !PT ;  /* 0xfffffe0009087812 */ /* 0x000fe400078ec0ff */
[----:B------:R-:W-:Y:S02]  /*1250*/  LOP3.LUT R9, R11, 0xfffffe00, RZ, 0xc0, !PT ;  /* 0xfffffe000b097812 */ /* 0x000fe400078ec0ff */
[----:B------:R-:W-:Y:S02]  /*1260*/  LOP3.LUT R3, R6, R3, R12, 0xf6, !PT ;  /* 0x0000000306037212 */ /* 0x000fe400078ef60c */
[----:B-1----:R-:W-:Y:S01]  /*1270*/  LOP3.LUT R6, R13, 0xfffffe00, RZ, 0xc0, !PT ;  /* 0xfffffe000d067812 */ /* 0x002fe200078ec0ff */
[----:B------:R-:W-:Y:S01]  /*1280*/  STL [R1+0x50], R9 ;  /* 0x0000500901007387 */ /* 0x000fe20000100800 */
[----:B------:R-:W-:-:S02]  /*1290*/  LOP3.LUT R5, R8, R5, R10, 0xf6, !PT ;  /* 0x0000000508057212 */ /* 0x000fc400078ef60a */
[----:B------:R-:W-:Y:S01]  /*12a0*/  LEA R4, R3, R15, 0x1 ;  /* 0x0000000f03047211 */ /* 0x000fe200078e08ff */
[----:B------:R-:W-:Y:S02]  /*12b0*/  STL [R1+0x38], R8 ;  /* 0x0000380801007387 */ /* 0x000fe40000100800 */
[----:B------:R-:W-:Y:S02]  /*12c0*/  IMAD R3, R5, 0x2, R15 ;  /* 0x0000000205037824 */ /* 0x000fe400078e020f */
[----:B------:R-:W-:Y:S04]  /*12d0*/  STL [R1+0x4c], R6 ;  /* 0x00004c0601007387 */ /* 0x000fe80000100800 */
[----:B------:R0:W-:Y:S04]  /*12e0*/  STL [R1+0x78], R0 ;  /* 0x0000780001007387 */ /* 0x0001e80000100800 */
[----:B------:R1:W-:Y:S01]  /*12f0*/  STL [R1+0x74], R4 ;  /* 0x0000740401007387 */ /* 0x0003e20000100800 */
[----:B0-----:R-:W-:-:S05]  /*1300*/  IMAD R0, R7, 0x8, R14 ;  /* 0x0000000807007824 */ /* 0x001fca00078e020e */
[----:B------:R1:W-:Y:S04]  /*1310*/  STL [R1+0x84], R0 ;  /* 0x0000840001007387 */ /* 0x0003e80000100800 */
[----:B------:R1:W-:Y:S02]  /*1320*/  STL [R1+0x70], R3 ;  /* 0x0000700301007387 */ /* 0x0003e40000100800 */
.L_x_821:
[----:B01----:R-:W0:Y:S01]  /*1330*/  LDC.64 R4, c[0x0][0xc88] ;  /* 0x00032200ff047b82 */ /* 0x003e220000000a00 */
[----:B------:R-:W-:Y:S01]  /*1340*/  ULDC.64 UR4, c[0x0][0x208] ;  /* 0x0000820000047ab9 */ /* 0x000fe20000000a00 */
[----:B0-----:R-:W-:-:S05]  /*1350*/  IMAD.WIDE R4, R127, 0x4, R4 ;  /* 0x000000047f047825 */ /* 0x001fca00078e0204 */
[----:B--2---:R-:W2:Y:S01]  /*1360*/  LDG.E R10, desc[UR4][R4.64] ;  /* 0x00000004040a7981 */ /* 0x004ea2000c1e1900 */
[----:B------:R-:W-:Y:S05]  /*1370*/  YIELD ;  /* 0x0000000000007946 */ /* 0x000fea0003800000 */
[----:B------:R-:W-:Y:S01]  /*1380*/  ULDC.64 UR4, c[0x0][0xa28] ;  /* 0x00028a0000047ab9 */ /* 0x000fe20000000a00 */
[----:B------:R-:W-:Y:S01]  /*1390*/  ULDC.64 UR8, c[0x0][0xa18] ;  /* 0x0002860000087ab9 */ /* 0x000fe20000000a00 */
[----:B------:R-:W-:Y:S01]  /*13a0*/  ISETP.NE.U32.AND P1, PT, RZ, UR4, PT ;  /* 0x00000004ff007c0c */ /* 0x000fe2000bf25070 */
[----:B------:R-:W-:Y:S01]  /*13b0*/  ULDC.64 UR6, c[0x0][0xa08] ;  /* 0x0002820000067ab9 */ /* 0x000fe20000000a00 */
[----:B------:R-:W-:Y:S01]  /*13c0*/  MOV R3, RZ ;  /* 0x000000ff00037202 */ /* 0x000fe20000000f00 */
[----:B------:R-:W-:Y:S01]  /*13d0*/  ULDC.64 UR10, c[0x0][0x208] ;  /* 0x00008200000a7ab9 */ /* 0x000fe20000000a00 */
[----:B------:R-:W-:Y:S01]  /*13e0*/  ISETP.NE.AND.EX P1, PT, RZ, UR5, PT, P1 ;  /* 0x00000005ff007c0c */ /* 0x000fe2000bf25310 */
[----:B------:R-:W-:Y:S01]  /*13f0*/  IMAD.MOV.U32 R29, RZ, RZ, RZ ;  /* 0x000000ffff1d7224 */ /* 0x000fe200078e00ff */
[----:B------:R-:W-:-:S04]  /*1400*/  ISETP.NE.U32.AND P0, PT, RZ, UR6, PT ;  /* 0x00000006ff007c0c */ /* 0x000fc8000bf05070 */
[----:B------:R-:W-:Y:S02]  /*1410*/  ISETP.NE.AND.EX P0, PT, RZ, UR7, PT, P0 ;  /* 0x00000007ff007c0c */ /* 0x000fe4000bf05300 */
[----:B--2---:R-:W-:Y:S01]  /*1420*/  SHF.R.S32.HI R0, RZ, 0x1f, R10 ;  /* 0x0000001fff007819 */ /* 0x004fe2000001140a */
[----:B------:R0:W-:Y:S04]  /*1430*/  STL [R1+0x54], R10 ;  /* 0x0000540a01007387 */ /* 0x0001e80000100800 */
[C---:B------:R-:W-:Y:S01]  /*1440*/  @P1 LEA R6, P2, R10.reuse, UR4, 0x2 ;  /* 0x000000040a061c11 */ /* 0x040fe2000f8410ff */
[C---:B------:R-:W-:Y:S01]  /*1450*/  IMAD.SHL.U32 R28, R10.reuse, 0x4, RZ ;  /* 0x000000040a1c7824 */ /* 0x040fe200078e00ff */
[C-C-:B------:R-:W-:Y:S02]  /*1460*/  SHF.L.U64.HI R30, R10.reuse, 0x2, R0.reuse ;  /* 0x000000020a1e7819 */ /* 0x140fe40000010200 */
[----:B----4-:R-:W-:-:S02]  /*1470*/  @P1 LEA.HI.X R7, R10, UR5, R0, 0x2, P2 ;  /* 0x000000050a071c11 */ /* 0x010fc400090f1400 */
[----:B------:R-:W-:Y:S01]  /*1480*/  ISETP.NE.U32.AND P2, PT, RZ, UR8, PT ;  /* 0x00000008ff007c0c */ /* 0x000fe2000bf45070 */
[----:B------:R-:W-:Y:S01]  /*1490*/  ULDC UR4, c[0x0][0x288] ;  /* 0x0000a20000047ab9 */ /* 0x000fe20000000800 */
[----:B------:R-:W-:Y:S01]  /*14a0*/  IADD3 R8, P3, R28, UR6, RZ ;  /* 0x000000061c087c10 */ /* 0x000fe2000ff7e0ff */
[----:B------:R-:W-:Y:S01]  /*14b0*/  IMAD.U32 R160, RZ, RZ, UR4 ;  /* 0x00000004ffa07e24 */ /* 0x000fe2000f8e00ff */
[----:B------:R-:W-:Y:S01]  /*14c0*/  ISETP.NE.AND.EX P2, PT, RZ, UR9, PT, P2 ;  /* 0x00000009ff007c0c */ /* 0x000fe2000bf45320 */
[----:B------:R-:W-:Y:S01]  /*14d0*/  ULDC.64 UR4, c[0x0][0x418] ;  /* 0x0001060000047ab9 */ /* 0x000fe20000000a00 */
[----:B------:R0:W5:Y:S01]  /*14e0*/  @P1 LDG.E R3, desc[UR10][R6.64] ;  /* 0x0000000a06031981 */ /* 0x000162000c1e1900 */
[----:B------:R-:W-:Y:S01]  /*14f0*/  UISETP.NE.U32.AND UP0, UPT, UR4, URZ, UPT ;  /* 0x0000003f0400728c */ /* 0x000fe2000bf05070 */
[----:B------:R-:W-:Y:S02]  /*1500*/  IADD3.X R9, R30, UR7, RZ, P3, !PT ;  /* 0x000000071e097c10 */ /* 0x000fe40009ffe4ff */
[----:B------:R-:W-:Y:S01]  /*1510*/  ULDC UR4, c[0x0][0x424] ;  /* 0x0001090000047ab9 */ /* 0x000fe20000000800 */
[----:B------:R-:W-:-:S02]  /*1520*/  UISETP.NE.AND.EX UP0, UPT, UR5, URZ, UPT, UP0 ;  /* 0x0000003f0500728c */ /* 0x000fc4000bf05300 */
[----:B------:R0:W5:Y:S01]  /*1530*/  @P0 LDG.E R29, desc[UR10][R8.64] ;  /* 0x0000000a081d0981 */ /* 0x000162000c1e1900 */
[----:B------:R-:W-:Y:S01]  /*1540*/  ULDC UR5, c[0x0][0x2f0] ;  /* 0x0000bc0000057ab9 */ /* 0x000fe20000000800 */
[----:B------:R-:W-:Y:S02]  /*1550*/  USEL UR4, UR4, 0x1, UP0 ;  /* 0x0000000104047887 */ /* 0x000fe40008000000 */
[----:B------:R-:W-:Y:S02]  /*1560*/  @P2 IADD3 R4, P1, R28, UR8, RZ ;  /* 0x000000081c042c10 */ /* 0x000fe4000ff3e0ff */
[----:B------:R-:W-:Y:S02]  /*1570*/  UIMAD UR4, UR4, UR5, URZ ;  /* 0x00000005040472a4 */ /* 0x000fe4000f8e023f */
[----:B------:R-:W-:Y:S01]  /*1580*/  @P2 IADD3.X R5, R30, UR9, RZ, P1, !PT ;  /* 0x000000091e052c10 */ /* 0x000fe20008ffe4ff */
[----:B------:R-:W-:Y:S02]  /*1590*/  ULDC UR5, c[0x0][0x348] ;  /* 0x0000d20000057ab9 */ /* 0x000fe40000000800 */
[----:B------:R-:W-:-:S02]  /*15a0*/  IMAD.U32 R25, RZ, RZ, UR5 ;  /* 0x00000005ff197e24 */ /* 0x000fc4000f8e00ff */
[----:B------:R0:W5:Y:S01]  /*15b0*/  @P2 LDG.E R160, desc[UR10][R4.64] ;  /* 0x0000000a04a02981 */ /* 0x000162000c1e1900 */
[----:B------:R-:W-:Y:S01]  /*15c0*/  IMAD.U32 R26, RZ, RZ, UR4 ;  /* 0x00000004ff1a7e24 */ /* 0x000fe2000f8e00ff */
[----:B------:R-:W-:Y:S01]  /*15d0*/  MOV R27, R10 ;  /* 0x0000000a001b7202 */ /* 0x000fe20000000f00 */
[----:B---3--:R-:W-:Y:S06]  /*15e0*/  @P2 BRA `(.L_x_604) ;  /* 0x0000000000282947 */ /* 0x008fec0003800000 */
        /* <DEDUP_REMOVED lines=10> */
.L_x_604:
[----:B------:R-:W-:Y:S01]  /*1690*/  ULDC.64 UR4, c[0x0][0xa20] ;  /* 0x0002880000047ab9 */ /* 0x000fe20000000a00 */
[----:B------:R1:W-:Y:S01]  /*16a0*/  STL [R1+0x68], R125 ;  /* 0x0000687d01007387 */ /* 0x0003e20000100800 */
[----:B------:R-:W-:-:S03]  /*16b0*/  ISETP.NE.U32.AND P1, PT, RZ, UR4, PT ;  /* 0x00000004ff007c0c */ /* 0x000fc6000bf25070 */
[----:B------:R1:W-:Y:S01]  /*16c0*/  STL [R1+0x58], R126 ;  /* 0x0000587e01007387 */ /* 0x0003e20000100800 */
[----:B------:R-:W-:-:S13]  /*16d0*/  ISETP.NE.AND.EX P1, PT, RZ, UR5, PT, P1 ;  /* 0x00000005ff007c0c */ /* 0x000fda000bf25310 */
[----:B-1----:R-:W-:Y:S05]  /*16e0*/  @!P1 BRA `(.L_x_605) ;  /* 0x0000000000149947 */ /* 0x002fea0003800000 */
[----:B0-----:R-:W-:Y:S01]  /*16f0*/  IADD3 R4, P0, R28, UR4, RZ ;  /* 0x000000041c047c10 */ /* 0x001fe2000ff1e0ff */
[----:B------:R-:W-:-:S03]  /*1700*/  ULDC.64 UR6, c[0x0][0x208] ;  /* 0x0000820000067ab9 */ /* 0x000fc60000000a00 */
[----:B------:R-:W-:-:S05]  /*1710*/  IADD3.X R5, R30, UR5, RZ, P0, !PT ;  /* 0x000000051e057c10 */ /* 0x000fca00087fe4ff */
[----:B------:R1:W5:Y:S01]  /*1720*/  LDG.E R26, desc[UR6][R4.64] ;  /* 0x00000006041a7981 */ /* 0x000362000c1e1900 */
[----:B------:R-:W-:Y:S05]  /*1730*/  BRA `(.L_x_606) ;  /* 0x0000000000147947 */ /* 0x000fea0003800000 */
.L_x_605:
[----:B------:R-:W-:Y:S05]  /*1740*/  @!P0 BRA `(.L_x_606) ;  /* 0x0000000000108947 */ /* 0x000fea0003800000 */
[----:B------:R-:W-:Y:S02]  /*1750*/  ULDC.64 UR4, c[0x0][0x208] ;  /* 0x0000820000047ab9 */ /* 0x000fe40000000a00 */
[----:B0-----:R-:W2:Y:S04]  /*1760*/  LDG.E R5, desc[UR4][R8.64] ;  /* 0x0000000408057981 */ /* 0x001ea8000c1e1900 */
[----:B------:R-:W2:Y:S02]  /*1770*/  LDG.E R26, desc[UR4][R8.64+0x4] ;  /* 0x00000404081a7981 */ /* 0x000ea4000c1e1900 */
[----:B--2---:R-:W-:-:S07]  /*1780*/  IMAD.IADD R26, R26, 0x1, -R5 ;  /* 0x000000011a1a7824 */ /* 0x004fce00078e0a05 */
.L_x_606:
[----:B------:R-:W-:Y:S01]  /*1790*/  ULDC.64 UR4, c[0x0][0xa10] ;  /* 0x0002840000047ab9 */ /* 0x000fe20000000a00 */
[----:B------:R-:W-:Y:S01]  /*17a0*/  ULDC.64 UR6, c[0x0][0x208] ;  /* 0x0000820000067ab9 */ /* 0x000fe20000000a00 */
[----:B------:R-:W-:-:S04]  /*17b0*/  ISETP.NE.U32.AND P0, PT, RZ, UR4, PT ;  /* 0x00000004ff007c0c */ /* 0x000fc8000bf05070 */
[----:B------:R-:W-:Y:S01]  /*17c0*/  ISETP.NE.AND.EX P0, PT, RZ, UR5, PT, P0 ;  /* 0x00000005ff007c0c */ /* 0x000fe2000bf05300 */
[----:B0----5:R-:W-:Y:S01]  /*17d0*/  IMAD.IADD R8, R26, 0x1, -R3 ;  /* 0x000000011a087824 */ /* 0x021fe200078e0a03 */
[----:B------:R-:W-:-:S11]  /*17e0*/  ULDC.64 UR4, c[0x0][0xa30] ;  /* 0x00028c0000047ab9 */ /* 0x000fd60000000a00 */
[----:B-1----:R-:W0:Y:S02]  /*17f0*/  @P0 LDC.64 R4, c[0x0][0xa10] ;  /* 0x00028400ff040b82 */ /* 0x002e240000000a00 */
[----:B0-----:R-:W-:-:S05]  /*1800*/  @P0 IMAD.WIDE R4, R27, 0x4, R4 ;  /* 0x000000041b040825 */ /* 0x001fca00078e0204 */
[----:B------:R-:W2:Y:S04]  /*1810*/  @P0 LDG.E R0, desc[UR6][R4.64] ;  /* 0x0000000604000981 */ /* 0x000ea8000c1e1900 */
[----:B------:R0:W2:Y:S01]  /*1820*/  @P0 LDG.E R9, desc[UR6][R4.64+0x4] ;  /* 0x0000040604090981 */ /* 0x0000a2000c1e1900 */
[----:B------:R-:W-:Y:S02]  /*1830*/  ISETP.NE.U32.AND P1, PT, RZ, UR4, PT ;  /* 0x00000004ff007c0c */ /* 0x000fe4000bf25070 */
[----:B------:R-:W-:Y:S02]  /*1840*/  MOV R148, R26 ;  /* 0x0000001a00947202 */ /* 0x000fe40000000f00 */
[----:B------:R-:W-:Y:S01]  /*1850*/  ISETP.NE.AND.EX P1, PT, RZ, UR5, PT, P1 ;  /* 0x00000005ff007c0c */ /* 0x000fe2000bf25310 */
[----:B0-----:R-:W-:-:S05]  /*1860*/  IMAD.MOV R4, RZ, RZ, -R8 ;  /* 0x000000ffff047224 */ /* 0x001fca00078e0a08 */
[----:B------:R-:W-:-:S07]  /*1870*/  VIMNMX R4, RZ, R4, !PT ;  /* 0x00000004ff047248 */ /* 0x000fce0007fe0100 */
[----:B------:R-:W-:-:S04]  /*1880*/  @P1 IADD3 R6, P2, R28, UR4, RZ ;  /* 0x000000041c061c10 */ /* 0x000fc8000ff5e0ff */
[----:B------:R-:W-:-:S05]  /*1890*/  @P1 IADD3.X R7, R30, UR5, RZ, P2, !PT ;  /* 0x000000051e071c10 */ /* 0x000fca00097fe4ff */
[----:B------:R0:W5:Y:S01]  /*18a0*/  @P1 LDG.E R148, desc[UR6][R6.64] ;  /* 0x0000000606941981 */ /* 0x000162000c1e1900 */
[----:B--2---:R-:W-:-:S04]  /*18b0*/  @P0 IMAD.IADD R25, R9, 0x1, -R0 ;  /* 0x0000000109190824 */ /* 0x004fc800078e0a00 */
[----:B------:R-:W-:-:S05]  /*18c0*/  IMAD.IADD R161, R8, 0x1, R25 ;  /* 0x0000000108a17824 */ /* 0x000fca00078e0219 */
[----:B------:R-:W-:-:S05]  /*18d0*/  IADD3 R0, R161, 0xaf, RZ ;  /* 0x000000afa1007810 */ /* 0x000fca0007ffe0ff */
[----:B------:R-:W-:-:S05]  /*18e0*/  IMAD.HI R0, R0, 0x2e8ba2e9, RZ ;  /* 0x2e8ba2e900007827 */ /* 0x000fca00078e02ff */
[----:B------:R-:W-:-:S04]  /*18f0*/  SHF.R.U32.HI R163, RZ, 0x1f, R0 ;  /* 0x0000001fffa37819 */ /* 0x000fc80000011600 */
[----:B------:R-:W-:-:S05]  /*1900*/  LEA.HI.SX32 R163, R0, R163, 0x1b ;  /* 0x000000a300a37211 */ /* 0x000fca00078fdaff */
[----:B------:R-:W-:-:S05]  /*1910*/  IMAD R0, R163, 0xb0, -R8 ;  /* 0x000000b0a3007824 */ /* 0x000fca00078e0a08 */
[----:B------:R-:W-:-:S04]  /*1920*/  VIMNMX R3, R0, R25, PT ;  /* 0x0000001900037248 */ /* 0x000fc80003fe0100 */
[----:B------:R-:W-:Y:S01]  /*1930*/  ISETP.GT.AND P0, PT, R3, R4, PT ;  /* 0x000000040300720c */ /* 0x000fe20003f04270 */
[----:B------:R-:W-:-:S05]  /*1940*/  IMAD.WIDE.U32 R4, R4, -0x45d1745d, RZ ;  /* 0xba2e8ba304047825 */ /* 0x000fca00078e00ff */
[----:B------:R-:W-:-:S05]  /*1950*/  SHF.R.U32.HI R131, RZ, 0x7, R5 ;  /* 0x00000007ff837819 */ /* 0x000fca0000011605 */
[----:B------:R-:W-:Y:S02]  /*1960*/  IMAD.MOV.U32 R24, RZ, RZ, R131 ;  /* 0x000000ffff187224 */ /* 0x000fe400078e0083 */
[----:B------:R-:W-:-:S04]  /*1970*/  @P0 VIADD R0, R3, 0xaf ;  /* 0x000000af03000836 */ /* 0x000fc80000000000 */
[----:B------:R-:W-:-:S05]  /*1980*/  @P0 IMAD.HI R0, R0, 0x2e8ba2e9, RZ ;  /* 0x2e8ba2e900000827 */ /* 0x000fca00078e02ff */
[----:B------:R-:W-:-:S04]  /*1990*/  @P0 SHF.R.U32.HI R3, RZ, 0x1f, R0 ;  /* 0x0000001fff030819 */ /* 0x000fc80000011600 */
[----:B------:R-:W-:Y:S02]  /*19a0*/  @P0 LEA.HI.SX32 R24, R0, R3, 0x1b ;  /* 0x0000000300180211 */ /* 0x000fe400078fdaff */
[----:B------:R-:W-:Y:S02]  /*19b0*/  PLOP3.LUT P0, PT, PT, PT, PT, 0x80, 0x0 ;  /* 0x000000000000781c */ /* 0x000fe40003f0f070 */
[----:B------:R-:W-:-:S13]  /*19c0*/  ISETP.GT.AND P1, PT, R24, R131, PT ;  /* 0x000000831800720c */ /* 0x000fda0003f24270 */
[----:B0-----:R-:W-:Y:S05]  /*19d0*/  @!P1 BRA `(.L_x_607) ;  /* 0x000000a800009947 */ /* 0x001fea0003800000 */
[----:B------:R-:W-:Y:S01]  /*19e0*/  IADD3 R0, R2, 0x1e400, RZ ;  /* 0x0001e40002007810 */ /* 0x000fe20007ffe0ff */
[----:B------:R-:W-:Y:S03]  /*19f0*/  BSSY B6, `(.L_x_608) ;  /* 0x0000013000067945 */ /* 0x000fe60003800000 */
[----:B------:R-:W-:-:S13]  /*1a00*/  LOP3.LUT P0, RZ, R0, 0x3ff, RZ, 0xc0, !PT ;  /* 0x000003ff00ff7812 */ /* 0x000fda000780c0ff */
[----:B------:R-:W-:Y:S05]  /*1a10*/  @!P0 BRA `(.L_x_609) ;  /* 0x0000000000408947 */ /* 0x000fea0003800000 */
        /* <DEDUP_REMOVED lines=8> */
[----:B------:R-:W-:Y:S01]  /*1aa0*/  MOV R7, UR5 ;  /* 0x0000000500077c02 */ /* 0x000fe20008000f00 */
[----:B------:R-:W-:Y:S01]  /*1ab0*/  IMAD.U32 R6, RZ, RZ, UR4 ;  /* 0x00000004ff067e24 */ /* 0x000fe2000f8e00ff */
[----:B------:R-:W-:Y:S01]  /*1ac0*/  MOV R12, 0x1 ;  /* 0x00000001000c7802 */ /* 0x000fe20000000f00 */
[----:B------:R-:W-:-:S02]  /*1ad0*/  IMAD.U32 R11, RZ, RZ, UR7 ;  /* 0x00000007ff0b7e24 */ /* 0x000fc4000f8e00ff */
[----:B------:R-:W-:Y:S02]  /*1ae0*/  IMAD.MOV.U32 R8, RZ, RZ, 0x70 ;  /* 0x00000070ff087424 */ /* 0x000fe400078e00ff */
[----:B0-----:R-:W-:-:S07]  /*1af0*/  IMAD.MOV.U32 R13, RZ, RZ, RZ ;  /* 0x000000ffff0d7224 */ /* 0x001fce00078e00ff */
[----:B------:R-:W-:-:S07]  /*1b00*/  LEPC R20, `(.L_x_609) ;  /* 0x000000001014794e */ /* 0x000fce0000000000 */
[----:B-1---5:R-:W-:Y:S05]  /*1b10*/  CALL.ABS.NOINC R14 ;  /* 0x000000000e007343 */ /* 0x022fea0003c00000 */
.L_x_609:
[----:B------:R-:W-:Y:S05]  /*1b20*/  BSYNC B6 ;  /* 0x0000000000067941 */ /* 0x000fea0003800000 */
.L_x_608:
[----:B------:R-:W-:Y:S01]  /*1b30*/  VIADD R0, R2, 0x400 ;  /* 0x0000040002007836 */ /* 0x000fe20000000000 */
[----:B------:R-:W-:Y:S04]  /*1b40*/  BSSY B6, `(.L_x_610) ;  /* 0x0000013000067945 */ /* 0x000fe80003800000 */
[----:B------:R-:W-:-:S13]  /*1b50*/  LOP3.LUT P0, RZ, R0, 0x3ff, RZ, 0xc0, !PT ;  /* 0x000003ff00ff7812 */ /* 0x000fda000780c0ff */
[----:B------:R-:W-:Y:S05]  /*1b60*/  @!P0 BRA `(.L_x_611) ;  /* 0x0000000000408947 */ /* 0x000fea0003800000 */
[----:B------:R-:W-:Y:S01]  /*1b70*/  MOV R0, 0x0 ;  /* 0x0000000000007802 */ /* 0x000fe20000000f00 */
[----:B------:R-:W-:Y:S01]  /*1b80*/  ULDC.64 UR4, c[0x4][0xa0] ;  /* 0x0100280000047ab9 */ /* 0x000fe20000000a00 */
[----:B------:R-:W-:Y:S01]  /*1b90*/  ULDC.64 UR6, c[0x4][0x38] ;  /* 0x01000e0000067ab9 */ /* 0x000fe20000000a00 */
[----:B------:R-:W-:Y:S01]  /*1ba0*/  IMAD.U32 R4, RZ, RZ, UR4 ;  /* 0x00000004ff047e24 */ /* 0x000fe2000f8e00ff */
[----:B------:R0:W1:Y:S01]  /*1bb0*/  LDC.64 R14, c[0x4][R0] ;  /* 0x01000000000e7b82 */ /* 0x0000620000000a00 */
[----:B------:R-:W-:Y:S01]  /*1bc0*/  MOV R5, UR5 ;  /* 0x0000000500057c02 */ /* 0x000fe20008000f00 */
[----:B------:R-:W-:Y:S01]  /*1bd0*/  ULDC.64 UR4, c[0x4][0xa8] ;  /* 0x01002a0000047ab9 */ /* 0x000fe20000000a00 */
[----:B------:R-:W-:Y:S01]  /*1be0*/  IMAD.U32 R10, RZ, RZ, UR6 ;  /* 0x00000006ff0a7e24 */ /* 0x000fe2000f8e00ff */
[----:B------:R-:W-:Y:S01]  /*1bf0*/  MOV R11, UR7 ;  /* 0x00000007000b7c02 */ /* 0x000fe20008000f00 */
[----:B------:R-:W-:Y:S02]  /*1c00*/  IMAD.U32 R6, RZ, RZ, UR4 ;  /* 0x00000004ff067e24 */ /* 0x000fe4000f8e00ff */
[----:B------:R-:W-:-:S02]  /*1c10*/  IMAD.U32 R7, RZ, RZ, UR5 ;  /* 0x00000005ff077e24 */ /* 0x000fc4000f8e00ff */
[----:B------:R-:W-:Y:S02]  /*1c20*/  IMAD.MOV.U32 R8, RZ, RZ, 0x70 ;  /* 0x00000070ff087424 */ /* 0x000fe400078e00ff */
[----:B------:R-:W-:Y:S02]  /*1c30*/  IMAD.MOV.U32 R12, RZ, RZ, 0x1 ;  /* 0x00000001ff0c7424 */ /* 0x000fe400078e00ff */
[----:B0-----:R-:W-:-:S07]  /*1c40*/  IMAD.MOV.U32 R13, RZ, RZ, RZ ;  /* 0x000000ffff0d7224 */ /* 0x001fce00078e00ff */
[----:B------:R-:W-:-:S07]  /*1c50*/  LEPC R20, `(.L_x_611) ;  /* 0x000000001014794e */ /* 0x000fce0000000000 */
[----:B-1---5:R-:W-:Y:S05]  /*1c60*/  CALL.ABS.NOINC R14 ;  /* 0x000000000e007343 */ /* 0x022fea0003c00000 */
.L_x_611:
[----:B------:R-:W-:Y:S05]  /*1c70*/  BSYNC B6 ;  /* 0x0000000000067941 */ /* 0x000fea0003800000 */
.L_x_610:
[----:B------:R-:W-:Y:S01]  /*1c80*/  ULDC.64 UR4, c[0x0][0x9f8] ;  /* 0x00027e0000047ab9 */ /* 0x000fe20000000a00 */
[----:B------:R-:W-:Y:S01]  /*1c90*/  ULDC.64 UR6, c[0x0][0x208] ;  /* 0x0000820000067ab9 */ /* 0x000fe20000000a00 */
[----:B------:R-:W-:Y:S01]  /*1ca0*/  ISETP.NE.U32.AND P0, PT, RZ, UR4, PT ;  /* 0x00000004ff007c0c */ /* 0x000fe2000bf05070 */
[----:B------:R-:W2:Y:S01]  /*1cb0*/  LDL.LU R31, [R1+0x4] ;  /* 0x00000400011f7983 */ /* 0x000ea20000300800 */
[----:B------:R-:W0:Y:S02]  /*1cc0*/  LDC.64 R42, c[0x0][0x300] ;  /* 0x0000c000ff2a7b82 */ /* 0x000e240000000a00 */
[----:B------:R-:W-:Y:S01]  /*1cd0*/  ISETP.NE.AND.EX P0, PT, RZ, UR5, PT, P0 ;  /* 0x00000005ff007c0c */ /* 0x000fe2000bf05300 */
[----:B------:R-:W1:Y:S01]  /*1ce0*/  S2R R21, SR_TID.X ;  /* 0x0000000000157919 */ /* 0x000e620000002100 */
[----:B------:R-:W-:Y:S02]  /*1cf0*/  IADD3 R119, R29, R26, RZ ;  /* 0x0000001a1d777210 */ /* 0x000fe40007ffe0ff */
[----:B------:R-:W-:Y:S01]  /*1d00*/  SHF.R.S32.HI R8, RZ, 0x1f, R126 ;  /* 0x0000001fff087819 */ /* 0x000fe2000001147e */
[----:B------:R-:W3:Y:S01]  /*1d10*/  LDL R26, [R1+0x3c] ;  /* 0x00003c00011a7983 */ /* 0x000ee20000100800 */
[----:B------:R-:W4:Y:S03]  /*1d20*/  LDC R13, c[0x0][0x3f4] ;  /* 0x0000fd00ff0d7b82 */ /* 0x000f260000000800 */
[----:B------:R-:W3:Y:S04]  /*1d30*/  LDL R14, [R1+0x38] ;  /* 0x00003800010e7983 */ /* 0x000ee80000100800 */
[----:B------:R-:W-:Y:S01]  /*1d40*/  @P0 IADD3 R4, P1, R28, UR4, RZ ;  /* 0x000000041c040c10 */ /* 0x000fe2000ff3e0ff */
[----:B------:R-:W2:Y:S03]  /*1d50*/  LDC.64 R108, c[0x0][0x3f8] ;  /* 0x0000fe00ff6c7b82 */ /* 0x000ea60000000a00 */
[----:B------:R-:W-:Y:S01]  /*1d60*/  @P0 IADD3.X R5, R30, UR5, RZ, P1, !PT ;  /* 0x000000051e050c10 */ /* 0x000fe20008ffe4ff */
[----:B------:R-:W-:-:S04]  /*1d70*/  ULDC.64 UR4, c[0x0][0x308] ;  /* 0x0000c20000047ab9 */ /* 0x000fc80000000a00 */
[----:B------:R1:W3:Y:S01]  /*1d80*/  @P0 LDG.E R27, desc[UR6][R4.64] ;  /* 0x00000006041b0981 */ /* 0x0002e2000c1e1900 */
[----:B------:R-:W-:Y:S01]  /*1d90*/  SHF.R.S32.HI R15, RZ, 0x1f, R119 ;  /* 0x0000001fff0f7819 */ /* 0x000fe20000011477 */
[----:B------:R-:W-:Y:S01]  /*1da0*/  ULDC.64 UR6, c[0x0][0xa08] ;  /* 0x0002820000067ab9 */ /* 0x000fe20000000a00 */
[-C--:B0-----:R-:W-:Y:S01]  /*1db0*/  IMAD.WIDE.U32 R6, R119, R42.reuse, RZ ;  /* 0x0000002a77067225 */ /* 0x081fe200078e00ff */
[----:B------:R-:W-:Y:S01]  /*1dc0*/  ISETP.NE.U32.AND P0, PT, RZ, UR6, PT ;  /* 0x00000006ff007c0c */ /* 0x000fe2000bf05070 */
[----:B------:R-:W0:Y:S01]  /*1dd0*/  LDC.64 R114, c[0x0][0x408] ;  /* 0x00010200ff727b82 */ /* 0x000e220000000a00 */
[----:B------:R-:W-:Y:S01]  /*1de0*/  SHF.R.S32.HI R20, RZ, 0x1f, R22 ;  /* 0x0000001fff147819 */ /* 0x000fe20000011416 */
[----:B------:R-:W-:Y:S01]  /*1df0*/  IMAD R0, R15, R42, RZ ;  /* 0x0000002a0f007224 */ /* 0x000fe200078e02ff */
[----:B----4-:R-:W-:Y:S02]  /*1e00*/  ISETP.GE.AND P2, PT, R16, R13, PT ;  /* 0x0000000d1000720c */ /* 0x010fe40003f46270 */
[----:B------:R-:W-:Y:S01]  /*1e10*/  ISETP.NE.AND.EX P0, PT, RZ, UR7, PT, P0 ;  /* 0x00000007ff007c0c */ /* 0x000fe2000bf05300 */
[----:B------:R-:W-:Y:S01]  /*1e20*/  IMAD R3, R119, R43, R0 ;  /* 0x0000002b77037224 */ /* 0x000fe200078e0200 */
[----:B-1----:R-:W-:-:S02]  /*1e30*/  SHF.R.U32.HI R21, RZ, 0x7, R21 ;  /* 0x00000007ff157819 */ /* 0x002fc40000011615 */
[----:B------:R-:W-:Y:S01]  /*1e40*/  SHF.R.S32.HI R19, RZ, 0x1f, R18 ;  /* 0x0000001fff137819 */ /* 0x000fe20000011412 */
[----:B------:R-:W-:Y:S01]  /*1e50*/  IMAD.IADD R7, R7, 0x1, R3 ;  /* 0x0000000107077824 */ /* 0x000fe200078e0203 */
[----:B------:R-:W-:Y:S01]  /*1e60*/  ISETP.NE.AND P6, PT, R21, 0x1, PT ;  /* 0x000000011500780c */ /* 0x000fe20003fc5270 */
[----:B------:R-:W-:Y:S02]  /*1e70*/  IMAD R3, R8, UR4, RZ ;  /* 0x0000000408037c24 */ /* 0x000fe4000f8e02ff */
[----:B------:R-:W-:-:S04]  /*1e80*/  IMAD.WIDE.U32 R4, R126, UR4, R6 ;  /* 0x000000047e047c25 */ /* 0x000fc8000f8e0006 */
[----:B------:R-:W-:Y:S01]  /*1e90*/  IMAD R3, R126, UR5, R3 ;  /* 0x000000057e037c24 */ /* 0x000fe2000f8e0203 */
[----:B------:R-:W-:Y:S01]  /*1ea0*/  ULDC.64 UR4, c[0x0][0x310] ;  /* 0x0000c40000047ab9 */ /* 0x000fe20000000a00 */
[----:B--2---:R-:W-:Y:S02]  /*1eb0*/  LOP3.LUT R31, R31, 0xfffffffe, RZ, 0xc0, !PT ;  /* 0xfffffffe1f1f7812 */ /* 0x004fe400078ec0ff */
[----:B------:R-:W-:Y:S01]  /*1ec0*/  IMAD.IADD R5, R5, 0x1, R3 ;  /* 0x0000000105057824 */ /* 0x000fe200078e0203 */
[----:B---3--:R-:W-:Y:S02]  /*1ed0*/  SHF.R.S32.HI R0, RZ, 0x1f, R27 ;  /* 0x0000001fff007819 */ /* 0x008fe4000001141b */
[----:B------:R-:W-:Y:S01]  /*1ee0*/  SEL R103, R27, RZ, !P0 ;  /* 0x000000ff1b677207 */ /* 0x000fe20004000000 */
[----:B------:R-:W-:Y:S01]  /*1ef0*/  VIADD R9, R22, 0x40 ;  /* 0x0000004016097836 */ /* 0x000fe20000000000 */
[----:B------:R-:W-:Y:S01]  /*1f00*/  SEL R6, R0, RZ, !P0 ;  /* 0x000000ff00067207 */ /* 0x000fe20004000000 */
[----:B------:R-:W2:Y:S01]  /*1f10*/  LDL R27, [R1+0x40] ;  /* 0x00004000011b7983 */ /* 0x000ea20000100800 */
[----:B------:R-:W-:Y:S01]  /*1f20*/  @P2 LOP3.LUT R31, R31, 0x1, RZ, 0xfc, !PT ;  /* 0x000000011f1f2812 */ /* 0x000fe200078efcff */
[----:B------:R-:W-:-:S04]  /*1f30*/  IMAD.WIDE.U32 R100, R103, UR4, R4 ;  /* 0x0000000467647c25 */ /* 0x000fc8000f8e0004 */
[----:B------:R-:W-:Y:S02]  /*1f40*/  IMAD R0, R6, UR4, RZ ;  /* 0x0000000406007c24 */ /* 0x000fe4000f8e02ff */
[----:B------:R-:W-:Y:S02]  /*1f50*/  VIADD R32, R22, 0x20 ;  /* 0x0000002016207836 */ /* 0x000fe40000000000 */
[----:B------:R-:W-:Y:S01]  /*1f60*/  IMAD R11, R103, UR5, R0 ;  /* 0x00000005670b7c24 */ /* 0x000fe2000f8e0200 */
[----:B------:R-:W-:Y:S05]  /*1f70*/  @!P6 WARPSYNC.ALL ;  /* 0x000000000000e948 */ /* 0x000fea0003800000 */
[----:B------:R-:W-:Y:S01]  /*1f80*/  ULDC.64 UR4, c[0x0][0x330] ;  /* 0x0000cc0000047ab9 */ /* 0x000fe20000000a00 */
[----:B------:R1:W-:Y:S01]  /*1f90*/  STL [R1+0x4], R31 ;  /* 0x0000041f01007387 */ /* 0x0003e20000100800 */
[----:B------:R-:W-:-:S02]  /*1fa0*/  IMAD R3, R8, UR4, RZ ;  /* 0x0000000408037c24 */ /* 0x000fc4000f8e02ff */
[C---:B------:R-:W-:Y:S01]  /*1fb0*/  IMAD.WIDE.U32 R4, R126.reuse, UR4, R16 ;  /* 0x000000047e047c25 */ /* 0x040fe2000f8e0010 */
[----:B------:R-:W3:Y:S03]  /*1fc0*/  LDL R8, [R1+0x50] ;  /* 0x0000500001087983 */ /* 0x000ee60000100800 */
[----:B------:R-:W-:Y:S01]  /*1fd0*/  IMAD R3, R126, UR5, R3 ;  /* 0x000000057e037c24 */ /* 0x000fe2000f8e0203 */
[----:B------:R-:W4:Y:S01]  /*1fe0*/  LDL R12, [R1+0x4c] ;  /* 0x00004c00010c7983 */ /* 0x000f220000100800 */
[----:B------:R-:W-:Y:S01]  /*1ff0*/  IMAD R0, R20, R108, RZ ;  /* 0x0000006c14007224 */ /* 0x000fe200078e02ff */
[----:B------:R-:W-:Y:S01]  /*2000*/  ULDC.64 UR4, c[0x0][0x338] ;  /* 0x0000ce0000047ab9 */ /* 0x000fe20000000a00 */
[----:B------:R-:W-:Y:S01]  /*2010*/  IMAD.IADD R5, R5, 0x1, R3 ;  /* 0x0000000105057824 */ /* 0x000fe200078e0203 */
[----:B------:R-:W-:Y:S01]  /*2020*/  SEL R3, R13, RZ, P2 ;  /* 0x000000ff0d037207 */ /* 0x000fe20001000000 */
[----:B------:R-:W-:-:S02]  /*2030*/  IMAD R7, R22, R109, R0 ;  /* 0x0000006d16077224 */ /* 0x000fc400078e0200 */
[----:B-1----:R-:W-:Y:S02]  /*2040*/  VIADD R31, R22, 0x40 ;  /* 0x00000040161f7836 */ /* 0x002fe40000000000 */
[----:B------:R-:W-:Y:S02]  /*2050*/  IMAD R0, R6, UR4, RZ ;  /* 0x0000000406007c24 */ /* 0x000fe4000f8e02ff */
[----:B------:R-:W-:Y:S02]  /*2060*/  IMAD.IADD R3, R16, 0x1, R3 ;  /* 0x0000000110037824 */ /* 0x000fe400078e0203 */
[----:B------:R-:W-:Y:S02]  /*2070*/  IMAD.SHL.U32 R31, R31, 0x40, RZ ;  /* 0x000000401f1f7824 */ /* 0x000fe400078e00ff */
[C---:B------:R-:W-:Y:S01]  /*2080*/  IMAD R45, R103.reuse, UR5, R0 ;  /* 0x00000005672d7c24 */ /* 0x040fe2000f8e0200 */
[----:B------:R-:W-:Y:S01]  /*2090*/  SHF.R.S32.HI R0, RZ, 0x1f, R3 ;  /* 0x0000001fff007819 */ /* 0x000fe20000011403 */
[----:B------:R-:W-:Y:S01]  /*20a0*/  IMAD.WIDE.U32 R102, R103, UR4, R4 ;  /* 0x0000000467667c25 */ /* 0x000fe2000f8e0004 */
[----:B------:R-:W-:Y:S01]  /*20b0*/  LOP3.LUT R31, R31, 0x1c0, RZ, 0xc0, !PT ;  /* 0x000001c01f1f7812 */ /* 0x000fe200078ec0ff */
[----:B------:R-:W-:Y:S01]  /*20c0*/  ULDC UR4, c[0x0][0x2f4] ;  /* 0x0000bd0000047ab9 */ /* 0x000fe20000000800 */
[----:B------:R-:W-:Y:S01]  /*20d0*/  LEA.HI R10, R0, R3, RZ, 0x3 ;  /* 0x00000003000a7211 */ /* 0x000fe200078f18ff */
[----:B0-----:R-:W-:-:S02]  /*20e0*/  IMAD R4, R20, R114, RZ ;  /* 0x0000007214047224 */ /* 0x001fc400078e02ff */
[C---:B------:R-:W-:Y:S02]  /*20f0*/  VIADD R28, R22.reuse, 0x20 ;  /* 0x00000020161c7836 */ /* 0x040fe40000000000 */
[C---:B------:R-:W-:Y:S01]  /*2100*/  IMAD R5, R22.reuse, R115, R4 ;  /* 0x0000007316057224 */ /* 0x040fe200078e0204 */
[----:B------:R-:W-:Y:S01]  /*2110*/  LOP3.LUT R4, R31, 0x38, R10, 0xf8, !PT ;  /* 0x000000381f047812 */ /* 0x000fe200078ef80a */
[-C--:B------:R-:W-:Y:S01]  /*2120*/  IMAD.WIDE.U32 R112, R22, R114.reuse, R16 ;  /* 0x0000007216707225 */ /* 0x080fe200078e0010 */
[----:B------:R-:W0:Y:S01]  /*2130*/  S2R R31, SR_TID.X ;  /* 0x00000000001f7919 */ /* 0x000e220000002100 */
[----:B------:R-:W-:Y:S02]  /*2140*/  LEA.HI R0, R0, R3, RZ, 0x6 ;  /* 0x0000000300007211 */ /* 0x000fe400078f30ff */
[----:B------:R-:W-:Y:S02]  /*2150*/  IMAD.WIDE.U32 R110, R22, R114, R18 ;  /* 0x00000072166e7225 */ /* 0x000fe400078e0012 */
[----:B------:R-:W-:-:S02]  /*2160*/  SHF.R.S32.HI R3, RZ, 0x6, R0 ;  /* 0x00000006ff037819 */ /* 0x000fc40000011400 */
[C---:B------:R-:W-:Y:S01]  /*2170*/  SHF.L.U64.HI R117, R42.reuse, 0x5, R43 ;  /* 0x000000052a757819 */ /* 0x040fe2000001022b */
[----:B------:R-:W-:Y:S02]  /*2180*/  IMAD.SHL.U32 R116, R42, 0x20, RZ ;  /* 0x000000202a747824 */ /* 0x000fe400078e00ff */
[----:B------:R-:W-:Y:S02]  /*2190*/  IMAD R145, R3, 0x2c00, R26 ;  /* 0x00002c0003917824 */ /* 0x000fe400078e021a */
[C---:B------:R-:W-:Y:S01]  /*21a0*/  VIADD R26, R22.reuse, 0x80 ;  /* 0x00000080161a7836 */ /* 0x040fe20000000000 */
[----:B------:R-:W-:Y:S01]  /*21b0*/  SHF.L.U32 R9, R9, 0x6, RZ ;  /* 0x0000000609097819 */ /* 0x000fe200000006ff */
[C---:B------:R-:W-:Y:S02]  /*21c0*/  VIADD R29, R22.reuse, 0xa0 ;  /* 0x000000a0161d7836 */ /* 0x040fe40000000000 */
[----:B------:R-:W-:Y:S01]  /*21d0*/  IMAD.WIDE.U32 R104, R22, R108, R18 ;  /* 0x0000006c16687225 */ /* 0x000fe200078e0012 */
[----:B------:R-:W-:-:S02]  /*21e0*/  SHF.L.U32 R26, R26, 0x6, RZ ;  /* 0x000000061a1a7819 */ /* 0x000fc400000006ff */
[----:B------:R-:W-:Y:S01]  /*21f0*/  LOP3.LUT R9, R9, 0x1c0, RZ, 0xc0, !PT ;  /* 0x000001c009097812 */ /* 0x000fe200078ec0ff */
[----:B------:R-:W-:Y:S01]  /*2200*/  IMAD.SHL.U32 R28, R28, 0x40, RZ ;  /* 0x000000401c1c7824 */ /* 0x000fe200078e00ff */
[----:B------:R-:W-:Y:S02]  /*2210*/  LOP3.LUT R26, R26, 0x1c0, RZ, 0xc0, !PT ;  /* 0x000001c01a1a7812 */ /* 0x000fe400078ec0ff */
[----:B------:R-:W-:Y:S02]  /*2220*/  SHF.L.U32 R32, R32, 0x6, RZ ;  /* 0x0000000620207819 */ /* 0x000fe400000006ff */
[----:B------:R-:W-:Y:S02]  /*2230*/  SHF.R.U32.HI R9, RZ, 0x3, R9 ;  /* 0x00000003ff097819 */ /* 0x000fe40000011609 */
[----:B------:R-:W-:Y:S01]  /*2240*/  SHF.R.U32.HI R165, RZ, 0x3, R26 ;  /* 0x00000003ffa57819 */ /* 0x000fe2000001161a */
[----:B0-----:R-:W-:Y:S01]  /*2250*/  VIADD R31, R31, 0xffffff80 ;  /* 0xffffff801f1f7836 */ /* 0x001fe20000000000 */
[----:B------:R-:W-:-:S02]  /*2260*/  LOP3.LUT R6, R26, 0x38, R10, 0xf8, !PT ;  /* 0x000000381a067812 */ /* 0x000fc400078ef80a */
[----:B------:R-:W-:Y:S02]  /*2270*/  LOP3.LUT R32, R32, 0x1c0, RZ, 0xc0, !PT ;  /* 0x000001c020207812 */ /* 0x000fe400078ec0ff */
[----:B------:R-:W-:Y:S02]  /*2280*/  LOP3.LUT R28, R28, 0x1c0, RZ, 0xc0, !PT ;  /* 0x000001c01c1c7812 */ /* 0x000fe400078ec0ff */
[----:B------:R-:W-:Y:S02]  /*2290*/  SHF.R.S32.HI R26, RZ, 0x1f, R31 ;  /* 0x0000001fff1a7819 */ /* 0x000fe4000001141f */
[----:B------:R-:W-:Y:S02]  /*22a0*/  LOP3.LUT R4, R4, R9, RZ, 0x3c, !PT ;  /* 0x0000000904047212 */ /* 0x000fe400078e3cff */
[----:B------:R-:W-:Y:S02]  /*22b0*/  LOP3.LUT R0, R32, 0x38, R10, 0xf8, !PT ;  /* 0x0000003820007812 */ /* 0x000fe400078ef80a */
[----:B------:R-:W-:-:S02]  /*22c0*/  SHF.R.U32.HI R28, RZ, 0x3, R28 ;  /* 0x00000003ff1c7819 */ /* 0x000fc4000001161c */
[----:B------:R-:W-:Y:S01]  /*22d0*/  LEA.HI R26, R26, R31, RZ, 0x6 ;  /* 0x0000001f1a1a7211 */ /* 0x000fe200078f30ff */
[----:B------:R-:W-:Y:S01]  /*22e0*/  IMAD.IADD R111, R111, 0x1, R5 ;  /* 0x000000016f6f7824 */ /* 0x000fe200078e0205 */
[----:B------:R-:W-:Y:S01]  /*22f0*/  IADD3 R113, R5, R113, RZ ;  /* 0x0000007105717210 */ /* 0x000fe20007ffe0ff */
[----:B------:R-:W-:Y:S01]  /*2300*/  IMAD.IADD R145, R145, 0x1, R4 ;  /* 0x0000000191917824 */ /* 0x000fe200078e0204 */
[----:B------:R-:W-:Y:S01]  /*2310*/  LOP3.LUT R5, R0, R28, RZ, 0x3c, !PT ;  /* 0x0000001c00057212 */ /* 0x000fe200078e3cff */
[----:B------:R-:W-:Y:S01]  /*2320*/  IMAD.SHL.U32 R26, R26, 0x8, RZ ;  /* 0x000000081a1a7824 */ /* 0x000fe200078e00ff */
[----:B------:R-:W-:Y:S01]  /*2330*/  LOP3.LUT R0, R10, 0x38, RZ, 0xc0, !PT ;  /* 0x000000380a007812 */ /* 0x000fe200078ec0ff */
[----:B------:R-:W-:-:S03]  /*2340*/  IMAD.SHL.U32 R28, R22, 0x40, RZ ;  /* 0x00000040161c7824 */ /* 0x000fc600078e00ff */
[----:B------:R-:W-:Y:S02]  /*2350*/  LOP3.LUT R26, R26, 0xfffffe00, RZ, 0xc0, !PT ;  /* 0xfffffe001a1a7812 */ /* 0x000fe400078ec0ff */
[----:B------:R-:W-:Y:S02]  /*2360*/  LOP3.LUT R0, R0, 0x1c0, R28, 0xf8, !PT ;  /* 0x000001c000007812 */ /* 0x000fe400078ef81c */
[----:B-----5:R-:W-:Y:S01]  /*2370*/  SHF.R.S32.HI R9, RZ, 0x1f, R148 ;  /* 0x0000001fff097819 */ /* 0x020fe20000011494 */
[C---:B------:R-:W-:Y:S02]  /*2380*/  IMAD R147, R3.reuse, 0x2c00, R26 ;  /* 0x00002c0003937824 */ /* 0x040fe400078e021a */
[----:B------:R-:W-:Y:S02]  /*2390*/  IMAD R144, R3, 0x2c00, R14 ;  /* 0x00002c0003907824 */ /* 0x000fe400078e020e */
[C---:B------:R-:W-:Y:S01]  /*23a0*/  IMAD.WIDE.U32 R158, R22.reuse, R42, R116 ;  /* 0x0000002a169e7225 */ /* 0x040fe200078e0074 */
[----:B------:R-:W-:-:S02]  /*23b0*/  IADD3 R118, P0, R22, R119, RZ ;  /* 0x0000007716767210 */ /* 0x000fc40007f1e0ff */
[----:B------:R-:W-:-:S03]  /*23c0*/  IADD3 R126, P1, R116, R158, RZ ;  /* 0x0000009e747e7210 */ /* 0x000fc60007f3e0ff */
[----:B------:R-:W-:Y:S02]  /*23d0*/  IMAD.X R119, R20, 0x1, R15, P0 ;  /* 0x0000000114777824 */ /* 0x000fe400000e060f */
[----:B------:R-:W-:Y:S01]  /*23e0*/  IMAD.SHL.U32 R29, R29, 0x40, RZ ;  /* 0x000000401d1d7824 */ /* 0x000fe200078e00ff */
[----:B------:R-:W-:Y:S01]  /*23f0*/  IADD3 R128, P0, R126, R116, RZ ;  /* 0x000000747e807210 */ /* 0x000fe20007f1e0ff */
[----:B------:R-:W-:-:S03]  /*2400*/  IMAD.WIDE.U32 R106, R22, R108, R16 ;  /* 0x0000006c166a7225 */ /* 0x000fc600078e0010 */
[----:B------:R-:W-:Y:S01]  /*2410*/  LOP3.LUT R29, R29, 0x1c0, RZ, 0xc0, !PT ;  /* 0x000001c01d1d7812 */ /* 0x000fe200078ec0ff */
[----:B------:R-:W-:Y:S01]  /*2420*/  IMAD.WIDE.U32 R120, R22, R42, R16 ;  /* 0x0000002a16787225 */ /* 0x000fe200078e0010 */
[----:B------:R-:W-:Y:S02]  /*2430*/  IADD3 R105, R105, R7, RZ ;  /* 0x0000000769697210 */ /* 0x000fe40007ffe0ff */
[----:B------:R-:W-:Y:S01]  /*2440*/  SHF.R.U32.HI R164, RZ, 0x3, R29 ;  /* 0x00000003ffa47819 */ /* 0x000fe2000001161d */
[----:B------:R-:W-:Y:S01]  /*2450*/  IMAD.IADD R107, R7, 0x1, R107 ;  /* 0x00000001076b7824 */ /* 0x000fe200078e026b */
[----:B------:R-:W-:Y:S01]  /*2460*/  LOP3.LUT R7, R29, 0x38, R10, 0xf8, !PT ;  /* 0x000000381d077812 */ /* 0x000fe200078ef80a */
[----:B------:R-:W-:Y:S01]  /*2470*/  IMAD.IADD R14, R101, 0x1, R11 ;  /* 0x00000001650e7824 */ /* 0x000fe200078e020b */
[C-C-:B------:R-:W-:Y:S01]  /*2480*/  SHF.L.U64.HI R141, R42.reuse, 0x6, R43.reuse ;  /* 0x000000062a8d7819 */ /* 0x140fe2000001022b */
[----:B------:R-:W-:Y:S01]  /*2490*/  IMAD R41, R43, 0xb0, RZ ;  /* 0x000000b02b297824 */ /* 0x000fe200078e02ff */
[----:B------:R-:W-:Y:S01]  /*24a0*/  SHF.L.U64.HI R132, R42, 0x7, R43 ;  /* 0x000000072a847819 */ /* 0x000fe2000001022b */
[----:B------:R-:W-:Y:S01]  /*24b0*/  IMAD.WIDE.U32 R112, R148, R114, R112 ;  /* 0x0000007294707225 */ /* 0x000fe200078e0070 */
[----:B------:R-:W-:-:S02]  /*24c0*/  LOP3.LUT R7, R7, R164, RZ, 0x3c, !PT ;  /* 0x000000a407077212 */ /* 0x000fc400078e3cff */
[----:B------:R-:W-:Y:S01]  /*24d0*/  LOP3.LUT R6, R6, R165, RZ, 0x3c, !PT ;  /* 0x000000a506067212 */ /* 0x000fe200078e3cff */
[C---:B------:R-:W-:Y:S01]  /*24e0*/  IMAD.SHL.U32 R37, R108.reuse, 0x20, RZ ;  /* 0x000000206c257824 */ /* 0x040fe200078e00ff */
[C-C-:B------:R-:W-:Y:S01]  /*24f0*/  SHF.L.U64.HI R40, R108.reuse, 0x5, R109.reuse ;  /* 0x000000056c287819 */ /* 0x140fe2000001026d */
[C---:B------:R-:W-:Y:S01]  /*2500*/  IMAD.SHL.U32 R35, R108.reuse, 0x80, RZ ;  /* 0x000000806c237824 */ /* 0x040fe200078e00ff */
[----:B------:R-:W-:Y:S01]  /*2510*/  SHF.L.U64.HI R39, R108, 0x6, R109 ;  /* 0x000000066c277819 */ /* 0x000fe2000001026d */
[-C--:B------:R-:W-:Y:S01]  /*2520*/  IMAD.WIDE.U32 R104, R148, R108.reuse, R104 ;  /* 0x0000006c94687225 */ /* 0x080fe200078e0068 */
[C---:B------:R-:W-:Y:S02]  /*2530*/  SHF.L.U64.HI R38, R108.reuse, 0x7, R109 ;  /* 0x000000076c267819 */ /* 0x040fe4000001026d */
[----:B------:R-:W-:Y:S01]  /*2540*/  SHF.L.U32 R36, R108, 0x6, RZ ;  /* 0x000000066c247819 */ /* 0x000fe200000006ff */
[----:B------:R-:W-:Y:S01]  /*2550*/  IMAD.WIDE.U32 R106, R148, R108, R106 ;  /* 0x0000006c946a7225 */ /* 0x000fe200078e006a */
[----:B------:R-:W-:-:S02]  /*2560*/  SHF.L.U64.HI R34, R114, 0x5, R115 ;  /* 0x0000000572227819 */ /* 0x000fc40000010273 */
[C-C-:B------:R-:W-:Y:S01]  /*2570*/  SHF.L.U64.HI R33, R114.reuse, 0x6, R115.reuse ;  /* 0x0000000672217819 */ /* 0x140fe20000010273 */
[----:B------:R-:W-:Y:S01]  /*2580*/  IMAD R135, R115, 0xb0, RZ ;  /* 0x000000b073877824 */ /* 0x000fe200078e02ff */
[C---:B------:R-:W-:Y:S01]  /*2590*/  SHF.L.U64.HI R32, R114.reuse, 0x7, R115 ;  /* 0x0000000772207819 */ /* 0x040fe20000010273 */
[C---:B------:R-:W-:Y:S01]  /*25a0*/  IMAD.SHL.U32 R31, R114.reuse, 0x20, RZ ;  /* 0x00000020721f7824 */ /* 0x040fe200078e00ff */
[C---:B------:R-:W-:Y:S01]  /*25b0*/  SHF.L.U32 R29, R114.reuse, 0x7, RZ ;  /* 0x00000007721d7819 */ /* 0x040fe200000006ff */
[----:B------:R-:W-:Y:S02]  /*25c0*/  IMAD.SHL.U32 R30, R114, 0x40, RZ ;  /* 0x00000040721e7824 */ /* 0x000fe400078e00ff */
[----:B------:R-:W-:-:S04]  /*25d0*/  IMAD.WIDE.U32 R110, R148, R114, R110 ;  /* 0x00000072946e7225 */ /* 0x000fc800078e006e */
[----:B------:R-:W-:-:S04]  /*25e0*/  IMAD.WIDE.U32 R156, R42, 0xb0, RZ ;  /* 0x000000b02a9c7825 */ /* 0x000fc800078e00ff */
[----:B------:R-:W-:Y:S02]  /*25f0*/  VIADD R162, R21, 0x8 ;  /* 0x0000000815a27836 */ /* 0x000fe40000000000 */
[----:B------:R-:W-:Y:S02]  /*2600*/  IMAD.IADD R41, R157, 0x1, R41 ;  /* 0x000000019d297824 */ /* 0x000fe400078e0229 */
[----:B--2---:R-:W-:Y:S02]  /*2610*/  IMAD R146, R3, 0x2c00, R27 ;  /* 0x00002c0003927824 */ /* 0x004fe400078e021b */
[----:B------:R-:W-:-:S05]  /*2620*/  VIADD R27, R22, 0x60 ;  /* 0x00000060161b7836 */ /* 0x000fca0000000000 */
[----:B------:R-:W-:-:S04]  /*2630*/  SHF.L.U32 R27, R27, 0x6, RZ ;  /* 0x000000061b1b7819 */ /* 0x000fc800000006ff */
[----:B------:R-:W-:-:S04]  /*2640*/  LOP3.LUT R27, R27, 0x1c0, RZ, 0xc0, !PT ;  /* 0x000001c01b1b7812 */ /* 0x000fc800078ec0ff */
[----:B------:R-:W-:Y:S01]  /*2650*/  LOP3.LUT R4, R27, 0x38, R10, 0xf8, !PT ;  /* 0x000000381b047812 */ /* 0x000fe200078ef80a */
[----:B---3--:R-:W-:Y:S02]  /*2660*/  IMAD R143, R3, 0x2c00, R8 ;  /* 0x00002c00038f7824 */ /* 0x008fe400078e0208 */
[C---:B------:R-:W-:Y:S02]  /*2670*/  IMAD.SHL.U32 R8, R22.reuse, 0x40, RZ ;  /* 0x0000004016087824 */ /* 0x040fe400078e00ff */
[----:B------:R-:W-:-:S03]  /*2680*/  VIADD R27, R22, 0x60 ;  /* 0x00000060161b7836 */ /* 0x000fc60000000000 */
[----:B------:R-:W-:Y:S02]  /*2690*/  LOP3.LUT R8, R8, 0x1c0, RZ, 0xc0, !PT ;  /* 0x000001c008087812 */ /* 0x000fe400078ec0ff */
[----:B------:R-:W-:Y:S02]  /*26a0*/  SHF.L.U32 R27, R27, 0x6, RZ ;  /* 0x000000061b1b7819 */ /* 0x000fe400000006ff */
[----:B------:R-:W-:Y:S02]  /*26b0*/  SHF.R.U32.HI R8, RZ, 0x3, R8 ;  /* 0x00000003ff087819 */ /* 0x000fe40000011608 */
[----:B------:R-:W-:Y:S02]  /*26c0*/  LOP3.LUT R27, R27, 0x1c0, RZ, 0xc0, !PT ;  /* 0x000001c01b1b7812 */ /* 0x000fe400078ec0ff */
[----:B------:R-:W-:Y:S02]  /*26d0*/  LOP3.LUT R0, R0, R8, RZ, 0x3c, !PT ;  /* 0x0000000800007212 */ /* 0x000fe400078e3cff */
[----:B------:R-:W-:-:S03]  /*26e0*/  SHF.R.U32.HI R27, RZ, 0x3, R27 ;  /* 0x00000003ff1b7819 */ /* 0x000fc6000001161b */
[----:B------:R-:W-:Y:S02]  /*26f0*/  IMAD.IADD R147, R147, 0x1, R0 ;  /* 0x0000000193937824 */ /* 0x000fe400078e0200 */
[----:B------:R-:W-:Y:S02]  /*2700*/  IMAD R0, R9, R108, RZ ;  /* 0x0000006c09007224 */ /* 0x000fe400078e02ff */
[----:B------:R-:W-:Y:S01]  /*2710*/  IMAD.IADD R146, R146, 0x1, R5 ;  /* 0x0000000192927824 */ /* 0x000fe200078e0205 */
[----:B------:R-:W-:Y:S01]  /*2720*/  LOP3.LUT R5, R4, R27, RZ, 0x3c, !PT ;  /* 0x0000001b04057212 */ /* 0x000fe200078e3cff */
[----:B----4-:R-:W-:Y:S02]  /*2730*/  IMAD R142, R3, 0x2c00, R12 ;  /* 0x00002c00038e7824 */ /* 0x010fe400078e020c */
[----:B------:R-:W-:Y:S02]  /*2740*/  VIADD R3, R22, 0xa0 ;  /* 0x000000a016037836 */ /* 0x000fe40000000000 */
[----:B------:R-:W-:-:S02]  /*2750*/  IMAD R27, R148, R109, R0 ;  /* 0x0000006d941b7224 */ /* 0x000fc400078e0200 */
[----:B------:R-:W-:Y:S01]  /*2760*/  IMAD R0, R20, R42, RZ ;  /* 0x0000002a14007224 */ /* 0x000fe200078e02ff */
[----:B------:R-:W-:-:S03]  /*2770*/  SHF.R.S32.HI R149, RZ, 0x1f, R3 ;  /* 0x0000001fff957819 */ /* 0x000fc60000011403 */
[----:B------:R-:W-:-:S05]  /*2780*/  IMAD R3, R22, R43, R0 ;  /* 0x0000002b16037224 */ /* 0x000fca00078e0200 */
[----:B------:R-:W-:-:S04]  /*2790*/  IADD3 R123, R3, R159, RZ ;  /* 0x0000009f037b7210 */ /* 0x000fc80007ffe0ff */
[----:B------:R-:W-:-:S04]  /*27a0*/  IADD3.X R124, R123, R117, RZ, P1, !PT ;  /* 0x000000757b7c7210 */ /* 0x000fc80000ffe4ff */
[----:B------:R-:W-:Y:S02]  /*27b0*/  IADD3.X R127, R124, R117, RZ, P0, !PT ;  /* 0x000000757c7f7210 */ /* 0x000fe400007fe4ff */
[----:B------:R-:W-:Y:S01]  /*27c0*/  IADD3 R130, P0, R128, R116, RZ ;  /* 0x0000007480827210 */ /* 0x000fe20007f1e0ff */
[C---:B------:R-:W-:Y:S02]  /*27d0*/  VIADD R12, R22.reuse, 0x40 ;  /* 0x00000040160c7836 */ /* 0x040fe40000000000 */
[----:B------:R-:W-:Y:S02]  /*27e0*/  IMAD R9, R9, R114, RZ ;  /* 0x0000007209097224 */ /* 0x000fe400078e02ff */
[----:B------:R-:W-:Y:S02]  /*27f0*/  VIADD R4, R22, 0x20 ;  /* 0x0000002016047836 */ /* 0x000fe40000000000 */
[----:B------:R-:W-:Y:S01]  /*2800*/  IMAD.X R129, R127, 0x1, R117, P0 ;  /* 0x000000017f817824 */ /* 0x000fe200000e0675 */
[----:B------:R-:W-:Y:S01]  /*2810*/  IADD3 R15, P0, R100, R120, RZ ;  /* 0x00000078640f7210 */ /* 0x000fe20007f1e0ff */
[----:B------:R-:W-:Y:S01]  /*2820*/  IMAD.IADD R122, R121, 0x1, R3 ;  /* 0x00000001797a7824 */ /* 0x000fe200078e0203 */
[----:B------:R-:W-:Y:S01]  /*2830*/  SHF.R.S32.HI R154, RZ, 0x1f, R12 ;  /* 0x0000001fff9a7819 */ /* 0x000fe2000001140c */
[----:B------:R-:W-:Y:S01]  /*2840*/  IMAD.IADD R144, R144, 0x1, R5 ;  /* 0x0000000190907824 */ /* 0x000fe200078e0205 */
[----:B------:R-:W-:Y:S01]  /*2850*/  SHF.R.S32.HI R155, RZ, 0x1f, R4 ;  /* 0x0000001fff9b7819 */ /* 0x000fe20000011404 */
[----:B------:R-:W-:Y:S01]  /*2860*/  IMAD R9, R148, R115, R9 ;  /* 0x0000007394097224 */ /* 0x000fe200078e0209 */
[----:B------:R-:W-:Y:S01]  /*2870*/  IADD3 R12, P4, R15, 0x40, RZ ;  /* 0x000000400f0c7810 */ /* 0x000fe20007f9e0ff */
[----:B------:R-:W-:-:S02]  /*2880*/  VIADD R8, R22, 0x60 ;  /* 0x0000006016087836 */ /* 0x000fc40000000000 */
[----:B------:R-:W-:Y:S01]  /*2890*/  IMAD.SHL.U32 R43, R13, 0x2, RZ ;  /* 0x000000020d2b7824 */ /* 0x000fe200078e00ff */
[----:B------:R-:W-:Y:S01]  /*28a0*/  IADD3 R13, P3, R100, 0x40, RZ ;  /* 0x00000040640d7810 */ /* 0x000fe20007f7e0ff */
[----:B------:R-:W-:Y:S01]  /*28b0*/  IMAD R5, R109, 0xb0, RZ ;  /* 0x000000b06d057824 */ /* 0x000fe200078e02ff */
[----:B------:R-:W-:Y:S01]  /*28c0*/  IADD3 R4, R22, 0x80, RZ ;  /* 0x0000008016047810 */ /* 0x000fe20007ffe0ff */
[----:B------:R-:W-:Y:S01]  /*28d0*/  IMAD.WIDE.U32 R108, R108, 0xb0, RZ ;  /* 0x000000b06c6c7825 */ /* 0x000fe200078e00ff */
[----:B------:R-:W-:Y:S02]  /*28e0*/  LOP3.LUT R20, R10, 0xfffffff8, RZ, 0xc0, !PT ;  /* 0xfffffff80a147812 */ /* 0x000fe400078ec0ff */
[----:B------:R-:W-:Y:S01]  /*28f0*/  IADD3 R134, P2, R130, R116, RZ ;  /* 0x0000007482867210 */ /* 0x000fe20007f5e0ff */
[----:B------:R-:W-:Y:S01]  /*2900*/  IMAD.WIDE.U32 R114, R114, 0xb0, RZ ;  /* 0x000000b072727825 */ /* 0x000fe200078e00ff */
[----:B------:R-:W-:-:S03]  /*2910*/  IADD3 R143, R143, R6, RZ ;  /* 0x000000068f8f7210 */ /* 0x000fc60007ffe0ff */
[----:B------:R-:W-:Y:S01]  /*2920*/  IMAD.X R11, R122, 0x1, R14, P0 ;  /* 0x000000017a0b7824 */ /* 0x000fe200000e060e */
[----:B------:R-:W-:Y:S01]  /*2930*/  SHF.R.S32.HI R153, RZ, 0x1f, R8 ;  /* 0x0000001fff997819 */ /* 0x000fe20000011408 */
[----:B------:R-:W-:Y:S01]  /*2940*/  IMAD.IADD R142, R142, 0x1, R7 ;  /* 0x000000018e8e7824 */ /* 0x000fe200078e0207 */
[----:B------:R-:W-:Y:S01]  /*2950*/  IADD3 R21, R9, R113, RZ ;  /* 0x0000007109157210 */ /* 0x000fe20007ffe0ff */
[----:B------:R-:W-:Y:S01]  /*2960*/  IMAD.IADD R28, R105, 0x1, R27 ;  /* 0x00000001691c7824 */ /* 0x000fe200078e021b */
[----:B------:R-:W-:Y:S01]  /*2970*/  SHF.R.S32.HI R152, RZ, 0x1f, R4 ;  /* 0x0000001fff987819 */ /* 0x000fe20000011404 */
[----:B------:R-:W-:Y:S01]  /*2980*/  IMAD.IADD R26, R111, 0x1, R9 ;  /* 0x000000016f1a7824 */ /* 0x000fe200078e0209 */
[----:B------:R-:W-:Y:S01]  /*2990*/  ISETP.GE.AND P0, PT, R16, UR4, PT ;  /* 0x0000000410007c0c */ /* 0x000fe2000bf06270 */
[----:B------:R-:W-:Y:S01]  /*29a0*/  IMAD.IADD R140, R109, 0x1, R5 ;  /* 0x000000016d8c7824 */ /* 0x000fe200078e0205 */
[----:B------:R-:W-:Y:S01]  /*29b0*/  ISETP.GE.AND P1, PT, R221, UR4, PT ;  /* 0x00000004dd007c0c */ /* 0x000fe2000bf26270 */
[----:B------:R-:W-:Y:S01]  /*29c0*/  IMAD.IADD R135, R115, 0x1, R135 ;  /* 0x0000000173877824 */ /* 0x000fe200078e0287 */
[----:B------:R-:W-:Y:S01]  /*29d0*/  SHF.R.S32.HI R10, RZ, 0x3, R10 ;  /* 0x00000003ff0a7819 */ /* 0x000fe2000001140a */
[----:B------:R-:W-:Y:S01]  /*29e0*/  IMAD.IADD R27, R27, 0x1, R107 ;  /* 0x000000011b1b7824 */ /* 0x000fe200078e026b */
[----:B------:R-:W-:Y:S01]  /*29f0*/  SHF.R.S32.HI R9, RZ, 0x1f, R20 ;  /* 0x0000001fff097819 */ /* 0x000fe20000011414 */
[----:B------:R-:W-:Y:S01]  /*2a00*/  IMAD.X R8, RZ, RZ, R14, P3 ;  /* 0x000000ffff087224 */ /* 0x000fe200018e060e */
[----:B------:R-:W-:Y:S01]  /*2a10*/  IADD3.X R133, R129, R117, RZ, P2, !PT ;  /* 0x0000007581857210 */ /* 0x000fe200017fe4ff */
[----:B------:R-:W-:-:S02]  /*2a20*/  IMAD.X R7, RZ, RZ, R11, P4 ;  /* 0x000000ffff077224 */ /* 0x000fc400020e060b */
[----:B------:R-:W-:Y:S01]  /*2a30*/  IMAD.IADD R6, R103, 0x1, R45 ;  /* 0x0000000167067824 */ /* 0x000fe200078e022d */
[----:B------:R-:W-:Y:S06]  /*2a40*/  @!P6 BAR.SYNC.DEFER_BLOCKING 0x9, 0x100 ;  /* 0x024400000000eb1d */ /* 0x000fec0000010000 */
.L_x_735:
[----:B--2---:R-:W2:Y:S01]  /*2a50*/  LDL R0, [R1+0x34] ;  /* 0x0000340001007983 */ /* 0x004ea20000100800 */
[----:B0-----:R-:W0:Y:S03]  /*2a60*/  LDC R84, c[0x0][0x3f4] ;  /* 0x0000fd00ff547b82 */ /* 0x001e260000000800 */
[----:B---34-:R-:W3:Y:S01]  /*2a70*/  LDL.LU R51, [R1+0x4] ;  /* 0x0000040001337983 */ /* 0x018ee20000300800 */
[----:B------:R-:W-:Y:S01]  /*2a80*/  IADD3 R24, R24, -0x1, RZ ;  /* 0xffffffff18187810 */ /* 0x000fe20007ffe0ff */
[----:B------:R-:W-:Y:S05]  /*2a90*/  YIELD ;  /* 0x0000000000007946 */ /* 0x000fea0003800000 */
[----:B------:R-:W-:Y:S01]  /*2aa0*/  ISETP.GT.AND P3, PT, R24, R131, PT ;  /* 0x000000831800720c */ /* 0x000fe20003f64270 */
[----:B------:R-:W-:Y:S01]  /*2ab0*/  BSSY B0, `(.L_x_612) ;  /* 0x00008c0000007945 */ /* 0x000fe20003800000 */
[----:B0-----:R-:W-:Y:S01]  /*2ac0*/  ISETP.GE.AND P2, PT, R84, 0x1, PT ;  /* 0x000000015400780c */ /* 0x001fe20003f46270 */
[----:B--2---:R-:W-:Y:S01]  /*2ad0*/  IMAD R5, R23, 0x5800, R0 ;  /* 0x0000580017057824 */ /* 0x004fe200078e0200 */
[----:B---3--:R-:W-:-:S03]  /*2ae0*/  LOP3.LUT R51, R51, 0xffffffef, RZ, 0xc0, !PT ;  /* 0xffffffef33337812 */ /* 0x008fc600078ec0ff */
[----:B------:R-:W-:-:S06]  /*2af0*/  IMAD R5, R5, 0x2, R2 ;  /* 0x0000000205057824 */ /* 0x000fcc00078e0202 */
[----:B------:R-:W-:-:S05]  /*2b00*/  @P3 LOP3.LUT R51, R51, 0x10, RZ, 0xfc, !PT ;  /* 0x0000001033333812 */ /* 0x000fca00078efcff */
[----:B------:R0:W-:Y:S01]  /*2b10*/  STL [R1+0x4], R51 ;  /* 0x0000043301007387 */ /* 0x0001e20000100800 */
[----:B------:R-:W-:Y:S05]  /*2b20*/  @!P2 BRA `(.L_x_613) ;  /* 0x000000800088a947 */ /* 0x000fea0003800000 */
[----:B------:R-:W-:Y:S01]  /*2b30*/  ULDC.U8 UR4, c[0x0][0x410] ;  /* 0x0001040000047ab9 */ /* 0x000fe20000000000 */
[----:B------:R-:W-:Y:S01]  /*2b40*/  SHF.R.S32.HI R3, RZ, 0x1f, R24 ;  /* 0x0000001fff037819 */ /* 0x000fe20000011418 */
[-C--:B------:R-:W-:Y:S01]  /*2b50*/  IMAD R4, R140, R24.reuse, RZ ;  /* 0x000000188c047224 */ /* 0x080fe200078e02ff */
[----:B------:R-:W-:Y:S01]  /*2b60*/  ISETP.NE.AND P2, PT, RZ, UR4, PT ;  /* 0x00000004ff007c0c */ /* 0x000fe2000bf45270 */
[-C--:B------:R-:W-:Y:S02]  /*2b70*/  IMAD R44, R135, R24.reuse, RZ ;  /* 0x00000018872c7224 */ /* 0x080fe400078e02ff */
[----:B------:R-:W-:Y:S02]  /*2b80*/  IMAD R0, R41, R24, RZ ;  /* 0x0000001829007224 */ /* 0x000fe400078e02ff */
[C---:B------:R-:W-:Y:S02]  /*2b90*/  IMAD R47, R3.reuse, R108, R4 ;  /* 0x0000006c032f7224 */ /* 0x040fe400078e0204 */
[----:B------:R-:W-:-:S02]  /*2ba0*/  IMAD R49, R3, R114, R44 ;  /* 0x0000007203317224 */ /* 0x000fc400078e022c */
[----:B------:R-:W-:Y:S02]  /*2bb0*/  IMAD R4, R24, -0xb0, R25 ;  /* 0xffffff5018047824 */ /* 0x000fe400078e0219 */
[----:B------:R-:W-:-:S03]  /*2bc0*/  IMAD.WIDE.U32 R94, R114, R24, RZ ;  /* 0x00000018725e7225 */ /* 0x000fc600078e00ff */
[----:B------:R-:W-:Y:S01]  /*2bd0*/  VIMNMX R4, R4, 0xb0, PT ;  /* 0x000000b004047848 */ /* 0x000fe20003fe0100 */
[----:B------:R-:W-:Y:S01]  /*2be0*/  IMAD R45, R3, R156, R0 ;  /* 0x0000009c032d7224 */ /* 0x000fe200078e0200 */
[----:B------:R-:W-:Y:S01]  /*2bf0*/  IADD3 R0, R95, R49, RZ ;  /* 0x000000315f007210 */ /* 0x000fe20007ffe0ff */
[----:B------:R-:W-:-:S04]  /*2c00*/  IMAD.WIDE.U32 R136, R156, R24, RZ ;  /* 0x000000189c887225 */ /* 0x000fc800078e00ff */
[----:B------:R-:W-:-:S04]  /*2c10*/  IMAD.WIDE.U32 R96, R108, R24, RZ ;  /* 0x000000186c607225 */ /* 0x000fc800078e00ff */
[----:B------:R-:W-:Y:S02]  /*2c20*/  IMAD.IADD R92, R137, 0x1, R45 ;  /* 0x00000001895c7824 */ /* 0x000fe400078e022d */
[----:B------:R-:W-:Y:S01]  /*2c30*/  IMAD.IADD R3, R97, 0x1, R47 ;  /* 0x0000000161037824 */ /* 0x000fe200078e022f */
[----:B------:R-:W-:Y:S06]  /*2c40*/  @!P2 BRA `(.L_x_614) ;  /* 0x0000003c0090a947 */ /* 0x000fec0003800000 */
[----:B------:R-:W-:Y:S01]  /*2c50*/  ISETP.GE.AND P3, PT, R22, R4, PT ;  /* 0x000000041600720c */ /* 0x000fe20003f66270 */
[----:B------:R-:W-:Y:S01]  /*2c60*/  BSSY B1, `(.L_x_615) ;  /* 0x000001c000017945 */ /* 0x000fe20003800000 */
[----:B------:R-:W-:Y:S02]  /*2c70*/  CS2R R80, SRZ ;  /* 0x0000000000507805 */ /* 0x000fe4000001ff00 */
[----:B------:R-:W-:Y:S02]  /*2c80*/  CS2R R90, SRZ ;  /* 0x00000000005a7805 */ /* 0x000fe4000001ff00 */
[----:B------:R-:W-:Y:S02]  /*2c90*/  CS2R R138, SRZ ;  /* 0x00000000008a7805 */ /* 0x000fe4000001ff00 */
[----:B------:R-:W-:Y:S02]  /*2ca0*/  CS2R R98, SRZ ;  /* 0x0000000000627805 */ /* 0x000fe4000001ff00 */
[----:B------:R-:W-:-:S03]  /*2cb0*/  CS2R R150, SRZ ;  /* 0x0000000000967805 */ /* 0x000fc6000001ff00 */
[----:B------:R-:W-:Y:S05]  /*2cc0*/  @P3 BRA `(.L_x_616) ;  /* 0x0000000000543947 */ /* 0x000fea0003800000 */
[----:B------:R-:W-:Y:S01]  /*2cd0*/  IADD3 R45, P2, R104, R96, RZ ;  /* 0x00000060682d7210 */ /* 0x000fe20007f5e0ff */
[----:B------:R-:W-:Y:S01]  /*2ce0*/  ULDC.64 UR4, c[0x0][0x3e8] ;  /* 0x0000fa0000047ab9 */ /* 0x000fe20000000a00 */
[----:B------:R-:W-:Y:S02]  /*2cf0*/  CS2R R138, SRZ ;  /* 0x00000000008a7805 */ /* 0x000fe4000001ff00 */
[----:B------:R-:W-:Y:S01]  /*2d00*/  CS2R R150, SRZ ;  /* 0x0000000000967805 */ /* 0x000fe2000001ff00 */
[----:B------:R-:W-:Y:S01]  /*2d10*/  ULDC.64 UR6, c[0x0][0x208] ;  /* 0x0000820000067ab9 */ /* 0x000fe20000000a00 */
[----:B------:R-:W-:Y:S01]  /*2d20*/  IMAD.X R46, R3, 0x1, R28, P2 ;  /* 0x00000001032e7824 */ /* 0x000fe200010e061c */
[----:B------:R-:W-:-:S04]  /*2d30*/  LEA R44, P2, R45, UR4, 0x1 ;  /* 0x000000042d2c7c11 */ /* 0x000fc8000f8408ff */
[----:B------:R-:W-:Y:S01]  /*2d40*/  LEA.HI.X R45, R45, UR5, R46, 0x1, P2 ;  /* 0x000000052d2d7c11 */ /* 0x000fe200090f0c2e */
[----:B------:R-:W-:Y:S01]  /*2d50*/  ULDC.64 UR4, c[0x0][0x400] ;  /* 0x0001000000047ab9 */ /* 0x000fe20000000a00 */
[----:B------:R-:W-:-:S05]  /*2d60*/  IADD3 R47, P2, R110, R94, RZ ;  /* 0x0000005e6e2f7210 */ /* 0x000fca0007f5e0ff */
[----:B------:R-:W-:Y:S01]  /*2d70*/  IMAD.X R48, R0, 0x1, R26, P2 ;  /* 0x0000000100307824 */ /* 0x000fe200010e061a */
[----:B------:R-:W-:-:S04]  /*2d80*/  LEA R46, P2, R47, UR4, 0x1 ;  /* 0x000000042f2e7c11 */ /* 0x000fc8000f8408ff */
[----:B------:R-:W-:Y:S02]  /*2d90*/  LEA.HI.X R47, R47, UR5, R48, 0x1, P2 ;  /* 0x000000052f2f7c11 */ /* 0x000fe400090f0c30 */
[----:B------:R-:W-:Y:S02]  /*2da0*/  ISETP.GE.AND P2, PT, R18, R84, PT ;  /* 0x000000541200720c */ /* 0x000fe40003f46270 */
[----:B------:R-:W-:Y:S02]  /*2db0*/  CS2R R90, SRZ ;  /* 0x00000000005a7805 */ /* 0x000fe4000001ff00 */
[----:B------:R-:W-:-:S09]  /*2dc0*/  CS2R R98, SRZ ;  /* 0x0000000000627805 */ /* 0x000fd2000001ff00 */
[----:B------:R1:W5:Y:S04]  /*2dd0*/  @!P2 LDG.E.64 R138, desc[UR6][R44.64] ;  /* 0x000000062c8aa981 */ /* 0x000368000c1e1b00 */
[----:B------:R1:W5:Y:S01]  /*2de0*/  @!P2 LDG.E.64 R150, desc[UR6][R46.64] ;  /* 0x000000062e96a981 */ /* 0x000362000c1e1b00 */
[----:B------:R-:W-:-:S13]  /*2df0*/  ISETP.GE.AND P2, PT, R220, R84, PT ;  /* 0x00000054dc00720c */ /* 0x000fda0003f46270 */
[----:B------:R1:W5:Y:S04]  /*2e00*/  @!P2 LDG.E.64 R90, desc[UR6][R44.64+0x40] ;  /* 0x000040062c5aa981 */ /* 0x000368000c1e1b00 */
[----:B------:R1:W5:Y:S02]  /*2e10*/  @!P2 LDG.E.64 R98, desc[UR6][R46.64+0x40] ;  /* 0x000040062e62a981 */ /* 0x000364000c1e1b00 */
.L_x_616:
[----:B------:R-:W-:Y:S05]  /*2e20*/  BSYNC B1 ;  /* 0x0000000000017941 */ /* 0x000fea0003800000 */
.L_x_615:
[----:B-1----:R-:W-:Y:S01]  /*2e30*/  VIADD R47, R22, 0x20 ;  /* 0x00000020162f7836 */ /* 0x002fe20000000000 */
[----:B-----5:R-:W-:Y:S01]  /*2e40*/  MOV R45, R91 ;  /* 0x0000005b002d7202 */ /* 0x020fe20000000f00 */
[----:B------:R-:W-:Y:S01]  /*2e50*/  IMAD.MOV.U32 R44, RZ, RZ, R90 ;  /* 0x000000ffff2c7224 */ /* 0x000fe200078e005a */
[----:B------:R-:W-:Y:S01]  /*2e60*/  BSSY B1, `(.L_x_617) ;  /* 0x0000025000017945 */ /* 0x000fe20003800000 */
[----:B------:R-:W-:Y:S01]  /*2e70*/  IMAD.MOV.U32 R46, RZ, RZ, R138 ;  /* 0x000000ffff2e7224 */ /* 0x000fe200078e008a */
[----:B------:R-:W-:Y:S02]  /*2e80*/  ISETP.GE.AND P4, PT, R47, R4, PT ;  /* 0x000000042f00720c */ /* 0x000fe40003f86270 */
[----:B------:R-:W-:Y:S02]  /*2e90*/  CS2R R86, SRZ ;  /* 0x0000000000567805 */ /* 0x000fe4000001ff00 */
[----:B------:R-:W-:Y:S01]  /*2ea0*/  PRMT R187, R44, 0x5410, R45 ;  /* 0x000054102cbb7816 */ /* 0x000fe2000000002d */
[----:B------:R-:W-:Y:S01]  /*2eb0*/  IMAD.MOV.U32 R44, RZ, RZ, R139 ;  /* 0x000000ffff2c7224 */ /* 0x000fe200078e008b */
[----:B------:R-:W-:Y:S01]  /*2ec0*/  PRMT R177, R46, 0x7610, R177 ;  /* 0x000076102eb17816 */ /* 0x000fe200000000b1 */
[----:B------:R-:W-:Y:S01]  /*2ed0*/  IMAD.MOV.U32 R46, RZ, RZ, R99 ;  /* 0x000000ffff2e7224 */ /* 0x000fe200078e0063 */
[----:B------:R-:W-:-:S02]  /*2ee0*/  MOV R45, R98 ;  /* 0x00000062002d7202 */ /* 0x000fc40000000f00 */
[----:B------:R-:W-:Y:S01]  /*2ef0*/  CS2R R82, SRZ ;  /* 0x0000000000527805 */ /* 0x000fe2000001ff00 */
[----:B------:R-:W-:Y:S01]  /*2f00*/  IMAD.MOV.U32 R49, RZ, RZ, R150 ;  /* 0x000000ffff317224 */ /* 0x000fe200078e0096 */
[----:B------:R-:W-:Y:S02]  /*2f10*/  CS2R R88, SRZ ;  /* 0x0000000000587805 */ /* 0x000fe4000001ff00 */
[----:B------:R-:W-:Y:S01]  /*2f20*/  PRMT R188, R44, 0x5410, R45 ;  /* 0x000054102cbc7816 */ /* 0x000fe2000000002d */
[----:B------:R-:W-:Y:S01]  /*2f30*/  IMAD.MOV.U32 R50, RZ, RZ, R151 ;  /* 0x000000ffff327224 */ /* 0x000fe200078e0097 */
[----:B------:R-:W-:Y:S01]  /*2f40*/  PRMT R189, R46, 0x7610, R189 ;  /* 0x000076102ebd7816 */ /* 0x000fe200000000bd */
[----:B------:R-:W-:Y:S06]  /*2f50*/  @P4 BRA `(.L_x_618) ;  /* 0x0000000000544947 */ /* 0x000fec0003800000 */
[----:B------:R-:W-:Y:S01]  /*2f60*/  IADD3 R45, P2, P5, R104, R96, R37 ;  /* 0x00000060682d7210 */ /* 0x000fe20007d5e025 */
[----:B------:R-:W-:Y:S01]  /*2f70*/  ULDC.64 UR4, c[0x0][0x3e8] ;  /* 0x0000fa0000047ab9 */ /* 0x000fe20000000a00 */
[----:B------:R-:W-:Y:S02]  /*2f80*/  CS2R R86, SRZ ;  /* 0x0000000000567805 */ /* 0x000fe4000001ff00 */
[----:B------:R-:W-:Y:S02]  /*2f90*/  CS2R R88, SRZ ;  /* 0x0000000000587805 */ /* 0x000fe4000001ff00 */
[----:B------:R-:W-:Y:S01]  /*2fa0*/  IADD3.X R46, R28, R3, R40, P2, P5 ;  /* 0x000000031c2e7210 */ /* 0x000fe200017ea428 */
[----:B------:R-:W-:Y:S01]  /*2fb0*/  ULDC.64 UR6, c[0x0][0x208] ;  /* 0x0000820000067ab9 */ /* 0x000fe20000000a00 */
[----:B------:R-:W-:-:S04]  /*2fc0*/  IADD3 R47, P2, P5, R110, R94, R31 ;  /* 0x0000005e6e2f7210 */ /* 0x000fc80007d5e01f */
[----:B------:R-:W-:Y:S02]  /*2fd0*/  IADD3.X R48, R26, R0, R34, P2, P5 ;  /* 0x000000001a307210 */ /* 0x000fe400017ea422 */
[----:B------:R-:W-:-:S04]  /*2fe0*/  LEA R44, P2, R45, UR4, 0x1 ;  /* 0x000000042d2c7c11 */ /* 0x000fc8000f8408ff */
[----:B------:R-:W-:Y:S01]  /*2ff0*/  LEA.HI.X R45, R45, UR5, R46, 0x1, P2 ;  /* 0x000000052d2d7c11 */ /* 0x000fe200090f0c2e */
[----:B------:R-:W-:Y:S02]  /*3000*/  ULDC.64 UR4, c[0x0][0x400] ;  /* 0x0001000000047ab9 */ /* 0x000fe40000000a00 */
        /* <DEDUP_REMOVED lines=10> */
.L_x_618:
[----:B------:R-:W-:Y:S05]  /*30b0*/  BSYNC B1 ;  /* 0x0000000000017941 */ /* 0x000fea0003800000 */
.L_x_617:
[----:B------:R-:W-:Y:S01]  /*30c0*/  VIADD R48, R22, 0x40 ;  /* 0x0000004016307836 */ /* 0x000fe20000000000 */
[----:B0-----:R-:W-:Y:S01]  /*30d0*/  LOP3.LUT R51, R51, 0xfffffffb, RZ, 0xc0, !PT ;  /* 0xfffffffb33337812 */ /* 0x001fe200078ec0ff */
[----:B-1---5:R-:W-:Y:S01]  /*30e0*/  IMAD.MOV.U32 R45, RZ, RZ, R81 ;  /* 0x000000ffff2d7224 */ /* 0x022fe200078e0051 */
[----:B------:R-:W-:Y:S01]  /*30f0*/  MOV R44, R80 ;  /* 0x00000050002c7202 */ /* 0x000fe20000000f00 */
[----:B------:R-:W-:Y:S01]  /*3100*/  IMAD.MOV.U32 R47, RZ, RZ, R83 ;  /* 0x000000ffff2f7224 */ /* 0x000fe200078e0053 */
[----:B------:R-:W-:Y:S01]  /*3110*/  ISETP.GE.AND P2, PT, R48, R4, PT ;  /* 0x000000043000720c */ /* 0x000fe20003f46270 */
[----:B------:R-:W-:Y:S01]  /*3120*/  BSSY B1, `(.L_x_619) ;  /* 0x0000028000017945 */ /* 0x000fe20003800000 */
[----:B------:R-:W-:Y:S01]  /*3130*/  PRMT R169, R45, 0x5410, R44 ;  /* 0x000054102da97816 */ /* 0x000fe2000000002c */
[----:B------:R-:W-:Y:S01]  /*3140*/  IMAD.MOV.U32 R44, RZ, RZ, R86 ;  /* 0x000000ffff2c7224 */ /* 0x000fe200078e0056 */
[----:B------:R-:W-:Y:S01]  /*3150*/  MOV R46, R82 ;  /* 0x00000052002e7202 */ /* 0x000fe20000000f00 */
[----:B------:R-:W-:Y:S01]  /*3160*/  IMAD.MOV.U32 R45, RZ, RZ, R87 ;  /* 0x000000ffff2d7224 */ /* 0x000fe200078e0057 */
[----:B------:R-:W-:-:S02]  /*3170*/  PRMT R177, R177, 0x5410, R49 ;  /* 0x00005410b1b17816 */ /* 0x000fc40000000031 */
[----:B------:R-:W-:Y:S02]  /*3180*/  CS2R R64, SRZ ;  /* 0x0000000000407805 */ /* 0x000fe4000001ff00 */
[----:B------:R-:W-:Y:S02]  /*3190*/  PRMT R189, R189, 0x5410, R50 ;  /* 0x00005410bdbd7816 */ /* 0x000fe40000000032 */
[----:B------:R-:W-:Y:S02]  /*31a0*/  CS2R R72, SRZ ;  /* 0x0000000000487805 */ /* 0x000fe4000001ff00 */
[----:B------:R-:W-:Y:S02]  /*31b0*/  PRMT R185, R45, 0x5410, R44 ;  /* 0x000054102db97816 */ /* 0x000fe4000000002c */
[----:B------:R-:W-:Y:S02]  /*31c0*/  CS2R R76, SRZ ;  /* 0x00000000004c7805 */ /* 0x000fe4000001ff00 */
[----:B------:R-:W-:-:S02]  /*31d0*/  PRMT R168, R47, 0x5410, R46 ;  /* 0x000054102fa87816 */ /* 0x000fc4000000002e */
[----:B------:R-:W-:Y:S02]  /*31e0*/  CS2R R74, SRZ ;  /* 0x00000000004a7805 */ /* 0x000fe4000001ff00 */
[----:B------:R-:W-:Y:S02]  /*31f0*/  @P2 LOP3.LUT R51, R51, 0x4, RZ, 0xfc, !PT ;  /* 0x0000000433332812 */ /* 0x000fe400078efcff */
[----:B------:R-:W-:Y:S01]  /*3200*/  CS2R R78, SRZ ;  /* 0x00000000004e7805 */ /* 0x000fe2000001ff00 */
[----:B------:R-:W-:Y:S01]  /*3210*/  IMAD.MOV.U32 R49, RZ, RZ, R88 ;  /* 0x000000ffff317224 */ /* 0x000fe200078e0058 */
[----:B------:R-:W-:Y:S01]  /*3220*/  MOV R50, R89 ;  /* 0x0000005900327202 */ /* 0x000fe20000000f00 */
[----:B------:R0:W-:Y:S01]  /*3230*/  STL [R1+0x4], R51 ;  /* 0x0000043301007387 */ /* 0x0001e20000100800 */
[----:B------:R-:W-:Y:S05]  /*3240*/  @P2 BRA `(.L_x_620) ;  /* 0x0000000000542947 */ /* 0x000fea0003800000 */
        /* <DEDUP_REMOVED lines=21> */
.L_x_620:
[----:B------:R-:W-:Y:S05]  /*33a0*/  BSYNC B1 ;  /* 0x0000000000017941 */ /* 0x000fea0003800000 */
.L_x_619:
[----:B------:R-:W-:Y:S01]  /*33b0*/  IMAD.MOV.U32 R53, RZ, RZ, R51 ;  /* 0x000000ffff357224 */ /* 0x000fe200078e0033 */
[----:B0-----:R-:W-:Y:S01]  /*33c0*/  IADD3 R51, R22, 0x60, RZ ;  /* 0x0000006016337810 */ /* 0x001fe20007ffe0ff */
[----:B-1---5:R-:W-:Y:S01]  /*33d0*/  IMAD.MOV.U32 R44, RZ, RZ, R72 ;  /* 0x000000ffff2c7224 */ /* 0x022fe200078e0048 */
[----:B------:R-:W-:Y:S01]  /*33e0*/  BSSY B1, `(.L_x_621) ;  /* 0x0000033000017945 */ /* 0x000fe20003800000 */
[----:B------:R-:W-:Y:S01]  /*33f0*/  IMAD.MOV.U32 R45, RZ, RZ, R73 ;  /* 0x000000ffff2d7224 */ /* 0x000fe200078e0049 */
[----:B------:R-:W-:Y:S01]  /*3400*/  ISETP.GE.AND P2, PT, R51, R4, PT ;  /* 0x000000043300720c */ /* 0x000fe20003f46270 */
[----:B------:R-:W-:Y:S01]  /*3410*/  IMAD.MOV.U32 R46, RZ, RZ, R74 ;  /* 0x000000ffff2e7224 */ /* 0x000fe200078e004a */
[----:B------:R-:W-:Y:S01]  /*3420*/  LOP3.LUT R53, R53, 0xfffffff7, RZ, 0xc0, !PT ;  /* 0xfffffff735357812 */ /* 0x000fe200078ec0ff */
[----:B------:R-:W-:Y:S01]  /*3430*/  IMAD.MOV.U32 R47, RZ, RZ, R75 ;  /* 0x000000ffff2f7224 */ /* 0x000fe200078e004b */
[----:B------:R-:W-:Y:S01]  /*3440*/  PRMT R85, R45, 0x5410, R44 ;  /* 0x000054102d557816 */ /* 0x000fe2000000002c */
[----:B------:R-:W-:Y:S01]  /*3450*/  IMAD.MOV.U32 R45, RZ, RZ, R77 ;  /* 0x000000ffff2d7224 */ /* 0x000fe200078e004d */
[----:B------:R-:W-:-:S02]  /*3460*/  MOV R44, R76 ;  /* 0x0000004c002c7202 */ /* 0x000fc40000000f00 */
[----:B------:R-:W-:Y:S02]  /*3470*/  CS2R R68, SRZ ;  /* 0x0000000000447805 */ /* 0x000fe4000001ff00 */
[----:B------:R-:W-:Y:S02]  /*3480*/  PRMT R186, R50, 0x5410, R49 ;  /* 0x0000541032ba7816 */ /* 0x000fe40000000031 */
[----:B------:R-:W-:Y:S02]  /*3490*/  CS2R R66, SRZ ;  /* 0x0000000000427805 */ /* 0x000fe4000001ff00 */
[----:B------:R-:W-:Y:S02]  /*34a0*/  PRMT R167, R44, 0x5410, R45 ;  /* 0x000054102ca77816 */ /* 0x000fe4000000002d */
[----:B------:R-:W-:Y:S02]  /*34b0*/  CS2R R70, SRZ ;  /* 0x0000000000467805 */ /* 0x000fe4000001ff00 */
[----:B------:R-:W-:Y:S01]  /*34c0*/  PRMT R93, R46, 0x5410, R47 ;  /* 0x000054102e5d7816 */ /* 0x000fe2000000002f */
[----:B------:R-:W-:Y:S01]  /*34d0*/  IMAD.MOV.U32 R49, RZ, RZ, R78 ;  /* 0x000000ffff317224 */ /* 0x000fe200078e004e */
[----:B------:R-:W-:Y:S01]  /*34e0*/  @P2 LOP3.LUT R53, R53, 0x8, RZ, 0xfc, !PT ;  /* 0x0000000835352812 */ /* 0x000fe200078efcff */
[----:B------:R-:W-:-:S04]  /*34f0*/  IMAD.MOV.U32 R48, RZ, RZ, R79 ;  /* 0x000000ffff307224 */ /* 0x000fc800078e004f */
[----:B------:R0:W-:Y:S01]  /*3500*/  STL [R1+0x4], R53 ;  /* 0x0000043501007387 */ /* 0x0001e20000100800 */
[----:B------:R-:W-:Y:S05]  /*3510*/  @P2 BRA `(.L_x_622) ;  /* 0x00000000007c2947 */ /* 0x000fea0003800000 */
[----:B------:R-:W1:Y:S01]  /*3520*/  LDC.64 R44, c[0x0][0x3f8] ;  /* 0x0000fe00ff2c7b82 */ /* 0x000e620000000a00 */
[----:B------:R-:W-:Y:S01]  /*3530*/  MOV R47, R3 ;  /* 0x00000003002f7202 */ /* 0x000fe20000000f00 */
[----:B------:R-:W-:Y:S01]  /*3540*/  IMAD.MOV.U32 R46, RZ, RZ, R96 ;  /* 0x000000ffff2e7224 */ /* 0x000fe200078e0060 */
[----:B------:R-:W-:Y:S01]  /*3550*/  ULDC.64 UR4, c[0x0][0x3e8] ;  /* 0x0000fa0000047ab9 */ /* 0x000fe20000000a00 */
[----:B------:R-:W-:Y:S02]  /*3560*/  CS2R R68, SRZ ;  /* 0x0000000000447805 */ /* 0x000fe4000001ff00 */
[----:B------:R-:W-:Y:S01]  /*3570*/  CS2R R70, SRZ ;  /* 0x0000000000467805 */ /* 0x000fe2000001ff00 */
[----:B------:R-:W-:Y:S01]  /*3580*/  ULDC.64 UR6, c[0x0][0x208] ;  /* 0x0000820000067ab9 */ /* 0x000fe20000000a00 */
[----:B-1----:R-:W-:-:S04]  /*3590*/  IMAD.WIDE.U32 R46, R44, 0x60, R46 ;  /* 0x000000602c2e7825 */ /* 0x002fc800078e002e */
[----:B------:R-:W-:Y:S01]  /*35a0*/  IMAD R45, R45, 0x60, RZ ;  /* 0x000000602d2d7824 */ /* 0x000fe200078e02ff */
[----:B------:R-:W-:Y:S01]  /*35b0*/  IADD3 R51, P2, R104, R46, RZ ;  /* 0x0000002e68337210 */ /* 0x000fe20007f5e0ff */
[----:B------:R-:W-:-:S03]  /*35c0*/  IMAD.MOV.U32 R46, RZ, RZ, R94 ;  /* 0x000000ffff2e7224 */ /* 0x000fc600078e005e */
[----:B------:R-:W-:Y:S01]  /*35d0*/  IADD3.X R52, R28, R47, R45, P2, !PT ;  /* 0x0000002f1c347210 */ /* 0x000fe200017fe42d */
[----:B------:R-:W-:Y:S01]  /*35e0*/  IMAD.MOV.U32 R47, RZ, RZ, R0 ;  /* 0x000000ffff2f7224 */ /* 0x000fe200078e0000 */
[----:B------:R-:W1:Y:S02]  /*35f0*/  LDC.64 R44, c[0x0][0x408] ;  /* 0x00010200ff2c7b82 */ /* 0x000e640000000a00 */
[----:B-1----:R-:W-:-:S04]  /*3600*/  IMAD.WIDE.U32 R46, R44, 0x60, R46 ;  /* 0x000000602c2e7825 */ /* 0x002fc800078e002e */
[----:B------:R-:W-:Y:S01]  /*3610*/  IMAD R45, R45, 0x60, RZ ;  /* 0x000000602d2d7824 */ /* 0x000fe200078e02ff */
[----:B------:R-:W-:-:S04]  /*3620*/  IADD3 R50, P2, R110, R46, RZ ;  /* 0x0000002e6e327210 */ /* 0x000fc80007f5e0ff */
[----:B------:R-:W-:Y:S02]  /*3630*/  IADD3.X R47, R26, R47, R45, P2, !PT ;  /* 0x0000002f1a2f7210 */ /* 0x000fe400017fe42d */
        /* <DEDUP_REMOVED lines=13> */
.L_x_622:
[----:B------:R-:W-:Y:S05]  /*3710*/  BSYNC B1 ;  /* 0x0000000000017941 */ /* 0x000fea0003800000 */
.L_x_621:
[----:B-1----:R-:W-:Y:S01]  /*3720*/  VIADD R47, R22, 0x80 ;  /* 0x00000080162f7836 */ /* 0x002fe20000000000 */
[----:B-----5:R-:W-:Y:S01]  /*3730*/  MOV R44, R64 ;  /* 0x00000040002c7202 */ /* 0x020fe20000000f00 */
[----:B------:R-:W-:Y:S01]  /*3740*/  IMAD.MOV.U32 R46, RZ, RZ, R53 ;  /* 0x000000ffff2e7224 */ /* 0x000fe200078e0035 */
[----:B------:R-:W-:Y:S01]  /*3750*/  BSSY B1, `(.L_x_623) ;  /* 0x0000026000017945 */ /* 0x000fe20003800000 */
[----:B------:R-:W-:Y:S01]  /*3760*/  IMAD.MOV.U32 R45, RZ, RZ, R65 ;  /* 0x000000ffff2d7224 */ /* 0x000fe200078e0041 */
[----:B------:R-:W-:Y:S02]  /*3770*/  ISETP.GE.AND P2, PT, R47, R4, PT ;  /* 0x000000042f00720c */ /* 0x000fe40003f46270 */
[----:B------:R-:W-:Y:S02]  /*3780*/  CS2R R56, SRZ ;  /* 0x0000000000387805 */ /* 0x000fe4000001ff00 */
[----:B------:R-:W-:Y:S02]  /*3790*/  LOP3.LUT R46, R46, 0xfffffffd, RZ, 0xc0, !PT ;  /* 0xfffffffd2e2e7812 */ /* 0x000fe400078ec0ff */
[----:B------:R-:W-:-:S02]  /*37a0*/  CS2R R60, SRZ ;  /* 0x00000000003c7805 */ /* 0x000fc4000001ff00 */
[----:B------:R-:W-:Y:S02]  /*37b0*/  PRMT R174, R49, 0x5410, R48 ;  /* 0x0000541031ae7816 */ /* 0x000fe40000000030 */
[----:B------:R-:W-:Y:S02]  /*37c0*/  CS2R R48, SRZ ;  /* 0x0000000000307805 */ /* 0x000fe4000001ff00 */
[----:B------:R-:W-:Y:S02]  /*37d0*/  PRMT R166, R44, 0x5410, R45 ;  /* 0x000054102ca67816 */ /* 0x000fe4000000002d */
[----:B------:R-:W-:Y:S02]  /*37e0*/  CS2R R58, SRZ ;  /* 0x00000000003a7805 */ /* 0x000fe4000001ff00 */
[----:B------:R-:W-:Y:S02]  /*37f0*/  CS2R R62, SRZ ;  /* 0x00000000003e7805 */ /* 0x000fe4000001ff00 */
[----:B0-----:R-:W-:-:S02]  /*3800*/  CS2R R52, SRZ ;  /* 0x0000000000347805 */ /* 0x001fc4000001ff00 */
[----:B------:R-:W-:Y:S02]  /*3810*/  CS2R R50, SRZ ;  /* 0x0000000000327805 */ /* 0x000fe4000001ff00 */
[----:B------:R-:W-:Y:S02]  /*3820*/  CS2R R54, SRZ ;  /* 0x0000000000367805 */ /* 0x000fe4000001ff00 */
[----:B------:R-:W-:-:S05]  /*3830*/  @P2 LOP3.LUT R46, R46, 0x2, RZ, 0xfc, !PT ;  /* 0x000000022e2e2812 */ /* 0x000fca00078efcff */
        /* <DEDUP_REMOVED lines=10> */
[----:B0-----:R-:W-:-:S04]  /*38e0*/  LEA R46, P2, R44, UR4, 0x1 ;  /* 0x000000042c2e7c11 */ /* 0x001fc8000f8408ff */
        /* <DEDUP_REMOVED lines=12> */
.L_x_624:
[----:B------:R-:W-:Y:S05]  /*39b0*/  BSYNC B1 ;  /* 0x0000000000017941 */ /* 0x000fea0003800000 */
.L_x_623:
[----:B-1----:R-:W-:Y:S01]  /*39c0*/  VIADD R44, R22, 0xa0 ;  /* 0x000000a0162c7836 */ /* 0x002fe20000000000 */
[----:B------:R-:W-:Y:S04]  /*39d0*/  BSSY B1, `(.L_x_625) ;  /* 0x0000020000017945 */ /* 0x000fe80003800000 */
[----:B------:R-:W-:-:S13]  /*39e0*/  ISETP.GE.AND P5, PT, R44, R4, PT ;  /* 0x000000042c00720c */ /* 0x000fda0003fa6270 */
        /* <DEDUP_REMOVED lines=10> */
[----:B------:R-:W-:-:S04]  /*3a90*/  IADD3 R3, P2, R104, R96, RZ ;  /* 0x0000006068037210 */ /* 0x000fc80007f5e0ff */
[----:B------:R-:W-:Y:S02]  /*3aa0*/  IADD3.X R96, R28, R97, R45, P2, !PT ;  /* 0x000000611c607210 */ /* 0x000fe400017fe42d */
        /* <DEDUP_REMOVED lines=8> */
[----:B0-----:R-:W-:-:S04]  /*3b30*/  LEA R46, P2, R0, UR4, 0x1 ;  /* 0x00000004002e7c11 */ /* 0x001fc8000f8408ff */
        /* <DEDUP_REMOVED lines=9> */
.L_x_626:
[----:B------:R-:W-:Y:S05]  /*3bd0*/  BSYNC B1 ;  /* 0x0000000000017941 */ /* 0x000fea0003800000 */
.L_x_625:
[----:B------:R-:W-:Y:S01]  /*3be0*/  IMAD.MOV.U32 R0, RZ, RZ, R68 ;  /* 0x000000ffff007224 */ /* 0x000fe200078e0044 */
[----:B-1----:R-:W-:Y:S01]  /*3bf0*/  MOV R44, R66 ;  /* 0x00000042002c7202 */ /* 0x002fe20000000f00 */
[----:B------:R-:W-:Y:S01]  /*3c00*/  IMAD.MOV.U32 R3, RZ, RZ, R69 ;  /* 0x000000ffff037224 */ /* 0x000fe200078e0045 */
[----:B------:R-:W-:Y:S01]  /*3c10*/  ISETP.NE.AND P2, PT, R224, 0x3, PT ;  /* 0x00000003e000780c */ /* 0x000fe20003f45270 */
[----:B------:R-:W-:Y:S01]  /*3c20*/  IMAD.MOV.U32 R45, RZ, RZ, R67 ;  /* 0x000000ffff2d7224 */ /* 0x000fe200078e0043 */
[----:B------:R-:W-:Y:S01]  /*3c30*/  PRMT R181, R181, 0x5410, R44 ;  /* 0x00005410b5b57816 */ /* 0x000fe2000000002c */
[----:B------:R-:W-:Y:S01]  /*3c40*/  IMAD.MOV.U32 R44, RZ, RZ, R71 ;  /* 0x000000ffff2c7224 */ /* 0x000fe200078e0047 */
[----:B------:R-:W-:Y:S01]  /*3c50*/  PRMT R184, R3, 0x5410, R0 ;  /* 0x0000541003b87816 */ /* 0x000fe20000000000 */
[----:B-----5:R-:W-:Y:S01]  /*3c60*/  IMAD.MOV.U32 R0, RZ, RZ, R57 ;  /* 0x000000ffff007224 */ /* 0x020fe200078e0039 */
[----:B------:R-:W-:Y:S01]  /*3c70*/  PRMT R182, R45, 0x7610, R182 ;  /* 0x000076102db67816 */ /* 0x000fe200000000b6 */
[----:B------:R-:W-:Y:S01]  /*3c80*/  IMAD.MOV.U32 R3, RZ, RZ, R70 ;  /* 0x000000ffff037224 */ /* 0x000fe200078e0046 */
[----:B------:R-:W-:-:S04]  /*3c90*/  MOV R45, R56 ;  /* 0x00000038002d7202 */ /* 0x000fc80000000f00 */
[----:B------:R-:W-:Y:S01]  /*3ca0*/  PRMT R171, R45, 0x5410, R0 ;  /* 0x000054102dab7816 */ /* 0x000fe20000000000 */
[----:B------:R-:W-:Y:S01]  /*3cb0*/  IMAD.MOV.U32 R0, RZ, RZ, R59 ;  /* 0x000000ffff007224 */ /* 0x000fe200078e003b */
[----:B------:R-:W-:Y:S01]  /*3cc0*/  PRMT R183, R44, 0x5410, R3 ;  /* 0x000054102cb77816 */ /* 0x000fe20000000003 */
[----:B------:R-:W-:Y:S01]  /*3cd0*/  IMAD.MOV.U32 R45, RZ, RZ, R60 ;  /* 0x000000ffff2d7224 */ /* 0x000fe200078e003c */
[----:B------:R-:W-:Y:S01]  /*3ce0*/  MOV R3, R58 ;  /* 0x0000003a00037202 */ /* 0x000fe20000000f00 */
[----:B------:R-:W-:-:S03]  /*3cf0*/  IMAD.MOV.U32 R44, RZ, RZ, R61 ;  /* 0x000000ffff2c7224 */ /* 0x000fc600078e003d */
[----:B------:R-:W-:Y:S01]  /*3d00*/  PRMT R172, R3, 0x5410, R0 ;  /* 0x0000541003ac7816 */ /* 0x000fe20000000000 */
[----:B------:R-:W-:Y:S01]  /*3d10*/  IMAD.MOV.U32 R0, RZ, RZ, R63 ;  /* 0x000000ffff007224 */ /* 0x000fe200078e003f */
[----:B------:R-:W-:Y:S01]  /*3d20*/  PRMT R176, R45, 0x7610, R176 ;  /* 0x000076102db07816 */ /* 0x000fe200000000b0 */
[----:B------:R-:W-:Y:S01]  /*3d30*/  IMAD.MOV.U32 R3, RZ, RZ, R62 ;  /* 0x000000ffff037224 */ /* 0x000fe200078e003e */
[----:B------:R-:W-:Y:S02]  /*3d40*/  PRMT R179, R44, 0x7610, R179 ;  /* 0x000076102cb37816 */ /* 0x000fe400000000b3 */
[----:B------:R-:W-:Y:S01]  /*3d50*/  PRMT R182, R182, 0x5410, R0 ;  /* 0x00005410b6b67816 */ /* 0x000fe20000000000 */
[----:B------:R-:W-:Y:S01]  /*3d60*/  IMAD.MOV.U32 R0, RZ, RZ, R49 ;  /* 0x000000ffff007224 */ /* 0x000fe200078e0031 */
[----:B------:R-:W-:Y:S02]  /*3d70*/  PRMT R181, R3, 0x7610, R181 ;  /* 0x0000761003b57816 */ /* 0x000fe400000000b5 */
[----:B------:R-:W-:-:S04]  /*3d80*/  MOV R3, R48 ;  /* 0x0000003000037202 */ /* 0x000fc80000000f00 */
[----:B------:R-:W-:Y:S01]  /*3d90*/  PRMT R96, R3, 0x5410, R0 ;  /* 0x0000541003607816 */ /* 0x000fe20000000000 */
[----:B------:R-:W-:Y:S02]  /*3da0*/  IMAD.MOV.U32 R3, RZ, RZ, R52 ;  /* 0x000000ffff037224 */ /* 0x000fe400078e0034 */
[----:B------:R-:W-:-:S05]  /*3db0*/  IMAD.MOV.U32 R0, RZ, RZ, R53 ;  /* 0x000000ffff007224 */ /* 0x000fca00078e0035 */
[----:B------:R-:W-:Y:S01]  /*3dc0*/  PRMT R170, R3, 0x5410, R0 ;  /* 0x0000541003aa7816 */ /* 0x000fe20000000000 */
[----:B------:R-:W-:Y:S01]  /*3dd0*/  IMAD.MOV.U32 R0, RZ, RZ, R51 ;  /* 0x000000ffff007224 */ /* 0x000fe200078e0033 */
[----:B------:R-:W-:-:S04]  /*3de0*/  MOV R3, R50 ;  /* 0x0000003200037202 */ /* 0x000fc80000000f00 */
[----:B------:R-:W-:Y:S01]  /*3df0*/  PRMT R97, R3, 0x5410, R0 ;  /* 0x0000541003617816 */ /* 0x000fe20000000000 */
[----:B------:R-:W-:Y:S02]  /*3e00*/  IMAD.MOV.U32 R3, RZ, RZ, R54 ;  /* 0x000000ffff037224 */ /* 0x000fe400078e0036 */
[----:B------:R-:W-:-:S03]  /*3e10*/  IMAD.MOV.U32 R0, RZ, RZ, R55 ;  /* 0x000000ffff007224 */ /* 0x000fc600078e0037 */
[----:B------:R-:W-:Y:S02]  /*3e20*/  PRMT R176, R176, 0x5410, R3 ;  /* 0x00005410b0b07816 */ /* 0x000fe40000000003 */
[----:B------:R-:W-:Y:S01]  /*3e30*/  PRMT R179, R179, 0x5410, R0 ;  /* 0x00005410b3b37816 */ /* 0x000fe20000000000 */
[----:B------:R-:W-:Y:S06]  /*3e40*/  @!P2 BRA `(.L_x_627) ;  /* 0x000000000004a947 */ /* 0x000fec0003800000 */
[----:B------:R-:W-:Y:S01]  /*3e50*/  BPT.TRAP 0x1 ;  /* 0x000000040000795c */ /* 0x000fe20000300000 */
.L_x_627:
[----:B------:R-:W-:Y:S01]  /*3e60*/  LEA R3, R23, R2, 0x3 ;  /* 0x0000000217037211 */ /* 0x000fe200078e18ff */
[----:B------:R-:W-:Y:S01]  /*3e70*/  BSSY B1, `(.L_x_628) ;  /* 0x0000004000017945 */ /* 0x000fe20003800000 */
[----:B------:R-:W-:-:S04]  /*3e80*/  SHF.L.U32 R0, R223, 0x1f, RZ ;  /* 0x0000001fdf007819 */ /* 0x000fc800000006ff */
[----:B------:R-:W1:Y:S02]  /*3e90*/  SYNCS.PHASECHK.TRANS64.TRYWAIT P6, [R3+URZ+0x34890], R0 ;  /* 0x03489000030075a7 */ /* 0x000e6400080c017f */
[----:B-1----:R-:W-:Y:S05]  /*3ea0*/  @!P6 BRA `(.L_x_629) ;  /* 0x0000023000ece947 */ /* 0x002fea0003800000 */
.L_x_977:
[----:B------:R-:W-:Y:S05]  /*3eb0*/  BSYNC B1 ;  /* 0x0000000000017941 */ /* 0x000fea0003800000 */
.L_x_628:
[----:B------:R-:W-:Y:S04]  /*3ec0*/  BSSY B1, `(.L_x_630) ;  /* 0x0000076000017945 */ /* 0x000fe80003800000 */
[----:B------:R-:W-:Y:S05]  /*3ed0*/  @P3 BRA `(.L_x_631) ;  /* 0x0000000400d03947 */ /* 0x000fea0003800000 */
[----:B------:R-:W-:Y:S01]  /*3ee0*/  IADD3 R173, P3, R120, R136, RZ ;  /* 0x0000008878ad7210 */ /* 0x000fe20007f7e0ff */
[----:B------:R-:W-:Y:S04]  /*3ef0*/  BSSY B2, `(.L_x_632) ;  /* 0x0000039000027945 */ /* 0x000fe80003800000 */
[----:B------:R-:W-:Y:S01]  /*3f00*/  IMAD.X R175, R92, 0x1, R122, P3 ;  /* 0x000000015caf7824 */ /* 0x000fe200018e067a */
[----:B------:R-:W-:Y:S07]  /*3f10*/  @P0 BRA `(.L_x_633) ;  /* 0x0000000000d80947 */ /* 0x000fee0003800000 */
[----:B0-----:R0:W2:Y:S01]  /*3f20*/  LDS.128 R44, [R5+0x1e400] ;  /* 0x01e40000052c7984 */ /* 0x0010a20000000c00 */
[----:B------:R-:W-:Y:S01]  /*3f30*/  ISETP.GE.AND P3, PT, R18, R84, PT ;  /* 0x000000541200720c */ /* 0x000fe20003f66270 */
[----:B------:R-:W-:-:S12]  /*3f40*/  BSSY B3, `(.L_x_634) ;  /* 0x000002c000037945 */ /* 0x000fd80003800000 */
[----:B0-----:R-:W-:Y:S05]  /*3f50*/  @P3 BRA `(.L_x_635) ;  /* 0x0000000000a83947 */ /* 0x001fea0003800000 */
[----:B------:R-:W-:Y:S01]  /*3f60*/  SHF.R.U64 R178, R150, 0x10, R151 ;  /* 0x0000001096b27819 */ /* 0x000fe20000001297 */
[----:B--2---:R-:W-:Y:S01]  /*3f70*/  IMAD.MOV.U32 R95, RZ, RZ, R45 ;  /* 0x000000ffff5f7224 */ /* 0x004fe200078e002d */
[----:B------:R-:W-:Y:S02]  /*3f80*/  SHF.R.U64 R94, R138, 0x10, R139 ;  /* 0x000000108a5e7819 */ /* 0x000fe4000000128b */
[----:B------:R-:W-:Y:S01]  /*3f90*/  SHF.R.U32.HI R150, RZ, 0x10, R151 ;  /* 0x00000010ff967819 */ /* 0x000fe20000011697 */
[----:B------:R-:W-:Y:S01]  /*3fa0*/  HADD2.F32 R178, -RZ, R178.H0_H0 ;  /* 0x200000b2ffb27230 */ /* 0x000fe20000004100 */
[----:B------:R-:W-:Y:S01]  /*3fb0*/  SHF.R.U32.HI R138, RZ, 0x10, R139 ;  /* 0x00000010ff8a7819 */ /* 0x000fe2000001168b */
[--C-:B------:R-:W-:Y:S02]  /*3fc0*/  HADD2.F32 R45, -RZ, R95.reuse.H1_H1 ;  /* 0x3000005fff2d7230 */ /* 0x100fe40000004100 */
[----:B------:R-:W-:Y:S02]  /*3fd0*/  HADD2.F32 R95, -RZ, R95.H0_H0 ;  /* 0x2000005fff5f7230 */ /* 0x000fe40000004100 */
[----:B------:R-:W-:-:S02]  /*3fe0*/  HADD2.F32 R94, -RZ, R94.H0_H0 ;  /* 0x2000005eff5e7230 */ /* 0x000fc40000004100 */
[-C--:B------:R-:W-:Y:S01]  /*3ff0*/  FMUL.FTZ R180, R45, R178.reuse ;  /* 0x000000b22db47220 */ /* 0x080fe20000410000 */
[----:B------:R-:W-:-:S03]  /*4000*/  FMUL.FTZ R178, R95, R178 ;  /* 0x000000b25fb27220 */ /* 0x000fc60000410000 */
[-C--:B------:R-:W-:Y:S01]  /*4010*/  FFMA.FTZ R180, R95, R94.reuse, -R180 ;  /* 0x0000005e5fb47223 */ /* 0x080fe200000108b4 */
[----:B------:R-:W-:Y:S02]  /*4020*/  IMAD.MOV.U32 R95, RZ, RZ, R47 ;  /* 0x000000ffff5f7224 */ /* 0x000fe400078e002f */
[----:B------:R-:W-:Y:S01]  /*4030*/  FFMA.FTZ R45, R45, R94, R178 ;  /* 0x0000005e2d2d7223 */ /* 0x000fe200000100b2 */
[----:B------:R-:W-:Y:S02]  /*4040*/  HADD2.F32 R47, -RZ, R150.H0_H0 ;  /* 0x20000096ff2f7230 */ /* 0x000fe40000004100 */
[--C-:B------:R-:W-:Y:S02]  /*4050*/  HADD2.F32 R150, -RZ, R95.reuse.H0_H0 ;  /* 0x2000005fff967230 */ /* 0x100fe40000004100 */
[----:B------:R-:W-:Y:S01]  /*4060*/  F2FP.F16.F32.PACK_AB R45, R45, R180 ;  /* 0x000000b42d2d723e */ /* 0x000fe200000000ff */
[----:B------:R-:W-:Y:S02]  /*4070*/  HADD2.F32 R94, -RZ, R95.H1_H1 ;  /* 0x3000005fff5e7230 */ /* 0x000fe40000004100 */
[----:B------:R-:W-:-:S02]  /*4080*/  HADD2.F32 R95, -RZ, R138.H0_H0 ;  /* 0x2000008aff5f7230 */ /* 0x000fc40000004100 */
[-C--:B------:R-:W-:Y:S01]  /*4090*/  FMUL.FTZ R151, R150, R47.reuse ;  /* 0x0000002f96977220 */ /* 0x080fe20000410000 */
[--C-:B------:R-:W-:Y:S02]  /*40a0*/  HADD2.F32 R138, -RZ, R44.reuse.H0_H0 ;  /* 0x2000002cff8a7230 */ /* 0x100fe40000004100 */
[C---:B------:R-:W-:Y:S01]  /*40b0*/  FMUL.FTZ R139, R94.reuse, R47 ;  /* 0x0000002f5e8b7220 */ /* 0x040fe20000410000 */
[----:B------:R-:W-:Y:S02]  /*40c0*/  HADD2.F32 R44, -RZ, R44.H1_H1 ;  /* 0x3000002cff2c7230 */ /* 0x000fe40000004100 */
[-C--:B------:R-:W-:Y:S01]  /*40d0*/  FFMA.FTZ R94, R94, R95.reuse, R151 ;  /* 0x0000005f5e5e7223 */ /* 0x080fe20000010097 */
[--C-:B------:R-:W-:Y:S02]  /*40e0*/  HADD2.F32 R151, -RZ, R177.reuse.H1_H1 ;  /* 0x300000b1ff977230 */ /* 0x100fe40000004100 */
[----:B------:R-:W-:Y:S01]  /*40f0*/  FFMA.FTZ R47, R150, R95, -R139 ;  /* 0x0000005f962f7223 */ /* 0x000fe2000001088b */
[----:B------:R-:W-:-:S02]  /*4100*/  HADD2.F32 R139, -RZ, R177.H0_H0 ;  /* 0x200000b1ff8b7230 */ /* 0x000fc40000004100 */
[----:B------:R-:W-:Y:S02]  /*4110*/  HADD2.F32 R177, -RZ, R189.H1_H1 ;  /* 0x300000bdffb17230 */ /* 0x000fe40000004100 */
[-C--:B------:R-:W-:Y:S01]  /*4120*/  FMUL.FTZ R95, R44, R151.reuse ;  /* 0x000000972c5f7220 */ /* 0x080fe20000410000 */
[----:B------:R-:W-:Y:S01]  /*4130*/  FMUL.FTZ R151, R138, R151 ;  /* 0x000000978a977220 */ /* 0x000fe20000410000 */
[----:B------:R-:W-:Y:S02]  /*4140*/  F2FP.F16.F32.PACK_AB R47, R94, R47 ;  /* 0x0000002f5e2f723e */ /* 0x000fe400000000ff */
[-C--:B------:R-:W-:Y:S01]  /*4150*/  FFMA.FTZ R95, R138, R139.reuse, -R95 ;  /* 0x0000008b8a5f7223 */ /* 0x080fe2000001085f */
[--C-:B------:R-:W-:Y:S02]  /*4160*/  HADD2.F32 R138, -RZ, R46.reuse.H0_H0 ;  /* 0x2000002eff8a7230 */ /* 0x100fe40000004100 */
[----:B------:R-:W-:Y:S01]  /*4170*/  FFMA.FTZ R44, R44, R139, R151 ;  /* 0x0000008b2c2c7223 */ /* 0x000fe20000010097 */
[----:B------:R-:W-:-:S02]  /*4180*/  HADD2.F32 R46, -RZ, R46.H1_H1 ;  /* 0x3000002eff2e7230 */ /* 0x000fc40000004100 */
[----:B------:R-:W-:Y:S02]  /*4190*/  HADD2.F32 R139, -RZ, R188.H0_H0 ;  /* 0x200000bcff8b7230 */ /* 0x000fe40000004100 */
[----:B------:R-:W-:Y:S01]  /*41a0*/  F2FP.F16.F32.PACK_AB R44, R44, R95 ;  /* 0x0000005f2c2c723e */ /* 0x000fe200000000ff */
[-C--:B------:R-:W-:Y:S01]  /*41b0*/  FMUL.FTZ R151, R46, R177.reuse ;  /* 0x000000b12e977220 */ /* 0x080fe20000410000 */
[----:B------:R-:W-:-:S03]  /*41c0*/  FMUL.FTZ R177, R138, R177 ;  /* 0x000000b18ab17220 */ /* 0x000fc60000410000 */
[-C--:B------:R-:W-:Y:S01]  /*41d0*/  FFMA.FTZ R151, R138, R139.reuse, -R151 ;  /* 0x0000008b8a977223 */ /* 0x080fe20000010897 */
[----:B------:R-:W-:-:S05]  /*41e0*/  FFMA.FTZ R46, R46, R139, R177 ;  /* 0x0000008b2e2e7223 */ /* 0x000fca00000100b1 */
[----:B------:R-:W-:-:S07]  /*41f0*/  F2FP.F16.F32.PACK_AB R46, R46, R151 ;  /* 0x000000972e2e723e */ /* 0x000fce00000000ff */
.L_x_635:
[----:B------:R-:W-:Y:S05]  /*4200*/  BSYNC B3 ;  /* 0x0000000000037941 */ /* 0x000fea0003800000 */
.L_x_634:
[----:B------:R-:W-:Y:S01]  /*4210*/  IADD3 R95, P3, R173, R100, RZ ;  /* 0x00000064ad5f7210 */ /* 0x000fe20007f7e0ff */
[----:B------:R-:W-:Y:S01]  /*4220*/  ULDC.64 UR4, c[0x0][0x2e8] ;  /* 0x0000ba0000047ab9 */ /* 0x000fe20000000a00 */
[----:B------:R-:W-:Y:S02]  /*4230*/  ULDC.64 UR6, c[0x0][0x208] ;  /* 0x0000820000067ab9 */ /* 0x000fe40000000a00 */
[----:B------:R-:W-:Y:S02]  /*4240*/  IADD3.X R138, R175, R14, RZ, P3, !PT ;  /* 0x0000000eaf8a7210 */ /* 0x000fe40001ffe4ff */
[----:B------:R-:W-:-:S04]  /*4250*/  LEA R94, P3, R95, UR4, 0x1 ;  /* 0x000000045f5e7c11 */ /* 0x000fc8000f8608ff */
[----:B------:R-:W-:-:S05]  /*4260*/  LEA.HI.X R95, R95, UR5, R138, 0x1, P3 ;  /* 0x000000055f5f7c11 */ /* 0x000fca00098f0c8a */
[----:B--2---:R2:W-:Y:S04]  /*4270*/  STG.E.128 desc[UR6][R94.64], R44 ;  /* 0x0000002c5e007986 */ /* 0x0045e8000c101d06 */
.L_x_633:
[----:B------:R-:W-:Y:S05]  /*4280*/  BSYNC B2 ;  /* 0x0000000000027941 */ /* 0x000fea0003800000 */
.L_x_632:
[----:B------:R-:W-:Y:S05]  /*4290*/  @P1 BRA `(.L_x_631) ;  /* 0x0000000000e01947 */ /* 0x000fea0003800000 */
[----:B0-2---:R0:W2:Y:S01]  /*42a0*/  LDS.128 R44, [R5+0x23c00] ;  /* 0x023c0000052c7984 */ /* 0x0050a20000000c00 */
[----:B------:R-:W-:Y:S01]  /*42b0*/  IADD3 R173, P3, R173, R13, RZ ;  /* 0x0000000dadad7210 */ /* 0x000fe20007f7e0ff */
[----:B------:R-:W-:Y:S04]  /*42c0*/  BSSY B2, `(.L_x_636) ;  /* 0x0000030000027945 */ /* 0x000fe80003800000 */
[----:B------:R-:W-:Y:S01]  /*42d0*/  IMAD.X R94, R175, 0x1, R8, P3 ;  /* 0x00000001af5e7824 */ /* 0x000fe200018e0608 */
[----:B------:R-:W-:-:S13]  /*42e0*/  ISETP.GE.AND P3, PT, R220, R84, PT ;  /* 0x00000054dc00720c */ /* 0x000fda0003f66270 */
[----:B0-----:R-:W-:Y:S05]  /*42f0*/  @P3 BRA `(.L_x_637) ;  /* 0x0000000000b03947 */ /* 0x001fea0003800000 */
[----:B------:R-:W-:Y:S01]  /*4300*/  SHF.R.U64 R138, R98, 0x10, R99 ;  /* 0x00000010628a7819 */ /* 0x000fe20000001263 */
[----:B--2---:R-:W-:Y:S01]  /*4310*/  IMAD.MOV.U32 R95, RZ, RZ, R45 ;  /* 0x000000ffff5f7224 */ /* 0x004fe200078e002d */
[----:B------:R-:W-:Y:S01]  /*4320*/  SHF.R.U64 R90, R90, 0x10, R91 ;  /* 0x000000105a5a7819 */ /* 0x000fe2000000125b */
[----:B------:R-:W-:Y:S01]  /*4330*/  HADD2.F32 R139, -RZ, R189.H0_H0 ;  /* 0x200000bdff8b7230 */ /* 0x000fe20000004100 */
[----:B------:R-:W-:Y:S01]  /*4340*/  SHF.R.U32.HI R99, RZ, 0x10, R99 ;  /* 0x00000010ff637819 */ /* 0x000fe20000011663 */
[----:B------:R-:W-:Y:S02]  /*4350*/  HADD2.F32 R138, -RZ, R138.H0_H0 ;  /* 0x2000008aff8a7230 */ /* 0x000fe40000004100 */
[--C-:B------:R-:W-:Y:S02]  /*4360*/  HADD2.F32 R45, -RZ, R95.reuse.H1_H1 ;  /* 0x3000005fff2d7230 */ /* 0x100fe40000004100 */
[----:B------:R-:W-:Y:S02]  /*4370*/  HADD2.F32 R95, -RZ, R95.H0_H0 ;  /* 0x2000005fff5f7230 */ /* 0x000fe40000004100 */
[----:B------:R-:W-:-:S02]  /*4380*/  HADD2.F32 R90, -RZ, R90.H0_H0 ;  /* 0x2000005aff5a7230 */ /* 0x000fc40000004100 */
[-C--:B------:R-:W-:Y:S01]  /*4390*/  FMUL.FTZ R98, R45, R138.reuse ;  /* 0x0000008a2d627220 */ /* 0x080fe20000410000 */
[----:B------:R-:W-:-:S03]  /*43a0*/  FMUL.FTZ R138, R95, R138 ;  /* 0x0000008a5f8a7220 */ /* 0x000fc60000410000 */
[-C--:B------:R-:W-:Y:S01]  /*43b0*/  FFMA.FTZ R98, R95, R90.reuse, -R98 ;  /* 0x0000005a5f627223 */ /* 0x080fe20000010862 */
[----:B------:R-:W-:Y:S01]  /*43c0*/  MOV R95, R47 ;  /* 0x0000002f005f7202 */ /* 0x000fe20000000f00 */
[----:B------:R-:W-:Y:S01]  /*43d0*/  FFMA.FTZ R45, R45, R90, R138 ;  /* 0x0000005a2d2d7223 */ /* 0x000fe2000001008a */
[----:B------:R-:W-:Y:S01]  /*43e0*/  SHF.R.U32.HI R90, RZ, 0x10, R91 ;  /* 0x00000010ff5a7819 */ /* 0x000fe2000001165b */
[----:B------:R-:W-:Y:S02]  /*43f0*/  IMAD.MOV.U32 R91, RZ, RZ, R44 ;  /* 0x000000ffff5b7224 */ /* 0x000fe400078e002c */
[----:B------:R-:W-:Y:S01]  /*4400*/  HADD2.F32 R47, -RZ, R95.H1_H1 ;  /* 0x3000005fff2f7230 */ /* 0x000fe20000004100 */
[----:B------:R-:W-:Y:S01]  /*4410*/  F2FP.F16.F32.PACK_AB R45, R45, R98 ;  /* 0x000000622d2d723e */ /* 0x000fe200000000ff */
[----:B------:R-:W-:Y:S02]  /*4420*/  HADD2.F32 R44, -RZ, R99.H0_H0 ;  /* 0x20000063ff2c7230 */ /* 0x000fe40000004100 */
[----:B------:R-:W-:-:S02]  /*4430*/  HADD2.F32 R95, -RZ, R95.H0_H0 ;  /* 0x2000005fff5f7230 */ /* 0x000fc40000004100 */
[----:B------:R-:W-:Y:S02]  /*4440*/  HADD2.F32 R90, -RZ, R90.H0_H0 ;  /* 0x2000005aff5a7230 */ /* 0x000fe40000004100 */
[-C--:B------:R-:W-:Y:S01]  /*4450*/  FMUL.FTZ R138, R47, R44.reuse ;  /* 0x0000002c2f8a7220 */ /* 0x080fe20000410000 */
[----:B------:R-:W-:Y:S02]  /*4460*/  HADD2.F32 R99, -RZ, R188.H1_H1 ;  /* 0x300000bcff637230 */ /* 0x000fe40000004100 */
[C---:B------:R-:W-:Y:S01]  /*4470*/  FMUL.FTZ R150, R95.reuse, R44 ;  /* 0x0000002c5f967220 */ /* 0x040fe20000410000 */
[-C--:B------:R-:W-:Y:S01]  /*4480*/  FFMA.FTZ R44, R95, R90.reuse, -R138 ;  /* 0x0000005a5f2c7223 */ /* 0x080fe2000001088a */
[----:B------:R-:W-:Y:S02]  /*4490*/  HADD2.F32 R138, -RZ, R91.H0_H0 ;  /* 0x2000005bff8a7230 */ /* 0x000fe40000004100 */
[----:B------:R-:W-:Y:S01]  /*44a0*/  FFMA.FTZ R47, R47, R90, R150 ;  /* 0x0000005a2f2f7223 */ /* 0x000fe20000010096 */
[----:B------:R-:W-:-:S02]  /*44b0*/  IMAD.MOV.U32 R90, RZ, RZ, R46 ;  /* 0x000000ffff5a7224 */ /* 0x000fc400078e002e */
[----:B------:R-:W-:Y:S02]  /*44c0*/  HADD2.F32 R46, -RZ, R91.H1_H1 ;  /* 0x3000005bff2e7230 */ /* 0x000fe40000004100 */
[----:B------:R-:W-:Y:S01]  /*44d0*/  HADD2.F32 R95, -RZ, R187.H0_H0 ;  /* 0x200000bbff5f7230 */ /* 0x000fe20000004100 */
[----:B------:R-:W-:Y:S02]  /*44e0*/  F2FP.F16.F32.PACK_AB R47, R47, R44 ;  /* 0x0000002c2f2f723e */ /* 0x000fe400000000ff */
[-C--:B------:R-:W-:Y:S01]  /*44f0*/  FMUL.FTZ R91, R46, R99.reuse ;  /* 0x000000632e5b7220 */ /* 0x080fe20000410000 */
[----:B------:R-:W-:-:S03]  /*4500*/  FMUL.FTZ R99, R138, R99 ;  /* 0x000000638a637220 */ /* 0x000fc60000410000 */
[-C--:B------:R-:W-:Y:S01]  /*4510*/  FFMA.FTZ R91, R138, R95.reuse, -R91 ;  /* 0x0000005f8a5b7223 */ /* 0x080fe2000001085b */
[--C-:B------:R-:W-:Y:S02]  /*4520*/  HADD2.F32 R138, -RZ, R90.reuse.H0_H0 ;  /* 0x2000005aff8a7230 */ /* 0x100fe40000004100 */
[----:B------:R-:W-:Y:S01]  /*4530*/  FFMA.FTZ R46, R46, R95, R99 ;  /* 0x0000005f2e2e7223 */ /* 0x000fe20000010063 */
[----:B------:R-:W-:Y:S02]  /*4540*/  HADD2.F32 R90, -RZ, R90.H1_H1 ;  /* 0x3000005aff5a7230 */ /* 0x000fe40000004100 */
[----:B------:R-:W-:Y:S02]  /*4550*/  HADD2.F32 R95, -RZ, R187.H1_H1 ;  /* 0x300000bbff5f7230 */ /* 0x000fe40000004100 */
[----:B------:R-:W-:Y:S01]  /*4560*/  F2FP.F16.F32.PACK_AB R44, R46, R91 ;  /* 0x0000005b2e2c723e */ /* 0x000fe200000000ff */
[-C--:B------:R-:W-:Y:S01]  /*4570*/  FMUL.FTZ R99, R90, R139.reuse ;  /* 0x0000008b5a637220 */ /* 0x080fe20000410000 */
[----:B------:R-:W-:-:S03]  /*4580*/  FMUL.FTZ R139, R138, R139 ;  /* 0x0000008b8a8b7220 */ /* 0x000fc60000410000 */
[-C--:B------:R-:W-:Y:S01]  /*4590*/  FFMA.FTZ R99, R138, R95.reuse, -R99 ;  /* 0x0000005f8a637223 */ /* 0x080fe20000010863 */
[----:B------:R-:W-:-:S05]  /*45a0*/  FFMA.FTZ R90, R90, R95, R139 ;  /* 0x0000005f5a5a7223 */ /* 0x000fca000001008b */
[----:B------:R-:W-:-:S07]  /*45b0*/  F2FP.F16.F32.PACK_AB R46, R90, R99 ;  /* 0x000000635a2e723e */ /* 0x000fce00000000ff */
.L_x_637:
[----:B------:R-:W-:Y:S05]  /*45c0*/  BSYNC B2 ;  /* 0x0000000000027941 */ /* 0x000fea0003800000 */
.L_x_636:
[----:B------:R-:W-:Y:S01]  /*45d0*/  ULDC.64 UR4, c[0x0][0x2e8] ;  /* 0x0000ba0000047ab9 */ /* 0x000fe20000000a00 */
[----:B------:R-:W-:Y:S01]  /*45e0*/  ULDC.64 UR6, c[0x0][0x208] ;  /* 0x0000820000067ab9 */ /* 0x000fe20000000a00 */
[----:B------:R-:W-:-:S04]  /*45f0*/  LEA R90, P3, R173, UR4, 0x1 ;  /* 0x00000004ad5a7c11 */ /* 0x000fc8000f8608ff */
[----:B------:R-:W-:-:S05]  /*4600*/  LEA.HI.X R91, R173, UR5, R94, 0x1, P3 ;  /* 0x00000005ad5b7c11 */ /* 0x000fca00098f0c5e */
[----:B--2---:R3:W-:Y:S04]  /*4610*/  STG.E.128 desc[UR6][R90.64], R44 ;  /* 0x0000002c5a007986 */ /* 0x0047e8000c101d06 */
.L_x_631:
[----:B------:R-:W-:Y:S05]  /*4620*/  BSYNC B1 ;  /* 0x0000000000017941 */ /* 0x000fea0003800000 */
.L_x_630:
[----:B------:R-:W-:Y:S04]  /*4630*/  BSSY B1, `(.L_x_638) ;  /* 0x0000075000017945 */ /* 0x000fe80003800000 */
[----:B------:R-:W-:Y:S05]  /*4640*/  @P4 BRA `(.L_x_639) ;  /* 0x0000000400cc4947 */ /* 0x000fea0003800000 */
[----:B---3--:R-:W-:Y:S01]  /*4650*/  IADD3 R90, P3, P4, R158, R136, R16 ;  /* 0x000000889e5a7210 */ /* 0x008fe20007c7e010 */
[----:B------:R-:W-:Y:S03]  /*4660*/  BSSY B2, `(.L_x_640) ;  /* 0x000003b000027945 */ /* 0x000fe60003800000 */
[----:B------:R-:W-:Y:S01]  /*4670*/  IADD3.X R91, R123, R92, R17, P3, P4 ;  /* 0x0000005c7b5b7210 */ /* 0x000fe20001fe8411 */
[----:B------:R-:W-:Y:S08]  /*4680*/  @P0 BRA `(.L_x_641) ;  /* 0x0000000000e00947 */ /* 0x000ff00003800000 */
        /* <DEDUP_REMOVED lines=18> */
[----:B------:R-:W-:Y:S02]  /*47b0*/  HADD2.F32 R99, -RZ, R186.H1_H1 ;  /* 0x300000baff637230 */ /* 0x000fe40000004100 */
[----:B------:R-:W-:Y:S01]  /*47c0*/  FFMA.FTZ R45, R45, R86, R98 ;  /* 0x000000562d2d7223 */ /* 0x000fe20000010062 */
[----:B------:R-:W-:Y:S01]  /*47d0*/  IMAD.MOV.U32 R98, RZ, RZ, R47 ;  /* 0x000000ffff627224 */ /* 0x000fe200078e002f */
[----:B------:R-:W-:Y:S02]  /*47e0*/  SHF.R.U32.HI R86, RZ, 0x10, R87 ;  /* 0x00000010ff567819 */ /* 0x000fe40000011657 */
[----:B------:R-:W-:Y:S01]  /*47f0*/  MOV R87, R44 ;  /* 0x0000002c00577202 */ /* 0x000fe20000000f00 */
[----:B------:R-:W-:Y:S01]  /*4800*/  HADD2.F32 R44, -RZ, R89.H0_H0 ;  /* 0x20000059ff2c7230 */ /* 0x000fe20000004100 */
[----:B------:R-:W-:Y:S01]  /*4810*/  F2FP.F16.F32.PACK_AB R45, R45, R88 ;  /* 0x000000582d2d723e */ /* 0x000fe200000000ff */
[----:B------:R-:W-:-:S02]  /*4820*/  HADD2.F32 R47, -RZ, R98.H1_H1 ;  /* 0x30000062ff2f7230 */ /* 0x000fc40000004100 */
[----:B------:R-:W-:Y:S02]  /*4830*/  HADD2.F32 R89, -RZ, R98.H0_H0 ;  /* 0x20000062ff597230 */ /* 0x000fe40000004100 */
[----:B------:R-:W-:Y:S02]  /*4840*/  HADD2.F32 R86, -RZ, R86.H0_H0 ;  /* 0x20000056ff567230 */ /* 0x000fe40000004100 */
[-C--:B------:R-:W-:Y:S01]  /*4850*/  FMUL.FTZ R98, R47, R44.reuse ;  /* 0x0000002c2f627220 */ /* 0x080fe20000410000 */
[----:B------:R-:W-:-:S03]  /*4860*/  FMUL.FTZ R138, R89, R44 ;  /* 0x0000002c598a7220 */ /* 0x000fc60000410000 */
[-C--:B------:R-:W-:Y:S01]  /*4870*/  FFMA.FTZ R44, R89, R86.reuse, -R98 ;  /* 0x00000056592c7223 */ /* 0x080fe20000010862 */
[--C-:B------:R-:W-:Y:S02]  /*4880*/  HADD2.F32 R98, -RZ, R87.reuse.H0_H0 ;  /* 0x20000057ff627230 */ /* 0x100fe40000004100 */
[----:B------:R-:W-:Y:S01]  /*4890*/  FFMA.FTZ R47, R47, R86, R138 ;  /* 0x000000562f2f7223 */ /* 0x000fe2000001008a */
[----:B------:R-:W-:Y:S02]  /*48a0*/  IMAD.MOV.U32 R86, RZ, RZ, R46 ;  /* 0x000000ffff567224 */ /* 0x000fe400078e002e */
[----:B------:R-:W-:Y:S02]  /*48b0*/  HADD2.F32 R46, -RZ, R87.H1_H1 ;  /* 0x30000057ff2e7230 */ /* 0x000fe40000004100 */
[----:B------:R-:W-:Y:S01]  /*48c0*/  HADD2.F32 R89, -RZ, R185.H1_H1 ;  /* 0x300000b9ff597230 */ /* 0x000fe20000004100 */
[----:B------:R-:W-:Y:S02]  /*48d0*/  F2FP.F16.F32.PACK_AB R47, R47, R44 ;  /* 0x0000002c2f2f723e */ /* 0x000fe400000000ff */
[-C--:B------:R-:W-:Y:S01]  /*48e0*/  FMUL.FTZ R87, R46, R99.reuse ;  /* 0x000000632e577220 */ /* 0x080fe20000410000 */
[----:B------:R-:W-:-:S03]  /*48f0*/  FMUL.FTZ R99, R98, R99 ;  /* 0x0000006362637220 */ /* 0x000fc60000410000 */
[-C--:B------:R-:W-:Y:S01]  /*4900*/  FFMA.FTZ R87, R98, R89.reuse, -R87 ;  /* 0x0000005962577223 */ /* 0x080fe20000010857 */
[--C-:B------:R-:W-:Y:S02]  /*4910*/  HADD2.F32 R98, -RZ, R86.reuse.H0_H0 ;  /* 0x20000056ff627230 */ /* 0x100fe40000004100 */
[----:B------:R-:W-:Y:S01]  /*4920*/  FFMA.FTZ R46, R46, R89, R99 ;  /* 0x000000592e2e7223 */ /* 0x000fe20000010063 */
[----:B------:R-:W-:Y:S02]  /*4930*/  HADD2.F32 R86, -RZ, R86.H1_H1 ;  /* 0x30000056ff567230 */ /* 0x000fe40000004100 */
[----:B------:R-:W-:Y:S02]  /*4940*/  HADD2.F32 R89, -RZ, R185.H0_H0 ;  /* 0x200000b9ff597230 */ /* 0x000fe40000004100 */
[----:B------:R-:W-:Y:S01]  /*4950*/  F2FP.F16.F32.PACK_AB R44, R46, R87 ;  /* 0x000000572e2c723e */ /* 0x000fe200000000ff */
[-C--:B------:R-:W-:Y:S01]  /*4960*/  FMUL.FTZ R99, R86, R139.reuse ;  /* 0x0000008b56637220 */ /* 0x080fe20000410000 */
[----:B------:R-:W-:-:S03]  /*4970*/  FMUL.FTZ R139, R98, R139 ;  /* 0x0000008b628b7220 */ /* 0x000fc60000410000 */
[-C--:B------:R-:W-:Y:S01]  /*4980*/  FFMA.FTZ R99, R98, R89.reuse, -R99 ;  /* 0x0000005962637223 */ /* 0x080fe20000010863 */
[----:B------:R-:W-:-:S05]  /*4990*/  FFMA.FTZ R86, R86, R89, R139 ;  /* 0x0000005956567223 */ /* 0x000fca000001008b */
[----:B------:R-:W-:-:S07]  /*49a0*/  F2FP.F16.F32.PACK_AB R46, R86, R99 ;  /* 0x00000063562e723e */ /* 0x000fce00000000ff */
.L_x_643:
[----:B------:R-:W-:Y:S05]  /*49b0*/  BSYNC B3 ;  /* 0x0000000000037941 */ /* 0x000fea0003800000 */
.L_x_642:
[----:B------:R-:W-:Y:S01]  /*49c0*/  ULDC.64 UR4, c[0x0][0x2e8] ;  /* 0x0000ba0000047ab9 */ /* 0x000fe20000000a00 */
[----:B------:R-:W-:Y:S01]  /*49d0*/  ULDC.64 UR6, c[0x0][0x208] ;  /* 0x0000820000067ab9 */ /* 0x000fe20000000a00 */
[----:B------:R-:W-:-:S04]  /*49e0*/  LEA R86, P3, R94, UR4, 0x1 ;  /* 0x000000045e567c11 */ /* 0x000fc8000f8608ff */
[----:B------:R-:W-:-:S05]  /*49f0*/  LEA.HI.X R87, R94, UR5, R95, 0x1, P3 ;  /* 0x000000055e577c11 */ /* 0x000fca00098f0c5f */
[----:B--2---:R3:W-:Y:S04]  /*4a00*/  STG.E.128 desc[UR6][R86.64], R44 ;  /* 0x0000002c56007986 */ /* 0x0047e8000c101d06 */
.L_x_641:
[----:B------:R-:W-:Y:S05]  /*4a10*/  BSYNC B2 ;  /* 0x0000000000027941 */ /* 0x000fea0003800000 */
.L_x_640:
[----:B------:R-:W-:Y:S05]  /*4a20*/  @P1 BRA `(.L_x_639) ;  /* 0x0000000000d41947 */ /* 0x000fea0003800000 */
[----:B0-23--:R0:W2:Y:S01]  /*4a30*/  LDS.128 R44, [R5+0x24c00] ;  /* 0x024c0000052c7984 */ /* 0x00d0a20000000c00 */
[----:B------:R-:W-:Y:S01]  /*4a40*/  IADD3 R90, P3, R90, R13, RZ ;  /* 0x0000000d5a5a7210 */ /* 0x000fe20007f7e0ff */
[----:B------:R-:W-:Y:S04]  /*4a50*/  BSSY B2, `(.L_x_644) ;  /* 0x000002d000027945 */ /* 0x000fe80003800000 */
[----:B------:R-:W-:Y:S01]  /*4a60*/  IMAD.X R91, R91, 0x1, R8, P3 ;  /* 0x000000015b5b7824 */ /* 0x000fe200018e0608 */
[----:B------:R-:W-:-:S13]  /*4a70*/  ISETP.GE.AND P3, PT, R220, R84, PT ;  /* 0x00000054dc00720c */ /* 0x000fda0003f66270 */
[----:B0-----:R-:W-:Y:S05]  /*4a80*/  @P3 BRA `(.L_x_645) ;  /* 0x0000000000a43947 */ /* 0x001fea0003800000 */
[--C-:B------:R-:W-:Y:S01]  /*4a90*/  SHF.R.U64 R82, R82, 0x10, R83.reuse ;  /* 0x0000001052527819 */ /* 0x100fe20000001253 */
[----:B--2---:R-:W-:Y:S01]  /*4aa0*/  HADD2.F32 R87, -RZ, R45.H1_H1 ;  /* 0x3000002dff577230 */ /* 0x004fe20000004100 */
[----:B------:R-:W-:Y:S01]  /*4ab0*/  SHF.R.U32.HI R83, RZ, 0x10, R83 ;  /* 0x00000010ff537819 */ /* 0x000fe20000011653 */
[----:B------:R-:W-:Y:S01]  /*4ac0*/  HADD2.F32 R86, -RZ, R47.H1_H1 ;  /* 0x3000002fff567230 */ /* 0x000fe20000004100 */
[--C-:B------:R-:W-:Y:S01]  /*4ad0*/  SHF.R.U64 R80, R80, 0x10, R81.reuse ;  /* 0x0000001050507819 */ /* 0x100fe20000001251 */
[----:B------:R-:W-:Y:S01]  /*4ae0*/  HADD2.F32 R82, -RZ, R82.H0_H0 ;  /* 0x20000052ff527230 */ /* 0x000fe20000004100 */
[----:B------:R-:W-:Y:S01]  /*4af0*/  SHF.R.U32.HI R81, RZ, 0x10, R81 ;  /* 0x00000010ff517819 */ /* 0x000fe20000011651 */
[----:B------:R-:W-:Y:S02]  /*4b00*/  HADD2.F32 R83, -RZ, R83.H0_H0 ;  /* 0x20000053ff537230 */ /* 0x000fe40000004100 */
[----:B------:R-:W-:Y:S02]  /*4b10*/  HADD2.F32 R45, -RZ, R45.H0_H0 ;  /* 0x2000002dff2d7230 */ /* 0x000fe40000004100 */
[----:B------:R-:W-:Y:S01]  /*4b20*/  FMUL.FTZ R94, R87, R82 ;  /* 0x00000052575e7220 */ /* 0x000fe20000410000 */
[----:B------:R-:W-:-:S02]  /*4b30*/  HADD2.F32 R88, -RZ, R47.H0_H0 ;  /* 0x2000002fff587230 */ /* 0x000fc40000004100 */
[-C--:B------:R-:W-:Y:S01]  /*4b40*/  FMUL.FTZ R47, R86, R83.reuse ;  /* 0x00000053562f7220 */ /* 0x080fe20000410000 */
[----:B------:R-:W-:Y:S02]  /*4b50*/  HADD2.F32 R80, -RZ, R80.H0_H0 ;  /* 0x20000050ff507230 */ /* 0x000fe40000004100 */
[C---:B------:R-:W-:Y:S01]  /*4b60*/  FMUL.FTZ R82, R45.reuse, R82 ;  /* 0x000000522d527220 */ /* 0x040fe20000410000 */
[----:B------:R-:W-:Y:S02]  /*4b70*/  HADD2.F32 R81, -RZ, R81.H0_H0 ;  /* 0x20000051ff517230 */ /* 0x000fe40000004100 */
[----:B------:R-:W-:Y:S01]  /*4b80*/  FMUL.FTZ R83, R88, R83 ;  /* 0x0000005358537220 */ /* 0x000fe20000410000 */
[-C--:B------:R-:W-:Y:S01]  /*4b90*/  FFMA.FTZ R94, R45, R80.reuse, -R94 ;  /* 0x000000502d5e7223 */ /* 0x080fe2000001085e */
[----:B------:R-:W-:Y:S02]  /*4ba0*/  FFMA.FTZ R87, R87, R80, R82 ;  /* 0x0000005057577223 */ /* 0x000fe40000010052 */
[----:B------:R-:W-:Y:S01]  /*4bb0*/  FFMA.FTZ R86, R86, R81, R83 ;  /* 0x0000005156567223 */ /* 0x000fe20000010053 */
[----:B------:R-:W-:-:S02]  /*4bc0*/  HADD2.F32 R83, -RZ, R168.H1_H1 ;  /* 0x300000a8ff537230 */ /* 0x000fc40000004100 */
[----:B------:R-:W-:Y:S01]  /*4bd0*/  FFMA.FTZ R47, R88, R81, -R47 ;  /* 0x00000051582f7223 */ /* 0x000fe2000001082f */
[--C-:B------:R-:W-:Y:S02]  /*4be0*/  HADD2.F32 R80, -RZ, R44.reuse.H1_H1 ;  /* 0x3000002cff507230 */ /* 0x100fe40000004100 */
[----:B------:R-:W-:Y:S02]  /*4bf0*/  HADD2.F32 R82, -RZ, R44.H0_H0 ;  /* 0x2000002cff527230 */ /* 0x000fe40000004100 */
[----:B------:R-:W-:Y:S02]  /*4c00*/  HADD2.F32 R81, -RZ, R168.H0_H0 ;  /* 0x200000a8ff517230 */ /* 0x000fe40000004100 */
[-C--:B------:R-:W-:Y:S01]  /*4c10*/  FMUL.FTZ R89, R80, R83.reuse ;  /* 0x0000005350597220 */ /* 0x080fe20000410000 */
[--C-:B------:R-:W-:Y:S02]  /*4c20*/  HADD2.F32 R44, -RZ, R46.reuse.H1_H1 ;  /* 0x3000002eff2c7230 */ /* 0x100fe40000004100 */
[----:B------:R-:W-:Y:S01]  /*4c30*/  FMUL.FTZ R95, R82, R83 ;  /* 0x00000053525f7220 */ /* 0x000fe20000410000 */
[----:B------:R-:W-:Y:S01]  /*4c40*/  HADD2.F32 R46, -RZ, R46.H0_H0 ;  /* 0x2000002eff2e7230 */ /* 0x000fe20000004100 */
[----:B------:R-:W-:Y:S01]  /*4c50*/  F2FP.F16.F32.PACK_AB R47, R86, R47 ;  /* 0x0000002f562f723e */ /* 0x000fe200000000ff */
[----:B------:R-:W-:-:S02]  /*4c60*/  HADD2.F32 R45, -RZ, R169.H1_H1 ;  /* 0x300000a9ff2d7230 */ /* 0x000fc40000004100 */
[-C--:B------:R-:W-:Y:S01]  /*4c70*/  FMUL.FTZ R83, R44, R81.reuse ;  /* 0x000000512c537220 */ /* 0x080fe20000410000 */
[----:B------:R-:W-:Y:S02]  /*4c80*/  HADD2.F32 R169, -RZ, R169.H0_H0 ;  /* 0x200000a9ffa97230 */ /* 0x000fe40000004100 */
[----:B------:R-:W-:Y:S01]  /*4c90*/  FMUL.FTZ R81, R46, R81 ;  /* 0x000000512e517220 */ /* 0x000fe20000410000 */
[-C--:B------:R-:W-:Y:S01]  /*4ca0*/  FFMA.FTZ R82, R82, R45.reuse, -R89 ;  /* 0x0000002d52527223 */ /* 0x080fe20000010859 */
[----:B------:R-:W-:Y:S01]  /*4cb0*/  FFMA.FTZ R95, R80, R45, R95 ;  /* 0x0000002d505f7223 */ /* 0x000fe2000001005f */
[-C--:B------:R-:W-:Y:S01]  /*4cc0*/  FFMA.FTZ R83, R46, R169.reuse, -R83 ;  /* 0x000000a92e537223 */ /* 0x080fe20000010853 */
[----:B------:R-:W-:Y:S01]  /*4cd0*/  FFMA.FTZ R44, R44, R169, R81 ;  /* 0x000000a92c2c7223 */ /* 0x000fe20000010051 */
[----:B------:R-:W-:Y:S02]  /*4ce0*/  F2FP.F16.F32.PACK_AB R45, R87, R94 ;  /* 0x0000005e572d723e */ /* 0x000fe400000000ff */
[----:B------:R-:W-:-:S02]  /*4cf0*/  F2FP.F16.F32.PACK_AB R82, R95, R82 ;  /* 0x000000525f52723e */ /* 0x000fc400000000ff */
[----:B------:R-:W-:Y:S02]  /*4d00*/  F2FP.F16.F32.PACK_AB R46, R44, R83 ;  /* 0x000000532c2e723e */ /* 0x000fe400000000ff */
[----:B------:R-:W-:-:S07]  /*4d10*/  MOV R44, R82 ;  /* 0x00000052002c7202 */ /* 0x000fce0000000f00 */
.L_x_645:
[----:B------:R-:W-:Y:S05]  /*4d20*/  BSYNC B2 ;  /* 0x0000000000027941 */ /* 0x000fea0003800000 */
.L_x_644:
[----:B------:R-:W-:Y:S01]  /*4d30*/  ULDC.64 UR4, c[0x0][0x2e8] ;  /* 0x0000ba0000047ab9 */ /* 0x000fe20000000a00 */
[----:B------:R-:W-:Y:S01]  /*4d40*/  ULDC.64 UR6, c[0x0][0x208] ;  /* 0x0000820000067ab9 */ /* 0x000fe20000000a00 */
[----:B------:R-:W-:-:S04]  /*4d50*/  LEA R80, P3, R90, UR4, 0x1 ;  /* 0x000000045a507c11 */ /* 0x000fc8000f8608ff */
[----:B------:R-:W-:-:S05]  /*4d60*/  LEA.HI.X R81, R90, UR5, R91, 0x1, P3 ;  /* 0x000000055a517c11 */ /* 0x000fca00098f0c5b */
[----:B--2---:R4:W-:Y:S04]  /*4d70*/  STG.E.128 desc[UR6][R80.64], R44 ;  /* 0x0000002c50007986 */ /* 0x0049e8000c101d06 */
.L_x_639:
[----:B------:R-:W-:Y:S05]  /*4d80*/  BSYNC B1 ;  /* 0x0000000000017941 */ /* 0x000fea0003800000 */
.L_x_638:
[----:B---3--:R-:W3:Y:S01]  /*4d90*/  LDL R91, [R1+0x4] ;  /* 0x00000400015b7983 */ /* 0x008ee20000100800 */
[----:B------:R-:W-:Y:S01]  /*4da0*/  BSSY B1, `(.L_x_646) ;  /* 0x0000074000017945 */ /* 0x000fe20003800000 */
[----:B---3--:R-:W-:-:S13]  /*4db0*/  LOP3.LUT P3, RZ, R91, 0x4, RZ, 0xc0, !PT ;  /* 0x000000045bff7812 */ /* 0x008fda000786c0ff */
[----:B------:R-:W-:Y:S05]  /*4dc0*/  @P3 BRA `(.L_x_647) ;  /* 0x0000000400c43947 */ /* 0x000fea0003800000 */
[----:B----4-:R-:W-:Y:S01]  /*4dd0*/  IADD3 R80, P3, P4, R126, R136, R16 ;  /* 0x000000887e507210 */ /* 0x010fe20007c7e010 */
        /* <DEDUP_REMOVED lines=10> */
[----:B--2---:R-:W-:Y:S01]  /*4e80*/  HADD2.F32 R88, -RZ, R45.H1_H1 ;  /* 0x3000002dff587230 */ /* 0x004fe20000004100 */
[----:B------:R-:W-:Y:S02]  /*4e90*/  SHF.R.U64 R87, R78, 0x10, R79 ;  /* 0x000000104e577819 */ /* 0x000fe4000000124f */
[----:B------:R-:W-:Y:S01]  /*4ea0*/  SHF.R.U32.HI R76, RZ, 0x10, R77 ;  /* 0x00000010ff4c7819 */ /* 0x000fe2000001164d */
[----:B------:R-:W-:Y:S01]  /*4eb0*/  IMAD.MOV.U32 R77, RZ, RZ, R47 ;  /* 0x000000ffff4d7224 */ /* 0x000fe200078e002f */
[----:B------:R-:W-:Y:S01]  /*4ec0*/  SHF.R.U32.HI R89, RZ, 0x10, R79 ;  /* 0x00000010ff597819 */ /* 0x000fe2000001164f */
[----:B------:R-:W-:Y:S02]  /*4ed0*/  HADD2.F32 R47, -RZ, R86.H0_H0 ;  /* 0x20000056ff2f7230 */ /* 0x000fe40000004100 */
[----:B------:R-:W-:Y:S02]  /*4ee0*/  HADD2.F32 R87, -RZ, R87.H0_H0 ;  /* 0x20000057ff577230 */ /* 0x000fe40000004100 */
[----:B------:R-:W-:-:S02]  /*4ef0*/  HADD2.F32 R86, -RZ, R45.H0_H0 ;  /* 0x2000002dff567230 */ /* 0x000fc40000004100 */
[----:B------:R-:W-:Y:S02]  /*4f00*/  HADD2.F32 R89, -RZ, R89.H0_H0 ;  /* 0x20000059ff597230 */ /* 0x000fe40000004100 */
[-C--:B------:R-:W-:Y:S01]  /*4f10*/  FMUL.FTZ R45, R88, R87.reuse ;  /* 0x00000057582d7220 */ /* 0x080fe20000410000 */
[--C-:B------:R-:W-:Y:S02]  /*4f20*/  HADD2.F32 R78, -RZ, R77.reuse.H1_H1 ;  /* 0x3000004dff4e7230 */ /* 0x100fe40000004100 */
[C---:B------:R-:W-:Y:S01]  /*4f30*/  FMUL.FTZ R87, R86.reuse, R87 ;  /* 0x0000005756577220 */ /* 0x040fe20000410000 */
[----:B------:R-:W-:Y:S02]  /*4f40*/  HADD2.F32 R77, -RZ, R77.H0_H0 ;  /* 0x2000004dff4d7230 */ /* 0x000fe40000004100 */
[----:B------:R-:W-:Y:S01]  /*4f50*/  FFMA.FTZ R45, R86, R47, -R45 ;  /* 0x0000002f562d7223 */ /* 0x000fe2000001082d */
[----:B------:R-:W-:Y:S02]  /*4f60*/  HADD2.F32 R79, -RZ, R76.H0_H0 ;  /* 0x2000004cff4f7230 */ /* 0x000fe40000004100 */
[----:B------:R-:W-:Y:S01]  /*4f70*/  FMUL.FTZ R90, R78, R89 ;  /* 0x000000594e5a7220 */ /* 0x000fe20000410000 */
[----:B------:R-:W-:Y:S01]  /*4f80*/  FFMA.FTZ R76, R88, R47, R87 ;  /* 0x0000002f584c7223 */ /* 0x000fe20000010057 */
[----:B------:R-:W-:Y:S01]  /*4f90*/  FMUL.FTZ R89, R77, R89 ;  /* 0x000000594d597220 */ /* 0x000fe20000410000 */
[----:B------:R-:W-:-:S02]  /*4fa0*/  HADD2.F32 R87, -RZ, R174.H0_H0 ;  /* 0x200000aeff577230 */ /* 0x000fc40000004100 */
[-C--:B------:R-:W-:Y:S01]  /*4fb0*/  FFMA.FTZ R47, R77, R79.reuse, -R90 ;  /* 0x0000004f4d2f7223 */ /* 0x080fe2000001085a */
[--C-:B------:R-:W-:Y:S02]  /*4fc0*/  HADD2.F32 R77, -RZ, R44.reuse.H1_H1 ;  /* 0x3000002cff4d7230 */ /* 0x100fe40000004100 */
[----:B------:R-:W-:Y:S01]  /*4fd0*/  FFMA.FTZ R78, R78, R79, R89 ;  /* 0x0000004f4e4e7223 */ /* 0x000fe20000010059 */
[----:B------:R-:W-:Y:S01]  /*4fe0*/  HADD2.F32 R44, -RZ, R44.H0_H0 ;  /* 0x2000002cff2c7230 */ /* 0x000fe20000004100 */
[----:B------:R-:W-:Y:S01]  /*4ff0*/  F2FP.F16.F32.PACK_AB R45, R76, R45 ;  /* 0x0000002d4c2d723e */ /* 0x000fe200000000ff */
[----:B------:R-:W-:Y:S02]  /*5000*/  HADD2.F32 R174, -RZ, R174.H1_H1 ;  /* 0x300000aeffae7230 */ /* 0x000fe40000004100 */
[-C--:B------:R-:W-:Y:S01]  /*5010*/  FMUL.FTZ R89, R77, R87.reuse ;  /* 0x000000574d597220 */ /* 0x080fe20000410000 */
[--C-:B------:R-:W-:Y:S02]  /*5020*/  HADD2.F32 R79, -RZ, R46.reuse.H1_H1 ;  /* 0x3000002eff4f7230 */ /* 0x100fe40000004100 */
[----:B------:R-:W-:Y:S01]  /*5030*/  FMUL.FTZ R88, R44, R87 ;  /* 0x000000572c587220 */ /* 0x000fe20000410000 */
[----:B------:R-:W-:Y:S01]  /*5040*/  HADD2.F32 R46, -RZ, R46.H0_H0 ;  /* 0x2000002eff2e7230 */ /* 0x000fe20000004100 */
[----:B------:R-:W-:Y:S01]  /*5050*/  F2FP.F16.F32.PACK_AB R47, R78, R47 ;  /* 0x0000002f4e2f723e */ /* 0x000fe200000000ff */
[----:B------:R-:W-:-:S02]  /*5060*/  HADD2.F32 R86, -RZ, R167.H0_H0 ;  /* 0x200000a7ff567230 */ /* 0x000fc40000004100 */
[-C--:B------:R-:W-:Y:S01]  /*5070*/  FMUL.FTZ R87, R79, R174.reuse ;  /* 0x000000ae4f577220 */ /* 0x080fe20000410000 */
[----:B------:R-:W-:Y:S02]  /*5080*/  HADD2.F32 R167, -RZ, R167.H1_H1 ;  /* 0x300000a7ffa77230 */ /* 0x000fe40000004100 */
[----:B------:R-:W-:Y:S01]  /*5090*/  FMUL.FTZ R174, R46, R174 ;  /* 0x000000ae2eae7220 */ /* 0x000fe20000410000 */
[-C--:B------:R-:W-:Y:S01]  /*50a0*/  FFMA.FTZ R89, R44, R86.reuse, -R89 ;  /* 0x000000562c597223 */ /* 0x080fe20000010859 */
[----:B------:R-:W-:Y:S01]  /*50b0*/  FFMA.FTZ R88, R77, R86, R88 ;  /* 0x000000564d587223 */ /* 0x000fe20000010058 */
[-C--:B------:R-:W-:Y:S01]  /*50c0*/  FFMA.FTZ R87, R46, R167.reuse, -R87 ;  /* 0x000000a72e577223 */ /* 0x080fe20000010857 */
[----:B------:R-:W-:-:S03]  /*50d0*/  FFMA.FTZ R174, R79, R167, R174 ;  /* 0x000000a74fae7223 */ /* 0x000fc600000100ae */
[----:B------:R-:W-:Y:S02]  /*50e0*/  F2FP.F16.F32.PACK_AB R44, R88, R89 ;  /* 0x00000059582c723e */ /* 0x000fe400000000ff */
[----:B------:R-:W-:-:S07]  /*50f0*/  F2FP.F16.F32.PACK_AB R46, R174, R87 ;  /* 0x00000057ae2e723e */ /* 0x000fce00000000ff */
.L_x_651:
[----:B------:R-:W-:Y:S05]  /*5100*/  BSYNC B3 ;  /* 0x0000000000037941 */ /* 0x000fea0003800000 */
.L_x_650:
[----:B------:R-:W-:Y:S01]  /*5110*/  ULDC.64 UR4, c[0x0][0x2e8] ;  /* 0x0000ba0000047ab9 */ /* 0x000fe20000000a00 */
[----:B------:R-:W-:Y:S01]  /*5120*/  ULDC.64 UR6, c[0x0][0x208] ;  /* 0x0000820000067ab9 */ /* 0x000fe20000000a00 */
[----:B------:R-:W-:-:S04]  /*5130*/  LEA R76, P3, R82, UR4, 0x1 ;  /* 0x00000004524c7c11 */ /* 0x000fc8000f8608ff */
[----:B------:R-:W-:-:S05]  /*5140*/  LEA.HI.X R77, R82, UR5, R83, 0x1, P3 ;  /* 0x00000005524d7c11 */ /* 0x000fca00098f0c53 */
[----:B--2---:R3:W-:Y:S04]  /*5150*/  STG.E.128 desc[UR6][R76.64], R44 ;  /* 0x0000002c4c007986 */ /* 0x0047e8000c101d06 */
.L_x_649:
[----:B------:R-:W-:Y:S05]  /*5160*/  BSYNC B2 ;  /* 0x0000000000027941 */ /* 0x000fea0003800000 */
.L_x_648:
[----:B------:R-:W-:Y:S05]  /*5170*/  @P1 BRA `(.L_x_647) ;  /* 0x0000000000d81947 */ /* 0x000fea0003800000 */
[----:B0-23--:R0:W2:Y:S01]  /*5180*/  LDS.128 R44, [R5+0x25c00] ;  /* 0x025c0000052c7984 */ /* 0x00d0a20000000c00 */
[----:B------:R-:W-:Y:S01]  /*5190*/  IADD3 R80, P3, R80, R13, RZ ;  /* 0x0000000d50507210 */ /* 0x000fe20007f7e0ff */
[----:B------:R-:W-:Y:S04]  /*51a0*/  BSSY B2, `(.L_x_652) ;  /* 0x000002e000027945 */ /* 0x000fe80003800000 */
[----:B------:R-:W-:Y:S01]  /*51b0*/  IMAD.X R81, R81, 0x1, R8, P3 ;  /* 0x0000000151517824 */ /* 0x000fe200018e0608 */
[----:B------:R-:W-:-:S13]  /*51c0*/  ISETP.GE.AND P3, PT, R220, R84, PT ;  /* 0x00000054dc00720c */ /* 0x000fda0003f66270 */
[----:B0-----:R-:W-:Y:S05]  /*51d0*/  @P3 BRA `(.L_x_653) ;  /* 0x0000000000a83947 */ /* 0x001fea0003800000 */
[--C-:B------:R-:W-:Y:S02]  /*51e0*/  SHF.R.U64 R79, R72, 0x10, R73.reuse ;  /* 0x00000010484f7819 */ /* 0x100fe40000001249 */
[----:B------:R-:W-:Y:S01]  /*51f0*/  SHF.R.U32.HI R77, RZ, 0x10, R73 ;  /* 0x00000010ff4d7819 */ /* 0x000fe20000011649 */
[----:B--2---:R-:W-:Y:S01]  /*5200*/  IMAD.MOV.U32 R73, RZ, RZ, R47 ;  /* 0x000000ffff497224 */ /* 0x004fe200078e002f */
[--C-:B------:R-:W-:Y:S01]  /*5210*/  SHF.R.U64 R76, R74, 0x10, R75.reuse ;  /* 0x000000104a4c7819 */ /* 0x100fe2000000124b */
[----:B------:R-:W-:Y:S01]  /*5220*/  HADD2.F32 R47, -RZ, R45.H1_H1 ;  /* 0x3000002dff2f7230 */ /* 0x000fe20000004100 */
[----:B------:R-:W-:Y:S01]  /*5230*/  SHF.R.U32.HI R78, RZ, 0x10, R75 ;  /* 0x00000010ff4e7819 */ /* 0x000fe2000001164b */
[----:B------:R-:W-:Y:S01]  /*5240*/  HADD2.F32 R74, -RZ, R79.H0_H0 ;  /* 0x2000004fff4a7230 */ /* 0x000fe20000004100 */
[----:B------:R-:W-:Y:S01]  /*5250*/  MOV R72, R44 ;  /* 0x0000002c00487202 */ /* 0x000fe20000000f00 */
[----:B------:R-:W-:Y:S02]  /*5260*/  HADD2.F32 R44, -RZ, R45.H0_H0 ;  /* 0x2000002dff2c7230 */ /* 0x000fe40000004100 */
[----:B------:R-:W-:-:S02]  /*5270*/  HADD2.F32 R75, -RZ, R76.H0_H0 ;  /* 0x2000004cff4b7230 */ /* 0x000fc40000004100 */
[----:B------:R-:W-:Y:S02]  /*5280*/  HADD2.F32 R78, -RZ, R78.H0_H0 ;  /* 0x2000004eff4e7230 */ /* 0x000fe40000004100 */
[--C-:B------:R-:W-:Y:S02]  /*5290*/  HADD2.F32 R45, -RZ, R73.reuse.H1_H1 ;  /* 0x30000049ff2d7230 */ /* 0x100fe40000004100 */
[-C--:B------:R-:W-:Y:S01]  /*52a0*/  FMUL.FTZ R82, R44, R75.reuse ;  /* 0x0000004b2c527220 */ /* 0x080fe20000410000 */
[----:B------:R-:W-:Y:S02]  /*52b0*/  HADD2.F32 R73, -RZ, R73.H0_H0 ;  /* 0x20000049ff497230 */ /* 0x000fe40000004100 */
[----:B------:R-:W-:Y:S02]  /*52c0*/  HADD2.F32 R76, -RZ, R77.H0_H0 ;  /* 0x2000004dff4c7230 */ /* 0x000fe40000004100 */
[----:B------:R-:W-:Y:S01]  /*52d0*/  FMUL.FTZ R77, R47, R75 ;  /* 0x0000004b2f4d7220 */ /* 0x000fe20000410000 */
[-C--:B------:R-:W-:Y:S01]  /*52e0*/  FMUL.FTZ R86, R45, R78.reuse ;  /* 0x0000004e2d567220 */ /* 0x080fe20000410000 */
[----:B------:R-:W-:-:S02]  /*52f0*/  FMUL.FTZ R78, R73, R78 ;  /* 0x0000004e494e7220 */ /* 0x000fc40000410000 */
[-C--:B------:R-:W-:Y:S01]  /*5300*/  FFMA.FTZ R44, R44, R74.reuse, -R77 ;  /* 0x0000004a2c2c7223 */ /* 0x080fe2000001084d */
[----:B------:R-:W-:Y:S01]  /*5310*/  FFMA.FTZ R77, R47, R74, R82 ;  /* 0x0000004a2f4d7223 */ /* 0x000fe20000010052 */
[-C--:B------:R-:W-:Y:S01]  /*5320*/  FFMA.FTZ R83, R45, R76.reuse, R78 ;  /* 0x0000004c2d537223 */ /* 0x080fe2000001004e */
[--C-:B------:R-:W-:Y:S02]  /*5330*/  HADD2.F32 R74, -RZ, R93.reuse.H0_H0 ;  /* 0x2000005dff4a7230 */ /* 0x100fe40000004100 */
[----:B------:R-:W-:Y:S01]  /*5340*/  FFMA.FTZ R86, R73, R76, -R86 ;  /* 0x0000004c49567223 */ /* 0x000fe20000010856 */
[----:B------:R-:W-:Y:S02]  /*5350*/  HADD2.F32 R45, -RZ, R72.H1_H1 ;  /* 0x30000048ff2d7230 */ /* 0x000fe40000004100 */
[----:B------:R-:W-:Y:S02]  /*5360*/  HADD2.F32 R47, -RZ, R46.H1_H1 ;  /* 0x3000002eff2f7230 */ /* 0x000fe40000004100 */
[----:B------:R-:W-:-:S02]  /*5370*/  HADD2.F32 R93, -RZ, R93.H1_H1 ;  /* 0x3000005dff5d7230 */ /* 0x000fc40000004100 */
[-C--:B------:R-:W-:Y:S01]  /*5380*/  FMUL.FTZ R75, R45, R74.reuse ;  /* 0x0000004a2d4b7220 */ /* 0x080fe20000410000 */
[----:B------:R-:W-:Y:S02]  /*5390*/  HADD2.F32 R72, -RZ, R72.H0_H0 ;  /* 0x20000048ff487230 */ /* 0x000fe40000004100 */
[----:B------:R-:W-:Y:S02]  /*53a0*/  HADD2.F32 R46, -RZ, R46.H0_H0 ;  /* 0x2000002eff2e7230 */ /* 0x000fe40000004100 */
[-C--:B------:R-:W-:Y:S01]  /*53b0*/  FMUL.FTZ R79, R47, R93.reuse ;  /* 0x0000005d2f4f7220 */ /* 0x080fe20000410000 */
[--C-:B------:R-:W-:Y:S02]  /*53c0*/  HADD2.F32 R73, -RZ, R85.reuse.H1_H1 ;  /* 0x30000055ff497230 */ /* 0x100fe40000004100 */
[----:B------:R-:W-:Y:S01]  /*53d0*/  FMUL.FTZ R74, R72, R74 ;  /* 0x0000004a484a7220 */ /* 0x000fe20000410000 */
[----:B------:R-:W-:Y:S02]  /*53e0*/  HADD2.F32 R85, -RZ, R85.H0_H0 ;  /* 0x20000055ff557230 */ /* 0x000fe40000004100 */
[----:B------:R-:W-:Y:S01]  /*53f0*/  FMUL.FTZ R76, R46, R93 ;  /* 0x0000005d2e4c7220 */ /* 0x000fe20000410000 */
[-C--:B------:R-:W-:Y:S01]  /*5400*/  FFMA.FTZ R75, R72, R73.reuse, -R75 ;  /* 0x00000049484b7223 */ /* 0x080fe2000001084b */
[----:B------:R-:W-:Y:S01]  /*5410*/  FFMA.FTZ R74, R45, R73, R74 ;  /* 0x000000492d4a7223 */ /* 0x000fe2000001004a */
[-C--:B------:R-:W-:Y:S01]  /*5420*/  FFMA.FTZ R79, R46, R85.reuse, -R79 ;  /* 0x000000552e4f7223 */ /* 0x080fe2000001084f */
[----:B------:R-:W-:Y:S01]  /*5430*/  FFMA.FTZ R76, R47, R85, R76 ;  /* 0x000000552f4c7223 */ /* 0x000fe2000001004c */
[----:B------:R-:W-:-:S02]  /*5440*/  F2FP.F16.F32.PACK_AB R45, R77, R44 ;  /* 0x0000002c4d2d723e */ /* 0x000fc400000000ff */
[----:B------:R-:W-:Y:S02]  /*5450*/  F2FP.F16.F32.PACK_AB R47, R83, R86 ;  /* 0x00000056532f723e */ /* 0x000fe400000000ff */
[----:B------:R-:W-:Y:S02]  /*5460*/  F2FP.F16.F32.PACK_AB R44, R74, R75 ;  /* 0x0000004b4a2c723e */ /* 0x000fe400000000ff */
[----:B------:R-:W-:-:S07]  /*5470*/  F2FP.F16.F32.PACK_AB R46, R76, R79 ;  /* 0x0000004f4c2e723e */ /* 0x000fce00000000ff */
.L_x_653:
[----:B------:R-:W-:Y:S05]  /*5480*/  BSYNC B2 ;  /* 0x0000000000027941 */ /* 0x000fea0003800000 */
.L_x_652:
[----:B------:R-:W-:Y:S01]  /*5490*/  ULDC.64 UR4, c[0x0][0x2e8] ;  /* 0x0000ba0000047ab9 */ /* 0x000fe20000000a00 */
[----:B------:R-:W-:Y:S01]  /*54a0*/  ULDC.64 UR6, c[0x0][0x208] ;  /* 0x0000820000067ab9 */ /* 0x000fe20000000a00 */
[----:B------:R-:W-:-:S04]  /*54b0*/  LEA R72, P3, R80, UR4, 0x1 ;  /* 0x0000000450487c11 */ /* 0x000fc8000f8608ff */
[----:B------:R-:W-:-:S05]  /*54c0*/  LEA.HI.X R73, R80, UR5, R81, 0x1, P3 ;  /* 0x0000000550497c11 */ /* 0x000fca00098f0c51 */
[----:B--2---:R0:W-:Y:S04]  /*54d0*/  STG.E.128 desc[UR6][R72.64], R44 ;  /* 0x0000002c48007986 */ /* 0x0041e8000c101d06 */
.L_x_647:
[----:B------:R-:W-:Y:S05]  /*54e0*/  BSYNC B1 ;  /* 0x0000000000017941 */ /* 0x000fea0003800000 */
.L_x_646:
[----:B------:R-:W-:Y:S01]  /*54f0*/  LOP3.LUT P3, RZ, R91, 0x8, RZ, 0xc0, !PT ;  /* 0x000000085bff7812 */ /* 0x000fe2000786c0ff */
[----:B------:R-:W-:-:S12]  /*5500*/  BSSY B1, `(.L_x_654) ;  /* 0x0000072000017945 */ /* 0x000fd80003800000 */
[----:B------:R-:W-:Y:S05]  /*5510*/  @P3 BRA `(.L_x_655) ;  /* 0x0000000400c03947 */ /* 0x000fea0003800000 */
[----:B0-----:R-:W-:Y:S01]  /*5520*/  IADD3 R72, P3, P4, R128, R136, R16 ;  /* 0x0000008880487210 */ /* 0x001fe20007c7e010 */
[----:B------:R-:W-:Y:S03]  /*5530*/  BSSY B2, `(.L_x_656) ;  /* 0x0000038000027945 */ /* 0x000fe60003800000 */
[----:B------:R-:W-:Y:S01]  /*5540*/  IADD3.X R73, R127, R92, R17, P3, P4 ;  /* 0x0000005c7f497210 */ /* 0x000fe20001fe8411 */
[----:B------:R-:W-:Y:S08]  /*5550*/  @P0 BRA `(.L_x_657) ;  /* 0x0000000000d40947 */ /* 0x000ff00003800000 */
[----:B--234-:R0:W2:Y:S01]  /*5560*/  LDS.128 R44, [R5+0x21400] ;  /* 0x02140000052c7984 */ /* 0x01c0a20000000c00 */
[----:B------:R-:W-:Y:S01]  /*5570*/  IADD3 R74, P3, R72, R100, RZ ;  /* 0x00000064484a7210 */ /* 0x000fe20007f7e0ff */
[----:B------:R-:W-:Y:S04]  /*5580*/  BSSY B3, `(.L_x_658) ;  /* 0x000002d000037945 */ /* 0x000fe80003800000 */
[----:B------:R-:W-:Y:S01]  /*5590*/  IMAD.X R75, R73, 0x1, R14, P3 ;  /* 0x00000001494b7824 */ /* 0x000fe200018e060e */
[----:B------:R-:W-:-:S13]  /*55a0*/  ISETP.GE.AND P3, PT, R18, R84, PT ;  /* 0x000000541200720c */ /* 0x000fda0003f66270 */
[----:B0-----:R-:W-:Y:S05]  /*55b0*/  @P3 BRA `(.L_x_659) ;  /* 0x0000000000a43947 */ /* 0x001fea0003800000 */
[--C-:B------:R-:W-:Y:S01]  /*55c0*/  SHF.R.U64 R77, R68, 0x10, R69.reuse ;  /* 0x00000010444d7819 */ /* 0x100fe20000001245 */
[----:B--2---:R-:W-:Y:S01]  /*55d0*/  IMAD.MOV.U32 R68, RZ, RZ, R46 ;  /* 0x000000ffff447224 */ /* 0x004fe200078e002e */
[----:B------:R-:W-:Y:S01]  /*55e0*/  SHF.R.U32.HI R76, RZ, 0x10, R69 ;  /* 0x00000010ff4c7819 */ /* 0x000fe20000011645 */
[--C-:B------:R-:W-:Y:S01]  /*55f0*/  HADD2.F32 R46, -RZ, R45.reuse.H1_H1 ;  /* 0x3000002dff2e7230 */ /* 0x100fe20000004100 */
[--C-:B------:R-:W-:Y:S01]  /*5600*/  SHF.R.U64 R69, R70, 0x10, R71.reuse ;  /* 0x0000001046457819 */ /* 0x100fe20000001247 */
[----:B------:R-:W-:Y:S01]  /*5610*/  HADD2.F32 R45, -RZ, R45.H0_H0 ;  /* 0x2000002dff2d7230 */ /* 0x000fe20000004100 */
[----:B------:R-:W-:Y:S01]  /*5620*/  SHF.R.U32.HI R78, RZ, 0x10, R71 ;  /* 0x00000010ff4e7819 */ /* 0x000fe20000011647 */
[----:B------:R-:W-:Y:S02]  /*5630*/  HADD2.F32 R70, -RZ, R77.H0_H0 ;  /* 0x2000004dff467230 */ /* 0x000fe40000004100 */
[----:B------:R-:W-:Y:S02]  /*5640*/  HADD2.F32 R71, -RZ, R69.H0_H0 ;  /* 0x20000045ff477230 */ /* 0x000fe40000004100 */
[----:B------:R-:W-:-:S02]  /*5650*/  HADD2.F32 R78, -RZ, R78.H0_H0 ;  /* 0x2000004eff4e7230 */ /* 0x000fc40000004100 */
[--C-:B------:R-:W-:Y:S02]  /*5660*/  HADD2.F32 R69, -RZ, R47.reuse.H1_H1 ;  /* 0x3000002fff457230 */ /* 0x100fe40000004100 */
[CC--:B------:R-:W-:Y:S01]  /*5670*/  FMUL.FTZ R80, R46.reuse, R71.reuse ;  /* 0x000000472e507220 */ /* 0x0c0fe20000410000 */
[C---:B------:R-:W-:Y:S01]  /*5680*/  FMUL.FTZ R71, R45.reuse, R71 ;  /* 0x000000472d477220 */ /* 0x040fe20000410000 */
[----:B------:R-:W-:Y:S02]  /*5690*/  HADD2.F32 R47, -RZ, R47.H0_H0 ;  /* 0x2000002fff2f7230 */ /* 0x000fe40000004100 */
[-C--:B------:R-:W-:Y:S01]  /*56a0*/  FFMA.FTZ R80, R45, R70.reuse, -R80 ;  /* 0x000000462d507223 */ /* 0x080fe20000010850 */
[----:B------:R-:W-:Y:S01]  /*56b0*/  FFMA.FTZ R77, R46, R70, R71 ;  /* 0x000000462e4d7223 */ /* 0x000fe20000010047 */
[----:B------:R-:W-:Y:S02]  /*56c0*/  HADD2.F32 R76, -RZ, R76.H0_H0 ;  /* 0x2000004cff4c7230 */ /* 0x000fe40000004100 */
[----:B------:R-:W-:Y:S01]  /*56d0*/  FMUL.FTZ R82, R69, R78 ;  /* 0x0000004e45527220 */ /* 0x000fe20000410000 */
[----:B------:R-:W-:-:S02]  /*56e0*/  HADD2.F32 R70, -RZ, R183.H1_H1 ;  /* 0x300000b7ff467230 */ /* 0x000fc40000004100 */
[C---:B------:R-:W-:Y:S01]  /*56f0*/  FMUL.FTZ R78, R47.reuse, R78 ;  /* 0x0000004e2f4e7220 */ /* 0x040fe20000410000 */
[----:B------:R-:W-:Y:S02]  /*5700*/  HADD2.F32 R183, -RZ, R183.H0_H0 ;  /* 0x200000b7ffb77230 */ /* 0x000fe40000004100 */
[-C--:B------:R-:W-:Y:S01]  /*5710*/  FFMA.FTZ R82, R47, R76.reuse, -R82 ;  /* 0x0000004c2f527223 */ /* 0x080fe20000010852 */
[----:B------:R-:W-:Y:S02]  /*5720*/  HADD2.F32 R45, -RZ, R44.H1_H1 ;  /* 0x3000002cff2d7230 */ /* 0x000fe40000004100 */
[----:B------:R-:W-:Y:S01]  /*5730*/  FFMA.FTZ R81, R69, R76, R78 ;  /* 0x0000004c45517223 */ /* 0x000fe2000001004e */
[----:B------:R-:W-:Y:S02]  /*5740*/  HADD2.F32 R46, -RZ, R68.H1_H1 ;  /* 0x30000044ff2e7230 */ /* 0x000fe40000004100 */
[----:B------:R-:W-:Y:S02]  /*5750*/  HADD2.F32 R44, -RZ, R44.H0_H0 ;  /* 0x2000002cff2c7230 */ /* 0x000fe40000004100 */
[----:B------:R-:W-:Y:S01]  /*5760*/  FMUL.FTZ R71, R45, R70 ;  /* 0x000000462d477220 */ /* 0x000fe20000410000 */
[----:B------:R-:W-:-:S02]  /*5770*/  HADD2.F32 R68, -RZ, R68.H0_H0 ;  /* 0x20000044ff447230 */ /* 0x000fc40000004100 */
        /* <DEDUP_REMOVED lines=13> */
.L_x_659:
[----:B------:R-:W-:Y:S05]  /*5850*/  BSYNC B3 ;  /* 0x0000000000037941 */ /* 0x000fea0003800000 */
.L_x_658:
[----:B------:R-:W-:Y:S01]  /*5860*/  ULDC.64 UR4, c[0x0][0x2e8] ;  /* 0x0000ba0000047ab9 */ /* 0x000fe20000000a00 */
[----:B------:R-:W-:Y:S01]  /*5870*/  ULDC.64 UR6, c[0x0][0x208] ;  /* 0x0000820000067ab9 */ /* 0x000fe20000000a00 */
[----:B------:R-:W-:-:S04]  /*5880*/  LEA R68, P3, R74, UR4, 0x1 ;  /* 0x000000044a447c11 */ /* 0x000fc8000f8608ff */
[----:B------:R-:W-:-:S05]  /*5890*/  LEA.HI.X R69, R74, UR5, R75, 0x1, P3 ;  /* 0x000000054a457c11 */ /* 0x000fca00098f0c4b */
[----:B--2---:R0:W-:Y:S04]  /*58a0*/  STG.E.128 desc[UR6][R68.64], R44 ;  /* 0x0000002c44007986 */ /* 0x0041e8000c101d06 */
.L_x_657:
[----:B------:R-:W-:Y:S05]  /*58b0*/  BSYNC B2 ;  /* 0x0000000000027941 */ /* 0x000fea0003800000 */
.L_x_656:
[----:B------:R-:W-:Y:S05]  /*58c0*/  @P1 BRA `(.L_x_655) ;  /* 0x0000000000d41947 */ /* 0x000fea0003800000 */
[----:B0-234-:R0:W2:Y:S01]  /*58d0*/  LDS.128 R44, [R5+0x26c00] ;  /* 0x026c0000052c7984 */ /* 0x01d0a20000000c00 */
[----:B------:R-:W-:Y:S01]  /*58e0*/  IADD3 R72, P3, R72, R13, RZ ;  /* 0x0000000d48487210 */ /* 0x000fe20007f7e0ff */
[----:B------:R-:W-:Y:S03]  /*58f0*/  BSSY B2, `(.L_x_660) ;  /* 0x000002d000027945 */ /* 0x000fe60003800000 */
[----:B------:R-:W-:Y:S02]  /*5900*/  IADD3.X R73, R73, R8, RZ, P3, !PT ;  /* 0x0000000849497210 */ /* 0x000fe40001ffe4ff */
        /* <DEDUP_REMOVED lines=14> */
[----:B------:R-:W-:Y:S02]  /*59f0*/  HADD2.F32 R47, -RZ, R47.H0_H0 ;  /* 0x2000002fff2f7230 */ /* 0x000fe40000004100 */
[----:B------:R-:W-:Y:S01]  /*5a00*/  FMUL.FTZ R67, R45, R67 ;  /* 0x000000432d437220 */ /* 0x000fe20000410000 */
[----:B------:R-:W-:Y:S02]  /*5a10*/  HADD2.F32 R68, -RZ, R68.H0_H0 ;  /* 0x20000044ff447230 */ /* 0x000fe40000004100 */
[----:B------:R-:W-:Y:S01]  /*5a20*/  FMUL.FTZ R76, R65, R70 ;  /* 0x00000046414c7220 */ /* 0x000fe20000410000 */
[-C--:B------:R-:W-:Y:S01]  /*5a30*/  FFMA.FTZ R74, R45, R66.reuse, -R74 ;  /* 0x000000422d4a7223 */ /* 0x080fe2000001084a */
[----:B------:R-:W-:Y:S01]  /*5a40*/  FFMA.FTZ R71, R46, R66, R67 ;  /* 0x000000422e477223 */ /* 0x000fe20000010043 */
[----:B------:R-:W-:Y:S01]  /*5a50*/  FMUL.FTZ R70, R47, R70 ;  /* 0x000000462f467220 */ /* 0x000fe20000410000 */
[----:B------:R-:W-:-:S02]  /*5a60*/  HADD2.F32 R66, -RZ, R181.H1_H1 ;  /* 0x300000b5ff427230 */ /* 0x000fc40000004100 */
[-C--:B------:R-:W-:Y:S01]  /*5a70*/  FFMA.FTZ R76, R47, R68.reuse, -R76 ;  /* 0x000000442f4c7223 */ /* 0x080fe2000001084c */
[----:B------:R-:W-:Y:S02]  /*5a80*/  HADD2.F32 R67, -RZ, R182.H0_H0 ;  /* 0x200000b6ff437230 */ /* 0x000fe40000004100 */
[----:B------:R-:W-:Y:S01]  /*5a90*/  FFMA.FTZ R77, R65, R68, R70 ;  /* 0x00000044414d7223 */ /* 0x000fe20000010046 */
[----:B------:R-:W-:Y:S02]  /*5aa0*/  HADD2.F32 R45, -RZ, R44.H1_H1 ;  /* 0x3000002cff2d7230 */ /* 0x000fe40000004100 */
[----:B------:R-:W-:Y:S02]  /*5ab0*/  HADD2.F32 R46, -RZ, R64.H1_H1 ;  /* 0x30000040ff2e7230 */ /* 0x000fe40000004100 */
[----:B------:R-:W-:Y:S02]  /*5ac0*/  HADD2.F32 R44, -RZ, R44.H0_H0 ;  /* 0x2000002cff2c7230 */ /* 0x000fe40000004100 */
[----:B------:R-:W-:Y:S01]  /*5ad0*/  FMUL.FTZ R69, R45, R66 ;  /* 0x000000422d457220 */ /* 0x000fe20000410000 */
[----:B------:R-:W-:-:S02]  /*5ae0*/  HADD2.F32 R64, -RZ, R64.H0_H0 ;  /* 0x20000040ff407230 */ /* 0x000fc40000004100 */
[-C--:B------:R-:W-:Y:S01]  /*5af0*/  FMUL.FTZ R75, R46, R67.reuse ;  /* 0x000000432e4b7220 */ /* 0x080fe20000410000 */
[--C-:B------:R-:W-:Y:S02]  /*5b00*/  HADD2.F32 R47, -RZ, R166.reuse.H0_H0 ;  /* 0x200000a6ff2f7230 */ /* 0x100fe40000004100 */
[----:B------:R-:W-:Y:S01]  /*5b10*/  FMUL.FTZ R66, R44, R66 ;  /* 0x000000422c427220 */ /* 0x000fe20000410000 */
[----:B------:R-:W-:Y:S02]  /*5b20*/  HADD2.F32 R65, -RZ, R166.H1_H1 ;  /* 0x300000a6ff417230 */ /* 0x000fe40000004100 */
        /* <DEDUP_REMOVED lines=9> */
.L_x_661:
[----:B------:R-:W-:Y:S05]  /*5bc0*/  BSYNC B2 ;  /* 0x0000000000027941 */ /* 0x000fea0003800000 */
.L_x_660:
[----:B------:R-:W-:Y:S01]  /*5bd0*/  ULDC.64 UR4, c[0x0][0x2e8] ;  /* 0x0000ba0000047ab9 */ /* 0x000fe20000000a00 */
[----:B------:R-:W-:Y:S01]  /*5be0*/  ULDC.64 UR6, c[0x0][0x208] ;  /* 0x0000820000067ab9 */ /* 0x000fe20000000a00 */
[----:B------:R-:W-:-:S04]  /*5bf0*/  LEA R64, P3, R72, UR4, 0x1 ;  /* 0x0000000448407c11 */ /* 0x000fc8000f8608ff */
[----:B------:R-:W-:-:S05]  /*5c00*/  LEA.HI.X R65, R72, UR5, R73, 0x1, P3 ;  /* 0x0000000548417c11 */ /* 0x000fca00098f0c49 */
[----:B--2---:R0:W-:Y:S04]  /*5c10*/  STG.E.128 desc[UR6][R64.64], R44 ;  /* 0x0000002c40007986 */ /* 0x0041e8000c101d06 */
.L_x_655:
[----:B------:R-:W-:Y:S05]  /*5c20*/  BSYNC B1 ;  /* 0x0000000000017941 */ /* 0x000fea0003800000 */
.L_x_654:
        /* <DEDUP_REMOVED lines=34> */
[----:B------:R-:W-:Y:S02]  /*5e50*/  HADD2.F32 R45, -RZ, R44.H1_H1 ;  /* 0x3000002cff2d7230 */ /* 0x000fe40000004100 */
[----:B------:R-:W-:Y:S01]  /*5e60*/  FFMA.FTZ R75, R61, R68, R70 ;  /* 0x000000443d4b7223 */ /* 0x000fe20000010046 */
[----:B------:R-:W-:Y:S02]  /*5e70*/  HADD2.F32 R46, -RZ, R60.H1_H1 ;  /* 0x3000003cff2e7230 */ /* 0x000fe40000004100 */
[----:B------:R-:W-:Y:S02]  /*5e80*/  HADD2.F32 R181, -RZ, R181.H0_H0 ;  /* 0x200000b5ffb57230 */ /* 0x000fe40000004100 */
[----:B------:R-:W-:Y:S02]  /*5e90*/  HADD2.F32 R44, -RZ, R44.H0_H0 ;  /* 0x2000002cff2c7230 */ /* 0x000fe40000004100 */
[----:B------:R-:W-:Y:S01]  /*5ea0*/  FMUL.FTZ R73, R46, R63 ;  /* 0x0000003f2e497220 */ /* 0x000fe20000410000 */
[----:B------:R-:W-:-:S02]  /*5eb0*/  HADD2.F32 R60, -RZ, R60.H0_H0 ;  /* 0x2000003cff3c7230 */ /* 0x000fc40000004100 */
[CC--:B------:R-:W-:Y:S01]  /*5ec0*/  FMUL.FTZ R69, R45.reuse, R181.reuse ;  /* 0x000000b52d457220 */ /* 0x0c0fe20000410000 */
[----:B------:R-:W-:Y:S02]  /*5ed0*/  HADD2.F32 R47, -RZ, R176.H0_H0 ;  /* 0x200000b0ff2f7230 */ /* 0x000fe40000004100 */
        /* <DEDUP_REMOVED lines=11> */
.L_x_667:
[----:B------:R-:W-:Y:S05]  /*5f90*/  BSYNC B3 ;  /* 0x0000000000037941 */ /* 0x000fea0003800000 */
.L_x_666:
[----:B------:R-:W-:Y:S01]  /*5fa0*/  ULDC.64 UR4, c[0x0][0x2e8] ;  /* 0x0000ba0000047ab9 */ /* 0x000fe20000000a00 */
[----:B------:R-:W-:Y:S01]  /*5fb0*/  ULDC.64 UR6, c[0x0][0x208] ;  /* 0x0000820000067ab9 */ /* 0x000fe20000000a00 */
[----:B------:R-:W-:-:S04]  /*5fc0*/  LEA R60, P3, R66, UR4, 0x1 ;  /* 0x00000004423c7c11 */ /* 0x000fc8000f8608ff */
[----:B------:R-:W-:-:S05]  /*5fd0*/  LEA.HI.X R61, R66, UR5, R67, 0x1, P3 ;  /* 0x00000005423d7c11 */ /* 0x000fca00098f0c43 */
[----:B--2---:R0:W-:Y:S04]  /*5fe0*/  STG.E.128 desc[UR6][R60.64], R44 ;  /* 0x0000002c3c007986 */ /* 0x0041e8000c101d06 */
.L_x_665:
[----:B------:R-:W-:Y:S05]  /*5ff0*/  BSYNC B2 ;  /* 0x0000000000027941 */ /* 0x000fea0003800000 */
.L_x_664:
        /* <DEDUP_REMOVED lines=18> */
[-C--:B------:R-:W-:Y:S01]  /*6120*/  FMUL.FTZ R64, R46, R59.reuse ;  /* 0x0000003b2e407220 */ /* 0x080fe20000410000 */
[----:B------:R-:W-:Y:S02]  /*6130*/  HADD2.F32 R47, -RZ, R47.H0_H0 ;  /* 0x2000002fff2f7230 */ /* 0x000fe40000004100 */
[----:B------:R-:W-:Y:S01]  /*6140*/  FMUL.FTZ R59, R45, R59 ;  /* 0x0000003b2d3b7220 */ /* 0x000fe20000410000 */
[----:B------:R-:W-:Y:S02]  /*6150*/  HADD2.F32 R60, -RZ, R60.H0_H0 ;  /* 0x2000003cff3c7230 */ /* 0x000fe40000004100 */
[----:B------:R-:W-:Y:S01]  /*6160*/  FMUL.FTZ R66, R57, R62 ;  /* 0x0000003e39427220 */ /* 0x000fe20000410000 */
[----:B------:R-:W-:Y:S01]  /*6170*/  FFMA.FTZ R64, R45, R58, -R64 ;  /* 0x0000003a2d407223 */ /* 0x000fe20000010840 */
[----:B------:R-:W-:Y:S01]  /*6180*/  FMUL.FTZ R62, R47, R62 ;  /* 0x0000003e2f3e7220 */ /* 0x000fe20000410000 */
[----:B------:R-:W-:-:S02]  /*6190*/  HADD2.F32 R45, -RZ, R44.H1_H1 ;  /* 0x3000002cff2d7230 */ /* 0x000fc40000004100 */
[----:B------:R-:W-:Y:S01]  /*61a0*/  FFMA.FTZ R63, R46, R58, R59 ;  /* 0x0000003a2e3f7223 */ /* 0x000fe2000001003b */
[----:B------:R-:W-:Y:S02]  /*61b0*/  HADD2.F32 R44, -RZ, R44.H0_H0 ;  /* 0x2000002cff2c7230 */ /* 0x000fe40000004100 */
[-C--:B------:R-:W-:Y:S01]  /*61c0*/  FFMA.FTZ R65, R57, R60.reuse, R62 ;  /* 0x0000003c39417223 */ /* 0x080fe2000001003e */
[--C-:B------:R-:W-:Y:S02]  /*61d0*/  HADD2.F32 R57, -RZ, R172.reuse.H0_H0 ;  /* 0x200000acff397230 */ /* 0x100fe40000004100 */
[----:B------:R-:W-:Y:S01]  /*61e0*/  FFMA.FTZ R66, R47, R60, -R66 ;  /* 0x0000003c2f427223 */ /* 0x000fe20000010842 */
[----:B------:R-:W-:Y:S02]  /*61f0*/  HADD2.F32 R59, -RZ, R172.H1_H1 ;  /* 0x300000acff3b7230 */ /* 0x000fe40000004100 */
[--C-:B------:R-:W-:Y:S02]  /*6200*/  HADD2.F32 R46, -RZ, R56.reuse.H1_H1 ;  /* 0x30000038ff2e7230 */ /* 0x100fe40000004100 */
[----:B------:R-:W-:Y:S01]  /*6210*/  FMUL.FTZ R61, R45, R57 ;  /* 0x000000392d3d7220 */ /* 0x000fe20000410000 */
[----:B------:R-:W-:-:S02]  /*6220*/  HADD2.F32 R56, -RZ, R56.H0_H0 ;  /* 0x20000038ff387230 */ /* 0x000fc40000004100 */
[----:B------:R-:W-:Y:S01]  /*6230*/  FMUL.FTZ R58, R44, R57 ;  /* 0x000000392c3a7220 */ /* 0x000fe20000410000 */
[--C-:B------:R-:W-:Y:S02]  /*6240*/  HADD2.F32 R47, -RZ, R171.reuse.H0_H0 ;  /* 0x200000abff2f7230 */ /* 0x100fe40000004100 */
[-C--:B------:R-:W-:Y:S01]  /*6250*/  FMUL.FTZ R57, R46, R59.reuse ;  /* 0x0000003b2e397220 */ /* 0x080fe20000410000 */
        /* <DEDUP_REMOVED lines=10> */
.L_x_669:
[----:B------:R-:W-:Y:S05]  /*6300*/  BSYNC B2 ;  /* 0x0000000000027941 */ /* 0x000fea0003800000 */
.L_x_668:
[----:B------:R-:W-:Y:S01]  /*6310*/  ULDC.64 UR4, c[0x0][0x2e8] ;  /* 0x0000ba0000047ab9 */ /* 0x000fe20000000a00 */
[----:B------:R-:W-:Y:S01]  /*6320*/  ULDC.64 UR6, c[0x0][0x208] ;  /* 0x0000820000067ab9 */ /* 0x000fe20000000a00 */
[----:B------:R-:W-:-:S04]  /*6330*/  LEA R56, P3, R67, UR4, 0x1 ;  /* 0x0000000443387c11 */ /* 0x000fc8000f8608ff */
[----:B------:R-:W-:-:S05]  /*6340*/  LEA.HI.X R57, R67, UR5, R68, 0x1, P3 ;  /* 0x0000000543397c11 */ /* 0x000fca00098f0c44 */
[----:B--2---:R0:W-:Y:S04]  /*6350*/  STG.E.128 desc[UR6][R56.64], R44 ;  /* 0x0000002c38007986 */ /* 0x0041e8000c101d06 */
.L_x_663:
[----:B------:R-:W-:Y:S05]  /*6360*/  BSYNC B1 ;  /* 0x0000000000017941 */ /* 0x000fea0003800000 */
.L_x_662:
[----:B------:R-:W-:Y:S05]  /*6370*/  @P5 BRA `(.L_x_670) ;  /* 0x0000005000cc5947 */ /* 0x000fea0003800000 */
[----:B------:R-:W-:Y:S01]  /*6380*/  IADD3 R136, P3, P4, R134, R136, R16 ;  /* 0x0000008886887210 */ /* 0x000fe20007c7e010 */
[----:B------:R-:W-:Y:S03]  /*6390*/  BSSY B1, `(.L_x_671) ;  /* 0x0000038000017945 */ /* 0x000fe60003800000 */
[----:B0-----:R-:W-:Y:S01]  /*63a0*/  IADD3.X R57, R133, R92, R17, P3, P4 ;  /* 0x0000005c85397210 */ /* 0x001fe20001fe8411 */
[----:B------:R-:W-:Y:S08]  /*63b0*/  @P0 BRA `(.L_x_672) ;  /* 0x0000000000d40947 */ /* 0x000ff00003800000 */
[----:B--234-:R0:W2:Y:S01]  /*63c0*/  LDS.128 R44, [R5+0x23400] ;  /* 0x02340000052c7984 */ /* 0x01c0a20000000c00 */
[----:B------:R-:W-:Y:S01]  /*63d0*/  ISETP.GE.AND P4, PT, R18, R84, PT ;  /* 0x000000541200720c */ /* 0x000fe20003f86270 */
[----:B------:R-:W-:Y:S01]  /*63e0*/  BSSY B2, `(.L_x_673) ;  /* 0x000002c000027945 */ /* 0x000fe20003800000 */
[----:B------:R-:W-:-:S11]  /*63f0*/  IADD3 R64, P3, R136, R100, RZ ;  /* 0x0000006488407210 */ /* 0x000fd60007f7e0ff */
        /* <DEDUP_REMOVED lines=42> */
.L_x_674:
[----:B------:R-:W-:Y:S05]  /*66a0*/  BSYNC B2 ;  /* 0x0000000000027941 */ /* 0x000fea0003800000 */
.L_x_673:
[----:B------:R-:W-:Y:S01]  /*66b0*/  ULDC.64 UR4, c[0x0][0x2e8] ;  /* 0x0000ba0000047ab9 */ /* 0x000fe20000000a00 */
[----:B------:R-:W-:Y:S01]  /*66c0*/  IMAD.X R53, R57, 0x1, R14, P3 ;  /* 0x0000000139357824 */ /* 0x000fe200018e060e */
[----:B------:R-:W-:Y:S01]  /*66d0*/  LEA R52, P3, R64, UR4, 0x1 ;  /* 0x0000000440347c11 */ /* 0x000fe2000f8608ff */
[----:B------:R-:W-:-:S03]  /*66e0*/  ULDC.64 UR6, c[0x0][0x208] ;  /* 0x0000820000067ab9 */ /* 0x000fc60000000a00 */
[----:B------:R-:W-:-:S05]  /*66f0*/  LEA.HI.X R53, R64, UR5, R53, 0x1, P3 ;  /* 0x0000000540357c11 */ /* 0x000fca00098f0c35 */
[----:B--2---:R0:W-:Y:S04]  /*6700*/  STG.E.128 desc[UR6][R52.64], R44 ;  /* 0x0000002c34007986 */ /* 0x0041e8000c101d06 */
.L_x_672:
[----:B------:R-:W-:Y:S05]  /*6710*/  BSYNC B1 ;  /* 0x0000000000017941 */ /* 0x000fea0003800000 */
.L_x_671:
[----:B------:R-:W-:Y:S05]  /*6720*/  @P1 BRA `(.L_x_670) ;  /* 0x0000004c00e01947 */ /* 0x000fea0003800000 */
[----:B0-234-:R0:W2:Y:S01]  /*6730*/  LDS.128 R44, [R5+0x28c00] ;  /* 0x028c0000052c7984 */ /* 0x01d0a20000000c00 */
[----:B------:R-:W-:Y:S01]  /*6740*/  ISETP.GE.AND P4, PT, R220, R84, PT ;  /* 0x00000054dc00720c */ /* 0x000fe20003f86270 */
[----:B------:R-:W-:Y:S01]  /*6750*/  BSSY B1, `(.L_x_675) ;  /* 0x000002c000017945 */ /* 0x000fe20003800000 */
[----:B------:R-:W-:-:S11]  /*6760*/  IADD3 R60, P3, R136, R13, RZ ;  /* 0x0000000d883c7210 */ /* 0x000fd60007f7e0ff */
[----:B0-----:R-:W-:Y:S05]  /*6770*/  @P4 BRA `(.L_x_676) ;  /* 0x0000000000a44947 */ /* 0x001fea0003800000 */
[--C-:B------:R-:W-:Y:S02]  /*6780*/  SHF.R.U64 R53, R48, 0x10, R49.reuse ;  /* 0x0000001030357819 */ /* 0x100fe40000001231 */
[----:B------:R-:W-:Y:S02]  /*6790*/  SHF.R.U32.HI R52, RZ, 0x10, R49 ;  /* 0x00000010ff347819 */ /* 0x000fe40000011631 */
[--C-:B------:R-:W-:Y:S01]  /*67a0*/  SHF.R.U64 R49, R50, 0x10, R51.reuse ;  /* 0x0000001032317819 */ /* 0x100fe20000001233 */
[----:B------:R-:W-:Y:S01]  /*67b0*/  HADD2.F32 R50, -RZ, R53.H0_H0 ;  /* 0x20000035ff327230 */ /* 0x000fe20000004100 */
[----:B------:R-:W-:Y:S01]  /*67c0*/  SHF.R.U32.HI R54, RZ, 0x10, R51 ;  /* 0x00000010ff367819 */ /* 0x000fe20000011633 */
[----:B------:R-:W-:Y:S01]  /*67d0*/  HADD2.F32 R52, -RZ, R52.H0_H0 ;  /* 0x20000034ff347230 */ /* 0x000fe20000004100 */
[----:B--2---:R-:W-:Y:S01]  /*67e0*/  MOV R48, R46 ;  /* 0x0000002e00307202 */ /* 0x004fe20000000f00 */
[----:B------:R-:W-:Y:S02]  /*67f0*/  HADD2.F32 R51, -RZ, R49.H0_H0 ;  /* 0x20000031ff337230 */ /* 0x000fe40000004100 */
[----:B------:R-:W-:-:S02]  /*6800*/  HADD2.F32 R46, -RZ, R45.H1_H1 ;  /* 0x3000002dff2e7230 */ /* 0x000fc40000004100 */
[----:B------:R-:W-:Y:S02]  /*6810*/  HADD2.F32 R45, -RZ, R45.H0_H0 ;  /* 0x2000002dff2d7230 */ /* 0x000fe40000004100 */
[----:B------:R-:W-:Y:S02]  /*6820*/  HADD2.F32 R54, -RZ, R54.H0_H0 ;  /* 0x20000036ff367230 */ /* 0x000fe40000004100 */
[-C--:B------:R-:W-:Y:S01]  /*6830*/  FMUL.FTZ R56, R46, R51.reuse ;  /* 0x000000332e387220 */ /* 0x080fe20000410000 */
[--C-:B------:R-:W-:Y:S02]  /*6840*/  HADD2.F32 R49, -RZ, R47.reuse.H1_H1 ;  /* 0x3000002fff317230 */ /* 0x100fe40000004100 */
[C---:B------:R-:W-:Y:S01]  /*6850*/  FMUL.FTZ R51, R45.reuse, R51 ;  /* 0x000000332d337220 */ /* 0x040fe20000410000 */
[----:B------:R-:W-:Y:S02]  /*6860*/  HADD2.F32 R47, -RZ, R47.H0_H0 ;  /* 0x2000002fff2f7230 */ /* 0x000fe40000004100 */
[----:B------:R-:W-:Y:S01]  /*6870*/  FFMA.FTZ R56, R45, R50, -R56 ;  /* 0x000000322d387223 */ /* 0x000fe20000010838 */
[----:B------:R-:W-:-:S02]  /*6880*/  HADD2.F32 R45, -RZ, R44.H1_H1 ;  /* 0x3000002cff2d7230 */ /* 0x000fc40000004100 */
[----:B------:R-:W-:Y:S01]  /*6890*/  FFMA.FTZ R53, R46, R50, R51 ;  /* 0x000000322e357223 */ /* 0x000fe20000010033 */
[-C--:B------:R-:W-:Y:S01]  /*68a0*/  FMUL.FTZ R58, R49, R54.reuse ;  /* 0x00000036313a7220 */ /* 0x080fe20000410000 */
[--C-:B------:R-:W-:Y:S02]  /*68b0*/  HADD2.F32 R50, -RZ, R97.reuse.H0_H0 ;  /* 0x20000061ff327230 */ /* 0x100fe40000004100 */
[C---:B------:R-:W-:Y:S01]  /*68c0*/  FMUL.FTZ R54, R47.reuse, R54 ;  /* 0x000000362f367220 */ /* 0x040fe20000410000 */
[----:B------:R-:W-:Y:S02]  /*68d0*/  HADD2.F32 R97, -RZ, R97.H1_H1 ;  /* 0x30000061ff617230 */ /* 0x000fe40000004100 */
[-C--:B------:R-:W-:Y:S01]  /*68e0*/  FFMA.FTZ R58, R47, R52.reuse, -R58 ;  /* 0x000000342f3a7223 */ /* 0x080fe2000001083a */
[----:B------:R-:W-:Y:S02]  /*68f0*/  HADD2.F32 R46, -RZ, R48.H1_H1 ;  /* 0x30000030ff2e7230 */ /* 0x000fe40000004100 */
[----:B------:R-:W-:Y:S01]  /*6900*/  FFMA.FTZ R59, R49, R52, R54 ;  /* 0x00000034313b7223 */ /* 0x000fe20000010036 */
[----:B------:R-:W-:-:S02]  /*6910*/  HADD2.F32 R44, -RZ, R44.H0_H0 ;  /* 0x2000002cff2c7230 */ /* 0x000fc40000004100 */
[CC--:B------:R-:W-:Y:S01]  /*6920*/  FMUL.FTZ R51, R45.reuse, R50.reuse ;  /* 0x000000322d337220 */ /* 0x0c0fe20000410000 */
[----:B------:R-:W-:Y:S02]  /*6930*/  HADD2.F32 R48, -RZ, R48.H0_H0 ;  /* 0x20000030ff307230 */ /* 0x000fe40000004100 */
        /* <DEDUP_REMOVED lines=13> */
.L_x_676:
[----:B------:R-:W-:Y:S05]  /*6a10*/  BSYNC B1 ;  /* 0x0000000000017941 */ /* 0x000fea0003800000 */
.L_x_675:
[----:B------:R-:W-:Y:S01]  /*6a20*/  ULDC.64 UR4, c[0x0][0x2e8] ;  /* 0x0000ba0000047ab9 */ /* 0x000fe20000000a00 */
[----:B------:R-:W-:Y:S01]  /*6a30*/  IMAD.X R57, R57, 0x1, R8, P3 ;  /* 0x0000000139397824 */ /* 0x000fe200018e0608 */
[----:B------:R-:W-:Y:S01]  /*6a40*/  LEA R48, P3, R60, UR4, 0x1 ;  /* 0x000000043c307c11 */ /* 0x000fe2000f8608ff */
[----:B------:R-:W-:-:S03]  /*6a50*/  ULDC.64 UR6, c[0x0][0x208] ;  /* 0x0000820000067ab9 */ /* 0x000fc60000000a00 */
[----:B------:R-:W-:-:S05]  /*6a60*/  LEA.HI.X R49, R60, UR5, R57, 0x1, P3 ;  /* 0x000000053c317c11 */ /* 0x000fca00098f0c39 */
[----:B--2---:R0:W-:Y:S01]  /*6a70*/  STG.E.128 desc[UR6][R48.64], R44 ;  /* 0x0000002c30007986 */ /* 0x0041e2000c101d06 */
[----:B------:R-:W-:Y:S05]  /*6a80*/  BRA `(.L_x_670) ;  /* 0x0000004c00087947 */ /* 0x000fea0003800000 */
.L_x_614:
[C---:B------:R-:W-:Y:S01]  /*6a90*/  VIADD R44, R22.reuse, 0x20 ;  /* 0x00000020162c7836 */ /* 0x040fe20000000000 */
[----:B------:R-:W-:Y:S01]  /*6aa0*/  IADD3 R52, R22, 0x80, RZ ;  /* 0x0000008016347810 */ /* 0x000fe20007ffe0ff */
[----:B------:R-:W-:-:S03]  /*6ab0*/  ULDC.64 UR4, c[0x0][0x208] ;  /* 0x0000820000047ab9 */ /* 0x000fc60000000a00 */
[----:B------:R-:W-:Y:S01]  /*6ac0*/  ISETP.GE.AND P4, PT, R44, R4, PT ;  /* 0x000000042c00720c */ /* 0x000fe20003f86270 */
[----:B------:R-:W-:-:S03]  /*6ad0*/  VIADD R44, R22, 0x40 ;  /* 0x00000040162c7836 */ /* 0x000fc60000000000 */
[----:B------:R-:W-:-:S13]  /*6ae0*/  ISETP.GE.OR P4, PT, R16, R84, P4 ;  /* 0x000000541000720c */ /* 0x000fda0002786670 */
[----:B------:R-:W-:Y:S01]  /*6af0*/  @!P4 IADD3 R50, P2, P3, R106, R96, R37 ;  /* 0x000000606a32c210 */ /* 0x000fe20007b5e025 */
[----:B------:R-:W1:Y:S03]  /*6b00*/  @!P4 LDC.64 R60, c[0x0][0x3e8] ;  /* 0x0000fa00ff3ccb82 */ /* 0x000e660000000a00 */
[----:B0-----:R-:W-:Y:S02]  /*6b10*/  @!P4 IADD3.X R51, R27, R3, R40, P2, P3 ;  /* 0x000000031b33c210 */ /* 0x001fe400017e6428 */
[----:B------:R-:W-:-:S03]  /*6b20*/  @!P4 IADD3 R48, P2, P3, R112, R94, R31 ;  /* 0x0000005e7030c210 */ /* 0x000fc60007b5e01f */
[----:B------:R-:W0:Y:S01]  /*6b30*/  @!P4 LDC.64 R62, c[0x0][0x400] ;  /* 0x00010000ff3ecb82 */ /* 0x000e220000000a00 */
[----:B------:R-:W-:Y:S02]  /*6b40*/  @!P4 IADD3.X R49, R21, R0, R34, P2, P3 ;  /* 0x000000001531c210 */ /* 0x000fe400017e6422 */
[----:B------:R-:W-:-:S04]  /*6b50*/  ISETP.GE.AND P3, PT, R44, R4, PT ;  /* 0x000000042c00720c */ /* 0x000fc80003f66270 */
[----:B------:R-:W-:-:S13]  /*6b60*/  ISETP.GE.OR P3, PT, R16, R84, P3 ;  /* 0x000000541000720c */ /* 0x000fda0001f66670 */
[----:B------:R-:W-:Y:S01]  /*6b70*/  @!P3 IADD3 R46, P2, P5, R106, R36, R96 ;  /* 0x000000246a2eb210 */ /* 0x000fe20007d5e060 */
[----:B------:R-:W2:Y:S03]  /*6b80*/  @!P3 LDC.64 R68, c[0x0][0x3e8] ;  /* 0x0000fa00ff44bb82 */ /* 0x000ea60000000a00 */
[----:B------:R-:W-:Y:S02]  /*6b90*/  @!P3 IADD3.X R47, R27, R39, R3, P2, P5 ;  /* 0x000000271b2fb210 */ /* 0x000fe400017ea403 */
[----:B------:R-:W-:-:S03]  /*6ba0*/  @!P3 IADD3 R44, P2, P5, R112, R30, R94 ;  /* 0x0000001e702cb210 */ /* 0x000fc60007d5e05e */
[----:B------:R-:W3:Y:S01]  /*6bb0*/  @!P3 LDC.64 R70, c[0x0][0x400] ;  /* 0x00010000ff46bb82 */ /* 0x000ee20000000a00 */
[----:B------:R-:W-:Y:S02]  /*6bc0*/  @!P3 IADD3.X R45, R21, R33, R0, P2, P5 ;  /* 0x00000021152db210 */ /* 0x000fe400017ea400 */
[----:B------:R-:W-:-:S04]  /*6bd0*/  ISETP.GE.AND P2, PT, R52, R4, PT ;  /* 0x000000043400720c */ /* 0x000fc80003f46270 */
[----:B------:R-:W-:-:S13]  /*6be0*/  ISETP.GE.OR P2, PT, R16, R84, P2 ;  /* 0x000000541000720c */ /* 0x000fda0001746670 */
[----:B------:R-:W-:Y:S01]  /*6bf0*/  @!P2 IADD3 R74, P5, P6, R106, R35, R96 ;  /* 0x000000236a4aa210 */ /* 0x000fe20007ebe060 */
[----:B------:R-:W4:Y:S03]  /*6c00*/  @!P2 LDC.64 R76, c[0x0][0x3e8] ;  /* 0x0000fa00ff4cab82 */ /* 0x000f260000000a00 */
[----:B------:R-:W-:Y:S02]  /*6c10*/  @!P2 IADD3.X R75, R27, R38, R3, P5, P6 ;  /* 0x000000261b4ba210 */ /* 0x000fe40002fec403 */
[----:B------:R-:W-:-:S03]  /*6c20*/  @!P2 IADD3 R72, P5, P6, R112, R29, R94 ;  /* 0x0000001d7048a210 */ /* 0x000fc60007ebe05e */
[----:B------:R-:W4:Y:S01]  /*6c30*/  @!P2 LDC.64 R78, c[0x0][0x400] ;  /* 0x00010000ff4eab82 */ /* 0x000f220000000a00 */
[----:B------:R-:W-:Y:S02]  /*6c40*/  @!P2 IADD3.X R73, R21, R32, R0, P5, P6 ;  /* 0x000000201549a210 */ /* 0x000fe40002fec400 */
[----:B------:R-:W-:-:S04]  /*6c50*/  ISETP.GE.AND P5, PT, R22, R4, PT ;  /* 0x000000041600720c */ /* 0x000fc80003fa6270 */
[----:B------:R-:W-:-:S13]  /*6c60*/  ISETP.GE.OR P5, PT, R16, R84, P5 ;  /* 0x000000541000720c */ /* 0x000fda0002fa6670 */
[----:B------:R-:W1:Y:S01]  /*6c70*/  @!P5 LDC.64 R52, c[0x0][0x3e8] ;  /* 0x0000fa00ff34db82 */ /* 0x000e620000000a00 */
[----:B------:R-:W-:-:S05]  /*6c80*/  @!P5 IADD3 R54, P6, R106, R96, RZ ;  /* 0x000000606a36d210 */ /* 0x000fca0007fde0ff */
[----:B------:R-:W-:Y:S01]  /*6c90*/  @!P5 IMAD.X R55, R3, 0x1, R27, P6 ;  /* 0x000000010337d824 */ /* 0x000fe200030e061b */
[----:B-1----:R-:W-:-:S04]  /*6ca0*/  @!P5 LEA R52, P6, R54, R52, 0x1 ;  /* 0x000000343634d211 */ /* 0x002fc800078c08ff */
[----:B------:R-:W-:Y:S02]  /*6cb0*/  @!P5 LEA.HI.X R53, R54, R53, R55, 0x1, P6 ;  /* 0x000000353635d211 */ /* 0x000fe400030f0c37 */
[----:B------:R-:W1:Y:S01]  /*6cc0*/  @!P5 LDC.64 R54, c[0x0][0x400] ;  /* 0x00010000ff36db82 */ /* 0x000e620000000a00 */
[----:B------:R-:W-:-:S05]  /*6cd0*/  @!P5 IADD3 R56, P6, R112, R94, RZ ;  /* 0x0000005e7038d210 */ /* 0x000fca0007fde0ff */
[----:B------:R-:W-:Y:S01]  /*6ce0*/  @!P5 IMAD.X R57, R0, 0x1, R21, P6 ;  /* 0x000000010039d824 */ /* 0x000fe200030e0615 */
[----:B-1----:R-:W-:-:S04]  /*6cf0*/  @!P5 LEA R54, P6, R56, R54, 0x1 ;  /* 0x000000363836d211 */ /* 0x002fc800078c08ff */
[----:B------:R-:W-:Y:S02]  /*6d00*/  @!P5 LEA.HI.X R55, R56, R55, R57, 0x1, P6 ;  /* 0x000000373837d211 */ /* 0x000fe400030f0c39 */
[----:B------:R-:W-:-:S04]  /*6d10*/  @!P4 LEA R60, P6, R50, R60, 0x1 ;  /* 0x0000003c323cc211 */ /* 0x000fc800078c08ff */
[----:B------:R-:W-:Y:S02]  /*6d20*/  @!P4 LEA.HI.X R61, R50, R61, R51, 0x1, P6 ;  /* 0x0000003d323dc211 */ /* 0x000fe400030f0c33 */
[----:B------:R-:W-:Y:S02]  /*6d30*/  CS2R R50, SRZ ;  /* 0x0000000000327805 */ /* 0x000fe4000001ff00 */
[----:B0-----:R-:W-:-:S04]  /*6d40*/  @!P4 LEA R62, P6, R48, R62, 0x1 ;  /* 0x0000003e303ec211 */ /* 0x001fc800078c08ff */
[----:B------:R-:W-:Y:S02]  /*6d50*/  @!P4 LEA.HI.X R63, R48, R63, R49, 0x1, P6 ;  /* 0x0000003f303fc211 */ /* 0x000fe400030f0c31 */
[----:B------:R-:W-:Y:S02]  /*6d60*/  CS2R R48, SRZ ;  /* 0x0000000000307805 */ /* 0x000fe4000001ff00 */
[----:B--2---:R-:W-:-:S04]  /*6d70*/  @!P3 LEA R68, P6, R46, R68, 0x1 ;  /* 0x000000442e44b211 */ /* 0x004fc800078c08ff */
[----:B------:R-:W-:Y:S02]  /*6d80*/  @!P3 LEA.HI.X R69, R46, R69, R47, 0x1, P6 ;  /* 0x000000452e45b211 */ /* 0x000fe400030f0c2f */
[----:B------:R-:W-:Y:S02]  /*6d90*/  CS2R R46, SRZ ;  /* 0x00000000002e7805 */ /* 0x000fe4000001ff00 */
[C---:B---3--:R-:W-:Y:S01]  /*6da0*/  @!P3 LEA R70, P6, R44.reuse, R70, 0x1 ;  /* 0x000000462c46b211 */ /* 0x048fe200078c08ff */
[----:B------:R0:W5:Y:S03]  /*6db0*/  @!P5 LDG.E.128 R48, desc[UR4][R54.64] ;  /* 0x000000043630d981 */ /* 0x000166000c1e1d00 */
[----:B------:R-:W-:Y:S02]  /*6dc0*/  @!P3 LEA.HI.X R71, R44, R71, R45, 0x1, P6 ;  /* 0x000000472c47b211 */ /* 0x000fe400030f0c2d */
[----:B------:R-:W-:-:S02]  /*6dd0*/  CS2R R44, SRZ ;  /* 0x00000000002c7805 */ /* 0x000fc4000001ff00 */
[----:B------:R-:W-:Y:S02]  /*6de0*/  CS2R R58, SRZ ;  /* 0x00000000003a7805 */ /* 0x000fe4000001ff00 */
[----:B------:R-:W-:Y:S02]  /*6df0*/  CS2R R56, SRZ ;  /* 0x0000000000387805 */ /* 0x000fe4000001ff00 */
[----:B------:R1:W5:Y:S01]  /*6e00*/  @!P5 LDG.E.128 R44, desc[UR4][R52.64] ;  /* 0x00000004342cd981 */ /* 0x000362000c1e1d00 */
[----:B0-----:R-:W-:Y:S02]  /*6e10*/  CS2R R54, SRZ ;  /* 0x0000000000367805 */ /* 0x001fe4000001ff00 */
[----:B------:R-:W-:Y:S02]  /*6e20*/  CS2R R66, SRZ ;  /* 0x0000000000427805 */ /* 0x000fe4000001ff00 */
[----:B------:R-:W-:Y:S01]  /*6e30*/  CS2R R64, SRZ ;  /* 0x0000000000407805 */ /* 0x000fe2000001ff00 */
[----:B------:R0:W5:Y:S05]  /*6e40*/  @!P4 LDG.E.128 R56, desc[UR4][R62.64] ;  /* 0x000000043e38c981 */ /* 0x00016a000c1e1d00 */
[----:B------:R-:W5:Y:S01]  /*6e50*/  @!P3 LDG.E.128 R64, desc[UR4][R70.64] ;  /* 0x000000044640b981 */ /* 0x000f62000c1e1d00 */
[----:B-1----:R-:W-:-:S02]  /*6e60*/  CS2R R52, SRZ ;  /* 0x0000000000347805 */ /* 0x002fc4000001ff00 */
[----:B0-----:R-:W-:-:S04]  /*6e70*/  CS2R R62, SRZ ;  /* 0x00000000003e7805 */ /* 0x001fc8000001ff00 */
[----:B------:R0:W5:Y:S02]  /*6e80*/  @!P4 LDG.E.128 R52, desc[UR4][R60.64] ;  /* 0x000000043c34c981 */ /* 0x000164000c1e1d00 */
[----:B0-----:R-:W-:-:S06]  /*6e90*/  CS2R R60, SRZ ;  /* 0x00000000003c7805 */ /* 0x001fcc000001ff00 */
[----:B------:R0:W5:Y:S01]  /*6ea0*/  @!P3 LDG.E.128 R60, desc[UR4][R68.64] ;  /* 0x00000004443cb981 */ /* 0x000162000c1e1d00 */
[----:B----4-:R-:W-:Y:S01]  /*6eb0*/  @!P2 LEA R76, P3, R74, R76, 0x1 ;  /* 0x0000004c4a4ca211 */ /* 0x010fe200078608ff */
[----:B------:R-:W-:-:S03]  /*6ec0*/  VIADD R81, R22, 0x60 ;  /* 0x0000006016517836 */ /* 0x000fc60000000000 */
[----:B------:R-:W-:Y:S02]  /*6ed0*/  @!P2 LEA.HI.X R77, R74, R77, R75, 0x1, P3 ;  /* 0x0000004d4a4da211 */ /* 0x000fe400018f0c4b */
[----:B------:R-:W-:-:S04]  /*6ee0*/  @!P2 LEA R78, P3, R72, R78, 0x1 ;  /* 0x0000004e484ea211 */ /* 0x000fc800078608ff */
[----:B------:R-:W-:Y:S02]  /*6ef0*/  @!P2 LEA.HI.X R79, R72, R79, R73, 0x1, P3 ;  /* 0x0000004f484fa211 */ /* 0x000fe400018f0c49 */
[----:B------:R-:W-:-:S04]  /*6f00*/  ISETP.GE.AND P3, PT, R81, R4, PT ;  /* 0x000000045100720c */ /* 0x000fc80003f66270 */
[----:B------:R-:W-:Y:S02]  /*6f10*/  ISETP.GE.OR P3, PT, R16, R84, P3 ;  /* 0x000000541000720c */ /* 0x000fe40001f66670 */
[----:B------:R-:W-:Y:S02]  /*6f20*/  CS2R R70, SRZ ;  /* 0x0000000000467805 */ /* 0x000fe4000001ff00 */
[----:B0-----:R-:W-:Y:S02]  /*6f30*/  CS2R R68, SRZ ;  /* 0x0000000000447805 */ /* 0x001fe4000001ff00 */
[----:B------:R-:W-:Y:S02]  /*6f40*/  CS2R R74, SRZ ;  /* 0x00000000004a7805 */ /* 0x000fe4000001ff00 */
[----:B------:R-:W-:Y:S02]  /*6f50*/  CS2R R72, SRZ ;  /* 0x0000000000487805 */ /* 0x000fe4000001ff00 */
[----:B------:R-:W-:Y:S01]  /*6f60*/  IADD3 R80, R22, 0xa0, RZ ;  /* 0x000000a016507810 */ /* 0x000fe20007ffe0ff */
[----:B------:R-:W-:Y:S01]  /*6f70*/  BSSY B1, `(.L_x_677) ;  /* 0x0000021000017945 */ /* 0x000fe20003800000 */
[----:B------:R0:W5:Y:S04]  /*6f80*/  @!P2 LDG.E.128 R68, desc[UR4][R76.64] ;  /* 0x000000044c44a981 */ /* 0x000168000c1e1d00 */
[----:B------:R1:W5:Y:S01]  /*6f90*/  @!P2 LDG.E.128 R72, desc[UR4][R78.64] ;  /* 0x000000044e48a981 */ /* 0x000362000c1e1d00 */
[----:B------:R-:W-:-:S02]  /*6fa0*/  ISETP.GE.AND P2, PT, R80, R4, PT ;  /* 0x000000045000720c */ /* 0x000fc40003f46270 */
[----:B------:R-:W-:Y:S02]  /*6fb0*/  CS2R R82, SRZ ;  /* 0x0000000000527805 */ /* 0x000fe4000001ff00 */
[----:B------:R-:W-:Y:S02]  /*6fc0*/  CS2R R80, SRZ ;  /* 0x0000000000507805 */ /* 0x000fe4000001ff00 */
[----:B------:R-:W-:Y:S02]  /*6fd0*/  ISETP.GE.OR P2, PT, R16, R84, P2 ;  /* 0x000000541000720c */ /* 0x000fe40001746670 */
[----:B0-----:R-:W-:Y:S02]  /*6fe0*/  CS2R R76, SRZ ;  /* 0x00000000004c7805 */ /* 0x001fe4000001ff00 */
[----:B-1----:R-:W-:Y:S01]  /*6ff0*/  CS2R R78, SRZ ;  /* 0x00000000004e7805 */ /* 0x002fe2000001ff00 */
[----:B------:R-:W-:Y:S08]  /*7000*/  @P3 BRA `(.L_x_678) ;  /* 0x00000000005c3947 */ /* 0x000ff00003800000 */
[----:B------:R-:W0:Y:S01]  /*7010*/  LDC.64 R80, c[0x0][0x3f8] ;  /* 0x0000fe00ff507b82 */ /* 0x000e220000000a00 */
[----:B------:R-:W-:Y:S01]  /*7020*/  IMAD.MOV.U32 R78, RZ, RZ, R96 ;  /* 0x000000ffff4e7224 */ /* 0x000fe200078e0060 */
[----:B------:R-:W-:Y:S01]  /*7030*/  MOV R83, R0 ;  /* 0x0000000000537202 */ /* 0x000fe20000000f00 */
[----:B------:R-:W-:Y:S01]  /*7040*/  IMAD.MOV.U32 R79, RZ, RZ, R3 ;  /* 0x000000ffff4f7224 */ /* 0x000fe200078e0003 */
[----:B------:R-:W-:Y:S01]  /*7050*/  ULDC.64 UR4, c[0x0][0x3e8] ;  /* 0x0000fa0000047ab9 */ /* 0x000fe20000000a00 */
[----:B------:R-:W-:Y:S01]  /*7060*/  IMAD.MOV.U32 R82, RZ, RZ, R94 ;  /* 0x000000ffff527224 */ /* 0x000fe200078e005e */
[----:B------:R-:W-:Y:S01]  /*7070*/  ULDC.64 UR6, c[0x0][0x400] ;  /* 0x0001000000067ab9 */ /* 0x000fe20000000a00 */
[----:B------:R-:W-:Y:S01]  /*7080*/  ULDC.64 UR8, c[0x0][0x208] ;  /* 0x0000820000087ab9 */ /* 0x000fe20000000a00 */
[----:B------:R-:W1:Y:S01]  /*7090*/  LDC.64 R76, c[0x0][0x408] ;  /* 0x00010200ff4c7b82 */ /* 0x000e620000000a00 */
[----:B0-----:R-:W-:-:S04]  /*70a0*/  IMAD.WIDE.U32 R78, R80, 0x60, R78 ;  /* 0x00000060504e7825 */ /* 0x001fc800078e004e */
[----:B------:R-:W-:Y:S01]  /*70b0*/  IMAD R81, R81, 0x60, RZ ;  /* 0x0000006051517824 */ /* 0x000fe200078e02ff */
[----:B------:R-:W-:Y:S01]  /*70c0*/  IADD3 R80, P3, R106, R78, RZ ;  /* 0x0000004e6a507210 */ /* 0x000fe20007f7e0ff */
[----:B-1----:R-:W-:-:S03]  /*70d0*/  IMAD.WIDE.U32 R82, R76, 0x60, R82 ;  /* 0x000000604c527825 */ /* 0x002fc600078e0052 */
[----:B------:R-:W-:Y:S01]  /*70e0*/  IADD3.X R79, R27, R79, R81, P3, !PT ;  /* 0x0000004f1b4f7210 */ /* 0x000fe20001ffe451 */
[----:B------:R-:W-:Y:S01]  /*70f0*/  IMAD R77, R77, 0x60, RZ ;  /* 0x000000604d4d7824 */ /* 0x000fe200078e02ff */
[----:B------:R-:W-:-:S04]  /*7100*/  IADD3 R78, P3, R112, R82, RZ ;  /* 0x00000052704e7210 */ /* 0x000fc80007f7e0ff */
[----:B------:R-:W-:Y:S02]  /*7110*/  IADD3.X R83, R21, R83, R77, P3, !PT ;  /* 0x0000005315537210 */ /* 0x000fe40001ffe44d */
[----:B------:R-:W-:-:S04]  /*7120*/  LEA R76, P3, R80, UR4, 0x1 ;  /* 0x00000004504c7c11 */ /* 0x000fc8000f8608ff */
[----:B------:R-:W-:Y:S02]  /*7130*/  LEA.HI.X R77, R80, UR5, R79, 0x1, P3 ;  /* 0x00000005504d7c11 */ /* 0x000fe400098f0c4f */
[----:B------:R-:W-:-:S04]  /*7140*/  LEA R80, P3, R78, UR6, 0x1 ;  /* 0x000000064e507c11 */ /* 0x000fc8000f8608ff */
[----:B------:R-:W-:Y:S02]  /*7150*/  LEA.HI.X R81, R78, UR7, R83, 0x1, P3 ;  /* 0x000000074e517c11 */ /* 0x000fe400098f0c53 */
[----:B------:R-:W5:Y:S04]  /*7160*/  LDG.E.128 R76, desc[UR8][R76.64] ;  /* 0x000000084c4c7981 */ /* 0x000f68000c1e1d00 */
[----:B------:R-:W5:Y:S03]  /*7170*/  LDG.E.128 R80, desc[UR8][R80.64] ;  /* 0x0000000850507981 */ /* 0x000f66000c1e1d00 */
.L_x_678:
[----:B------:R-:W-:Y:S05]  /*7180*/  BSYNC B1 ;  /* 0x0000000000017941 */ /* 0x000fea0003800000 */
.L_x_677:
[----:B------:R-:W-:Y:S01]  /*7190*/  BSSY B1, `(.L_x_679) ;  /* 0x000001c000017945 */ /* 0x000fe20003800000 */
[----:B------:R-:W-:Y:S02]  /*71a0*/  ISETP.GE.AND P3, PT, R16, R84, PT ;  /* 0x000000541000720c */ /* 0x000fe40003f66270 */
[----:B------:R-:W-:Y:S02]  /*71b0*/  CS2R R86, SRZ ;  /* 0x0000000000567805 */ /* 0x000fe4000001ff00 */
[----:B------:R-:W-:Y:S02]  /*71c0*/  CS2R R84, SRZ ;  /* 0x0000000000547805 */ /* 0x000fe4000001ff00 */
[----:B------:R-:W-:Y:S02]  /*71d0*/  CS2R R90, SRZ ;  /* 0x00000000005a7805 */ /* 0x000fe4000001ff00 */
[----:B------:R-:W-:Y:S01]  /*71e0*/  CS2R R88, SRZ ;  /* 0x0000000000587805 */ /* 0x000fe2000001ff00 */
[----:B------:R-:W-:Y:S06]  /*71f0*/  @P2 BRA `(.L_x_680) ;  /* 0x0000000000542947 */ /* 0x000fec0003800000 */
[----:B------:R-:W0:Y:S01]  /*7200*/  LDC.64 R86, c[0x0][0x3f8] ;  /* 0x0000fe00ff567b82 */ /* 0x000e220000000a00 */
[----:B------:R-:W-:Y:S01]  /*7210*/  IMAD.MOV.U32 R97, RZ, RZ, R3 ;  /* 0x000000ffff617224 */ /* 0x000fe200078e0003 */
[----:B------:R-:W-:Y:S01]  /*7220*/  ULDC.64 UR4, c[0x0][0x3e8] ;  /* 0x0000fa0000047ab9 */ /* 0x000fe20000000a00 */
[----:B------:R-:W-:Y:S01]  /*7230*/  IMAD.MOV.U32 R95, RZ, RZ, R0 ;  /* 0x000000ffff5f7224 */ /* 0x000fe200078e0000 */
[----:B------:R-:W-:Y:S01]  /*7240*/  ULDC.64 UR6, c[0x0][0x400] ;  /* 0x0001000000067ab9 */ /* 0x000fe20000000a00 */
[----:B------:R-:W-:-:S03]  /*7250*/  ULDC.64 UR8, c[0x0][0x208] ;  /* 0x0000820000087ab9 */ /* 0x000fc60000000a00 */
        /* <DEDUP_REMOVED lines=12> */
[----:B------:R-:W-:Y:S01]  /*7320*/  LEA.HI.X R89, R0, UR7, R95, 0x1, P2 ;  /* 0x0000000700597c11 */ /* 0x000fe200090f0c5f */
[----:B------:R-:W5:Y:S05]  /*7330*/  LDG.E.128 R84, desc[UR8][R84.64] ;  /* 0x0000000854547981 */ /* 0x000f6a000c1e1d00 */
[----:B------:R-:W5:Y:S03]  /*7340*/  LDG.E.128 R88, desc[UR8][R88.64] ;  /* 0x0000000858587981 */ /* 0x000f66000c1e1d00 */
.L_x_680:
[----:B------:R-:W-:Y:S05]  /*7350*/  BSYNC B1 ;  /* 0x0000000000017941 */ /* 0x000fea0003800000 */
.L_x_679:
[----:B-----5:R-:W-:Y:S01]  /*7360*/  IMAD.MOV.U32 R93, RZ, RZ, R76 ;  /* 0x000000ffff5d7224 */ /* 0x020fe200078e004c */
[----:B------:R-:W-:Y:S01]  /*7370*/  MOV R3, R79 ;  /* 0x0000004f00037202 */ /* 0x000fe20000000f00 */
[----:B------:R-:W-:Y:S01]  /*7380*/  IMAD.MOV.U32 R94, RZ, RZ, R77 ;  /* 0x000000ffff5e7224 */ /* 0x000fe200078e004d */
[----:B------:R-:W-:Y:S01]  /*7390*/  ISETP.NE.AND P2, PT, R224, 0x3, PT ;  /* 0x00000003e000780c */ /* 0x000fe20003f45270 */
[----:B------:R-:W-:-:S03]  /*73a0*/  IMAD.MOV.U32 R0, RZ, RZ, R78 ;  /* 0x000000ffff007224 */ /* 0x000fc600078e004e */
        /* <DEDUP_REMOVED lines=23> */
[----:B------:R-:W-:Y:S01]  /*7520*/  IMAD.MOV.U32 R0, RZ, RZ, R46 ;  /* 0x000000ffff007224 */ /* 0x000fe200078e002e */
[----:B------:R-:W-:Y:S01]  /*7530*/  PRMT R190, R93, 0x7610, R190 ;  /* 0x000076105dbe7816 */ /* 0x000fe200000000be */
[----:B------:R-:W-:Y:S01]  /*7540*/  IMAD.MOV.U32 R93, RZ, RZ, R48 ;  /* 0x000000ffff5d7224 */ /* 0x000fe200078e0030 */
[----:B------:R-:W-:Y:S01]  /*7550*/  PRMT R178, R94, 0x7610, R178 ;  /* 0x000076105eb27816 */ /* 0x000fe200000000b2 */
[----:B------:R-:W-:Y:S01]  /*7560*/  IMAD.MOV.U32 R94, RZ, RZ, R49 ;  /* 0x000000ffff5e7224 */ /* 0x000fe200078e0031 */
[----:B------:R-:W-:Y:S01]  /*7570*/  PRMT R189, R0, 0x5410, R3 ;  /* 0x0000541000bd7816 */ /* 0x000fe20000000003 */
[----:B------:R-:W-:Y:S01]  /*7580*/  IMAD.MOV.U32 R0, RZ, RZ, R50 ;  /* 0x000000ffff007224 */ /* 0x000fe200078e0032 */
[----:B------:R-:W-:-:S02]  /*7590*/  MOV R3, R51 ;  /* 0x0000003300037202 */ /* 0x000fc40000000f00 */
[----:B------:R-:W-:Y:S01]  /*75a0*/  PRMT R175, R94, 0x7610, R175 ;  /* 0x000076105eaf7816 */ /* 0x000fe200000000af */
[----:B------:R-:W-:Y:S01]  /*75b0*/  IMAD.MOV.U32 R94, RZ, RZ, R53 ;  /* 0x000000ffff5e7224 */ /* 0x000fe200078e0035 */
[----:B------:R-:W-:Y:S01]  /*75c0*/  PRMT R191, R3, 0x5410, R93 ;  /* 0x0000541003bf7816 */ /* 0x000fe2000000005d */
[----:B------:R-:W-:Y:S01]  /*75d0*/  IMAD.MOV.U32 R93, RZ, RZ, R52 ;  /* 0x000000ffff5d7224 */ /* 0x000fe200078e0034 */
[----:B------:R-:W-:Y:S01]  /*75e0*/  PRMT R190, R190, 0x5410, R0 ;  /* 0x00005410bebe7816 */ /* 0x000fe20000000000 */
[----:B------:R-:W-:Y:S01]  /*75f0*/  IMAD.MOV.U32 R0, RZ, RZ, R54 ;  /* 0x000000ffff007224 */ /* 0x000fe200078e0036 */
[----:B------:R-:W-:Y:S02]  /*7600*/  MOV R3, R55 ;  /* 0x0000003700037202 */ /* 0x000fe40000000f00 */
        /* <DEDUP_REMOVED lines=23> */
[----:B------:R-:W-:Y:S02]  /*7780*/  PRMT R187, R187, 0x5410, R0 ;  /* 0x00005410bbbb7816 */ /* 0x000fe40000000000 */
[----:B------:R-:W-:Y:S02]  /*7790*/  MOV R0, R71 ;  /* 0x0000004700007202 */ /* 0x000fe40000000f00 */
[----:B------:R-:W-:Y:S02]  /*77a0*/  PRMT R186, R186, 0x5410, R93 ;  /* 0x00005410baba7816 */ /* 0x000fe4000000005d */
        /* <DEDUP_REMOVED lines=8> */
[----:B------:R-:W-:-:S05]  /*7830*/  IMAD.MOV.U32 R0, RZ, RZ, R73 ;  /* 0x000000ffff007224 */ /* 0x000fca00078e0049 */
[----:B------:R-:W-:Y:S01]  /*7840*/  PRMT R173, R3, 0x5410, R0 ;  /* 0x0000541003ad7816 */ /* 0x000fe20000000000 */
[----:B------:R-:W-:Y:S06]  /*7850*/  @!P2 BRA `(.L_x_681) ;  /* 0x000000000004a947 */ /* 0x000fec0003800000 */
[----:B------:R-:W-:Y:S01]  /*7860*/  BPT.TRAP 0x1 ;  /* 0x000000040000795c */ /* 0x000fe20000300000 */
.L_x_681:
[----:B------:R-:W-:Y:S01]  /*7870*/  LEA R3, R23, R2, 0x3 ;  /* 0x0000000217037211 */ /* 0x000fe200078e18ff */
[----:B------:R-:W0:Y:S01]  /*7880*/  LDC R150, c[0x0][0x2f4] ;  /* 0x0000bd00ff967b82 */ /* 0x000e220000000800 */
[----:B------:R-:W-:Y:S01]  /*7890*/  SHF.L.U32 R0, R223, 0x1f, RZ ;  /* 0x0000001fdf007819 */ /* 0x000fe200000006ff */
[----:B------:R-:W-:Y:S01]  /*78a0*/  BSSY B1, `(.L_x_682) ;  /* 0x0000005000017945 */ /* 0x000fe20003800000 */
[----:B------:R-:W-:Y:S02]  /*78b0*/  IMAD.MOV.U32 R137, RZ, RZ, R92 ;  /* 0x000000ffff897224 */ /* 0x000fe400078e005c */
[----:B------:R-:W1:Y:S03]  /*78c0*/  SYNCS.PHASECHK.TRANS64.TRYWAIT P4, [R3+URZ+0x34890], R0 ;  /* 0x03489000030075a7 */ /* 0x000e66000808017f */
[----:B------:R-:W2:Y:S01]  /*78d0*/  LDC.64 R138, c[0x0][0x300] ;  /* 0x0000c000ff8a7b82 */ /* 0x000ea20000000a00 */
[----:B-1----:R-:W-:Y:S05]  /*78e0*/  @!P4 BRA `(.L_x_683) ;  /* 0x000001f80070c947 */ /* 0x002fea0003800000 */
.L_x_978:
[----:B------:R-:W-:Y:S05]  /*78f0*/  BSYNC B1 ;  /* 0x0000000000017941 */ /* 0x000fea0003800000 */
.L_x_682:
[----:B------:R-:W-:Y:S01]  /*7900*/  ISETP.GE.OR P4, PT, R22, R4, P0 ;  /* 0x000000041600720c */ /* 0x000fe20000786670 */
[----:B------:R-:W-:Y:S01]  /*7910*/  BSSY B1, `(.L_x_684) ;  /* 0x0000092000017945 */ /* 0x000fe20003800000 */
[----:B0-----:R-:W-:-:S11]  /*7920*/  IMAD.IADD R151, R150, 0x1, -R43 ;  /* 0x0000000196977824 */ /* 0x001fd600078e0a2b */
[----:B------:R-:W-:Y:S05]  /*7930*/  @P4 BRA `(.L_x_685) ;  /* 0x00000008003c4947 */ /* 0x000fea0003800000 */
[----:B------:R-:W3:Y:S01]  /*7940*/  LDL R92, [R1+0x4] ;  /* 0x00000400015c7983 */ /* 0x000ee20000100800 */
[----:B------:R-:W-:Y:S01]  /*7950*/  SHF.L.U32 R94, R22, 0x6, RZ ;  /* 0x00000006165e7819 */ /* 0x000fe200000006ff */
[----:B------:R-:W-:Y:S01]  /*7960*/  BSSY B2, `(.L_x_686) ;  /* 0x0000079000027945 */ /* 0x000fe20003800000 */
[----:B------:R-:W0:Y:S02]  /*7970*/  S2R R96, SR_TID.X ;  /* 0x0000000000607919 */ /* 0x000e240000002100 */
[----:B------:R-:W-:-:S04]  /*7980*/  LOP3.LUT R94, R94, 0x1c0, RZ, 0xc0, !PT ;  /* 0x000001c05e5e7812 */ /* 0x000fc800078ec0ff */
[----:B------:R-:W-:Y:S01]  /*7990*/  SHF.R.U32.HI R94, RZ, 0x3, R94 ;  /* 0x00000003ff5e7819 */ /* 0x000fe2000001165e */
[----:B0-----:R-:W-:-:S05]  /*79a0*/  VIADD R96, R96, 0xffffff80 ;  /* 0xffffff8060607836 */ /* 0x001fca0000000000 */
[----:B------:R-:W-:-:S04]  /*79b0*/  SHF.R.S32.HI R95, RZ, 0x1f, R96 ;  /* 0x0000001fff5f7819 */ /* 0x000fc80000011460 */
[----:B------:R-:W-:Y:S01]  /*79c0*/  LEA.HI R95, R95, R96, RZ, 0x6 ;  /* 0x000000605f5f7211 */ /* 0x000fe200078f30ff */
[----:B------:R-:W-:-:S04]  /*79d0*/  IMAD.SHL.U32 R96, R22, 0x40, RZ ;  /* 0x0000004016607824 */ /* 0x000fc800078e00ff */
[----:B------:R-:W-:-:S05]  /*79e0*/  IMAD.SHL.U32 R95, R95, 0x8, RZ ;  /* 0x000000085f5f7824 */ /* 0x000fca00078e00ff */
[----:B------:R-:W-:Y:S02]  /*79f0*/  LOP3.LUT R95, R95, 0xfffffe00, RZ, 0xc0, !PT ;  /* 0xfffffe005f5f7812 */ /* 0x000fe400078ec0ff */
[----:B---3--:R-:W-:-:S04]  /*7a00*/  LOP3.LUT P5, RZ, R92, 0x1, RZ, 0xc0, !PT ;  /* 0x000000015cff7812 */ /* 0x008fc800078ac0ff */
[----:B------:R-:W-:-:S04]  /*7a10*/  SEL R92, R43, R151, !P5 ;  /* 0x000000972b5c7207 */ /* 0x000fc80006800000 */
[----:B------:R-:W-:-:S04]  /*7a20*/  SHF.R.S32.HI R93, RZ, 0x1f, R92 ;  /* 0x0000001fff5d7819 */ /* 0x000fc8000001145c */
[----:B------:R-:W-:-:S04]  /*7a30*/  LEA.HI R92, R93, R92, RZ, 0x4 ;  /* 0x0000005c5d5c7211 */ /* 0x000fc800078f20ff */
[----:B------:R-:W-:-:S04]  /*7a40*/  LEA.HI.SX32 R92, R92, R10, 0x1c ;  /* 0x0000000a5c5c7211 */ /* 0x000fc800078fe2ff */
[----:B------:R-:W-:Y:S01]  /*7a50*/  SHF.R.S32.HI R93, RZ, 0x1f, R92 ;  /* 0x0000001fff5d7819 */ /* 0x000fe2000001145c */
[----:B------:R-:W-:-:S03]  /*7a60*/  IMAD.SHL.U32 R174, R92, 0x8, RZ ;  /* 0x000000085cae7824 */ /* 0x000fc600078e00ff */
[----:B------:R-:W-:Y:S02]  /*7a70*/  LEA.HI R92, R93, R92, RZ, 0x3 ;  /* 0x0000005c5d5c7211 */ /* 0x000fe400078f18ff */
[----:B------:R-:W-:Y:S02]  /*7a80*/  LOP3.LUT R93, R174, 0x38, RZ, 0xc0, !PT ;  /* 0x00000038ae5d7812 */ /* 0x000fe400078ec0ff */
[----:B------:R-:W-:Y:S02]  /*7a90*/  SHF.R.S32.HI R92, RZ, 0x3, R92 ;  /* 0x00000003ff5c7819 */ /* 0x000fe4000001145c */
[----:B------:R-:W-:-:S03]  /*7aa0*/  LOP3.LUT R93, R93, 0x1c0, R96, 0xf8, !PT ;  /* 0x000001c05d5d7812 */ /* 0x000fc600078ef860 */
[----:B------:R-:W-:Y:S01]  /*7ab0*/  IMAD R92, R92, 0x2c00, R95 ;  /* 0x00002c005c5c7824 */ /* 0x000fe200078e025f */
[----:B------:R-:W-:-:S05]  /*7ac0*/  LOP3.LUT R93, R93, R94, RZ, 0x3c, !PT ;  /* 0x0000005e5d5d7212 */ /* 0x000fca00078e3cff */
[----:B------:R-:W-:-:S04]  /*7ad0*/  IMAD.IADD R92, R92, 0x1, R93 ;  /* 0x000000015c5c7824 */ /* 0x000fc800078e025d */
[C---:B------:R-:W-:Y:S02]  /*7ae0*/  IMAD R96, R23.reuse, 0x5800, R92 ;  /* 0x0000580017607824 */ /* 0x040fe400078e025c */
[----:B------:R-:W-:Y:S02]  /*7af0*/  IMAD R92, R23, 0x5800, R147 ;  /* 0x00005800175c7824 */ /* 0x000fe400078e0293 */
[----:B------:R-:W-:-:S03]  /*7b00*/  IMAD R96, R96, 0x2, R2 ;  /* 0x0000000260607824 */ /* 0x000fc600078e0202 */
[----:B------:R-:W-:-:S03]  /*7b10*/  LEA R92, R92, R2, 0x1 ;  /* 0x000000025c5c7211 */ /* 0x000fc600078e08ff */
[----:B------:R-:W0:Y:S04]  /*7b20*/  LDS.128 R96, [R96+0x1e400] ;  /* 0x01e4000060607984 */ /* 0x000e280000000c00 */
[----:B------:R-:W3:Y:S01]  /*7b30*/  LDS.128 R92, [R92+0x1e400] ;  /* 0x01e400005c5c7984 */ /* 0x000ee20000000c00 */
[----:B------:R-:W-:Y:S05]  /*7b40*/  @P3 BRA `(.L_x_687) ;  /* 0x0000000400683947 */ /* 0x000fea0003800000 */
[----:B0-----:R-:W-:Y:S01]  /*7b50*/  IMAD.MOV.U32 R177, RZ, RZ, R97 ;  /* 0x000000ffffb17224 */ /* 0x001fe200078e0061 */
[----:B------:R-:W-:Y:S01]  /*7b60*/  SHF.R.U64 R44, R44, 0x10, R45 ;  /* 0x000000102c2c7819 */ /* 0x000fe2000000122d */
[----:B---3--:R-:W-:Y:S01]  /*7b70*/  IMAD.MOV.U32 R176, RZ, RZ, R93 ;  /* 0x000000ffffb07224 */ /* 0x008fe200078e005d */
[----:B------:R-:W-:Y:S01]  /*7b80*/  SHF.R.U32.HI R45, RZ, 0x10, R45 ;  /* 0x00000010ff2d7819 */ /* 0x000fe2000001162d */
[----:B------:R-:W-:Y:S01]  /*7b90*/  HADD2.F32 R175, -RZ, R175.H0_H0 ;  /* 0x200000afffaf7230 */ /* 0x000fe20000004100 */
[----:B------:R-:W-:Y:S01]  /*7ba0*/  SHF.R.U64 R46, R46, 0x10, R47 ;  /* 0x000000102e2e7819 */ /* 0x000fe2000000122f */
[----:B------:R-:W-:Y:S02]  /*7bb0*/  HADD2.F32 R93, -RZ, R177.H0_H0 ;  /* 0x200000b1ff5d7230 */ /* 0x000fe40000004100 */
[----:B------:R-:W-:Y:S02]  /*7bc0*/  HADD2.F32 R179, -RZ, R176.H0_H0 ;  /* 0x200000b0ffb37230 */ /* 0x000fe40000004100 */
[----:B------:R-:W-:-:S02]  /*7bd0*/  HADD2.F32 R178, -RZ, R178.H0_H0 ;  /* 0x200000b2ffb27230 */ /* 0x000fc40000004100 */
[-C--:B------:R-:W-:Y:S01]  /*7be0*/  FMUL.FTZ R97, R93, R175.reuse ;  /* 0x000000af5d617220 */ /* 0x080fe20000410000 */
[----:B------:R-:W-:Y:S02]  /*7bf0*/  HADD2.F32 R45, -RZ, R45.H0_H0 ;  /* 0x2000002dff2d7230 */ /* 0x000fe40000004100 */
[C---:B------:R-:W-:Y:S01]  /*7c00*/  FMUL.FTZ R175, R179.reuse, R175 ;  /* 0x000000afb3af7220 */ /* 0x040fe20000410000 */
[----:B------:R-:W-:Y:S02]  /*7c10*/  HADD2.F32 R46, -RZ, R46.H0_H0 ;  /* 0x2000002eff2e7230 */ /* 0x000fe40000004100 */
[-C--:B------:R-:W-:Y:S01]  /*7c20*/  FFMA.FTZ R97, R179, R178.reuse, -R97 ;  /* 0x000000b2b3617223 */ /* 0x080fe20000010861 */
[----:B------:R-:W-:Y:S01]  /*7c30*/  FFMA.FTZ R93, R93, R178, R175 ;  /* 0x000000b25d5d7223 */ /* 0x000fe200000100af */
[--C-:B------:R-:W-:Y:S02]  /*7c40*/  SHF.R.U32.HI R178, RZ, 0x10, R49.reuse ;  /* 0x00000010ffb27819 */ /* 0x100fe40000011631 */
[----:B------:R-:W-:Y:S01]  /*7c50*/  SHF.R.U64 R175, R48, 0x10, R49 ;  /* 0x0000001030af7819 */ /* 0x000fe20000001231 */
[----:B------:R-:W-:-:S02]  /*7c60*/  HADD2.F32 R48, -RZ, R177.H1_H1 ;  /* 0x300000b1ff307230 */ /* 0x000fc40000004100 */
[----:B------:R-:W-:Y:S02]  /*7c70*/  HADD2.F32 R178, -RZ, R178.H0_H0 ;  /* 0x200000b2ffb27230 */ /* 0x000fe40000004100 */
[----:B------:R-:W-:Y:S02]  /*7c80*/  HADD2.F32 R49, -RZ, R176.H1_H1 ;  /* 0x300000b0ff317230 */ /* 0x000fe40000004100 */
[----:B------:R-:W-:Y:S02]  /*7c90*/  HADD2.F32 R175, -RZ, R175.H0_H0 ;  /* 0x200000afffaf7230 */ /* 0x000fe40000004100 */
[-C--:B------:R-:W-:Y:S01]  /*7ca0*/  FMUL.FTZ R176, R48, R178.reuse ;  /* 0x000000b230b07220 */ /* 0x080fe20000410000 */
[----:B------:R-:W-:-:S03]  /*7cb0*/  FMUL.FTZ R178, R49, R178 ;  /* 0x000000b231b27220 */ /* 0x000fc60000410000 */
[-C--:B------:R-:W-:Y:S01]  /*7cc0*/  FFMA.FTZ R49, R49, R45.reuse, -R176 ;  /* 0x0000002d31317223 */ /* 0x080fe200000108b0 */
[----:B------:R-:W-:Y:S02]  /*7cd0*/  HADD2.F32 R176, -RZ, R189.H1_H1 ;  /* 0x300000bdffb07230 */ /* 0x000fe40000004100 */
[----:B------:R-:W-:Y:S01]  /*7ce0*/  FFMA.FTZ R45, R48, R45, R178 ;  /* 0x0000002d302d7223 */ /* 0x000fe200000100b2 */
[----:B------:R-:W-:Y:S01]  /*7cf0*/  MOV R48, R95 ;  /* 0x0000005f00307202 */ /* 0x000fe20000000f00 */
[----:B------:R-:W-:Y:S01]  /*7d00*/  HADD2.F32 R178, -RZ, R191.H0_H0 ;  /* 0x200000bfffb27230 */ /* 0x000fe20000004100 */
[----:B------:R-:W-:Y:S01]  /*7d10*/  F2FP.F16.F32.PACK_AB R49, R49, R97 ;  /* 0x000000613131723e */ /* 0x000fe200000000ff */
[----:B------:R-:W-:Y:S01]  /*7d20*/  HADD2.F32 R95, -RZ, R99.H0_H0 ;  /* 0x20000063ff5f7230 */ /* 0x000fe20000004100 */
[----:B------:R-:W-:Y:S01]  /*7d30*/  F2FP.F16.F32.PACK_AB R45, R45, R93 ;  /* 0x0000005d2d2d723e */ /* 0x000fe200000000ff */
[--C-:B------:R-:W-:Y:S02]  /*7d40*/  HADD2.F32 R177, -RZ, R48.reuse.H0_H0 ;  /* 0x20000030ffb17230 */ /* 0x100fe40000004100 */
[----:B------:R-:W-:-:S02]  /*7d50*/  HADD2.F32 R48, -RZ, R48.H1_H1 ;  /* 0x30000030ff307230 */ /* 0x000fc40000004100 */
[----:B------:R-:W-:Y:S01]  /*7d60*/  FMUL.FTZ R179, R95, R178 ;  /* 0x000000b25fb37220 */ /* 0x000fe20000410000 */
[----:B------:R-:W-:Y:S01]  /*7d70*/  IMAD.MOV.U32 R93, RZ, RZ, R49 ;  /* 0x000000ffff5d7224 */ /* 0x000fe200078e0031 */
[----:B------:R-:W-:Y:S02]  /*7d80*/  MOV R97, R45 ;  /* 0x0000002d00617202 */ /* 0x000fe40000000f00 */
[C---:B------:R-:W-:Y:S01]  /*7d90*/  FFMA.FTZ R179, R177.reuse, R176, -R179 ;  /* 0x000000b0b1b37223 */ /* 0x040fe200000108b3 */
[----:B------:R-:W-:Y:S01]  /*7da0*/  FMUL.FTZ R177, R177, R178 ;  /* 0x000000b2b1b17220 */ /* 0x000fe20000410000 */
[----:B------:R-:W-:-:S03]  /*7db0*/  HADD2.F32 R178, -RZ, R191.H1_H1 ;  /* 0x300000bfffb27230 */ /* 0x000fc60000004100 */
[----:B------:R-:W-:Y:S01]  /*7dc0*/  FFMA.FTZ R177, R95, R176, R177 ;  /* 0x000000b05fb17223 */ /* 0x000fe200000100b1 */
[----:B------:R-:W-:Y:S02]  /*7dd0*/  SHF.R.U32.HI R95, RZ, 0x10, R47 ;  /* 0x00000010ff5f7819 */ /* 0x000fe4000001162f */
[--C-:B------:R-:W-:Y:S01]  /*7de0*/  SHF.R.U64 R47, R50, 0x10, R51.reuse ;  /* 0x00000010322f7819 */ /* 0x100fe20000001233 */
[----:B------:R-:W-:Y:S01]  /*7df0*/  HADD2.F32 R50, -RZ, R99.H1_H1 ;  /* 0x30000063ff327230 */ /* 0x000fe20000004100 */
[----:B------:R-:W-:Y:S01]  /*7e00*/  SHF.R.U32.HI R51, RZ, 0x10, R51 ;  /* 0x00000010ff337819 */ /* 0x000fe20000011633 */
[----:B------:R-:W-:Y:S02]  /*7e10*/  HADD2.F32 R99, -RZ, R95.H0_H0 ;  /* 0x2000005fff637230 */ /* 0x000fe40000004100 */
[----:B------:R-:W-:Y:S02]  /*7e20*/  HADD2.F32 R47, -RZ, R47.H0_H0 ;  /* 0x2000002fff2f7230 */ /* 0x000fe40000004100 */
[----:B------:R-:W-:-:S05]  /*7e30*/  HADD2.F32 R51, -RZ, R51.H0_H0 ;  /* 0x20000033ff337230 */ /* 0x000fca0000004100 */
[----:B------:R-:W-:-:S04]  /*7e40*/  FMUL.FTZ R95, R50, R51 ;  /* 0x00000033325f7220 */ /* 0x000fc80000410000 */
[C---:B------:R-:W-:Y:S01]  /*7e50*/  FFMA.FTZ R95, R48.reuse, R99, -R95 ;  /* 0x00000063305f7223 */ /* 0x040fe2000001085f */
[----:B------:R-:W-:Y:S01]  /*7e60*/  FMUL.FTZ R48, R48, R51 ;  /* 0x0000003330307220 */ /* 0x000fe20000410000 */
[----:B------:R-:W-:-:S03]  /*7e70*/  HADD2.F32 R51, -RZ, R190.H0_H0 ;  /* 0x200000beff337230 */ /* 0x000fc60000004100 */
[----:B------:R-:W-:Y:S01]  /*7e80*/  FFMA.FTZ R48, R50, R99, R48 ;  /* 0x0000006332307223 */ /* 0x000fe20000010030 */
[----:B------:R-:W-:Y:S01]  /*7e90*/  HADD2.F32 R50, -RZ, R96.H0_H0 ;  /* 0x20000060ff327230 */ /* 0x000fe20000004100 */
[----:B------:R-:W-:Y:S01]  /*7ea0*/  F2FP.F16.F32.PACK_AB R95, R95, R179 ;  /* 0x000000b35f5f723e */ /* 0x000fe200000000ff */
[--C-:B------:R-:W-:Y:S02]  /*7eb0*/  HADD2.F32 R99, -RZ, R92.reuse.H0_H0 ;  /* 0x2000005cff637230 */ /* 0x100fe40000004100 */
[----:B------:R-:W-:Y:S02]  /*7ec0*/  HADD2.F32 R92, -RZ, R92.H1_H1 ;  /* 0x3000005cff5c7230 */ /* 0x000fe40000004100 */
[-C--:B------:R-:W-:Y:S01]  /*7ed0*/  FMUL.FTZ R176, R50, R178.reuse ;  /* 0x000000b232b07220 */ /* 0x080fe20000410000 */
[----:B------:R-:W-:Y:S01]  /*7ee0*/  F2FP.F16.F32.PACK_AB R48, R48, R177 ;  /* 0x000000b13030723e */ /* 0x000fe200000000ff */
[C---:B------:R-:W-:Y:S02]  /*7ef0*/  FMUL.FTZ R178, R99.reuse, R178 ;  /* 0x000000b263b27220 */ /* 0x040fe40000410000 */
[----:B------:R-:W-:-:S02]  /*7f00*/  FFMA.FTZ R176, R99, R51, -R176 ;  /* 0x0000003363b07223 */ /* 0x000fc400000108b0 */
[----:B------:R-:W-:Y:S01]  /*7f10*/  FFMA.FTZ R178, R50, R51, R178 ;  /* 0x0000003332b27223 */ /* 0x000fe200000100b2 */
[----:B------:R-:W-:Y:S02]  /*7f20*/  HADD2.F32 R50, -RZ, R96.H1_H1 ;  /* 0x30000060ff327230 */ /* 0x000fe40000004100 */
[----:B------:R-:W-:Y:S02]  /*7f30*/  HADD2.F32 R51, -RZ, R44.H0_H0 ;  /* 0x2000002cff337230 */ /* 0x000fe40000004100 */
[--C-:B------:R-:W-:Y:S02]  /*7f40*/  HADD2.F32 R96, -RZ, R94.reuse.H0_H0 ;  /* 0x2000005eff607230 */ /* 0x100fe40000004100 */
[-C--:B------:R-:W-:Y:S01]  /*7f50*/  FMUL.FTZ R44, R50, R175.reuse ;  /* 0x000000af322c7220 */ /* 0x080fe20000410000 */
[C---:B------:R-:W-:Y:S01]  /*7f60*/  FMUL.FTZ R175, R92.reuse, R175 ;  /* 0x000000af5caf7220 */ /* 0x040fe20000410000 */
[----:B------:R-:W-:Y:S02]  /*7f70*/  HADD2.F32 R94, -RZ, R94.H1_H1 ;  /* 0x3000005eff5e7230 */ /* 0x000fe40000004100 */
[-C--:B------:R-:W-:Y:S01]  /*7f80*/  FFMA.FTZ R44, R92, R51.reuse, -R44 ;  /* 0x000000335c2c7223 */ /* 0x080fe2000001082c */
[----:B------:R-:W-:Y:S01]  /*7f90*/  FFMA.FTZ R50, R50, R51, R175 ;  /* 0x0000003332327223 */ /* 0x000fe200000100af */
[----:B------:R-:W-:-:S02]  /*7fa0*/  HADD2.F32 R175, -RZ, R190.H1_H1 ;  /* 0x300000beffaf7230 */ /* 0x000fc40000004100 */
[--C-:B------:R-:W-:Y:S01]  /*7fb0*/  HADD2.F32 R51, -RZ, R98.reuse.H0_H0 ;  /* 0x20000062ff337230 */ /* 0x100fe20000004100 */
[----:B------:R-:W-:Y:S01]  /*7fc0*/  F2FP.F16.F32.PACK_AB R44, R44, R176 ;  /* 0x000000b02c2c723e */ /* 0x000fe200000000ff */
[----:B------:R-:W-:Y:S01]  /*7fd0*/  HADD2.F32 R92, -RZ, R189.H0_H0 ;  /* 0x200000bdff5c7230 */ /* 0x000fe20000004100 */
[----:B------:R-:W-:Y:S01]  /*7fe0*/  F2FP.F16.F32.PACK_AB R50, R50, R178 ;  /* 0x000000b23232723e */ /* 0x000fe200000000ff */
[----:B------:R-:W-:Y:S02]  /*7ff0*/  HADD2.F32 R98, -RZ, R98.H1_H1 ;  /* 0x30000062ff627230 */ /* 0x000fe40000004100 */
[-C--:B------:R-:W-:Y:S01]  /*8000*/  FMUL.FTZ R99, R51, R175.reuse ;  /* 0x000000af33637220 */ /* 0x080fe20000410000 */
[----:B------:R-:W-:-:S03]  /*8010*/  FMUL.FTZ R175, R96, R175 ;  /* 0x000000af60af7220 */ /* 0x000fc60000410000 */
[-C--:B------:R-:W-:Y:S01]  /*8020*/  FFMA.FTZ R99, R96, R92.reuse, -R99 ;  /* 0x0000005c60637223 */ /* 0x080fe20000010863 */
[----:B------:R-:W-:Y:S01]  /*8030*/  FFMA.FTZ R175, R51, R92, R175 ;  /* 0x0000005c33af7223 */ /* 0x000fe200000100af */
[-C--:B------:R-:W-:Y:S01]  /*8040*/  FMUL.FTZ R51, R98, R47.reuse ;  /* 0x0000002f62337220 */ /* 0x080fe20000410000 */
[C---:B------:R-:W-:Y:S01]  /*8050*/  FMUL.FTZ R47, R94.reuse, R47 ;  /* 0x0000002f5e2f7220 */ /* 0x040fe20000410000 */
[----:B------:R-:W-:Y:S02]  /*8060*/  IMAD.MOV.U32 R92, RZ, RZ, R44 ;  /* 0x000000ffff5c7224 */ /* 0x000fe400078e002c */
[-C--:B------:R-:W-:Y:S01]  /*8070*/  FFMA.FTZ R51, R94, R46.reuse, -R51 ;  /* 0x0000002e5e337223 */ /* 0x080fe20000010833 */
[----:B------:R-:W-:Y:S01]  /*8080*/  FFMA.FTZ R47, R98, R46, R47 ;  /* 0x0000002e622f7223 */ /* 0x000fe2000001002f */
[----:B------:R-:W-:-:S03]  /*8090*/  IMAD.MOV.U32 R96, RZ, RZ, R50 ;  /* 0x000000ffff607224 */ /* 0x000fc600078e0032 */
[----:B------:R-:W-:Y:S01]  /*80a0*/  F2FP.F16.F32.PACK_AB R51, R51, R99 ;  /* 0x000000633333723e */ /* 0x000fe200000000ff */
[----:B------:R-:W-:Y:S01]  /*80b0*/  IMAD.MOV.U32 R99, RZ, RZ, R48 ;  /* 0x000000ffff637224 */ /* 0x000fe200078e0030 */
[----:B------:R-:W-:-:S03]  /*80c0*/  F2FP.F16.F32.PACK_AB R47, R47, R175 ;  /* 0x000000af2f2f723e */ /* 0x000fc600000000ff */
[----:B------:R-:W-:Y:S02]  /*80d0*/  IMAD.MOV.U32 R94, RZ, RZ, R51 ;  /* 0x000000ffff5e7224 */ /* 0x000fe400078e0033 */
[----:B------:R-:W-:-:S07]  /*80e0*/  IMAD.MOV.U32 R98, RZ, RZ, R47 ;  /* 0x000000ffff627224 */ /* 0x000fce00078e002f */
.L_x_687:
[----:B------:R-:W-:Y:S05]  /*80f0*/  BSYNC B2 ;  /* 0x0000000000027941 */ /* 0x000fea0003800000 */
.L_x_686:
[----:B------:R-:W-:Y:S01]  /*8100*/  SHF.R.S32.HI R44, RZ, 0x1f, R22 ;  /* 0x0000001fff2c7819 */ /* 0x000fe20000011416 */
[----:B------:R-:W-:Y:S01]  /*8110*/  ULDC.64 UR4, c[0x0][0x2e8] ;  /* 0x0000ba0000047ab9 */ /* 0x000fe20000000a00 */
[----:B------:R-:W-:Y:S01]  /*8120*/  ISETP.GE.AND P4, PT, R174, R150, PT ;  /* 0x00000096ae00720c */ /* 0x000fe20003f86270 */
[----:B------:R-:W-:Y:S02]  /*8130*/  ULDC.64 UR6, c[0x0][0x208] ;  /* 0x0000820000067ab9 */ /* 0x000fe40000000a00 */
[-C--:B--2---:R-:W-:Y:S02]  /*8140*/  IMAD R46, R44, R138.reuse, RZ ;  /* 0x0000008a2c2e7224 */ /* 0x084fe400078e02ff */
[----:B------:R-:W-:-:S04]  /*8150*/  IMAD.WIDE.U32 R44, R22, R138, R136 ;  /* 0x0000008a162c7225 */ /* 0x000fc800078e0088 */
[----:B------:R-:W-:-:S04]  /*8160*/  IMAD R46, R22, R139, R46 ;  /* 0x0000008b162e7224 */ /* 0x000fc800078e022e */
[--C-:B------:R-:W-:Y:S02]  /*8170*/  @!P4 SHF.R.S32.HI R47, RZ, 0x1f, R174.reuse ;  /* 0x0000001fff2fc819 */ /* 0x100fe400000114ae */
[----:B------:R-:W-:Y:S02]  /*8180*/  IADD3 R45, R46, R45, RZ ;  /* 0x0000002d2e2d7210 */ /* 0x000fe40007ffe0ff */
[----:B------:R-:W-:-:S04]  /*8190*/  @!P4 IADD3 R174, P5, P6, R100, R44, R174 ;  /* 0x0000002c64aec210 */ /* 0x000fc80007ebe0ae */
[----:B------:R-:W-:Y:S02]  /*81a0*/  @!P4 IADD3.X R47, R14, R45, R47, P5, P6 ;  /* 0x0000002d0e2fc210 */ /* 0x000fe40002fec42f */
[----:B------:R-:W-:-:S04]  /*81b0*/  IADD3 R46, P5, P6, R100, R44, R20 ;  /* 0x0000002c642e7210 */ /* 0x000fc80007ebe014 */
[----:B------:R-:W-:Y:S02]  /*81c0*/  IADD3.X R45, R14, R45, R9, P5, P6 ;  /* 0x0000002d0e2d7210 */ /* 0x000fe40002fec409 */
[----:B------:R-:W-:-:S04]  /*81d0*/  LEA R44, P5, R46, UR4, 0x1 ;  /* 0x000000042e2c7c11 */ /* 0x000fc8000f8a08ff */
[----:B------:R-:W-:Y:S02]  /*81e0*/  LEA.HI.X R45, R46, UR5, R45, 0x1, P5 ;  /* 0x000000052e2d7c11 */ /* 0x000fe4000a8f0c2d */
[----:B------:R-:W-:-:S03]  /*81f0*/  @!P4 LEA R46, P5, R174, UR4, 0x1 ;  /* 0x00000004ae2ecc11 */ /* 0x000fc6000f8a08ff */
[----:B---3--:R3:W-:Y:S01]  /*8200*/  STG.E.128 desc[UR6][R44.64], R92 ;  /* 0x0000005c2c007986 */ /* 0x0087e2000c101d06 */
[----:B------:R-:W-:-:S05]  /*8210*/  @!P4 LEA.HI.X R47, R174, UR5, R47, 0x1, P5 ;  /* 0x00000005ae2fcc11 */ /* 0x000fca000a8f0c2f */
[----:B0-----:R3:W-:Y:S04]  /*8220*/  @!P4 STG.E.128 desc[UR6][R46.64], R96 ;  /* 0x000000602e00c986 */ /* 0x0017e8000c101d06 */
.L_x_685:
[----:B------:R-:W-:Y:S05]  /*8230*/  BSYNC B1 ;  /* 0x0000000000017941 */ /* 0x000fea0003800000 */
.L_x_684:
[----:B------:R-:W-:Y:S01]  /*8240*/  VIADD R175, R22, 0x20 ;  /* 0x0000002016af7836 */ /* 0x000fe20000000000 */
[----:B------:R-:W-:Y:S04]  /*8250*/  BSSY B1, `(.L_x_688) ;  /* 0x000008d000017945 */ /* 0x000fe80003800000 */
[----:B------:R-:W-:-:S13]  /*8260*/  ISETP.GE.OR P4, PT, R175, R4, P0 ;  /* 0x00000004af00720c */ /* 0x000fda0000786670 */
[----:B------:R-:W-:Y:S05]  /*8270*/  @P4 BRA `(.L_x_689) ;  /* 0x0000000800284947 */ /* 0x000fea0003800000 */
[----:B---3--:R-:W3:Y:S04]  /*8280*/  LDL R44, [R1+0x4] ;  /* 0x00000400012c7983 */ /* 0x008ee80000100800 */
[----:B------:R-:W4:Y:S01]  /*8290*/  LDL R47, [R1+0x40] ;  /* 0x00004000012f7983 */ /* 0x000f220000100800 */
[C---:B------:R-:W-:Y:S01]  /*82a0*/  VIADD R46, R22.reuse, 0x20 ;  /* 0x00000020162e7836 */ /* 0x040fe20000000000 */
[----:B------:R-:W-:Y:S01]  /*82b0*/  BSSY B2, `(.L_x_690) ;  /* 0x0000074000027945 */ /* 0x000fe20003800000 */
[----:B------:R-:W-:-:S03]  /*82c0*/  VIADD R48, R22, 0x20 ;  /* 0x0000002016307836 */ /* 0x000fc60000000000 */
[----:B------:R-:W-:Y:S01]  /*82d0*/  SHF.L.U32 R46, R46, 0x6, RZ ;  /* 0x000000062e2e7819 */ /* 0x000fe200000006ff */
[----:B------:R-:W-:-:S03]  /*82e0*/  IMAD.SHL.U32 R48, R48, 0x40, RZ ;  /* 0x0000004030307824 */ /* 0x000fc600078e00ff */
[----:B------:R-:W-:Y:S02]  /*82f0*/  LOP3.LUT R46, R46, 0x1c0, RZ, 0xc0, !PT ;  /* 0x000001c02e2e7812 */ /* 0x000fe400078ec0ff */
[----:B------:R-:W-:Y:S02]  /*8300*/  LOP3.LUT R48, R48, 0x1c0, RZ, 0xc0, !PT ;  /* 0x000001c030307812 */ /* 0x000fe400078ec0ff */
[----:B------:R-:W-:Y:S02]  /*8310*/  SHF.R.U32.HI R46, RZ, 0x3, R46 ;  /* 0x00000003ff2e7819 */ /* 0x000fe4000001162e */
[----:B---3--:R-:W-:-:S04]  /*8320*/  LOP3.LUT P5, RZ, R44, 0x1, RZ, 0xc0, !PT ;  /* 0x000000012cff7812 */ /* 0x008fc800078ac0ff */
[----:B------:R-:W-:-:S04]  /*8330*/  SEL R44, R43, R151, !P5 ;  /* 0x000000972b2c7207 */ /* 0x000fc80006800000 */
[----:B------:R-:W-:-:S04]  /*8340*/  SHF.R.S32.HI R45, RZ, 0x1f, R44 ;  /* 0x0000001fff2d7819 */ /* 0x000fc8000001142c */
[----:B------:R-:W-:-:S04]  /*8350*/  LEA.HI R45, R45, R44, RZ, 0x4 ;  /* 0x0000002c2d2d7211 */ /* 0x000fc800078f20ff */
[----:B------:R-:W-:-:S04]  /*8360*/  LEA.HI.SX32 R92, R45, R10, 0x1c ;  /* 0x0000000a2d5c7211 */ /* 0x000fc800078fe2ff */
[----:B------:R-:W-:-:S04]  /*8370*/  SHF.R.S32.HI R45, RZ, 0x1f, R92 ;  /* 0x0000001fff2d7819 */ /* 0x000fc8000001145c */
[----:B------:R-:W-:Y:S01]  /*8380*/  LEA.HI R45, R45, R92, RZ, 0x3 ;  /* 0x0000005c2d2d7211 */ /* 0x000fe200078f18ff */
[----:B------:R-:W-:-:S03]  /*8390*/  IMAD.SHL.U32 R92, R92, 0x8, RZ ;  /* 0x000000085c5c7824 */ /* 0x000fc600078e00ff */
[----:B------:R-:W-:Y:S02]  /*83a0*/  SHF.R.S32.HI R45, RZ, 0x3, R45 ;  /* 0x00000003ff2d7819 */ /* 0x000fe4000001142d */
[----:B------:R-:W-:-:S03]  /*83b0*/  LOP3.LUT R44, R48, 0x38, R92, 0xf8, !PT ;  /* 0x00000038302c7812 */ /* 0x000fc600078ef85c */
[----:B----4-:R-:W-:Y:S01]  /*83c0*/  IMAD R45, R45, 0x2c00, R47 ;  /* 0x00002c002d2d7824 */ /* 0x010fe200078e022f */
[----:B------:R-:W-:Y:S01]  /*83d0*/  LOP3.LUT R44, R44, R46, RZ, 0x3c, !PT ;  /* 0x0000002e2c2c7212 */ /* 0x000fe200078e3cff */
[----:B------:R-:W-:-:S04]  /*83e0*/  IMAD R47, R23, 0x5800, R146 ;  /* 0x00005800172f7824 */ /* 0x000fc800078e0292 */
[----:B------:R-:W-:-:S04]  /*83f0*/  IMAD.IADD R44, R45, 0x1, R44 ;  /* 0x000000012d2c7824 */ /* 0x000fc800078e022c */
[----:B------:R-:W-:Y:S01]  /*8400*/  IMAD R45, R23, 0x5800, R44 ;  /* 0x00005800172d7824 */ /* 0x000fe200078e022c */
[----:B------:R-:W-:-:S03]  /*8410*/  LEA R44, R47, R2, 0x1 ;  /* 0x000000022f2c7211 */ /* 0x000fc600078e08ff */
[----:B------:R-:W-:-:S03]  /*8420*/  IMAD R48, R45, 0x2, R2 ;  /* 0x000000022d307824 */ /* 0x000fc600078e0202 */
[----:B------:R-:W0:Y:S04]  /*8430*/  LDS.128 R44, [R44+0x1e400] ;  /* 0x01e400002c2c7984 */ /* 0x000e280000000c00 */
[----:B------:R-:W3:Y:S01]  /*8440*/  LDS.128 R48, [R48+0x1e400] ;  /* 0x01e4000030307984 */ /* 0x000ee20000000c00 */
[----:B------:R-:W-:Y:S05]  /*8450*/  @P3 BRA `(.L_x_691) ;  /* 0x0000000400643947 */ /* 0x000fea0003800000 */
[----:B---3--:R-:W-:Y:S01]  /*8460*/  IMAD.MOV.U32 R95, RZ, RZ, R49 ;  /* 0x000000ffff5f7224 */ /* 0x008fe200078e0031 */
[----:B------:R-:W-:Y:S01]  /*8470*/  SHF.R.U64 R56, R56, 0x10, R57 ;  /* 0x0000001038387819 */ /* 0x000fe20000001239 */
[----:B0-----:R-:W-:Y:S01]  /*8480*/  IMAD.MOV.U32 R49, RZ, RZ, R45 ;  /* 0x000000ffff317224 */ /* 0x001fe200078e002d */
[----:B------:R-:W-:Y:S01]  /*8490*/  SHF.R.U64 R52, R52, 0x10, R53 ;  /* 0x0000001034347819 */ /* 0x000fe20000001235 */
[----:B------:R-:W-:Y:S01]  /*84a0*/  HADD2.F32 R96, -RZ, R194.H1_H1 ;  /* 0x300000c2ff607230 */ /* 0x000fe20000004100 */
[----:B------:R-:W-:Y:S01]  /*84b0*/  SHF.R.U64 R58, R58, 0x10, R59 ;  /* 0x000000103a3a7819 */ /* 0x000fe2000000123b */
[----:B------:R-:W-:Y:S01]  /*84c0*/  HADD2.F32 R93, -RZ, R95.H0_H0 ;  /* 0x2000005fff5d7230 */ /* 0x000fe20000004100 */
[----:B------:R-:W-:Y:S01]  /*84d0*/  SHF.R.U64 R54, R54, 0x10, R55 ;  /* 0x0000001036367819 */ /* 0x000fe20000001237 */
[----:B------:R-:W-:Y:S02]  /*84e0*/  HADD2.F32 R94, -RZ, R49.H0_H0 ;  /* 0x20000031ff5e7230 */ /* 0x000fe40000004100 */
[----:B------:R-:W-:-:S02]  /*84f0*/  HADD2.F32 R45, -RZ, R193.H0_H0 ;  /* 0x200000c1ff2d7230 */ /* 0x000fc40000004100 */
[CC--:B------:R-:W-:Y:S01]  /*8500*/  FMUL.FTZ R97, R93.reuse, R96.reuse ;  /* 0x000000605d617220 */ /* 0x0c0fe20000410000 */
[----:B------:R-:W-:Y:S02]  /*8510*/  HADD2.F32 R49, -RZ, R49.H1_H1 ;  /* 0x30000031ff317230 */ /* 0x000fe40000004100 */
[C---:B------:R-:W-:Y:S01]  /*8520*/  FMUL.FTZ R96, R94.reuse, R96 ;  /* 0x000000605e607220 */ /* 0x040fe20000410000 */
[----:B------:R-:W-:Y:S02]  /*8530*/  HADD2.F32 R98, -RZ, R193.H1_H1 ;  /* 0x300000c1ff627230 */ /* 0x000fe40000004100 */
[-C--:B------:R-:W-:Y:S01]  /*8540*/  FFMA.FTZ R94, R94, R45.reuse, -R97 ;  /* 0x0000002d5e5e7223 */ /* 0x080fe20000010861 */
[----:B------:R-:W-:Y:S02]  /*8550*/  HADD2.F32 R174, -RZ, R194.H0_H0 ;  /* 0x200000c2ffae7230 */ /* 0x000fe40000004100 */
[----:B------:R-:W-:Y:S01]  /*8560*/  FFMA.FTZ R93, R93, R45, R96 ;  /* 0x0000002d5d5d7223 */ /* 0x000fe20000010060 */
[----:B------:R-:W-:Y:S01]  /*8570*/  SHF.R.U32.HI R96, RZ, 0x10, R57 ;  /* 0x00000010ff607819 */ /* 0x000fe20000011639 */
[----:B------:R-:W-:Y:S01]  /*8580*/  HADD2.F32 R45, -RZ, R95.H1_H1 ;  /* 0x3000005fff2d7230 */ /* 0x000fe20000004100 */
[----:B------:R-:W-:Y:S01]  /*8590*/  SHF.R.U32.HI R95, RZ, 0x10, R53 ;  /* 0x00000010ff5f7819 */ /* 0x000fe20000011635 */
[----:B------:R-:W-:-:S02]  /*85a0*/  HADD2.F32 R57, -RZ, R192.H1_H1 ;  /* 0x300000c0ff397230 */ /* 0x000fc40000004100 */
[----:B------:R-:W-:Y:S02]  /*85b0*/  HADD2.F32 R96, -RZ, R96.H0_H0 ;  /* 0x20000060ff607230 */ /* 0x000fe40000004100 */
[----:B------:R-:W-:Y:S02]  /*85c0*/  HADD2.F32 R95, -RZ, R95.H0_H0 ;  /* 0x2000005fff5f7230 */ /* 0x000fe40000004100 */
[----:B------:R-:W-:Y:S02]  /*85d0*/  HADD2.F32 R56, -RZ, R56.H0_H0 ;  /* 0x20000038ff387230 */ /* 0x000fe40000004100 */
[-C--:B------:R-:W-:Y:S01]  /*85e0*/  FMUL.FTZ R97, R45, R96.reuse ;  /* 0x000000602d617220 */ /* 0x080fe20000410000 */
[C---:B------:R-:W-:Y:S01]  /*85f0*/  FMUL.FTZ R96, R49.reuse, R96 ;  /* 0x0000006031607220 */ /* 0x040fe20000410000 */
[----:B------:R-:W-:Y:S02]  /*8600*/  HADD2.F32 R52, -RZ, R52.H0_H0 ;  /* 0x20000034ff347230 */ /* 0x000fe40000004100 */
[-C--:B------:R-:W-:Y:S01]  /*8610*/  FFMA.FTZ R49, R49, R95.reuse, -R97 ;  /* 0x0000005f31317223 */ /* 0x080fe20000010861 */
[----:B------:R-:W-:Y:S01]  /*8620*/  FFMA.FTZ R45, R45, R95, R96 ;  /* 0x0000005f2d2d7223 */ /* 0x000fe20000010060 */
[----:B------:R-:W-:Y:S01]  /*8630*/  MOV R95, R51 ;  /* 0x00000033005f7202 */ /* 0x000fe20000000f00 */
[----:B------:R-:W-:-:S02]  /*8640*/  HADD2.F32 R51, -RZ, R47.H0_H0 ;  /* 0x2000002fff337230 */ /* 0x000fc40000004100 */
[----:B------:R-:W-:Y:S01]  /*8650*/  HADD2.F32 R97, -RZ, R192.H0_H0 ;  /* 0x200000c0ff617230 */ /* 0x000fe20000004100 */
[----:B------:R-:W-:Y:S01]  /*8660*/  F2FP.F16.F32.PACK_AB R49, R49, R94 ;  /* 0x0000005e3131723e */ /* 0x000fe200000000ff */
[--C-:B------:R-:W-:Y:S01]  /*8670*/  HADD2.F32 R96, -RZ, R95.reuse.H0_H0 ;  /* 0x2000005fff607230 */ /* 0x100fe20000004100 */
[----:B------:R-:W-:Y:S01]  /*8680*/  F2FP.F16.F32.PACK_AB R93, R45, R93 ;  /* 0x0000005d2d5d723e */ /* 0x000fe200000000ff */
[----:B------:R-:W-:Y:S02]  /*8690*/  HADD2.F32 R95, -RZ, R95.H1_H1 ;  /* 0x3000005fff5f7230 */ /* 0x000fe40000004100 */
[----:B------:R-:W-:Y:S02]  /*86a0*/  HADD2.F32 R47, -RZ, R47.H1_H1 ;  /* 0x3000002fff2f7230 */ /* 0x000fe40000004100 */
[-C--:B------:R-:W-:Y:S01]  /*86b0*/  FMUL.FTZ R99, R96, R98.reuse ;  /* 0x0000006260637220 */ /* 0x080fe20000410000 */
[----:B------:R-:W-:Y:S01]  /*86c0*/  FMUL.FTZ R98, R51, R98 ;  /* 0x0000006233627220 */ /* 0x000fe20000410000 */
[----:B------:R-:W-:-:S02]  /*86d0*/  HADD2.F32 R58, -RZ, R58.H0_H0 ;  /* 0x2000003aff3a7230 */ /* 0x000fc40000004100 */
[-C--:B------:R-:W-:Y:S01]  /*86e0*/  FFMA.FTZ R51, R51, R97.reuse, -R99 ;  /* 0x0000006133337223 */ /* 0x080fe20000010863 */
[----:B------:R-:W-:Y:S01]  /*86f0*/  FFMA.FTZ R98, R96, R97, R98 ;  /* 0x0000006160627223 */ /* 0x000fe20000010062 */
[----:B------:R-:W-:Y:S01]  /*8700*/  SHF.R.U32.HI R96, RZ, 0x10, R59 ;  /* 0x00000010ff607819 */ /* 0x000fe2000001163b */
[----:B------:R-:W-:Y:S01]  /*8710*/  HADD2.F32 R54, -RZ, R54.H0_H0 ;  /* 0x20000036ff367230 */ /* 0x000fe20000004100 */
[----:B------:R-:W-:Y:S01]  /*8720*/  SHF.R.U32.HI R97, RZ, 0x10, R55 ;  /* 0x00000010ff617819 */ /* 0x000fe20000011637 */
[----:B------:R-:W-:Y:S01]  /*8730*/  IMAD.MOV.U32 R45, RZ, RZ, R49 ;  /* 0x000000ffff2d7224 */ /* 0x000fe200078e0031 */
[----:B------:R-:W-:Y:S01]  /*8740*/  MOV R49, R93 ;  /* 0x0000005d00317202 */ /* 0x000fe20000000f00 */
[----:B------:R-:W-:Y:S02]  /*8750*/  HADD2.F32 R96, -RZ, R96.H0_H0 ;  /* 0x20000060ff607230 */ /* 0x000fe40000004100 */
[----:B------:R-:W-:-:S03]  /*8760*/  HADD2.F32 R97, -RZ, R97.H0_H0 ;  /* 0x20000061ff617230 */ /* 0x000fc60000004100 */
[-C--:B------:R-:W-:Y:S01]  /*8770*/  FMUL.FTZ R99, R95, R96.reuse ;  /* 0x000000605f637220 */ /* 0x080fe20000410000 */
[----:B------:R-:W-:-:S03]  /*8780*/  FMUL.FTZ R96, R47, R96 ;  /* 0x000000602f607220 */ /* 0x000fc60000410000 */
[-C--:B------:R-:W-:Y:S01]  /*8790*/  FFMA.FTZ R99, R47, R97.reuse, -R99 ;  /* 0x000000612f637223 */ /* 0x080fe20000010863 */
[----:B------:R-:W-:Y:S01]  /*87a0*/  FFMA.FTZ R96, R95, R97, R96 ;  /* 0x000000615f607223 */ /* 0x000fe20000010060 */
[----:B------:R-:W-:Y:S02]  /*87b0*/  HADD2.F32 R47, -RZ, R48.H0_H0 ;  /* 0x20000030ff2f7230 */ /* 0x000fe40000004100 */
[----:B------:R-:W-:Y:S01]  /*87c0*/  HADD2.F32 R95, -RZ, R44.H0_H0 ;  /* 0x2000002cff5f7230 */ /* 0x000fe20000004100 */
[----:B------:R-:W-:Y:S01]  /*87d0*/  F2FP.F16.F32.PACK_AB R51, R99, R51 ;  /* 0x000000336333723e */ /* 0x000fe200000000ff */
[----:B------:R-:W-:Y:S02]  /*87e0*/  HADD2.F32 R48, -RZ, R48.H1_H1 ;  /* 0x30000030ff307230 */ /* 0x000fe40000004100 */
[-C--:B------:R-:W-:Y:S01]  /*87f0*/  FMUL.FTZ R97, R47, R174.reuse ;  /* 0x000000ae2f617220 */ /* 0x080fe20000410000 */
[----:B------:R-:W-:Y:S02]  /*8800*/  HADD2.F32 R44, -RZ, R44.H1_H1 ;  /* 0x3000002cff2c7230 */ /* 0x000fe40000004100 */
[C---:B------:R-:W-:Y:S01]  /*8810*/  FMUL.FTZ R174, R95.reuse, R174 ;  /* 0x000000ae5fae7220 */ /* 0x040fe20000410000 */
[----:B------:R-:W-:Y:S01]  /*8820*/  F2FP.F16.F32.PACK_AB R96, R96, R98 ;  /* 0x000000626060723e */ /* 0x000fe200000000ff */
[----:B------:R-:W-:-:S02]  /*8830*/  FFMA.FTZ R97, R95, R57, -R97 ;  /* 0x000000395f617223 */ /* 0x000fc40000010861 */
[----:B------:R-:W-:Y:S01]  /*8840*/  FFMA.FTZ R174, R47, R57, R174 ;  /* 0x000000392fae7223 */ /* 0x000fe200000100ae */
[-C--:B------:R-:W-:Y:S01]  /*8850*/  FMUL.FTZ R47, R48, R56.reuse ;  /* 0x00000038302f7220 */ /* 0x080fe20000410000 */
[C---:B------:R-:W-:Y:S01]  /*8860*/  FMUL.FTZ R56, R44.reuse, R56 ;  /* 0x000000382c387220 */ /* 0x040fe20000410000 */
[----:B------:R-:W-:Y:S02]  /*8870*/  HADD2.F32 R57, -RZ, R188.H1_H1 ;  /* 0x300000bcff397230 */ /* 0x000fe40000004100 */
[-C--:B------:R-:W-:Y:S01]  /*8880*/  FFMA.FTZ R47, R44, R52.reuse, -R47 ;  /* 0x000000342c2f7223 */ /* 0x080fe2000001082f */
[----:B------:R-:W-:Y:S01]  /*8890*/  FFMA.FTZ R56, R48, R52, R56 ;  /* 0x0000003430387223 */ /* 0x000fe20000010038 */
[----:B------:R-:W-:Y:S02]  /*88a0*/  HADD2.F32 R44, -RZ, R50.H0_H0 ;  /* 0x20000032ff2c7230 */ /* 0x000fe40000004100 */
[----:B------:R-:W-:Y:S02]  /*88b0*/  HADD2.F32 R52, -RZ, R46.H0_H0 ;  /* 0x2000002eff347230 */ /* 0x000fe40000004100 */
[----:B------:R-:W-:-:S02]  /*88c0*/  HADD2.F32 R48, -RZ, R188.H0_H0 ;  /* 0x200000bcff307230 */ /* 0x000fc40000004100 */
[-C--:B------:R-:W-:Y:S01]  /*88d0*/  FMUL.FTZ R53, R44, R57.reuse ;  /* 0x000000392c357220 */ /* 0x080fe20000410000 */
[----:B------:R-:W-:Y:S02]  /*88e0*/  HADD2.F32 R50, -RZ, R50.H1_H1 ;  /* 0x30000032ff327230 */ /* 0x000fe40000004100 */
[C---:B------:R-:W-:Y:S01]  /*88f0*/  FMUL.FTZ R57, R52.reuse, R57 ;  /* 0x0000003934397220 */ /* 0x040fe20000410000 */
[----:B------:R-:W-:Y:S02]  /*8900*/  HADD2.F32 R46, -RZ, R46.H1_H1 ;  /* 0x3000002eff2e7230 */ /* 0x000fe40000004100 */
[----:B------:R-:W-:Y:S01]  /*8910*/  FFMA.FTZ R53, R52, R48, -R53 ;  /* 0x0000003034357223 */ /* 0x000fe20000010835 */
[----:B------:R-:W-:Y:S01]  /*8920*/  F2FP.F16.F32.PACK_AB R56, R56, R174 ;  /* 0x000000ae3838723e */ /* 0x000fe200000000ff */
[----:B------:R-:W-:Y:S01]  /*8930*/  FFMA.FTZ R57, R44, R48, R57 ;  /* 0x000000302c397223 */ /* 0x000fe20000010039 */
[-C--:B------:R-:W-:Y:S01]  /*8940*/  FMUL.FTZ R44, R50, R58.reuse ;  /* 0x0000003a322c7220 */ /* 0x080fe20000410000 */
[----:B------:R-:W-:Y:S01]  /*8950*/  FMUL.FTZ R58, R46, R58 ;  /* 0x0000003a2e3a7220 */ /* 0x000fe20000410000 */
[----:B------:R-:W-:Y:S01]  /*8960*/  F2FP.F16.F32.PACK_AB R48, R47, R97 ;  /* 0x000000612f30723e */ /* 0x000fe200000000ff */
[----:B------:R-:W-:-:S02]  /*8970*/  IMAD.MOV.U32 R47, RZ, RZ, R51 ;  /* 0x000000ffff2f7224 */ /* 0x000fc400078e0033 */
[-C--:B------:R-:W-:Y:S01]  /*8980*/  FFMA.FTZ R44, R46, R54.reuse, -R44 ;  /* 0x000000362e2c7223 */ /* 0x080fe2000001082c */
[----:B------:R-:W-:Y:S01]  /*8990*/  FFMA.FTZ R58, R50, R54, R58 ;  /* 0x00000036323a7223 */ /* 0x000fe2000001003a */
[----:B------:R-:W-:-:S03]  /*89a0*/  IMAD.MOV.U32 R51, RZ, RZ, R96 ;  /* 0x000000ffff337224 */ /* 0x000fc600078e0060 */
[----:B------:R-:W-:Y:S01]  /*89b0*/  F2FP.F16.F32.PACK_AB R46, R44, R53 ;  /* 0x000000352c2e723e */ /* 0x000fe200000000ff */
[----:B------:R-:W-:Y:S01]  /*89c0*/  IMAD.MOV.U32 R44, RZ, RZ, R48 ;  /* 0x000000ffff2c7224 */ /* 0x000fe200078e0030 */
[----:B------:R-:W-:Y:S01]  /*89d0*/  F2FP.F16.F32.PACK_AB R50, R58, R57 ;  /* 0x000000393a32723e */ /* 0x000fe200000000ff */
[----:B------:R-:W-:-:S07]  /*89e0*/  IMAD.MOV.U32 R48, RZ, RZ, R56 ;  /* 0x000000ffff307224 */ /* 0x000fce00078e0038 */
.L_x_691:
[----:B------:R-:W-:Y:S05]  /*89f0*/  BSYNC B2 ;  /* 0x0000000000027941 */ /* 0x000fea0003800000 */
.L_x_690:
[-C--:B--2---:R-:W-:Y:S01]  /*8a00*/  IMAD R54, R155, R138.reuse, RZ ;  /* 0x0000008a9b367224 */ /* 0x084fe200078e02ff */
[----:B------:R-:W-:Y:S01]  /*8a10*/  ULDC.64 UR4, c[0x0][0x2e8] ;  /* 0x0000ba0000047ab9 */ /* 0x000fe20000000a00 */
[----:B------:R-:W-:Y:S01]  /*8a20*/  IMAD.WIDE.U32 R52, R175, R138, R136 ;  /* 0x0000008aaf347225 */ /* 0x000fe200078e0088 */
[----:B------:R-:W-:-:S03]  /*8a30*/  ULDC.64 UR6, c[0x0][0x208] ;  /* 0x0000820000067ab9 */ /* 0x000fc60000000a00 */
[----:B------:R-:W-:Y:S01]  /*8a40*/  IMAD R55, R175, R139, R54 ;  /* 0x0000008baf377224 */ /* 0x000fe200078e0236 */
[----:B------:R-:W-:-:S03]  /*8a50*/  IADD3 R54, P4, P5, R100, R52, R20 ;  /* 0x0000003464367210 */ /* 0x000fc60007d9e014 */
[----:B------:R-:W-:-:S05]  /*8a60*/  IMAD.IADD R55, R53, 0x1, R55 ;  /* 0x0000000135377824 */ /* 0x000fca00078e0237 */
[----:B------:R-:W-:Y:S02]  /*8a70*/  IADD3.X R53, R14, R55, R9, P4, P5 ;  /* 0x000000370e357210 */ /* 0x000fe400027ea409 */
[----:B------:R-:W-:-:S13]  /*8a80*/  ISETP.GE.AND P4, PT, R92, R150, PT ;  /* 0x000000965c00720c */ /* 0x000fda0003f86270 */
[--C-:B------:R-:W-:Y:S02]  /*8a90*/  @!P4 SHF.R.S32.HI R56, RZ, 0x1f, R92.reuse ;  /* 0x0000001fff38c819 */ /* 0x100fe4000001145c */
[----:B------:R-:W-:-:S04]  /*8aa0*/  @!P4 IADD3 R92, P5, P6, R100, R52, R92 ;  /* 0x00000034645cc210 */ /* 0x000fc80007ebe05c */
[----:B------:R-:W-:Y:S02]  /*8ab0*/  @!P4 IADD3.X R55, R14, R55, R56, P5, P6 ;  /* 0x000000370e37c210 */ /* 0x000fe40002fec438 */
[----:B------:R-:W-:-:S04]  /*8ac0*/  LEA R52, P5, R54, UR4, 0x1 ;  /* 0x0000000436347c11 */ /* 0x000fc8000f8a08ff */
[----:B------:R-:W-:Y:S02]  /*8ad0*/  LEA.HI.X R53, R54, UR5, R53, 0x1, P5 ;  /* 0x0000000536357c11 */ /* 0x000fe4000a8f0c35 */
[----:B------:R-:W-:-:S03]  /*8ae0*/  @!P4 LEA R54, P5, R92, UR4, 0x1 ;  /* 0x000000045c36cc11 */ /* 0x000fc6000f8a08ff */
[----:B0-----:R0:W-:Y:S01]  /*8af0*/  STG.E.128 desc[UR6][R52.64], R44 ;  /* 0x0000002c34007986 */ /* 0x0011e2000c101d06 */
[----:B------:R-:W-:-:S05]  /*8b00*/  @!P4 LEA.HI.X R55, R92, UR5, R55, 0x1, P5 ;  /* 0x000000055c37cc11 */ /* 0x000fca000a8f0c37 */
[----:B---3--:R0:W-:Y:S04]  /*8b10*/  @!P4 STG.E.128 desc[UR6][R54.64], R48 ;  /* 0x000000303600c986 */ /* 0x0081e8000c101d06 */
.L_x_689:
[----:B------:R-:W-:Y:S05]  /*8b20*/  BSYNC B1 ;  /* 0x0000000000017941 */ /* 0x000fea0003800000 */
.L_x_688:
[----:B0--3--:R-:W-:Y:S01]  /*8b30*/  IADD3 R45, R22, 0x40, RZ ;  /* 0x00000040162d7810 */ /* 0x009fe20007ffe0ff */
[----:B------:R-:W-:Y:S03]  /*8b40*/  BSSY B1, `(.L_x_692) ;  /* 0x0000087000017945 */ /* 0x000fe60003800000 */
[----:B------:R-:W-:-:S13]  /*8b50*/  ISETP.GE.OR P4, PT, R45, R4, P0 ;  /* 0x000000042d00720c */ /* 0x000fda0000786670 */
[----:B------:R-:W-:Y:S05]  /*8b60*/  @P4 BRA `(.L_x_693) ;  /* 0x0000000800104947 */ /* 0x000fea0003800000 */
[----:B------:R-:W3:Y:S04]  /*8b70*/  LDL R44, [R1+0x4] ;  /* 0x00000400012c7983 */ /* 0x000ee80000100800 */
[----:B------:R-:W4:Y:S01]  /*8b80*/  LDL R47, [R1+0x3c] ;  /* 0x00003c00012f7983 */ /* 0x000f220000100800 */
[----:B--2---:R-:W-:Y:S01]  /*8b90*/  IMAD.WIDE.U32 R52, R45, R138, R136 ;  /* 0x0000008a2d347225 */ /* 0x004fe200078e0088 */
[----:B------:R-:W-:Y:S03]  /*8ba0*/  BSSY B2, `(.L_x_694) ;  /* 0x0000074000027945 */ /* 0x000fe60003800000 */
[----:B------:R-:W-:Y:S01]  /*8bb0*/  VIADD R46, R22, 0x40 ;  /* 0x00000040162e7836 */ /* 0x000fe20000000000 */
[----:B------:R-:W-:Y:S01]  /*8bc0*/  IADD3 R54, P4, P5, R100, R52, R20 ;  /* 0x0000003464367210 */ /* 0x000fe20007d9e014 */
[----:B------:R-:W-:-:S03]  /*8bd0*/  VIADD R48, R22, 0x40 ;  /* 0x0000004016307836 */ /* 0x000fc60000000000 */
[----:B------:R-:W-:Y:S01]  /*8be0*/  SHF.L.U32 R46, R46, 0x6, RZ ;  /* 0x000000062e2e7819 */ /* 0x000fe200000006ff */
[----:B------:R-:W-:-:S03]  /*8bf0*/  IMAD.SHL.U32 R48, R48, 0x40, RZ ;  /* 0x0000004030307824 */ /* 0x000fc600078e00ff */
[----:B------:R-:W-:Y:S02]  /*8c00*/  LOP3.LUT R46, R46, 0x1c0, RZ, 0xc0, !PT ;  /* 0x000001c02e2e7812 */ /* 0x000fe400078ec0ff */
[----:B------:R-:W-:Y:S02]  /*8c10*/  LOP3.LUT R48, R48, 0x1c0, RZ, 0xc0, !PT ;  /* 0x000001c030307812 */ /* 0x000fe400078ec0ff */
[----:B------:R-:W-:Y:S02]  /*8c20*/  SHF.R.U32.HI R46, RZ, 0x3, R46 ;  /* 0x00000003ff2e7819 */ /* 0x000fe4000001162e */
[----:B---3--:R-:W-:Y:S01]  /*8c30*/  LOP3.LUT P6, RZ, R44, 0x1, RZ, 0xc0, !PT ;  /* 0x000000012cff7812 */ /* 0x008fe200078cc0ff */
[----:B------:R-:W-:-:S04]  /*8c40*/  IMAD R44, R154, R138, RZ ;  /* 0x0000008a9a2c7224 */ /* 0x000fc800078e02ff */
[----:B------:R-:W-:Y:S01]  /*8c50*/  IMAD R45, R45, R139, R44 ;  /* 0x0000008b2d2d7224 */ /* 0x000fe200078e022c */
[----:B------:R-:W-:-:S03]  /*8c60*/  SEL R44, R43, R151, !P6 ;  /* 0x000000972b2c7207 */ /* 0x000fc60007000000 */
[----:B------:R-:W-:Y:S01]  /*8c70*/  IMAD.IADD R56, R53, 0x1, R45 ;  /* 0x0000000135387824 */ /* 0x000fe200078e022d */
[----:B------:R-:W-:-:S04]  /*8c80*/  SHF.R.S32.HI R45, RZ, 0x1f, R44 ;  /* 0x0000001fff2d7819 */ /* 0x000fc8000001142c */
[----:B------:R-:W-:Y:S02]  /*8c90*/  LEA.HI R45, R45, R44, RZ, 0x4 ;  /* 0x0000002c2d2d7211 */ /* 0x000fe400078f20ff */
[----:B------:R-:W-:Y:S02]  /*8ca0*/  IADD3.X R55, R14, R56, R9, P4, P5 ;  /* 0x000000380e377210 */ /* 0x000fe400027ea409 */
[----:B------:R-:W-:-:S04]  /*8cb0*/  LEA.HI.SX32 R45, R45, R10, 0x1c ;  /* 0x0000000a2d2d7211 */ /* 0x000fc800078fe2ff */
[----:B------:R-:W-:Y:S01]  /*8cc0*/  SHF.R.S32.HI R44, RZ, 0x1f, R45 ;  /* 0x0000001fff2c7819 */ /* 0x000fe2000001142d */
[----:B------:R-:W-:-:S03]  /*8cd0*/  IMAD.SHL.U32 R57, R45, 0x8, RZ ;  /* 0x000000082d397824 */ /* 0x000fc600078e00ff */
[----:B------:R-:W-:-:S04]  /*8ce0*/  LEA.HI R44, R44, R45, RZ, 0x3 ;  /* 0x0000002d2c2c7211 */ /* 0x000fc800078f18ff */
[----:B------:R-:W-:Y:S02]  /*8cf0*/  SHF.R.S32.HI R45, RZ, 0x3, R44 ;  /* 0x00000003ff2d7819 */ /* 0x000fe4000001142c */
[----:B------:R-:W-:-:S03]  /*8d00*/  LOP3.LUT R44, R48, 0x38, R57, 0xf8, !PT ;  /* 0x00000038302c7812 */ /* 0x000fc600078ef839 */
[----:B----4-:R-:W-:Y:S01]  /*8d10*/  IMAD R45, R45, 0x2c00, R47 ;  /* 0x00002c002d2d7824 */ /* 0x010fe200078e022f */
[----:B------:R-:W-:-:S05]  /*8d20*/  LOP3.LUT R44, R44, R46, RZ, 0x3c, !PT ;  /* 0x0000002e2c2c7212 */ /* 0x000fca00078e3cff */
[----:B------:R-:W-:Y:S02]  /*8d30*/  IMAD.IADD R44, R45, 0x1, R44 ;  /* 0x000000012d2c7824 */ /* 0x000fe400078e022c */
[C---:B------:R-:W-:Y:S02]  /*8d40*/  IMAD R45, R23.reuse, 0x5800, R145 ;  /* 0x00005800172d7824 */ /* 0x040fe400078e0291 */
[----:B------:R-:W-:-:S03]  /*8d50*/  IMAD R47, R23, 0x5800, R44 ;  /* 0x00005800172f7824 */ /* 0x000fc600078e022c */
[----:B------:R-:W-:Y:S01]  /*8d60*/  LEA R45, R45, R2, 0x1 ;  /* 0x000000022d2d7211 */ /* 0x000fe200078e08ff */
[----:B------:R-:W-:-:S05]  /*8d70*/  IMAD R48, R47, 0x2, R2 ;  /* 0x000000022f307824 */ /* 0x000fca00078e0202 */
[----:B------:R-:W0:Y:S04]  /*8d80*/  LDS.128 R44, [R45+0x1e400] ;  /* 0x01e400002d2c7984 */ /* 0x000e280000000c00 */
[----:B------:R-:W2:Y:S01]  /*8d90*/  LDS.128 R48, [R48+0x1e400] ;  /* 0x01e4000030307984 */ /* 0x000ea20000000c00 */
[----:B------:R-:W-:Y:S05]  /*8da0*/  @P3 BRA `(.L_x_695) ;  /* 0x00000004004c3947 */ /* 0x000fea0003800000 */
[----:B------:R-:W-:Y:S01]  /*8db0*/  HADD2.F32 R93, -RZ, R187.H1_H1 ;  /* 0x300000bbff5d7230 */ /* 0x000fe20000004100 */
[----:B------:R-:W-:Y:S01]  /*8dc0*/  SHF.R.U64 R60, R60, 0x10, R61 ;  /* 0x000000103c3c7819 */ /* 0x000fe2000000123d */
[----:B--2---:R-:W-:Y:S01]  /*8dd0*/  HADD2.F32 R59, -RZ, R49.H0_H0 ;  /* 0x20000031ff3b7230 */ /* 0x004fe20000004100 */
[----:B------:R-:W-:Y:S01]  /*8de0*/  SHF.R.U64 R64, R64, 0x10, R65 ;  /* 0x0000001040407819 */ /* 0x000fe20000001241 */
[----:B0-----:R-:W-:Y:S01]  /*8df0*/  HADD2.F32 R92, -RZ, R45.H0_H0 ;  /* 0x2000002dff5c7230 */ /* 0x001fe20000004100 */
[----:B------:R-:W-:Y:S01]  /*8e00*/  SHF.R.U64 R66, R66, 0x10, R67 ;  /* 0x0000001042427819 */ /* 0x000fe20000001243 */
[----:B------:R-:W-:Y:S02]  /*8e10*/  HADD2.F32 R58, -RZ, R187.H0_H0 ;  /* 0x200000bbff3a7230 */ /* 0x000fe40000004100 */
[-C--:B------:R-:W-:Y:S01]  /*8e20*/  FMUL.FTZ R94, R59, R93.reuse ;  /* 0x0000005d3b5e7220 */ /* 0x080fe20000410000 */
[----:B------:R-:W-:Y:S02]  /*8e30*/  HADD2.F32 R49, -RZ, R49.H1_H1 ;  /* 0x30000031ff317230 */ /* 0x000fe40000004100 */
[----:B------:R-:W-:Y:S01]  /*8e40*/  FMUL.FTZ R93, R92, R93 ;  /* 0x0000005d5c5d7220 */ /* 0x000fe20000410000 */
[----:B------:R-:W-:-:S02]  /*8e50*/  HADD2.F32 R96, -RZ, R186.H1_H1 ;  /* 0x300000baff607230 */ /* 0x000fc40000004100 */
[-C--:B------:R-:W-:Y:S01]  /*8e60*/  FFMA.FTZ R92, R92, R58.reuse, -R94 ;  /* 0x0000003a5c5c7223 */ /* 0x080fe2000001085e */
[----:B------:R-:W-:Y:S01]  /*8e70*/  SHF.R.U32.HI R94, RZ, 0x10, R61 ;  /* 0x00000010ff5e7819 */ /* 0x000fe2000001163d */
[----:B------:R-:W-:Y:S01]  /*8e80*/  FFMA.FTZ R59, R59, R58, R93 ;  /* 0x0000003a3b3b7223 */ /* 0x000fe2000001005d */
[----:B------:R-:W-:Y:S01]  /*8e90*/  SHF.R.U32.HI R93, RZ, 0x10, R65 ;  /* 0x00000010ff5d7819 */ /* 0x000fe20000011641 */
[----:B------:R-:W-:Y:S01]  /*8ea0*/  HADD2.F32 R58, -RZ, R45.H1_H1 ;  /* 0x3000002dff3a7230 */ /* 0x000fe20000004100 */
[----:B------:R-:W-:Y:S01]  /*8eb0*/  SHF.R.U32.HI R61, RZ, 0x10, R67 ;  /* 0x00000010ff3d7819 */ /* 0x000fe20000011643 */
[----:B------:R-:W-:Y:S02]  /*8ec0*/  HADD2.F32 R45, -RZ, R94.H0_H0 ;  /* 0x2000005eff2d7230 */ /* 0x000fe40000004100 */
[----:B------:R-:W-:-:S05]  /*8ed0*/  HADD2.F32 R93, -RZ, R93.H0_H0 ;  /* 0x2000005dff5d7230 */ /* 0x000fca0000004100 */
[-C--:B------:R-:W-:Y:S01]  /*8ee0*/  FMUL.FTZ R94, R49, R93.reuse ;  /* 0x0000005d315e7220 */ /* 0x080fe20000410000 */
[----:B------:R-:W-:-:S03]  /*8ef0*/  FMUL.FTZ R93, R58, R93 ;  /* 0x0000005d3a5d7220 */ /* 0x000fc60000410000 */
[-C--:B------:R-:W-:Y:S01]  /*8f00*/  FFMA.FTZ R58, R58, R45.reuse, -R94 ;  /* 0x0000002d3a3a7223 */ /* 0x080fe2000001085e */
[----:B------:R-:W-:Y:S01]  /*8f10*/  FFMA.FTZ R49, R49, R45, R93 ;  /* 0x0000002d31317223 */ /* 0x000fe2000001005d */
[----:B------:R-:W-:Y:S02]  /*8f20*/  IMAD.MOV.U32 R45, RZ, RZ, R51 ;  /* 0x000000ffff2d7224 */ /* 0x000fe400078e0033 */
[----:B------:R-:W-:Y:S01]  /*8f30*/  HADD2.F32 R94, -RZ, R47.H0_H0 ;  /* 0x2000002fff5e7230 */ /* 0x000fe20000004100 */
[----:B------:R-:W-:Y:S01]  /*8f40*/  F2FP.F16.F32.PACK_AB R58, R58, R92 ;  /* 0x0000005c3a3a723e */ /* 0x000fe200000000ff */
[----:B------:R-:W-:Y:S01]  /*8f50*/  HADD2.F32 R93, -RZ, R186.H0_H0 ;  /* 0x200000baff5d7230 */ /* 0x000fe20000004100 */
[----:B------:R-:W-:Y:S01]  /*8f60*/  F2FP.F16.F32.PACK_AB R49, R49, R59 ;  /* 0x0000003b3131723e */ /* 0x000fe200000000ff */
[--C-:B------:R-:W-:Y:S02]  /*8f70*/  HADD2.F32 R51, -RZ, R45.reuse.H0_H0 ;  /* 0x2000002dff337230 */ /* 0x100fe40000004100 */
[----:B------:R-:W-:-:S02]  /*8f80*/  HADD2.F32 R45, -RZ, R45.H1_H1 ;  /* 0x3000002dff2d7230 */ /* 0x000fc40000004100 */
[----:B------:R-:W-:Y:S02]  /*8f90*/  HADD2.F32 R47, -RZ, R47.H1_H1 ;  /* 0x3000002fff2f7230 */ /* 0x000fe40000004100 */
[-C--:B------:R-:W-:Y:S01]  /*8fa0*/  FMUL.FTZ R95, R51, R96.reuse ;  /* 0x00000060335f7220 */ /* 0x080fe20000410000 */
[----:B------:R-:W-:-:S03]  /*8fb0*/  FMUL.FTZ R96, R94, R96 ;  /* 0x000000605e607220 */ /* 0x000fc60000410000 */
[-C--:B------:R-:W-:Y:S01]  /*8fc0*/  FFMA.FTZ R95, R94, R93.reuse, -R95 ;  /* 0x0000005d5e5f7223 */ /* 0x080fe2000001085f */
[----:B------:R-:W-:Y:S01]  /*8fd0*/  FFMA.FTZ R96, R51, R93, R96 ;  /* 0x0000005d33607223 */ /* 0x000fe20000010060 */
[--C-:B------:R-:W-:Y:S01]  /*8fe0*/  SHF.R.U64 R51, R62, 0x10, R63.reuse ;  /* 0x000000103e337819 */ /* 0x100fe2000000123f */
[----:B------:R-:W-:Y:S01]  /*8ff0*/  HADD2.F32 R94, -RZ, R61.H0_H0 ;  /* 0x2000003dff5e7230 */ /* 0x000fe20000004100 */
[----:B------:R-:W-:Y:S01]  /*9000*/  SHF.R.U32.HI R62, RZ, 0x10, R63 ;  /* 0x00000010ff3e7819 */ /* 0x000fe2000001163f */
[----:B------:R-:W-:Y:S02]  /*9010*/  HADD2.F32 R63, -RZ, R44.H0_H0 ;  /* 0x2000002cff3f7230 */ /* 0x000fe40000004100 */
[----:B------:R-:W-:Y:S02]  /*9020*/  HADD2.F32 R61, -RZ, R64.H0_H0 ;  /* 0x20000040ff3d7230 */ /* 0x000fe40000004100 */
[----:B------:R-:W-:Y:S01]  /*9030*/  FMUL.FTZ R174, R47, R94 ;  /* 0x0000005e2fae7220 */ /* 0x000fe20000410000 */
[----:B------:R-:W-:-:S02]  /*9040*/  HADD2.F32 R98, -RZ, R62.H0_H0 ;  /* 0x2000003eff627230 */ /* 0x000fc40000004100 */
[----:B------:R-:W-:Y:S01]  /*9050*/  FMUL.FTZ R62, R45, R94 ;  /* 0x0000005e2d3e7220 */ /* 0x000fe20000410000 */
[----:B------:R-:W-:Y:S02]  /*9060*/  HADD2.F32 R94, -RZ, R185.H1_H1 ;  /* 0x300000b9ff5e7230 */ /* 0x000fe40000004100 */
[----:B------:R-:W-:Y:S02]  /*9070*/  HADD2.F32 R64, -RZ, R44.H1_H1 ;  /* 0x3000002cff407230 */ /* 0x000fe40000004100 */
[-C--:B------:R-:W-:Y:S01]  /*9080*/  FFMA.FTZ R62, R47, R98.reuse, -R62 ;  /* 0x000000622f3e7223 */ /* 0x080fe2000001083e */
[----:B------:R-:W-:Y:S02]  /*9090*/  HADD2.F32 R47, -RZ, R48.H0_H0 ;  /* 0x20000030ff2f7230 */ /* 0x000fe40000004100 */
[----:B------:R-:W-:Y:S01]  /*90a0*/  FFMA.FTZ R45, R45, R98, R174 ;  /* 0x000000622d2d7223 */ /* 0x000fe200000100ae */
[----:B------:R-:W-:Y:S02]  /*90b0*/  HADD2.F32 R98, -RZ, R184.H1_H1 ;  /* 0x300000b8ff627230 */ /* 0x000fe40000004100 */
[----:B------:R-:W-:Y:S01]  /*90c0*/  FMUL.FTZ R67, R64, R61 ;  /* 0x0000003d40437220 */ /* 0x000fe20000410000 */
[----:B------:R-:W-:-:S02]  /*90d0*/  HADD2.F32 R48, -RZ, R48.H1_H1 ;  /* 0x30000030ff307230 */ /* 0x000fc40000004100 */
[-C--:B------:R-:W-:Y:S01]  /*90e0*/  FMUL.FTZ R174, R47, R94.reuse ;  /* 0x0000005e2fae7220 */ /* 0x080fe20000410000 */
[C---:B------:R-:W-:Y:S01]  /*90f0*/  FMUL.FTZ R94, R63.reuse, R94 ;  /* 0x0000005e3f5e7220 */ /* 0x040fe20000410000 */
[----:B------:R-:W-:Y:S01]  /*9100*/  HADD2.F32 R184, -RZ, R184.H0_H0 ;  /* 0x200000b8ffb87230 */ /* 0x000fe20000004100 */
[----:B------:R-:W-:Y:S01]  /*9110*/  F2FP.F16.F32.PACK_AB R62, R62, R95 ;  /* 0x0000005f3e3e723e */ /* 0x000fe200000000ff */
[-C--:B------:R-:W-:Y:S01]  /*9120*/  FFMA.FTZ R44, R63, R98.reuse, -R174 ;  /* 0x000000623f2c7223 */ /* 0x080fe200000108ae */
[----:B------:R-:W-:Y:S02]  /*9130*/  HADD2.F32 R63, -RZ, R60.H0_H0 ;  /* 0x2000003cff3f7230 */ /* 0x000fe40000004100 */
[----:B------:R-:W-:Y:S01]  /*9140*/  FMUL.FTZ R65, R48, R61 ;  /* 0x0000003d30417220 */ /* 0x000fe20000410000 */
[----:B------:R-:W-:Y:S02]  /*9150*/  HADD2.F32 R60, -RZ, R185.H0_H0 ;  /* 0x200000b9ff3c7230 */ /* 0x000fe40000004100 */
[----:B------:R-:W-:Y:S01]  /*9160*/  FFMA.FTZ R47, R47, R98, R94 ;  /* 0x000000622f2f7223 */ /* 0x000fe2000001005e */
[----:B------:R-:W-:-:S02]  /*9170*/  HADD2.F32 R51, -RZ, R51.H0_H0 ;  /* 0x20000033ff337230 */ /* 0x000fc40000004100 */
[-C--:B------:R-:W-:Y:S01]  /*9180*/  FFMA.FTZ R61, R64, R63.reuse, -R65 ;  /* 0x0000003f403d7223 */ /* 0x080fe20000010841 */
[----:B------:R-:W-:Y:S01]  /*9190*/  FFMA.FTZ R48, R48, R63, R67 ;  /* 0x0000003f30307223 */ /* 0x000fe20000010043 */
[----:B------:R-:W-:Y:S02]  /*91a0*/  HADD2.F32 R63, -RZ, R50.H0_H0 ;  /* 0x20000032ff3f7230 */ /* 0x000fe40000004100 */
[----:B------:R-:W-:Y:S01]  /*91b0*/  HADD2.F32 R67, -RZ, R66.H0_H0 ;  /* 0x20000042ff437230 */ /* 0x000fe20000004100 */
[----:B------:R-:W-:Y:S01]  /*91c0*/  F2FP.F16.F32.PACK_AB R44, R61, R44 ;  /* 0x0000002c3d2c723e */ /* 0x000fe200000000ff */
[----:B------:R-:W-:Y:S02]  /*91d0*/  HADD2.F32 R65, -RZ, R46.H0_H0 ;  /* 0x2000002eff417230 */ /* 0x000fe40000004100 */
[----:B------:R-:W-:Y:S01]  /*91e0*/  FMUL.FTZ R64, R63, R60 ;  /* 0x0000003c3f407220 */ /* 0x000fe20000410000 */
[----:B------:R-:W-:Y:S01]  /*91f0*/  HADD2.F32 R50, -RZ, R50.H1_H1 ;  /* 0x30000032ff327230 */ /* 0x000fe20000004100 */
[----:B------:R-:W-:Y:S01]  /*9200*/  F2FP.F16.F32.PACK_AB R48, R48, R47 ;  /* 0x0000002f3030723e */ /* 0x000fe200000000ff */
[----:B------:R-:W-:-:S02]  /*9210*/  HADD2.F32 R46, -RZ, R46.H1_H1 ;  /* 0x3000002eff2e7230 */ /* 0x000fc40000004100 */
[C---:B------:R-:W-:Y:S01]  /*9220*/  FMUL.FTZ R60, R65.reuse, R60 ;  /* 0x0000003c413c7220 */ /* 0x040fe20000410000 */
[----:B------:R-:W-:Y:S01]  /*9230*/  FFMA.FTZ R65, R65, R184, -R64 ;  /* 0x000000b841417223 */ /* 0x000fe20000010840 */
[-C--:B------:R-:W-:Y:S01]  /*9240*/  FMUL.FTZ R93, R50, R67.reuse ;  /* 0x00000043325d7220 */ /* 0x080fe20000410000 */
[----:B------:R-:W-:Y:S01]  /*9250*/  MOV R47, R62 ;  /* 0x0000003e002f7202 */ /* 0x000fe20000000f00 */
[C---:B------:R-:W-:Y:S01]  /*9260*/  FMUL.FTZ R67, R46.reuse, R67 ;  /* 0x000000432e437220 */ /* 0x040fe20000410000 */
[----:B------:R-:W-:Y:S01]  /*9270*/  FFMA.FTZ R63, R63, R184, R60 ;  /* 0x000000b83f3f7223 */ /* 0x000fe2000001003c */
[-C--:B------:R-:W-:Y:S02]  /*9280*/  FFMA.FTZ R46, R46, R51.reuse, -R93 ;  /* 0x000000332e2e7223 */ /* 0x080fe4000001085d */
[----:B------:R-:W-:Y:S01]  /*9290*/  FFMA.FTZ R50, R50, R51, R67 ;  /* 0x0000003332327223 */ /* 0x000fe20000010043 */
[----:B------:R-:W-:Y:S01]  /*92a0*/  F2FP.F16.F32.PACK_AB R51, R45, R96 ;  /* 0x000000602d33723e */ /* 0x000fe200000000ff */
[----:B------:R-:W-:Y:S01]  /*92b0*/  IMAD.MOV.U32 R45, RZ, RZ, R58 ;  /* 0x000000ffff2d7224 */ /* 0x000fe200078e003a */
[----:B------:R-:W-:-:S02]  /*92c0*/  F2FP.F16.F32.PACK_AB R46, R46, R65 ;  /* 0x000000412e2e723e */ /* 0x000fc400000000ff */
[----:B------:R-:W-:-:S07]  /*92d0*/  F2FP.F16.F32.PACK_AB R50, R50, R63 ;  /* 0x0000003f3232723e */ /* 0x000fce00000000ff */
.L_x_695:
[----:B------:R-:W-:Y:S05]  /*92e0*/  BSYNC B2 ;  /* 0x0000000000027941 */ /* 0x000fea0003800000 */
.L_x_694:
[----:B------:R-:W-:Y:S01]  /*92f0*/  ISETP.GE.AND P4, PT, R57, R150, PT ;  /* 0x000000963900720c */ /* 0x000fe20003f86270 */
[----:B------:R-:W-:Y:S01]  /*9300*/  ULDC.64 UR4, c[0x0][0x2e8] ;  /* 0x0000ba0000047ab9 */ /* 0x000fe20000000a00 */
[----:B------:R-:W-:-:S11]  /*9310*/  ULDC.64 UR6, c[0x0][0x208] ;  /* 0x0000820000067ab9 */ /* 0x000fd60000000a00 */
        /* <DEDUP_REMOVED lines=8> */
[----:B--2---:R0:W-:Y:S04]  /*93a0*/  @!P4 STG.E.128 desc[UR6][R54.64], R48 ;  /* 0x000000303600c986 */ /* 0x0041e8000c101d06 */
.L_x_693:
[----:B------:R-:W-:Y:S05]  /*93b0*/  BSYNC B1 ;  /* 0x0000000000017941 */ /* 0x000fea0003800000 */
.L_x_692:
[----:B0-----:R-:W-:Y:S01]  /*93c0*/  VIADD R45, R22, 0x60 ;  /* 0x00000060162d7836 */ /* 0x001fe20000000000 */
[----:B------:R-:W-:Y:S04]  /*93d0*/  BSSY B1, `(.L_x_696) ;  /* 0x0000087000017945 */ /* 0x000fe80003800000 */
[----:B------:R-:W-:-:S13]  /*93e0*/  ISETP.GE.OR P4, PT, R45, R4, P0 ;  /* 0x000000042d00720c */ /* 0x000fda0000786670 */
[----:B------:R-:W-:Y:S05]  /*93f0*/  @P4 BRA `(.L_x_697) ;  /* 0x0000000800104947 */ /* 0x000fea0003800000 */
[----:B------:R-:W3:Y:S04]  /*9400*/  LDL R44, [R1+0x4] ;  /* 0x00000400012c7983 */ /* 0x000ee80000100800 */
[----:B------:R-:W4:Y:S01]  /*9410*/  LDL R47, [R1+0x38] ;  /* 0x00003800012f7983 */ /* 0x000f220000100800 */
[----:B--2---:R-:W-:Y:S01]  /*9420*/  IMAD.WIDE.U32 R52, R45, R138, R136 ;  /* 0x0000008a2d347225 */ /* 0x004fe200078e0088 */
[C---:B------:R-:W-:Y:S01]  /*9430*/  IADD3 R46, R22.reuse, 0x60, RZ ;  /* 0x00000060162e7810 */ /* 0x040fe20007ffe0ff */
[----:B------:R-:W-:Y:S02]  /*9440*/  BSSY B2, `(.L_x_698) ;  /* 0x0000073000027945 */ /* 0x000fe40003800000 */
[----:B------:R-:W-:Y:S01]  /*9450*/  VIADD R48, R22, 0x60 ;  /* 0x0000006016307836 */ /* 0x000fe20000000000 */
[----:B------:R-:W-:Y:S01]  /*9460*/  IADD3 R54, P4, P5, R100, R52, R20 ;  /* 0x0000003464367210 */ /* 0x000fe20007d9e014 */
[----:B------:R-:W-:-:S02]  /*9470*/  IMAD.SHL.U32 R46, R46, 0x40, RZ ;  /* 0x000000402e2e7824 */ /* 0x000fc400078e00ff */
        /* <DEDUP_REMOVED lines=19> */
[----:B------:R-:W-:-:S04]  /*95b0*/  LOP3.LUT R44, R44, R46, RZ, 0x3c, !PT ;  /* 0x0000002e2c2c7212 */ /* 0x000fc800078e3cff */
[----:B------:R-:W-:Y:S01]  /*95c0*/  IADD3 R44, R45, R44, RZ ;  /* 0x0000002c2d2c7210 */ /* 0x000fe20007ffe0ff */
[----:B------:R-:W-:-:S04]  /*95d0*/  IMAD R45, R23, 0x5800, R144 ;  /* 0x00005800172d7824 */ /* 0x000fc800078e0290 */
[----:B------:R-:W-:Y:S02]  /*95e0*/  IMAD R47, R23, 0x5800, R44 ;  /* 0x00005800172f7824 */ /* 0x000fe400078e022c */
[--C-:B------:R-:W-:Y:S02]  /*95f0*/  IMAD R45, R45, 0x2, R2.reuse ;  /* 0x000000022d2d7824 */ /* 0x100fe400078e0202 */
[----:B------:R-:W-:-:S04]  /*9600*/  IMAD R48, R47, 0x2, R2 ;  /* 0x000000022f307824 */ /* 0x000fc800078e0202 */
[----:B------:R-:W0:Y:S04]  /*9610*/  LDS.128 R44, [R45+0x1e400] ;  /* 0x01e400002d2c7984 */ /* 0x000e280000000c00 */
[----:B------:R-:W2:Y:S01]  /*9620*/  LDS.128 R48, [R48+0x1e400] ;  /* 0x01e4000030307984 */ /* 0x000ea20000000c00 */
[----:B------:R-:W-:Y:S05]  /*9630*/  @P3 BRA `(.L_x_699) ;  /* 0x00000004004c3947 */ /* 0x000fea0003800000 */
[----:B------:R-:W-:Y:S01]  /*9640*/  SHF.R.U32.HI R67, RZ, 0x10, R81 ;  /* 0x00000010ff437819 */ /* 0x000fe20000011651 */
[----:B--2---:R-:W-:Y:S01]  /*9650*/  IMAD.MOV.U32 R62, RZ, RZ, R49 ;  /* 0x000000ffff3e7224 */ /* 0x004fe200078e0031 */
[--C-:B------:R-:W-:Y:S01]  /*9660*/  SHF.R.U64 R56, R76, 0x10, R77.reuse ;  /* 0x000000104c387819 */ /* 0x100fe2000000124d */
[----:B------:R-:W-:Y:S01]  /*9670*/  HADD2.F32 R66, -RZ, R181.H1_H1 ;  /* 0x300000b5ff427230 */ /* 0x000fe20000004100 */
[----:B------:R-:W-:Y:S01]  /*9680*/  SHF.R.U32.HI R76, RZ, 0x10, R77 ;  /* 0x00000010ff4c7819 */ /* 0x000fe2000001164d */
[----:B------:R-:W-:Y:S01]  /*9690*/  HADD2.F32 R67, -RZ, R67.H0_H0 ;  /* 0x20000043ff437230 */ /* 0x000fe20000004100 */
[----:B------:R-:W-:Y:S01]  /*96a0*/  SHF.R.U64 R58, R80, 0x10, R81 ;  /* 0x00000010503a7819 */ /* 0x000fe20000001251 */
[--C-:B------:R-:W-:Y:S01]  /*96b0*/  HADD2.F32 R63, -RZ, R62.reuse.H0_H0 ;  /* 0x2000003eff3f7230 */ /* 0x100fe20000004100 */
[----:B0-----:R-:W-:Y:S01]  /*96c0*/  MOV R49, R47 ;  /* 0x0000002f00317202 */ /* 0x001fe20000000f00 */
[----:B------:R-:W-:Y:S01]  /*96d0*/  HADD2.F32 R64, -RZ, R62.H1_H1 ;  /* 0x3000003eff407230 */ /* 0x000fe20000004100 */
[--C-:B------:R-:W-:Y:S01]  /*96e0*/  SHF.R.U64 R61, R82, 0x10, R83.reuse ;  /* 0x00000010523d7819 */ /* 0x100fe20000001253 */
[----:B------:R-:W-:Y:S01]  /*96f0*/  HADD2.F32 R80, -RZ, R183.H1_H1 ;  /* 0x300000b7ff507230 */ /* 0x000fe20000004100 */
[----:B------:R-:W-:Y:S01]  /*9700*/  SHF.R.U32.HI R82, RZ, 0x10, R83 ;  /* 0x00000010ff527819 */ /* 0x000fe20000011653 */
[----:B------:R-:W-:-:S02]  /*9710*/  HADD2.F32 R62, -RZ, R45.H1_H1 ;  /* 0x3000002dff3e7230 */ /* 0x000fc40000004100 */
[-C--:B------:R-:W-:Y:S01]  /*9720*/  FMUL.FTZ R77, R64, R67.reuse ;  /* 0x00000043404d7220 */ /* 0x080fe20000410000 */
[----:B------:R-:W-:Y:S01]  /*9730*/  HADD2.F32 R47, -RZ, R45.H0_H0 ;  /* 0x2000002dff2f7230 */ /* 0x000fe20000004100 */
[--C-:B------:R-:W-:Y:S01]  /*9740*/  SHF.R.U64 R60, R78, 0x10, R79.reuse ;  /* 0x000000104e3c7819 */ /* 0x100fe2000000124f */
[----:B------:R-:W-:Y:S02]  /*9750*/  HADD2.F32 R65, -RZ, R76.H0_H0 ;  /* 0x2000004cff417230 */ /* 0x000fe40000004100 */
[-C--:B------:R-:W-:Y:S01]  /*9760*/  FMUL.FTZ R76, R63, R80.reuse ;  /* 0x000000503f4c7220 */ /* 0x080fe20000410000 */
[----:B------:R-:W-:Y:S01]  /*9770*/  FMUL.FTZ R67, R62, R67 ;  /* 0x000000433e437220 */ /* 0x000fe20000410000 */
[C---:B------:R-:W-:Y:S01]  /*9780*/  FMUL.FTZ R80, R47.reuse, R80 ;  /* 0x000000502f507220 */ /* 0x040fe20000410000 */
[----:B------:R-:W-:Y:S01]  /*9790*/  SHF.R.U32.HI R78, RZ, 0x10, R79 ;  /* 0x00000010ff4e7819 */ /* 0x000fe2000001164f */
[-C--:B------:R-:W-:Y:S01]  /*97a0*/  FFMA.FTZ R45, R47, R66.reuse, -R76 ;  /* 0x000000422f2d7223 */ /* 0x080fe2000001084c */
[----:B------:R-:W-:Y:S01]  /*97b0*/  FFMA.FTZ R64, R64, R65, R67 ;  /* 0x0000004140407223 */ /* 0x000fe20000010043 */
[----:B------:R-:W-:Y:S01]  /*97c0*/  FFMA.FTZ R47, R63, R66, R80 ;  /* 0x000000423f2f7223 */ /* 0x000fe20000010050 */
[----:B------:R-:W-:-:S02]  /*97d0*/  HADD2.F32 R76, -RZ, R51.H1_H1 ;  /* 0x30000033ff4c7230 */ /* 0x000fc40000004100 */
[----:B------:R-:W-:Y:S01]  /*97e0*/  FFMA.FTZ R62, R62, R65, -R77 ;  /* 0x000000413e3e7223 */ /* 0x000fe2000001084d */
[----:B------:R-:W-:Y:S02]  /*97f0*/  HADD2.F32 R67, -RZ, R82.H0_H0 ;  /* 0x20000052ff437230 */ /* 0x000fe40000004100 */
[----:B------:R-:W-:Y:S02]  /*9800*/  HADD2.F32 R92, -RZ, R182.H1_H1 ;  /* 0x300000b6ff5c7230 */ /* 0x000fe40000004100 */
[----:B------:R-:W-:Y:S02]  /*9810*/  HADD2.F32 R63, -RZ, R51.H0_H0 ;  /* 0x20000033ff3f7230 */ /* 0x000fe40000004100 */
[----:B------:R-:W-:Y:S01]  /*9820*/  FMUL.FTZ R77, R76, R67 ;  /* 0x000000434c4d7220 */ /* 0x000fe20000410000 */
[--C-:B------:R-:W-:Y:S01]  /*9830*/  HADD2.F32 R66, -RZ, R49.reuse.H1_H1 ;  /* 0x30000031ff427230 */ /* 0x100fe20000004100 */
[----:B------:R-:W-:Y:S01]  /*9840*/  F2FP.F16.F32.PACK_AB R45, R62, R45 ;  /* 0x0000002d3e2d723e */ /* 0x000fe200000000ff */
[----:B------:R-:W-:-:S02]  /*9850*/  HADD2.F32 R51, -RZ, R49.H0_H0 ;  /* 0x20000031ff337230 */ /* 0x000fc40000004100 */
[----:B------:R-:W-:Y:S02]  /*9860*/  HADD2.F32 R80, -RZ, R180.H1_H1 ;  /* 0x300000b4ff507230 */ /* 0x000fe40000004100 */
[C---:B------:R-:W-:Y:S01]  /*9870*/  FMUL.FTZ R67, R66.reuse, R67 ;  /* 0x0000004342437220 */ /* 0x040fe20000410000 */
[----:B------:R-:W-:Y:S02]  /*9880*/  HADD2.F32 R65, -RZ, R78.H0_H0 ;  /* 0x2000004eff417230 */ /* 0x000fe40000004100 */
[-C--:B------:R-:W-:Y:S01]  /*9890*/  FMUL.FTZ R78, R63, R92.reuse ;  /* 0x0000005c3f4e7220 */ /* 0x080fe20000410000 */
[C---:B------:R-:W-:Y:S01]  /*98a0*/  FMUL.FTZ R92, R51.reuse, R92 ;  /* 0x0000005c335c7220 */ /* 0x040fe20000410000 */
[----:B------:R-:W-:Y:S02]  /*98b0*/  HADD2.F32 R183, -RZ, R183.H0_H0 ;  /* 0x200000b7ffb77230 */ /* 0x000fe40000004100 */
[-C--:B------:R-:W-:Y:S01]  /*98c0*/  FFMA.FTZ R49, R51, R80.reuse, -R78 ;  /* 0x0000005033317223 */ /* 0x080fe2000001084e */
[-C--:B------:R-:W-:Y:S01]  /*98d0*/  FFMA.FTZ R66, R66, R65.reuse, -R77 ;  /* 0x0000004142427223 */ /* 0x080fe2000001084d */
[----:B------:R-:W-:Y:S01]  /*98e0*/  FFMA.FTZ R76, R76, R65, R67 ;  /* 0x000000414c4c7223 */ /* 0x000fe20000010043 */
[----:B------:R-:W-:Y:S01]  /*98f0*/  FFMA.FTZ R51, R63, R80, R92 ;  /* 0x000000503f337223 */ /* 0x000fe2000001005c */
[----:B------:R-:W-:-:S02]  /*9900*/  HADD2.F32 R78, -RZ, R58.H0_H0 ;  /* 0x2000003aff4e7230 */ /* 0x000fc40000004100 */
[--C-:B------:R-:W-:Y:S01]  /*9910*/  HADD2.F32 R65, -RZ, R48.reuse.H0_H0 ;  /* 0x20000030ff417230 */ /* 0x100fe20000004100 */
[----:B------:R-:W-:Y:S01]  /*9920*/  F2FP.F16.F32.PACK_AB R66, R66, R49 ;  /* 0x000000314242723e */ /* 0x000fe200000000ff */
[----:B------:R-:W-:Y:S01]  /*9930*/  HADD2.F32 R67, -RZ, R48.H1_H1 ;  /* 0x30000030ff437230 */ /* 0x000fe20000004100 */
[----:B------:R-:W-:Y:S01]  /*9940*/  F2FP.F16.F32.PACK_AB R49, R64, R47 ;  /* 0x0000002f4031723e */ /* 0x000fe200000000ff */
[--C-:B------:R-:W-:Y:S02]  /*9950*/  HADD2.F32 R58, -RZ, R44.reuse.H0_H0 ;  /* 0x2000002cff3a7230 */ /* 0x100fe40000004100 */
[----:B------:R-:W-:Y:S01]  /*9960*/  FMUL.FTZ R77, R65, R183 ;  /* 0x000000b7414d7220 */ /* 0x000fe20000410000 */
[----:B------:R-:W-:Y:S02]  /*9970*/  HADD2.F32 R63, -RZ, R44.H1_H1 ;  /* 0x3000002cff3f7230 */ /* 0x000fe40000004100 */
[----:B------:R-:W-:Y:S01]  /*9980*/  FMUL.FTZ R80, R67, R78 ;  /* 0x0000004e43507220 */ /* 0x000fe20000410000 */
[----:B------:R-:W-:-:S02]  /*9990*/  HADD2.F32 R181, -RZ, R181.H0_H0 ;  /* 0x200000b5ffb57230 */ /* 0x000fc40000004100 */
[----:B------:R-:W-:Y:S01]  /*99a0*/  FMUL.FTZ R48, R58, R183 ;  /* 0x000000b73a307220 */ /* 0x000fe20000410000 */
[----:B------:R-:W-:Y:S02]  /*99b0*/  HADD2.F32 R56, -RZ, R56.H0_H0 ;  /* 0x20000038ff387230 */ /* 0x000fe40000004100 */
[----:B------:R-:W-:Y:S01]  /*99c0*/  FMUL.FTZ R78, R63, R78 ;  /* 0x0000004e3f4e7220 */ /* 0x000fe20000410000 */
[----:B------:R-:W-:Y:S01]  /*99d0*/  F2FP.F16.F32.PACK_AB R51, R76, R51 ;  /* 0x000000334c33723e */ /* 0x000fe200000000ff */
[-C--:B------:R-:W-:Y:S01]  /*99e0*/  FFMA.FTZ R44, R58, R181.reuse, -R77 ;  /* 0x000000b53a2c7223 */ /* 0x080fe2000001084d */
[----:B------:R-:W-:Y:S01]  /*99f0*/  FFMA.FTZ R48, R65, R181, R48 ;  /* 0x000000b541307223 */ /* 0x000fe20000010030 */
[-C--:B------:R-:W-:Y:S01]  /*9a00*/  FFMA.FTZ R77, R63, R56.reuse, -R80 ;  /* 0x000000383f4d7223 */ /* 0x080fe20000010850 */
[----:B------:R-:W-:Y:S01]  /*9a10*/  FFMA.FTZ R79, R67, R56, R78 ;  /* 0x00000038434f7223 */ /* 0x000fe2000001004e */
[----:B------:R-:W-:Y:S02]  /*9a20*/  HADD2.F32 R58, -RZ, R50.H0_H0 ;  /* 0x20000032ff3a7230 */ /* 0x000fe40000004100 */
[----:B------:R-:W-:Y:S01]  /*9a30*/  HADD2.F32 R65, -RZ, R182.H0_H0 ;  /* 0x200000b6ff417230 */ /* 0x000fe20000004100 */
[----:B------:R-:W-:Y:S01]  /*9a40*/  F2FP.F16.F32.PACK_AB R44, R77, R44 ;  /* 0x0000002c4d2c723e */ /* 0x000fe200000000ff */
[----:B------:R-:W-:Y:S01]  /*9a50*/  HADD2.F32 R67, -RZ, R61.H0_H0 ;  /* 0x2000003dff437230 */ /* 0x000fe20000004100 */
[----:B------:R-:W-:Y:S01]  /*9a60*/  F2FP.F16.F32.PACK_AB R48, R79, R48 ;  /* 0x000000304f30723e */ /* 0x000fe200000000ff */
[----:B------:R-:W-:-:S02]  /*9a70*/  HADD2.F32 R56, -RZ, R46.H0_H0 ;  /* 0x2000002eff387230 */ /* 0x000fc40000004100 */
[-C--:B------:R-:W-:Y:S01]  /*9a80*/  FMUL.FTZ R81, R58, R65.reuse ;  /* 0x000000413a517220 */ /* 0x080fe20000410000 */
[----:B------:R-:W-:Y:S02]  /*9a90*/  HADD2.F32 R50, -RZ, R50.H1_H1 ;  /* 0x30000032ff327230 */ /* 0x000fe40000004100 */
[----:B------:R-:W-:Y:S02]  /*9aa0*/  HADD2.F32 R46, -RZ, R46.H1_H1 ;  /* 0x3000002eff2e7230 */ /* 0x000fe40000004100 */
[----:B------:R-:W-:Y:S01]  /*9ab0*/  FMUL.FTZ R65, R56, R65 ;  /* 0x0000004138417220 */ /* 0x000fe20000410000 */
[----:B------:R-:W-:Y:S02]  /*9ac0*/  HADD2.F32 R63, -RZ, R180.H0_H0 ;  /* 0x200000b4ff3f7230 */ /* 0x000fe40000004100 */
[-C--:B------:R-:W-:Y:S01]  /*9ad0*/  FMUL.FTZ R83, R50, R67.reuse ;  /* 0x0000004332537220 */ /* 0x080fe20000410000 */
[----:B------:R-:W-:Y:S02]  /*9ae0*/  HADD2.F32 R61, -RZ, R60.H0_H0 ;  /* 0x2000003cff3d7230 */ /* 0x000fe40000004100 */
[----:B------:R-:W-:Y:S01]  /*9af0*/  FMUL.FTZ R67, R46, R67 ;  /* 0x000000432e437220 */ /* 0x000fe20000410000 */
[----:B------:R-:W-:-:S02]  /*9b00*/  IMAD.MOV.U32 R47, RZ, RZ, R66 ;  /* 0x000000ffff2f7224 */ /* 0x000fc400078e0042 */
[-C--:B------:R-:W-:Y:S01]  /*9b10*/  FFMA.FTZ R81, R56, R63.reuse, -R81 ;  /* 0x0000003f38517223 */ /* 0x080fe20000010851 */
[----:B------:R-:W-:Y:S01]  /*9b20*/  FFMA.FTZ R65, R58, R63, R65 ;  /* 0x0000003f3a417223 */ /* 0x000fe20000010041 */
[-C--:B------:R-:W-:Y:S01]  /*9b30*/  FFMA.FTZ R46, R46, R61.reuse, -R83 ;  /* 0x0000003d2e2e7223 */ /* 0x080fe20000010853 */
[----:B------:R-:W-:-:S04]  /*9b40*/  FFMA.FTZ R50, R50, R61, R67 ;  /* 0x0000003d32327223 */ /* 0x000fc80000010043 */
[----:B------:R-:W-:Y:S02]  /*9b50*/  F2FP.F16.F32.PACK_AB R46, R46, R81 ;  /* 0x000000512e2e723e */ /* 0x000fe400000000ff */
[----:B------:R-:W-:-:S07]  /*9b60*/  F2FP.F16.F32.PACK_AB R50, R50, R65 ;  /* 0x000000413232723e */ /* 0x000fce00000000ff */
.L_x_699:
[----:B------:R-:W-:Y:S05]  /*9b70*/  BSYNC B2 ;  /* 0x0000000000027941 */ /* 0x000fea0003800000 */
.L_x_698:
        /* <DEDUP_REMOVED lines=12> */
.L_x_697:
[----:B------:R-:W-:Y:S05]  /*9c40*/  BSYNC B1 ;  /* 0x0000000000017941 */ /* 0x000fea0003800000 */
.L_x_696:
[----:B0-----:R-:W-:Y:S01]  /*9c50*/  VIADD R45, R22, 0x80 ;  /* 0x00000080162d7836 */ /* 0x001fe20000000000 */
[----:B------:R-:W-:Y:S04]  /*9c60*/  BSSY B1, `(.L_x_700) ;  /* 0x0000087000017945 */ /* 0x000fe80003800000 */
[----:B------:R-:W-:-:S13]  /*9c70*/  ISETP.GE.OR P4, PT, R45, R4, P0 ;  /* 0x000000042d00720c */ /* 0x000fda0000786670 */
[----:B------:R-:W-:Y:S05]  /*9c80*/  @P4 BRA `(.L_x_701) ;  /* 0x0000000800104947 */ /* 0x000fea0003800000 */
[----:B------:R-:W3:Y:S04]  /*9c90*/  LDL R44, [R1+0x4] ;  /* 0x00000400012c7983 */ /* 0x000ee80000100800 */
[----:B------:R-:W4:Y:S01]  /*9ca0*/  LDL R46, [R1+0x50] ;  /* 0x00005000012e7983 */ /* 0x000f220000100800 */
[----:B--2---:R-:W-:Y:S01]  /*9cb0*/  IMAD.WIDE.U32 R52, R45, R138, R136 ;  /* 0x0000008a2d347225 */ /* 0x004fe200078e0088 */
[----:B------:R-:W-:Y:S01]  /*9cc0*/  IADD3 R47, R22, 0x80, RZ ;  /* 0x00000080162f7810 */ /* 0x000fe20007ffe0ff */
[----:B------:R-:W-:Y:S01]  /*9cd0*/  BSSY B2, `(.L_x_702) ;  /* 0x0000073000027945 */ /* 0x000fe20003800000 */
[----:B------:R-:W-:-:S03]  /*9ce0*/  IADD3 R54, P4, P5, R100, R52, R20 ;  /* 0x0000003464367210 */ /* 0x000fc60007d9e014 */
[----:B------:R-:W-:-:S05]  /*9cf0*/  IMAD.SHL.U32 R47, R47, 0x40, RZ ;  /* 0x000000402f2f7824 */ /* 0x000fca00078e00ff */
[----:B------:R-:W-:Y:S02]  /*9d00*/  LOP3.LUT R47, R47, 0x1c0, RZ, 0xc0, !PT ;  /* 0x000001c02f2f7812 */ /* 0x000fe400078ec0ff */
        /* <DEDUP_REMOVED lines=24> */
[----:B0-----:R-:W-:Y:S01]  /*9e90*/  IMAD.MOV.U32 R62, RZ, RZ, R44 ;  /* 0x000000ffff3e7224 */ /* 0x001fe200078e002c */
[----:B------:R-:W-:Y:S01]  /*9ea0*/  SHF.R.U64 R58, R68, 0x10, R69 ;  /* 0x00000010443a7819 */ /* 0x000fe20000001245 */
[----:B--2---:R-:W-:Y:S01]  /*9eb0*/  IMAD.MOV.U32 R44, RZ, RZ, R49 ;  /* 0x000000ffff2c7224 */ /* 0x004fe200078e0031 */
[----:B------:R-:W-:Y:S01]  /*9ec0*/  SHF.R.U32.HI R68, RZ, 0x10, R73 ;  /* 0x00000010ff447819 */ /* 0x000fe20000011649 */
[----:B------:R-:W-:Y:S01]  /*9ed0*/  IMAD.MOV.U32 R64, RZ, RZ, R51 ;  /* 0x000000ffff407224 */ /* 0x000fe200078e0033 */
[----:B------:R-:W-:Y:S01]  /*9ee0*/  MOV R63, R48 ;  /* 0x00000030003f7202 */ /* 0x000fe20000000f00 */
[----:B------:R-:W-:Y:S01]  /*9ef0*/  HADD2.F32 R67, -RZ, R173.H1_H1 ;  /* 0x300000adff437230 */ /* 0x000fe20000004100 */
[----:B------:R-:W-:Y:S01]  /*9f00*/  SHF.R.U32.HI R66, RZ, 0x10, R69 ;  /* 0x00000010ff427819 */ /* 0x000fe20000011645 */
[--C-:B------:R-:W-:Y:S01]  /*9f10*/  HADD2.F32 R48, -RZ, R44.reuse.H0_H0 ;  /* 0x2000002cff307230 */ /* 0x100fe20000004100 */
[----:B------:R-:W-:Y:S01]  /*9f20*/  SHF.R.U64 R56, R70, 0x10, R71 ;  /* 0x0000001046387819 */ /* 0x000fe20000001247 */
[----:B------:R-:W-:Y:S01]  /*9f30*/  HADD2.F32 R51, -RZ, R44.H1_H1 ;  /* 0x3000002cff337230 */ /* 0x000fe20000004100 */
[----:B------:R-:W-:Y:S01]  /*9f40*/  SHF.R.U32.HI R69, RZ, 0x10, R75 ;  /* 0x00000010ff457819 */ /* 0x000fe2000001164b */
[----:B------:R-:W-:Y:S01]  /*9f50*/  IMAD.MOV.U32 R49, RZ, RZ, R47 ;  /* 0x000000ffff317224 */ /* 0x000fe200078e002f */
[----:B------:R-:W-:Y:S01]  /*9f60*/  SHF.R.U32.HI R71, RZ, 0x10, R71 ;  /* 0x00000010ff477819 */ /* 0x000fe20000011647 */
[--C-:B------:R-:W-:Y:S01]  /*9f70*/  HADD2.F32 R44, -RZ, R45.reuse.H0_H0 ;  /* 0x2000002dff2c7230 */ /* 0x100fe20000004100 */
[----:B------:R-:W-:Y:S01]  /*9f80*/  SHF.R.U64 R61, R72, 0x10, R73 ;  /* 0x00000010483d7819 */ /* 0x000fe20000001249 */
[----:B------:R-:W-:Y:S01]  /*9f90*/  HADD2.F32 R68, -RZ, R68.H0_H0 ;  /* 0x20000044ff447230 */ /* 0x000fe20000004100 */
[----:B------:R-:W-:Y:S01]  /*9fa0*/  SHF.R.U64 R60, R74, 0x10, R75 ;  /* 0x000000104a3c7819 */ /* 0x000fe2000000124b */
[----:B------:R-:W-:-:S02]  /*9fb0*/  HADD2.F32 R47, -RZ, R45.H1_H1 ;  /* 0x3000002dff2f7230 */ /* 0x000fc40000004100 */
[-C--:B------:R-:W-:Y:S01]  /*9fc0*/  FMUL.FTZ R45, R48, R67.reuse ;  /* 0x00000043302d7220 */ /* 0x080fe20000410000 */
[----:B------:R-:W-:Y:S02]  /*9fd0*/  HADD2.F32 R65, -RZ, R171.H0_H0 ;  /* 0x200000abff417230 */ /* 0x000fe40000004100 */
[C---:B------:R-:W-:Y:S01]  /*9fe0*/  FMUL.FTZ R67, R44.reuse, R67 ;  /* 0x000000432c437220 */ /* 0x040fe20000410000 */
[----:B------:R-:W-:Y:S02]  /*9ff0*/  HADD2.F32 R66, -RZ, R66.H0_H0 ;  /* 0x20000042ff427230 */ /* 0x000fe40000004100 */
[-C--:B------:R-:W-:Y:S01]  /*a000*/  FMUL.FTZ R70, R51, R68.reuse ;  /* 0x0000004433467220 */ /* 0x080fe20000410000 */
[C---:B------:R-:W-:Y:S01]  /*a010*/  FMUL.FTZ R68, R47.reuse, R68 ;  /* 0x000000442f447220 */ /* 0x040fe20000410000 */
[-C--:B------:R-:W-:Y:S01]  /*a020*/  FFMA.FTZ R44, R44, R65.reuse, -R45 ;  /* 0x000000412c2c7223 */ /* 0x080fe2000001082d */
[----:B------:R-:W-:Y:S01]  /*a030*/  FFMA.FTZ R45, R48, R65, R67 ;  /* 0x00000041302d7223 */ /* 0x000fe20000010043 */
[-C--:B------:R-:W-:Y:S01]  /*a040*/  FFMA.FTZ R47, R47, R66.reuse, -R70 ;  /* 0x000000422f2f7223 */ /* 0x080fe20000010846 */
[----:B------:R-:W-:Y:S01]  /*a050*/  FFMA.FTZ R48, R51, R66, R68 ;  /* 0x0000004233307223 */ /* 0x000fe20000010044 */
[----:B------:R-:W-:-:S02]  /*a060*/  HADD2.F32 R70, -RZ, R170.H0_H0 ;  /* 0x200000aaff467230 */ /* 0x000fc40000004100 */
[--C-:B------:R-:W-:Y:S01]  /*a070*/  HADD2.F32 R65, -RZ, R64.reuse.H0_H0 ;  /* 0x20000040ff417230 */ /* 0x100fe20000004100 */
[----:B------:R-:W-:Y:S01]  /*a080*/  F2FP.F16.F32.PACK_AB R47, R47, R44 ;  /* 0x0000002c2f2f723e */ /* 0x000fe200000000ff */
[----:B------:R-:W-:Y:S02]  /*a090*/  HADD2.F32 R51, -RZ, R49.H0_H0 ;  /* 0x20000031ff337230 */ /* 0x000fe40000004100 */
[----:B------:R-:W-:Y:S02]  /*a0a0*/  HADD2.F32 R66, -RZ, R64.H1_H1 ;  /* 0x30000040ff427230 */ /* 0x000fe40000004100 */
[-C--:B------:R-:W-:Y:S01]  /*a0b0*/  FMUL.FTZ R72, R65, R70.reuse ;  /* 0x0000004641487220 */ /* 0x080fe20000410000 */
[----:B------:R-:W-:Y:S02]  /*a0c0*/  HADD2.F32 R69, -RZ, R69.H0_H0 ;  /* 0x20000045ff457230 */ /* 0x000fe40000004100 */
[----:B------:R-:W-:Y:S01]  /*a0d0*/  FMUL.FTZ R70, R51, R70 ;  /* 0x0000004633467220 */ /* 0x000fe20000410000 */
[----:B------:R-:W-:-:S02]  /*a0e0*/  HADD2.F32 R68, -RZ, R172.H0_H0 ;  /* 0x200000acff447230 */ /* 0x000fc40000004100 */
[----:B------:R-:W-:Y:S02]  /*a0f0*/  HADD2.F32 R64, -RZ, R49.H1_H1 ;  /* 0x30000031ff407230 */ /* 0x000fe40000004100 */
[----:B------:R-:W-:Y:S02]  /*a100*/  HADD2.F32 R67, -RZ, R71.H0_H0 ;  /* 0x20000047ff437230 */ /* 0x000fe40000004100 */
[-C--:B------:R-:W-:Y:S01]  /*a110*/  FMUL.FTZ R71, R66, R69.reuse ;  /* 0x0000004542477220 */ /* 0x080fe20000410000 */
[-C--:B------:R-:W-:Y:S01]  /*a120*/  FFMA.FTZ R49, R51, R68.reuse, -R72 ;  /* 0x0000004433317223 */ /* 0x080fe20000010848 */
[----:B------:R-:W-:Y:S01]  /*a130*/  FFMA.FTZ R51, R65, R68, R70 ;  /* 0x0000004441337223 */ /* 0x000fe20000010046 */
[C---:B------:R-:W-:Y:S01]  /*a140*/  FMUL.FTZ R69, R64.reuse, R69 ;  /* 0x0000004540457220 */ /* 0x040fe20000410000 */
[----:B------:R-:W-:Y:S01]  /*a150*/  FFMA.FTZ R70, R64, R67, -R71 ;  /* 0x0000004340467223 */ /* 0x000fe20000010847 */
[----:B------:R-:W-:Y:S02]  /*a160*/  HADD2.F32 R64, -RZ, R63.H0_H0 ;  /* 0x2000003fff407230 */ /* 0x000fe40000004100 */
[----:B------:R-:W-:-:S02]  /*a170*/  HADD2.F32 R65, -RZ, R61.H0_H0 ;  /* 0x2000003dff417230 */ /* 0x000fc40000004100 */
[----:B------:R-:W-:Y:S01]  /*a180*/  FFMA.FTZ R72, R66, R67, R69 ;  /* 0x0000004342487223 */ /* 0x000fe20000010045 */
[----:B------:R-:W-:Y:S01]  /*a190*/  HADD2.F32 R63, -RZ, R63.H1_H1 ;  /* 0x3000003fff3f7230 */ /* 0x000fe20000004100 */
[----:B------:R-:W-:Y:S01]  /*a1a0*/  F2FP.F16.F32.PACK_AB R70, R70, R49 ;  /* 0x000000314646723e */ /* 0x000fe200000000ff */
[--C-:B------:R-:W-:Y:S01]  /*a1b0*/  HADD2.F32 R61, -RZ, R62.reuse.H0_H0 ;  /* 0x2000003eff3d7230 */ /* 0x100fe20000004100 */
[----:B------:R-:W-:Y:S01]  /*a1c0*/  F2FP.F16.F32.PACK_AB R49, R48, R45 ;  /* 0x0000002d3031723e */ /* 0x000fe200000000ff */
[----:B------:R-:W-:Y:S02]  /*a1d0*/  HADD2.F32 R62, -RZ, R62.H1_H1 ;  /* 0x3000003eff3e7230 */ /* 0x000fe40000004100 */
[----:B------:R-:W-:Y:S01]  /*a1e0*/  FMUL.FTZ R67, R63, R65 ;  /* 0x000000413f437220 */ /* 0x000fe20000410000 */
[----:B------:R-:W-:Y:S01]  /*a1f0*/  HADD2.F32 R58, -RZ, R58.H0_H0 ;  /* 0x2000003aff3a7230 */ /* 0x000fe20000004100 */
[----:B------:R-:W-:Y:S01]  /*a200*/  F2FP.F16.F32.PACK_AB R51, R72, R51 ;  /* 0x000000334833723e */ /* 0x000fe200000000ff */
[----:B------:R-:W-:-:S02]  /*a210*/  HADD2.F32 R173, -RZ, R173.H0_H0 ;  /* 0x200000adffad7230 */ /* 0x000fc40000004100 */
[C---:B------:R-:W-:Y:S01]  /*a220*/  FMUL.FTZ R68, R62.reuse, R65 ;  /* 0x000000413e447220 */ /* 0x040fe20000410000 */
[----:B------:R-:W-:Y:S02]  /*a230*/  HADD2.F32 R171, -RZ, R171.H1_H1 ;  /* 0x300000abffab7230 */ /* 0x000fe40000004100 */
[-C--:B------:R-:W-:Y:S01]  /*a240*/  FFMA.FTZ R69, R62, R58.reuse, -R67 ;  /* 0x0000003a3e457223 */ /* 0x080fe20000010843 */
[----:B------:R-:W-:Y:S02]  /*a250*/  HADD2.F32 R67, -RZ, R60.H0_H0 ;  /* 0x2000003cff437230 */ /* 0x000fe40000004100 */
[----:B------:R-:W-:Y:S01]  /*a260*/  FFMA.FTZ R68, R63, R58, R68 ;  /* 0x0000003a3f447223 */ /* 0x000fe20000010044 */
[----:B------:R-:W-:Y:S02]  /*a270*/  HADD2.F32 R60, -RZ, R50.H0_H0 ;  /* 0x20000032ff3c7230 */ /* 0x000fe40000004100 */
[----:B------:R-:W-:Y:S01]  /*a280*/  FMUL.FTZ R66, R64, R173 ;  /* 0x000000ad40427220 */ /* 0x000fe20000410000 */
[----:B------:R-:W-:-:S02]  /*a290*/  HADD2.F32 R65, -RZ, R170.H1_H1 ;  /* 0x300000aaff417230 */ /* 0x000fc40000004100 */
[C---:B------:R-:W-:Y:S01]  /*a2a0*/  FMUL.FTZ R173, R61.reuse, R173 ;  /* 0x000000ad3dad7220 */ /* 0x040fe20000410000 */
[----:B------:R-:W-:Y:S02]  /*a2b0*/  HADD2.F32 R58, -RZ, R46.H0_H0 ;  /* 0x2000002eff3a7230 */ /* 0x000fe40000004100 */
[----:B------:R-:W-:Y:S01]  /*a2c0*/  FFMA.FTZ R66, R61, R171, -R66 ;  /* 0x000000ab3d427223 */ /* 0x000fe20000010842 */
[----:B------:R-:W-:Y:S02]  /*a2d0*/  HADD2.F32 R50, -RZ, R50.H1_H1 ;  /* 0x30000032ff327230 */ /* 0x000fe40000004100 */
[-C--:B------:R-:W-:Y:S01]  /*a2e0*/  FMUL.FTZ R71, R60, R65.reuse ;  /* 0x000000413c477220 */ /* 0x080fe20000410000 */
[----:B------:R-:W-:Y:S02]  /*a2f0*/  HADD2.F32 R46, -RZ, R46.H1_H1 ;  /* 0x3000002eff2e7230 */ /* 0x000fe40000004100 */
[----:B------:R-:W-:Y:S01]  /*a300*/  FMUL.FTZ R65, R58, R65 ;  /* 0x000000413a417220 */ /* 0x000fe20000410000 */
[----:B------:R-:W-:-:S02]  /*a310*/  HADD2.F32 R61, -RZ, R172.H1_H1 ;  /* 0x300000acff3d7230 */ /* 0x000fc40000004100 */
[-C--:B------:R-:W-:Y:S01]  /*a320*/  FMUL.FTZ R73, R50, R67.reuse ;  /* 0x0000004332497220 */ /* 0x080fe20000410000 */
[----:B------:R-:W-:Y:S02]  /*a330*/  HADD2.F32 R63, -RZ, R56.H0_H0 ;  /* 0x20000038ff3f7230 */ /* 0x000fe40000004100 */
[----:B------:R-:W-:Y:S01]  /*a340*/  FMUL.FTZ R67, R46, R67 ;  /* 0x000000432e437220 */ /* 0x000fe20000410000 */
[----:B------:R-:W-:Y:S01]  /*a350*/  FFMA.FTZ R173, R64, R171, R173 ;  /* 0x000000ab40ad7223 */ /* 0x000fe200000100ad */
[-C--:B------:R-:W-:Y:S01]  /*a360*/  FFMA.FTZ R71, R58, R61.reuse, -R71 ;  /* 0x0000003d3a477223 */ /* 0x080fe20000010847 */
[----:B------:R-:W-:Y:S01]  /*a370*/  FFMA.FTZ R65, R60, R61, R65 ;  /* 0x0000003d3c417223 */ /* 0x000fe20000010041 */
[-C--:B------:R-:W-:Y:S01]  /*a380*/  FFMA.FTZ R46, R46, R63.reuse, -R73 ;  /* 0x0000003f2e2e7223 */ /* 0x080fe20000010849 */
[----:B------:R-:W-:Y:S01]  /*a390*/  FFMA.FTZ R50, R50, R63, R67 ;  /* 0x0000003f32327223 */ /* 0x000fe20000010043 */
[----:B------:R-:W-:Y:S01]  /*a3a0*/  IMAD.MOV.U32 R45, RZ, RZ, R47 ;  /* 0x000000ffff2d7224 */ /* 0x000fe200078e002f */
[----:B------:R-:W-:-:S02]  /*a3b0*/  F2FP.F16.F32.PACK_AB R44, R69, R66 ;  /* 0x00000042452c723e */ /* 0x000fc400000000ff */
[----:B------:R-:W-:Y:S02]  /*a3c0*/  F2FP.F16.F32.PACK_AB R48, R68, R173 ;  /* 0x000000ad4430723e */ /* 0x000fe400000000ff */
[----:B------:R-:W-:Y:S02]  /*a3d0*/  F2FP.F16.F32.PACK_AB R46, R46, R71 ;  /* 0x000000472e2e723e */ /* 0x000fe400000000ff */
[----:B------:R-:W-:Y:S02]  /*a3e0*/  F2FP.F16.F32.PACK_AB R50, R50, R65 ;  /* 0x000000413232723e */ /* 0x000fe400000000ff */
[----:B------:R-:W-:-:S07]  /*a3f0*/  MOV R47, R70 ;  /* 0x00000046002f7202 */ /* 0x000fce0000000f00 */
.L_x_703:
[----:B------:R-:W-:Y:S05]  /*a400*/  BSYNC B2 ;  /* 0x0000000000027941 */ /* 0x000fea0003800000 */
.L_x_702:
        /* <DEDUP_REMOVED lines=12> */
.L_x_701:
[----:B------:R-:W-:Y:S05]  /*a4d0*/  BSYNC B1 ;  /* 0x0000000000017941 */ /* 0x000fea0003800000 */
.L_x_700:
[----:B0-----:R-:W-:Y:S02]  /*a4e0*/  VIADD R45, R22, 0xa0 ;  /* 0x000000a0162d7836 */ /* 0x001fe40000000000 */
[-C--:B--2---:R-:W-:Y:S02]  /*a4f0*/  IMAD R44, R149, R138.reuse, RZ ;  /* 0x0000008a952c7224 */ /* 0x084fe400078e02ff */
[C---:B------:R-:W-:Y:S01]  /*a500*/  IMAD.WIDE.U32 R136, R45.reuse, R138, R136 ;  /* 0x0000008a2d887225 */ /* 0x040fe200078e0088 */
[----:B------:R-:W-:-:S03]  /*a510*/  ISETP.GE.OR P4, PT, R45, R4, P0 ;  /* 0x000000042d00720c */ /* 0x000fc60000786670 */
[----:B------:R-:W-:-:S10]  /*a520*/  IMAD R57, R45, R139, R44 ;  /* 0x0000008b2d397224 */ /* 0x000fd400078e022c */
[----:B------:R-:W-:Y:S05]  /*a530*/  @P4 BRA `(.L_x_670) ;  /* 0x00000010005c4947 */ /* 0x000fea0003800000 */
[----:B------:R-:W2:Y:S01]  /*a540*/  LDL R45, [R1+0x4] ;  /* 0x00000400012d7983 */ /* 0x000ea20000100800 */
[----:B------:R-:W0:Y:S03]  /*a550*/  LDC.64 R52, c[0x0][0x2e8] ;  /* 0x0000ba00ff347b82 */ /* 0x000e260000000a00 */
[----:B------:R-:W3:Y:S01]  /*a560*/  LDL R46, [R1+0x4c] ;  /* 0x00004c00012e7983 */ /* 0x000ee20000100800 */
[----:B------:R-:W-:Y:S01]  /*a570*/  IMAD.IADD R57, R137, 0x1, R57 ;  /* 0x0000000189397824 */ /* 0x000fe200078e0239 */
[----:B------:R-:W-:Y:S01]  /*a580*/  IADD3 R44, P4, P5, R100, R136, R20 ;  /* 0x00000088642c7210 */ /* 0x000fe20007d9e014 */
[----:B------:R-:W-:Y:S01]  /*a590*/  VIADD R47, R22, 0xa0 ;  /* 0x000000a0162f7836 */ /* 0x000fe20000000000 */
[----:B------:R-:W-:Y:S04]  /*a5a0*/  BSSY B1, `(.L_x_704) ;  /* 0x000006e000017945 */ /* 0x000fe80003800000 */
[----:B------:R-:W-:-:S04]  /*a5b0*/  SHF.L.U32 R47, R47, 0x6, RZ ;  /* 0x000000062f2f7819 */ /* 0x000fc800000006ff */
[----:B------:R-:W-:Y:S02]  /*a5c0*/  LOP3.LUT R47, R47, 0x1c0, RZ, 0xc0, !PT ;  /* 0x000001c02f2f7812 */ /* 0x000fe400078ec0ff */
[----:B--2---:R-:W-:Y:S02]  /*a5d0*/  LOP3.LUT P6, RZ, R45, 0x1, RZ, 0xc0, !PT ;  /* 0x000000012dff7812 */ /* 0x004fe400078cc0ff */
[----:B------:R-:W-:Y:S02]  /*a5e0*/  IADD3.X R45, R14, R57, R9, P4, P5 ;  /* 0x000000390e2d7210 */ /* 0x000fe400027ea409 */
[C---:B0-----:R-:W-:Y:S02]  /*a5f0*/  LEA R54, P4, R44.reuse, R52, 0x1 ;  /* 0x000000342c367211 */ /* 0x041fe400078808ff */
[----:B------:R-:W-:Y:S02]  /*a600*/  SEL R151, R43, R151, !P6 ;  /* 0x000000972b977207 */ /* 0x000fe40007000000 */
[----:B------:R-:W-:-:S02]  /*a610*/  LEA.HI.X R55, R44, R53, R45, 0x1, P4 ;  /* 0x000000352c377211 */ /* 0x000fc400020f0c2d */
[----:B------:R-:W-:-:S04]  /*a620*/  SHF.R.S32.HI R44, RZ, 0x1f, R151 ;  /* 0x0000001fff2c7819 */ /* 0x000fc80000011497 */
[----:B------:R-:W-:-:S04]  /*a630*/  LEA.HI R151, R44, R151, RZ, 0x4 ;  /* 0x000000972c977211 */ /* 0x000fc800078f20ff */
[----:B------:R-:W-:-:S04]  /*a640*/  LEA.HI.SX32 R151, R151, R10, 0x1c ;  /* 0x0000000a97977211 */ /* 0x000fc800078fe2ff */
[----:B------:R-:W-:Y:S01]  /*a650*/  SHF.R.S32.HI R44, RZ, 0x1f, R151 ;  /* 0x0000001fff2c7819 */ /* 0x000fe20000011497 */
[----:B------:R-:W-:-:S03]  /*a660*/  IMAD.SHL.U32 R59, R151, 0x8, RZ ;  /* 0x00000008973b7824 */ /* 0x000fc600078e00ff */
[----:B------:R-:W-:Y:S02]  /*a670*/  LEA.HI R44, R44, R151, RZ, 0x3 ;  /* 0x000000972c2c7211 */ /* 0x000fe400078f18ff */
[----:B------:R-:W-:Y:S02]  /*a680*/  LOP3.LUT R45, R47, 0x38, R59, 0xf8, !PT ;  /* 0x000000382f2d7812 */ /* 0x000fe400078ef83b */
[----:B------:R-:W-:Y:S02]  /*a690*/  SHF.R.S32.HI R44, RZ, 0x3, R44 ;  /* 0x00000003ff2c7819 */ /* 0x000fe4000001142c */
[----:B------:R-:W-:-:S03]  /*a6a0*/  LOP3.LUT R45, R45, R164, RZ, 0x3c, !PT ;  /* 0x000000a42d2d7212 */ /* 0x000fc600078e3cff */
[----:B---3--:R-:W-:-:S04]  /*a6b0*/  IMAD R44, R44, 0x2c00, R46 ;  /* 0x00002c002c2c7824 */ /* 0x008fc800078e022e */
[----:B------:R-:W-:Y:S02]  /*a6c0*/  IMAD.IADD R44, R44, 0x1, R45 ;  /* 0x000000012c2c7824 */ /* 0x000fe400078e022d */
[C---:B------:R-:W-:Y:S02]  /*a6d0*/  IMAD R45, R23.reuse, 0x5800, R142 ;  /* 0x00005800172d7824 */ /* 0x040fe400078e028e */
[----:B------:R-:W-:Y:S02]  /*a6e0*/  IMAD R47, R23, 0x5800, R44 ;  /* 0x00005800172f7824 */ /* 0x000fe400078e022c */
[----:B------:R-:W-:-:S03]  /*a6f0*/  IMAD R45, R45, 0x2, R2 ;  /* 0x000000022d2d7824 */ /* 0x000fc600078e0202 */
[----:B------:R-:W-:-:S03]  /*a700*/  LEA R48, R47, R2, 0x1 ;  /* 0x000000022f307211 */ /* 0x000fc600078e08ff */
[----:B------:R-:W0:Y:S04]  /*a710*/  LDS.128 R44, [R45+0x1e400] ;  /* 0x01e400002d2c7984 */ /* 0x000e280000000c00 */
[----:B------:R-:W2:Y:S01]  /*a720*/  LDS.128 R48, [R48+0x1e400] ;  /* 0x01e4000030307984 */ /* 0x000ea20000000c00 */
[----:B------:R-:W-:Y:S05]  /*a730*/  @P3 BRA `(.L_x_705) ;  /* 0x0000000400503947 */ /* 0x000fea0003800000 */
[----:B------:R-:W-:Y:S01]  /*a740*/  SHF.R.U32.HI R66, RZ, 0x10, R89 ;  /* 0x00000010ff427819 */ /* 0x000fe20000011659 */
[----:B--2---:R-:W-:Y:S01]  /*a750*/  IMAD.MOV.U32 R62, RZ, RZ, R50 ;  /* 0x000000ffff3e7224 */ /* 0x004fe200078e0032 */
[----:B------:R-:W-:Y:S01]  /*a760*/  SHF.R.U32.HI R64, RZ, 0x10, R85 ;  /* 0x00000010ff407819 */ /* 0x000fe20000011655 */
[----:B0-----:R-:W-:Y:S01]  /*a770*/  IMAD.MOV.U32 R61, RZ, RZ, R44 ;  /* 0x000000ffff3d7224 */ /* 0x001fe200078e002c */
[--C-:B------:R-:W-:Y:S01]  /*a780*/  SHF.R.U64 R58, R90, 0x10, R91.reuse ;  /* 0x000000105a3a7819 */ /* 0x100fe2000000125b */
[--C-:B------:R-:W-:Y:S01]  /*a790*/  HADD2.F32 R50, -RZ, R49.reuse.H0_H0 ;  /* 0x20000031ff327230 */ /* 0x100fe20000004100 */
[----:B------:R-:W-:Y:S01]  /*a7a0*/  SHF.R.U32.HI R90, RZ, 0x10, R91 ;  /* 0x00000010ff5a7819 */ /* 0x000fe2000001165b */
[----:B------:R-:W-:Y:S01]  /*a7b0*/  HADD2.F32 R49, -RZ, R49.H1_H1 ;  /* 0x30000031ff317230 */ /* 0x000fe20000004100 */
[--C-:B------:R-:W-:Y:S01]  /*a7c0*/  SHF.R.U64 R56, R86, 0x10, R87.reuse ;  /* 0x0000001056387819 */ /* 0x100fe20000001257 */
[----:B------:R-:W-:Y:S01]  /*a7d0*/  HADD2.F32 R44, -RZ, R45.H0_H0 ;  /* 0x2000002dff2c7230 */ /* 0x000fe20000004100 */
[----:B------:R-:W-:Y:S01]  /*a7e0*/  SHF.R.U32.HI R86, RZ, 0x10, R87 ;  /* 0x00000010ff567819 */ /* 0x000fe20000011657 */
[----:B------:R-:W-:Y:S01]  /*a7f0*/  HADD2.F32 R66, -RZ, R66.H0_H0 ;  /* 0x20000042ff427230 */ /* 0x000fe20000004100 */
[----:B------:R-:W-:Y:S01]  /*a800*/  SHF.R.U64 R69, R88, 0x10, R89 ;  /* 0x0000001058457819 */ /* 0x000fe20000001259 */
[----:B------:R-:W-:Y:S01]  /*a810*/  HADD2.F32 R65, -RZ, R169.H1_H1 ;  /* 0x300000a9ff417230 */ /* 0x000fe20000004100 */
[----:B------:R-:W-:Y:S01]  /*a820*/  SHF.R.U64 R60, R84, 0x10, R85 ;  /* 0x00000010543c7819 */ /* 0x000fe20000001255 */
[----:B------:R-:W-:-:S02]  /*a830*/  HADD2.F32 R45, -RZ, R45.H1_H1 ;  /* 0x3000002dff2d7230 */ /* 0x000fc40000004100 */
[-C--:B------:R-:W-:Y:S01]  /*a840*/  FMUL.FTZ R68, R49, R66.reuse ;  /* 0x0000004231447220 */ /* 0x080fe20000410000 */
[----:B------:R-:W-:Y:S02]  /*a850*/  HADD2.F32 R63, -RZ, R167.H1_H1 ;  /* 0x300000a7ff3f7230 */ /* 0x000fe40000004100 */
[-C--:B------:R-:W-:Y:S01]  /*a860*/  FMUL.FTZ R67, R50, R65.reuse ;  /* 0x0000004132437220 */ /* 0x080fe20000410000 */
[----:B------:R-:W-:Y:S02]  /*a870*/  HADD2.F32 R64, -RZ, R64.H0_H0 ;  /* 0x20000040ff407230 */ /* 0x000fe40000004100 */
[----:B------:R-:W-:Y:S01]  /*a880*/  FMUL.FTZ R66, R45, R66 ;  /* 0x000000422d427220 */ /* 0x000fe20000410000 */
[C---:B------:R-:W-:Y:S01]  /*a890*/  FMUL.FTZ R65, R44.reuse, R65 ;  /* 0x000000412c417220 */ /* 0x040fe20000410000 */
[----:B------:R-:W-:Y:S01]  /*a8a0*/  FFMA.FTZ R44, R44, R63, -R67 ;  /* 0x0000003f2c2c7223 */ /* 0x000fe20000010843 */
[----:B------:R-:W-:Y:S02]  /*a8b0*/  HADD2.F32 R60, -RZ, R60.H0_H0 ;  /* 0x2000003cff3c7230 */ /* 0x000fe40000004100 */
[-C--:B------:R-:W-:Y:S01]  /*a8c0*/  FFMA.FTZ R70, R49, R64.reuse, R66 ;  /* 0x0000004031467223 */ /* 0x080fe20000010042 */
[----:B------:R-:W-:Y:S01]  /*a8d0*/  FFMA.FTZ R67, R45, R64, -R68 ;  /* 0x000000402d437223 */ /* 0x000fe20000010844 */
[----:B------:R-:W-:-:S02]  /*a8e0*/  HADD2.F32 R49, -RZ, R51.H0_H0 ;  /* 0x20000033ff317230 */ /* 0x000fc40000004100 */
[----:B------:R-:W-:Y:S01]  /*a8f0*/  FFMA.FTZ R65, R50, R63, R65 ;  /* 0x0000003f32417223 */ /* 0x000fe20000010041 */
[----:B------:R-:W-:Y:S02]  /*a900*/  HADD2.F32 R51, -RZ, R51.H1_H1 ;  /* 0x30000033ff337230 */ /* 0x000fe40000004100 */
[--C-:B------:R-:W-:Y:S02]  /*a910*/  HADD2.F32 R45, -RZ, R47.reuse.H0_H0 ;  /* 0x2000002fff2d7230 */ /* 0x100fe40000004100 */
[----:B------:R-:W-:Y:S02]  /*a920*/  HADD2.F32 R68, -RZ, R90.H0_H0 ;  /* 0x2000005aff447230 */ /* 0x000fe40000004100 */
[----:B------:R-:W-:Y:S02]  /*a930*/  HADD2.F32 R47, -RZ, R47.H1_H1 ;  /* 0x3000002fff2f7230 */ /* 0x000fe40000004100 */
[----:B------:R-:W-:Y:S02]  /*a940*/  HADD2.F32 R66, -RZ, R168.H1_H1 ;  /* 0x300000a8ff427230 */ /* 0x000fe40000004100 */
[----:B------:R-:W-:Y:S01]  /*a950*/  FMUL.FTZ R74, R51, R68 ;  /* 0x00000044334a7220 */ /* 0x000fe20000410000 */
[----:B------:R-:W-:-:S02]  /*a960*/  HADD2.F32 R64, -RZ, R86.H0_H0 ;  /* 0x20000056ff407230 */ /* 0x000fc40000004100 */
[----:B------:R-:W-:Y:S01]  /*a970*/  FMUL.FTZ R68, R47, R68 ;  /* 0x000000442f447220 */ /* 0x000fe20000410000 */
[----:B------:R-:W-:Y:S02]  /*a980*/  HADD2.F32 R50, -RZ, R166.H1_H1 ;  /* 0x300000a6ff327230 */ /* 0x000fe40000004100 */
[-C--:B------:R-:W-:Y:S01]  /*a990*/  FMUL.FTZ R72, R49, R66.reuse ;  /* 0x0000004231487220 */ /* 0x080fe20000410000 */
[----:B------:R-:W-:Y:S01]  /*a9a0*/  FMUL.FTZ R66, R45, R66 ;  /* 0x000000422d427220 */ /* 0x000fe20000410000 */
[-C--:B------:R-:W-:Y:S01]  /*a9b0*/  FFMA.FTZ R73, R47, R64.reuse, -R74 ;  /* 0x000000402f497223 */ /* 0x080fe2000001084a */
[----:B------:R-:W-:Y:S01]  /*a9c0*/  FFMA.FTZ R74, R51, R64, R68 ;  /* 0x00000040334a7223 */ /* 0x000fe20000010044 */
[-C--:B------:R-:W-:Y:S01]  /*a9d0*/  FFMA.FTZ R72, R45, R50.reuse, -R72 ;  /* 0x000000322d487223 */ /* 0x080fe20000010848 */
[----:B------:R-:W-:Y:S02]  /*a9e0*/  HADD2.F32 R64, -RZ, R169.H0_H0 ;  /* 0x200000a9ff407230 */ /* 0x000fe40000004100 */
[----:B------:R-:W-:Y:S01]  /*a9f0*/  FFMA.FTZ R71, R49, R50, R66 ;  /* 0x0000003231477223 */ /* 0x000fe20000010042 */
[----:B------:R-:W-:-:S02]  /*aa00*/  HADD2.F32 R47, -RZ, R48.H0_H0 ;  /* 0x20000030ff2f7230 */ /* 0x000fc40000004100 */
[----:B------:R-:W-:Y:S02]  /*aa10*/  HADD2.F32 R45, -RZ, R61.H0_H0 ;  /* 0x2000003dff2d7230 */ /* 0x000fe40000004100 */
[----:B------:R-:W-:Y:S02]  /*aa20*/  HADD2.F32 R50, -RZ, R167.H0_H0 ;  /* 0x200000a7ff327230 */ /* 0x000fe40000004100 */
[-C--:B------:R-:W-:Y:S01]  /*aa30*/  FMUL.FTZ R66, R47, R64.reuse ;  /* 0x000000402f427220 */ /* 0x080fe20000410000 */
[----:B------:R-:W-:Y:S02]  /*aa40*/  HADD2.F32 R49, -RZ, R69.H0_H0 ;  /* 0x20000045ff317230 */ /* 0x000fe40000004100 */
[C---:B------:R-:W-:Y:S01]  /*aa50*/  FMUL.FTZ R64, R45.reuse, R64 ;  /* 0x000000402d407220 */ /* 0x040fe20000410000 */
[----:B------:R-:W-:Y:S02]  /*aa60*/  HADD2.F32 R48, -RZ, R48.H1_H1 ;  /* 0x30000030ff307230 */ /* 0x000fe40000004100 */
[----:B------:R-:W-:Y:S01]  /*aa70*/  FFMA.FTZ R66, R45, R50, -R66 ;  /* 0x000000322d427223 */ /* 0x000fe20000010842 */
[----:B------:R-:W-:-:S02]  /*aa80*/  HADD2.F32 R61, -RZ, R61.H1_H1 ;  /* 0x3000003dff3d7230 */ /* 0x000fc40000004100 */
[----:B------:R-:W-:Y:S01]  /*aa90*/  FFMA.FTZ R64, R47, R50, R64 ;  /* 0x000000322f407223 */ /* 0x000fe20000010040 */
[----:B------:R-:W-:Y:S02]  /*aaa0*/  HADD2.F32 R47, -RZ, R62.H0_H0 ;  /* 0x2000003eff2f7230 */ /* 0x000fe40000004100 */
[-C--:B------:R-:W-:Y:S01]  /*aab0*/  FMUL.FTZ R68, R48, R49.reuse ;  /* 0x0000003130447220 */ /* 0x080fe20000410000 */
[----:B------:R-:W-:Y:S02]  /*aac0*/  HADD2.F32 R168, -RZ, R168.H0_H0 ;  /* 0x200000a8ffa87230 */ /* 0x000fe40000004100 */
[C---:B------:R-:W-:Y:S01]  /*aad0*/  FMUL.FTZ R49, R61.reuse, R49 ;  /* 0x000000313d317220 */ /* 0x040fe20000410000 */
[----:B------:R-:W-:Y:S02]  /*aae0*/  HADD2.F32 R51, -RZ, R58.H0_H0 ;  /* 0x2000003aff337230 */ /* 0x000fe40000004100 */
[----:B------:R-:W-:Y:S01]  /*aaf0*/  FFMA.FTZ R61, R61, R60, -R68 ;  /* 0x0000003c3d3d7223 */ /* 0x000fe20000010844 */
[----:B------:R-:W-:-:S02]  /*ab00*/  HADD2.F32 R45, -RZ, R46.H0_H0 ;  /* 0x2000002eff2d7230 */ /* 0x000fc40000004100 */
[----:B------:R-:W-:Y:S01]  /*ab10*/  FFMA.FTZ R63, R48, R60, R49 ;  /* 0x0000003c303f7223 */ /* 0x000fe20000010031 */
[----:B------:R-:W-:Y:S02]  /*ab20*/  HADD2.F32 R62, -RZ, R62.H1_H1 ;  /* 0x3000003eff3e7230 */ /* 0x000fe40000004100 */
[-C--:B------:R-:W-:Y:S01]  /*ab30*/  FMUL.FTZ R48, R47, R168.reuse ;  /* 0x000000a82f307220 */ /* 0x080fe20000410000 */
[----:B------:R-:W-:Y:S02]  /*ab40*/  HADD2.F32 R46, -RZ, R46.H1_H1 ;  /* 0x3000002eff2e7230 */ /* 0x000fe40000004100 */
[----:B------:R-:W-:Y:S01]  /*ab50*/  FMUL.FTZ R168, R45, R168 ;  /* 0x000000a82da87220 */ /* 0x000fe20000410000 */
[----:B------:R-:W-:Y:S02]  /*ab60*/  HADD2.F32 R166, -RZ, R166.H0_H0 ;  /* 0x200000a6ffa67230 */ /* 0x000fe40000004100 */
[----:B------:R-:W-:Y:S01]  /*ab70*/  FMUL.FTZ R69, R62, R51 ;  /* 0x000000333e457220 */ /* 0x000fe20000410000 */
[----:B------:R-:W-:-:S02]  /*ab80*/  HADD2.F32 R49, -RZ, R56.H0_H0 ;  /* 0x20000038ff317230 */ /* 0x000fc40000004100 */
[C---:B------:R-:W-:Y:S01]  /*ab90*/  FMUL.FTZ R51, R46.reuse, R51 ;  /* 0x000000332e337220 */ /* 0x040fe20000410000 */
[----:B------:R-:W-:Y:S01]  /*aba0*/  F2FP.F16.F32.PACK_AB R64, R63, R64 ;  /* 0x000000403f40723e */ /* 0x000fe200000000ff */
[-C--:B------:R-:W-:Y:S01]  /*abb0*/  FFMA.FTZ R48, R45, R166.reuse, -R48 ;  /* 0x000000a62d307223 */ /* 0x080fe20000010830 */
[----:B------:R-:W-:Y:S01]  /*abc0*/  FFMA.FTZ R168, R47, R166, R168 ;  /* 0x000000a62fa87223 */ /* 0x000fe200000100a8 */
[-C--:B------:R-:W-:Y:S01]  /*abd0*/  FFMA.FTZ R69, R46, R49.reuse, -R69 ;  /* 0x000000312e457223 */ /* 0x080fe20000010845 */
[----:B------:R-:W-:Y:S01]  /*abe0*/  FFMA.FTZ R51, R62, R49, R51 ;  /* 0x000000313e337223 */ /* 0x000fe20000010033 */
[----:B------:R-:W-:Y:S02]  /*abf0*/  F2FP.F16.F32.PACK_AB R71, R74, R71 ;  /* 0x000000474a47723e */ /* 0x000fe400000000ff */
[----:B------:R-:W-:Y:S02]  /*ac00*/  F2FP.F16.F32.PACK_AB R45, R67, R44 ;  /* 0x0000002c432d723e */ /* 0x000fe400000000ff */
[----:B------:R-:W-:Y:S01]  /*ac10*/  F2FP.F16.F32.PACK_AB R46, R69, R48 ;  /* 0x00000030452e723e */ /* 0x000fe200000000ff */
[----:B------:R-:W-:Y:S01]  /*ac20*/  IMAD.MOV.U32 R48, RZ, RZ, R64 ;  /* 0x000000ffff307224 */ /* 0x000fe200078e0040 */
[----:B------:R-:W-:-:S02]  /*ac30*/  F2FP.F16.F32.PACK_AB R50, R51, R168 ;  /* 0x000000a83332723e */ /* 0x000fc400000000ff */
[----:B------:R-:W-:Y:S02]  /*ac40*/  F2FP.F16.F32.PACK_AB R47, R73, R72 ;  /* 0x00000048492f723e */ /* 0x000fe400000000ff */
[----:B------:R-:W-:Y:S02]  /*ac50*/  F2FP.F16.F32.PACK_AB R49, R70, R65 ;  /* 0x000000414631723e */ /* 0x000fe400000000ff */
[----:B------:R-:W-:Y:S02]  /*ac60*/  F2FP.F16.F32.PACK_AB R44, R61, R66 ;  /* 0x000000423d2c723e */ /* 0x000fe400000000ff */
[----:B------:R-:W-:-:S07]  /*ac70*/  MOV R51, R71 ;  /* 0x0000004700337202 */ /* 0x000fce0000000f00 */
.L_x_705:
[----:B------:R-:W-:Y:S05]  /*ac80*/  BSYNC B1 ;  /* 0x0000000000017941 */ /* 0x000fea0003800000 */
.L_x_704:
[----:B------:R-:W-:Y:S01]  /*ac90*/  ISETP.GE.AND P3, PT, R59, R150, PT ;  /* 0x000000963b00720c */ /* 0x000fe20003f66270 */
[----:B------:R-:W-:Y:S02]  /*aca0*/  ULDC.64 UR4, c[0x0][0x208] ;  /* 0x0000820000047ab9 */ /* 0x000fe40000000a00 */
[----:B0-----:R3:W-:Y:S10]  /*acb0*/  STG.E.128 desc[UR4][R54.64], R44 ;  /* 0x0000002c36007986 */ /* 0x0017f4000c101d04 */
[----:B------:R-:W-:Y:S05]  /*acc0*/  @P3 BRA `(.L_x_670) ;  /* 0x0000000800783947 */ /* 0x000fea0003800000 */
[--C-:B---3--:R-:W-:Y:S01]  /*acd0*/  SHF.R.S32.HI R44, RZ, 0x1f, R59.reuse ;  /* 0x0000001fff2c7819 */ /* 0x108fe2000001143b */
[----:B------:R-:W-:Y:S01]  /*ace0*/  ULDC.64 UR4, c[0x0][0x208] ;  /* 0x0000820000047ab9 */ /* 0x000fe20000000a00 */
[----:B------:R-:W-:-:S04]  /*acf0*/  IADD3 R59, P3, P4, R100, R136, R59 ;  /* 0x00000088643b7210 */ /* 0x000fc80007c7e03b */
[----:B------:R-:W-:Y:S02]  /*ad00*/  IADD3.X R44, R14, R57, R44, P3, P4 ;  /* 0x000000390e2c7210 */ /* 0x000fe40001fe842c */
[----:B------:R-:W-:-:S04]  /*ad10*/  LEA R52, P3, R59, R52, 0x1 ;  /* 0x000000343b347211 */ /* 0x000fc800078608ff */
[----:B------:R-:W-:-:S05]  /*ad20*/  LEA.HI.X R53, R59, R53, R44, 0x1, P3 ;  /* 0x000000353b357211 */ /* 0x000fca00018f0c2c */
[----:B--2---:R4:W-:Y:S01]  /*ad30*/  STG.E.128 desc[UR4][R52.64], R48 ;  /* 0x0000003034007986 */ /* 0x0049e2000c101d04 */
[----:B------:R-:W-:Y:S05]  /*ad40*/  BRA `(.L_x_670) ;  /* 0x0000000800587947 */ /* 0x000fea0003800000 */
.L_x_613:
[----:B------:R-:W-:-:S13]  /*ad50*/  ISETP.NE.AND P2, PT, R224, 0x3, PT ;  /* 0x00000003e000780c */ /* 0x000fda0003f45270 */
[----:B------:R-:W-:Y:S05]  /*ad60*/  @!P2 BRA `(.L_x_706) ;  /* 0x000000000004a947 */ /* 0x000fea0003800000 */
[----:B------:R-:W-:Y:S01]  /*ad70*/  BPT.TRAP 0x1 ;  /* 0x000000040000795c */ /* 0x000fe20000300000 */
.L_x_706:
[----:B------:R-:W-:Y:S01]  /*ad80*/  IMAD R3, R23, 0x8, R2 ;  /* 0x0000000817037824 */ /* 0x000fe200078e0202 */
[----:B------:R-:W-:Y:S01]  /*ad90*/  SHF.L.U32 R0, R223, 0x1f, RZ ;  /* 0x0000001fdf007819 */ /* 0x000fe200000006ff */
[----:B------:R-:W-:Y:S01]  /*ada0*/  IMAD R4, R24, -0xb0, R25 ;  /* 0xffffff5018047824 */ /* 0x000fe200078e0219 */
[----:B------:R-:W-:Y:S01]  /*adb0*/  BSSY B1, `(.L_x_707) ;  /* 0x0000006000017945 */ /* 0x000fe20003800000 */
[----:B------:R-:W-:Y:S01]  /*adc0*/  SHF.R.S32.HI R45, RZ, 0x1f, R24 ;  /* 0x0000001fff2d7819 */ /* 0x000fe20000011418 */
[----:B------:R-:W1:Y:S01]  /*add0*/  SYNCS.PHASECHK.TRANS64.TRYWAIT P3, [R3+URZ+0x34890], R0 ;  /* 0x03489000030075a7 */ /* 0x000e62000806017f */
[----:B------:R-:W-:Y:S01]  /*ade0*/  IMAD R44, R41, R24, RZ ;  /* 0x00000018292c7224 */ /* 0x000fe200078e02ff */
[----:B------:R-:W-:Y:S01]  /*adf0*/  VIMNMX R4, R4, 0xb0, PT ;  /* 0x000000b004047848 */ /* 0x000fe20003fe0100 */
[----:B-1----:R-:W-:Y:S06]  /*ae00*/  @!P3 BRA `(.L_x_708) ;  /* 0x000001c4003cb947 */ /* 0x002fec0003800000 */
.L_x_979:
[----:B------:R-:W-:Y:S05]  /*ae10*/  BSYNC B1 ;  /* 0x0000000000017941 */ /* 0x000fea0003800000 */
.L_x_707:
[----:B------:R-:W-:Y:S01]  /*ae20*/  ISETP.GE.AND P3, PT, R22, R4, PT ;  /* 0x000000041600720c */ /* 0x000fe20003f66270 */
[----:B------:R-:W-:Y:S01]  /*ae30*/  IMAD R45, R45, R156, R44 ;  /* 0x0000009c2d2d7224 */ /* 0x000fe200078e022c */
[----:B------:R-:W-:Y:S01]  /*ae40*/  BSSY B1, `(.L_x_709) ;  /* 0x0000013000017945 */ /* 0x000fe20003800000 */
[----:B------:R-:W-:-:S04]  /*ae50*/  IMAD.WIDE.U32 R52, R156, R24, RZ ;  /* 0x000000189c347225 */ /* 0x000fc800078e00ff */
[----:B------:R-:W-:-:S06]  /*ae60*/  IMAD.IADD R62, R45, 0x1, R53 ;  /* 0x000000012d3e7824 */ /* 0x000fcc00078e0235 */
[----:B------:R-:W-:Y:S05]  /*ae70*/  @P3 BRA `(.L_x_710) ;  /* 0x00000000003c3947 */ /* 0x000fea0003800000 */
[----:B------:R-:W2:Y:S01]  /*ae80*/  @!P0 LDC.64 R54, c[0x0][0x2e8] ;  /* 0x0000ba00ff368b82 */ /* 0x000ea20000000a00 */
[----:B------:R-:W3:Y:S01]  /*ae90*/  @!P0 LDS.128 R44, [R5+0x1e400] ;  /* 0x01e40000052c8984 */ /* 0x000ee20000000c00 */
[----:B------:R-:W-:Y:S01]  /*aea0*/  @!P0 IADD3 R58, P3, R15, R52, RZ ;  /* 0x000000340f3a8210 */ /* 0x000fe20007f7e0ff */
[----:B------:R-:W-:Y:S02]  /*aeb0*/  ULDC.64 UR4, c[0x0][0x208] ;  /* 0x0000820000047ab9 */ /* 0x000fe40000000a00 */
[----:B0-----:R-:W0:Y:S02]  /*aec0*/  @!P1 LDS.128 R48, [R5+0x23c00] ;  /* 0x023c000005309984 */ /* 0x001e240000000c00 */
[----:B------:R-:W-:Y:S01]  /*aed0*/  @!P0 IMAD.X R59, R62, 0x1, R11, P3 ;  /* 0x000000013e3b8824 */ /* 0x000fe200018e060b */
[----:B------:R-:W4:Y:S01]  /*aee0*/  @!P1 LDC.64 R56, c[0x0][0x2e8] ;  /* 0x0000ba00ff389b82 */ /* 0x000f220000000a00 */
[----:B--2---:R-:W-:-:S04]  /*aef0*/  @!P0 LEA R54, P3, R58, R54, 0x1 ;  /* 0x000000363a368211 */ /* 0x004fc800078608ff */
[----:B------:R-:W-:Y:S02]  /*af00*/  @!P0 LEA.HI.X R55, R58, R55, R59, 0x1, P3 ;  /* 0x000000373a378211 */ /* 0x000fe400018f0c3b */
[----:B------:R-:W-:-:S04]  /*af10*/  @!P1 IADD3 R58, P3, R12, R52, RZ ;  /* 0x000000340c3a9210 */ /* 0x000fc80007f7e0ff */
[----:B------:R-:W-:Y:S02]  /*af20*/  @!P1 IADD3.X R59, R62, R7, RZ, P3, !PT ;  /* 0x000000073e3b9210 */ /* 0x000fe40001ffe4ff */
[----:B----4-:R-:W-:-:S04]  /*af30*/  @!P1 LEA R56, P3, R58, R56, 0x1 ;  /* 0x000000383a389211 */ /* 0x010fc800078608ff */
[----:B------:R-:W-:Y:S01]  /*af40*/  @!P1 LEA.HI.X R57, R58, R57, R59, 0x1, P3 ;  /* 0x000000393a399211 */ /* 0x000fe200018f0c3b */
[----:B---3--:R2:W-:Y:S04]  /*af50*/  @!P0 STG.E.128 desc[UR4][R54.64], R44 ;  /* 0x0000002c36008986 */ /* 0x0085e8000c101d04 */
[----:B0-----:R2:W-:Y:S04]  /*af60*/  @!P1 STG.E.128 desc[UR4][R56.64], R48 ;  /* 0x0000003038009986 */ /* 0x0015e8000c101d04 */
.L_x_710:
[----:B------:R-:W-:Y:S05]  /*af70*/  BSYNC B1 ;  /* 0x0000000000017941 */ /* 0x000fea0003800000 */
.L_x_709:
[----:B--2---:R-:W-:Y:S01]  /*af80*/  VIADD R44, R22, 0x20 ;  /* 0x00000020162c7836 */ /* 0x004fe20000000000 */
[----:B------:R-:W-:Y:S04]  /*af90*/  BSSY B1, `(.L_x_711) ;  /* 0x0000014000017945 */ /* 0x000fe80003800000 */
[----:B------:R-:W-:-:S13]  /*afa0*/  ISETP.GE.AND P3, PT, R44, R4, PT ;  /* 0x000000042c00720c */ /* 0x000fda0003f66270 */
[----:B------:R-:W-:Y:S05]  /*afb0*/  @P3 BRA `(.L_x_712) ;  /* 0x0000000000443947 */ /* 0x000fea0003800000 */
[----:B------:R-:W2:Y:S01]  /*afc0*/  @!P0 LDC.64 R54, c[0x0][0x2e8] ;  /* 0x0000ba00ff368b82 */ /* 0x000ea20000000a00 */
[----:B------:R-:W3:Y:S01]  /*afd0*/  @!P0 LDS.128 R44, [R5+0x1f400] ;  /* 0x01f40000052c8984 */ /* 0x000ee20000000c00 */
[----:B------:R-:W-:Y:S01]  /*afe0*/  IADD3 R60, P3, R116, R52, RZ ;  /* 0x00000034743c7210 */ /* 0x000fe20007f7e0ff */
[----:B------:R-:W-:Y:S02]  /*aff0*/  ULDC.64 UR4, c[0x0][0x208] ;  /* 0x0000820000047ab9 */ /* 0x000fe40000000a00 */
[----:B0-----:R-:W0:Y:S02]  /*b000*/  @!P1 LDS.128 R48, [R5+0x24c00] ;  /* 0x024c000005309984 */ /* 0x001e240000000c00 */
[----:B------:R-:W-:Y:S01]  /*b010*/  IMAD.X R64, R62, 0x1, R117, P3 ;  /* 0x000000013e407824 */ /* 0x000fe200018e0675 */
[----:B------:R-:W4:Y:S01]  /*b020*/  @!P1 LDC.64 R56, c[0x0][0x2e8] ;  /* 0x0000ba00ff389b82 */ /* 0x000f220000000a00 */
[----:B------:R-:W-:-:S05]  /*b030*/  @!P0 IADD3 R58, P3, R60, R15, RZ ;  /* 0x0000000f3c3a8210 */ /* 0x000fca0007f7e0ff */
[----:B------:R-:W-:Y:S01]  /*b040*/  @!P0 IMAD.X R59, R64, 0x1, R11, P3 ;  /* 0x00000001403b8824 */ /* 0x000fe200018e060b */
        /* <DEDUP_REMOVED lines=8> */
.L_x_712:
[----:B------:R-:W-:Y:S05]  /*b0d0*/  BSYNC B1 ;  /* 0x0000000000017941 */ /* 0x000fea0003800000 */
.L_x_711:
[----:B--2---:R-:W-:Y:S01]  /*b0e0*/  VIADD R44, R22, 0x40 ;  /* 0x00000040162c7836 */ /* 0x004fe20000000000 */
[----:B------:R-:W-:Y:S04]  /*b0f0*/  BSSY B1, `(.L_x_713) ;  /* 0x0000014000017945 */ /* 0x000fe80003800000 */
[----:B------:R-:W-:-:S13]  /*b100*/  ISETP.GE.AND P3, PT, R44, R4, PT ;  /* 0x000000042c00720c */ /* 0x000fda0003f66270 */
[----:B------:R-:W-:Y:S05]  /*b110*/  @P3 BRA `(.L_x_714) ;  /* 0x0000000000443947 */ /* 0x000fea0003800000 */
[----:B------:R-:W2:Y:S01]  /*b120*/  @!P0 LDC.64 R54, c[0x0][0x2e8] ;  /* 0x0000ba00ff368b82 */ /* 0x000ea20000000a00 */
[----:B------:R-:W3:Y:S01]  /*b130*/  @!P0 LDS.128 R44, [R5+0x20400] ;  /* 0x02040000052c8984 */ /* 0x000ee20000000c00 */
[----:B------:R-:W-:Y:S01]  /*b140*/  LEA R60, P3, R42, R52, 0x6 ;  /* 0x000000342a3c7211 */ /* 0x000fe200078630ff */
        /* <DEDUP_REMOVED lines=14> */
.L_x_714:
[----:B------:R-:W-:Y:S05]  /*b230*/  BSYNC B1 ;  /* 0x0000000000017941 */ /* 0x000fea0003800000 */
.L_x_713:
[----:B--2---:R-:W-:Y:S01]  /*b240*/  VIADD R44, R22, 0x60 ;  /* 0x00000060162c7836 */ /* 0x004fe20000000000 */
[----:B------:R-:W-:Y:S04]  /*b250*/  BSSY B1, `(.L_x_715) ;  /* 0x0000018000017945 */ /* 0x000fe80003800000 */
[----:B------:R-:W-:-:S13]  /*b260*/  ISETP.GE.AND P3, PT, R44, R4, PT ;  /* 0x000000042c00720c */ /* 0x000fda0003f66270 */
[----:B------:R-:W-:Y:S05]  /*b270*/  @P3 BRA `(.L_x_716) ;  /* 0x0000000000543947 */ /* 0x000fea0003800000 */
[----:B------:R-:W2:Y:S01]  /*b280*/  LDC.64 R58, c[0x0][0x300] ;  /* 0x0000c000ff3a7b82 */ /* 0x000ea20000000a00 */
[----:B------:R-:W3:Y:S01]  /*b290*/  @!P0 LDS.128 R44, [R5+0x21400] ;  /* 0x02140000052c8984 */ /* 0x000ee20000000c00 */
[----:B------:R-:W-:Y:S01]  /*b2a0*/  IMAD.MOV.U32 R60, RZ, RZ, R52 ;  /* 0x000000ffff3c7224 */ /* 0x000fe200078e0034 */
[----:B------:R-:W-:Y:S01]  /*b2b0*/  ULDC.64 UR4, c[0x0][0x208] ;  /* 0x0000820000047ab9 */ /* 0x000fe20000000a00 */
[----:B------:R-:W-:Y:S01]  /*b2c0*/  IMAD.MOV.U32 R61, RZ, RZ, R62 ;  /* 0x000000ffff3d7224 */ /* 0x000fe200078e003e */
[----:B0-----:R-:W0:Y:S03]  /*b2d0*/  @!P1 LDS.128 R48, [R5+0x26c00] ;  /* 0x026c000005309984 */ /* 0x001e260000000c00 */
[----:B------:R-:W4:Y:S08]  /*b2e0*/  @!P0 LDC.64 R54, c[0x0][0x2e8] ;  /* 0x0000ba00ff368b82 */ /* 0x000f300000000a00 */
[----:B------:R-:W5:Y:S01]  /*b2f0*/  @!P1 LDC.64 R56, c[0x0][0x2e8] ;  /* 0x0000ba00ff389b82 */ /* 0x000f620000000a00 */
[----:B--2---:R-:W-:-:S04]  /*b300*/  IMAD.WIDE.U32 R60, R58, 0x60, R60 ;  /* 0x000000603a3c7825 */ /* 0x004fc800078e003c */
[----:B------:R-:W-:Y:S01]  /*b310*/  IMAD R59, R59, 0x60, RZ ;  /* 0x000000603b3b7824 */ /* 0x000fe200078e02ff */
[----:B------:R-:W-:-:S04]  /*b320*/  @!P0 IADD3 R58, P3, R15, R60, RZ ;  /* 0x0000003c0f3a8210 */ /* 0x000fc80007f7e0ff */
[----:B------:R-:W-:-:S05]  /*b330*/  IADD3 R64, R61, R59, RZ ;  /* 0x0000003b3d407210 */ /* 0x000fca0007ffe0ff */
[----:B------:R-:W-:Y:S01]  /*b340*/  @!P0 IMAD.X R59, R64, 0x1, R11, P3 ;  /* 0x00000001403b8824 */ /* 0x000fe200018e060b */
[----:B----4-:R-:W-:-:S04]  /*b350*/  @!P0 LEA R54, P3, R58, R54, 0x1 ;  /* 0x000000363a368211 */ /* 0x010fc800078608ff */
[----:B------:R-:W-:Y:S02]  /*b360*/  @!P0 LEA.HI.X R55, R58, R55, R59, 0x1, P3 ;  /* 0x000000373a378211 */ /* 0x000fe400018f0c3b */
[----:B------:R-:W-:-:S03]  /*b370*/  @!P1 IADD3 R60, P3, R12, R60, RZ ;  /* 0x0000003c0c3c9210 */ /* 0x000fc60007f7e0ff */
[----:B---3--:R2:W-:Y:S02]  /*b380*/  @!P0 STG.E.128 desc[UR4][R54.64], R44 ;  /* 0x0000002c36008986 */ /* 0x0085e4000c101d04 */
[----:B------:R-:W-:Y:S01]  /*b390*/  @!P1 IMAD.X R58, R64, 0x1, R7, P3 ;  /* 0x00000001403a9824 */ /* 0x000fe200018e0607 */
[----:B-----5:R-:W-:-:S04]  /*b3a0*/  @!P1 LEA R56, P3, R60, R56, 0x1 ;  /* 0x000000383c389211 */ /* 0x020fc800078608ff */
[----:B------:R-:W-:-:S05]  /*b3b0*/  @!P1 LEA.HI.X R57, R60, R57, R58, 0x1, P3 ;  /* 0x000000393c399211 */ /* 0x000fca00018f0c3a */
[----:B0-----:R2:W-:Y:S04]  /*b3c0*/  @!P1 STG.E.128 desc[UR4][R56.64], R48 ;  /* 0x0000003038009986 */ /* 0x0015e8000c101d04 */
.L_x_716:
[----:B------:R-:W-:Y:S05]  /*b3d0*/  BSYNC B1 ;  /* 0x0000000000017941 */ /* 0x000fea0003800000 */
.L_x_715:
        /* <DEDUP_REMOVED lines=8> */
[----:B0-----:R-:W0:Y:S01]  /*b460*/  @!P1 LDS.128 R48, [R5+0x27c00] ;  /* 0x027c000005309984 */ /* 0x001e220000000c00 */
[----:B------:R-:W-:Y:S02]  /*b470*/  IADD3.X R64, R62, R132, RZ, P3, !PT ;  /* 0x000000843e407210 */ /* 0x000fe40001ffe4ff */
[----:B------:R-:W4:Y:S01]  /*b480*/  @!P1 LDC.64 R56, c[0x0][0x2e8] ;  /* 0x0000ba00ff389b82 */ /* 0x000f220000000a00 */
[----:B------:R-:W-:-:S05]  /*b490*/  @!P0 IADD3 R58, P3, R60, R15, RZ ;  /* 0x0000000f3c3a8210 */ /* 0x000fca0007f7e0ff */
[----:B------:R-:W-:Y:S01]  /*b4a0*/  @!P0 IMAD.X R59, R64, 0x1, R11, P3 ;  /* 0x00000001403b8824 */ /* 0x000fe200018e060b */
[----:B--2---:R-:W-:-:S04]  /*b4b0*/  @!P0 LEA R54, P3, R58, R54, 0x1 ;  /* 0x000000363a368211 */ /* 0x004fc800078608ff */
[----:B------:R-:W-:Y:S02]  /*b4c0*/  @!P0 LEA.HI.X R55, R58, R55, R59, 0x1, P3 ;  /* 0x000000373a378211 */ /* 0x000fe400018f0c3b */
[----:B------:R-:W-:-:S05]  /*b4d0*/  @!P1 IADD3 R58, P3, R60, R12, RZ ;  /* 0x0000000c3c3a9210 */ /* 0x000fca0007f7e0ff */
[----:B------:R-:W-:Y:S01]  /*b4e0*/  @!P1 IMAD.X R59, R64, 0x1, R7, P3 ;  /* 0x00000001403b9824 */ /* 0x000fe200018e0607 */
[----:B----4-:R-:W-:-:S04]  /*b4f0*/  @!P1 LEA R56, P3, R58, R56, 0x1 ;  /* 0x000000383a389211 */ /* 0x010fc800078608ff */
[----:B------:R-:W-:Y:S01]  /*b500*/  @!P1 LEA.HI.X R57, R58, R57, R59, 0x1, P3 ;  /* 0x000000393a399211 */ /* 0x000fe200018f0c3b */
[----:B---3--:R2:W-:Y:S04]  /*b510*/  @!P0 STG.E.128 desc[UR4][R54.64], R44 ;  /* 0x0000002c36008986 */ /* 0x0085e8000c101d04 */
[----:B0-----:R2:W-:Y:S04]  /*b520*/  @!P1 STG.E.128 desc[UR4][R56.64], R48 ;  /* 0x0000003038009986 */ /* 0x0015e8000c101d04 */
.L_x_718:
[----:B------:R-:W-:Y:S05]  /*b530*/  BSYNC B1 ;  /* 0x0000000000017941 */ /* 0x000fea0003800000 */
.L_x_717:
[----:B--2---:R-:W-:-:S05]  /*b540*/  VIADD R44, R22, 0xa0 ;  /* 0x000000a0162c7836 */ /* 0x004fca0000000000 */
[----:B------:R-:W-:-:S13]  /*b550*/  ISETP.GE.AND P3, PT, R44, R4, PT ;  /* 0x000000042c00720c */ /* 0x000fda0003f66270 */
[----:B------:R-:W-:Y:S05]  /*b560*/  @P3 BRA `(.L_x_670) ;  /* 0x0000000000503947 */ /* 0x000fea0003800000 */
[----:B------:R-:W2:Y:S01]  /*b570*/  LDC.64 R58, c[0x0][0x300] ;  /* 0x0000c000ff3a7b82 */ /* 0x000ea20000000a00 */
[----:B------:R-:W3:Y:S01]  /*b580*/  @!P0 LDS.128 R44, [R5+0x23400] ;  /* 0x02340000052c8984 */ /* 0x000ee20000000c00 */
[----:B------:R-:W-:Y:S01]  /*b590*/  MOV R53, R62 ;  /* 0x0000003e00357202 */ /* 0x000fe20000000f00 */
[----:B------:R-:W-:Y:S02]  /*b5a0*/  ULDC.64 UR4, c[0x0][0x208] ;  /* 0x0000820000047ab9 */ /* 0x000fe40000000a00 */
[----:B0-----:R-:W0:Y:S03]  /*b5b0*/  @!P1 LDS.128 R48, [R5+0x28c00] ;  /* 0x028c000005309984 */ /* 0x001e260000000c00 */
[----:B------:R-:W4:Y:S08]  /*b5c0*/  @!P0 LDC.64 R54, c[0x0][0x2e8] ;  /* 0x0000ba00ff368b82 */ /* 0x000f300000000a00 */
[----:B------:R-:W5:Y:S01]  /*b5d0*/  @!P1 LDC.64 R56, c[0x0][0x2e8] ;  /* 0x0000ba00ff389b82 */ /* 0x000f620000000a00 */
[----:B--2---:R-:W-:-:S04]  /*b5e0*/  IMAD.WIDE.U32 R52, R58, 0xa0, R52 ;  /* 0x000000a03a347825 */ /* 0x004fc800078e0034 */
[----:B------:R-:W-:-:S04]  /*b5f0*/  IMAD R59, R59, 0xa0, RZ ;  /* 0x000000a03b3b7824 */ /* 0x000fc800078e02ff */
[----:B------:R-:W-:Y:S01]  /*b600*/  IMAD.IADD R60, R53, 0x1, R59 ;  /* 0x00000001353c7824 */ /* 0x000fe200078e023b */
[----:B------:R-:W-:-:S05]  /*b610*/  @!P0 IADD3 R53, P3, R15, R52, RZ ;  /* 0x000000340f358210 */ /* 0x000fca0007f7e0ff */
        /* <DEDUP_REMOVED lines=9> */
.L_x_670:
[----:B------:R-:W-:Y:S05]  /*b6b0*/  BSYNC B0 ;  /* 0x0000000000007941 */ /* 0x000fea0003800000 */
.L_x_612:
[----:B0-234-:R-:W0:Y:S01]  /*b6c0*/  S2R R44, SR_TID.X ;  /* 0x00000000002c7919 */ /* 0x01de220000002100 */
[----:B------:R-:W-:Y:S01]  /*b6d0*/  @!PT LDS RZ, [RZ] ;  /* 0x00000000fffff984 */ /* 0x000fe20000000800 */
[----:B------:R-:W-:Y:S01]  /*b6e0*/  @!PT LDS RZ, [RZ] ;  /* 0x00000000fffff984 */ /* 0x000fe20000000800 */
[----:B------:R-:W-:Y:S01]  /*b6f0*/  @!PT LDS RZ, [RZ] ;  /* 0x00000000fffff984 */ /* 0x000fe20000000800 */
[----:B------:R-:W-:Y:S01]  /*b700*/  @!PT LDS RZ, [RZ] ;  /* 0x00000000fffff984 */ /* 0x000fe20000000800 */
[----:B------:R2:W-:Y:S06]  /*b710*/  MEMBAR.ALL.CTA ;  /* 0x0000000000007992 */ /* 0x0005ec0000008000 */
[----:B--2---:R-:W2:Y:S01]  /*b720*/  FENCE.VIEW.ASYNC.S ;  /* 0x00000000000073c6 */ /* 0x004ea20000000000 */
[----:B------:R-:W-:Y:S05]  /*b730*/  WARPSYNC.ALL ;  /* 0x0000000000007948 */ /* 0x000fea0003800000 */
[----:B------:R-:W-:Y:S01]  /*b740*/  BSSY B0, `(.L_x_719) ;  /* 0x0000009000007945 */ /* 0x000fe20003800000 */
[----:B0-----:R-:W-:Y:S01]  /*b750*/  LOP3.LUT R44, R44, 0x7f, RZ, 0xc0, !PT ;  /* 0x0000007f2c2c7812 */ /* 0x001fe200078ec0ff */
[----:B--2---:R0:W-:Y:S03]  /*b760*/  BAR.SYNC.DEFER_BLOCKING R162, 0x80 ;  /* 0x000200a20000751d */ /* 0x0041e60000010000 */
[----:B------:R-:W-:-:S13]  /*b770*/  ISETP.NE.AND P3, PT, R44, RZ, PT ;  /* 0x000000ff2c00720c */ /* 0x000fda0003f65270 */
[----:B------:R-:W-:-:S04]  /*b780*/  @!P3 IADD3 R44, R3, 0x348a0, RZ ;  /* 0x000348a0032cb810 */ /* 0x000fc80007ffe0ff */
[----:B------:R-:W-:-:S04]  /*b790*/  @!P3 PRMT R44, RZ, 0x654, R44 ;  /* 0x00000654ff2cb816 */ /* 0x000fc8000000002c */
[----:B------:R0:W-:Y:S01]  /*b7a0*/  @!P3 SYNCS.ARRIVE.TRANS64.RED.A1T0 RZ, [R44+URZ], RZ ;  /* 0x000000ff2cffb9a7 */ /* 0x0001e2000810043f */
[----:B------:R-:W-:Y:S05]  /*b7b0*/  @!P2 BRA `(.L_x_720) ;  /* 0x000000000004a947 */ /* 0x000fea0003800000 */
[----:B------:R-:W-:Y:S01]  /*b7c0*/  BPT.TRAP 0x1 ;  /* 0x000000040000795c */ /* 0x000fe20000300000 */
.L_x_720:
[----:B------:R-:W-:Y:S05]  /*b7d0*/  BSYNC B0 ;  /* 0x0000000000007941 */ /* 0x000fea0003800000 */
.L_x_719:
[----:B------:R-:W2:Y:S01]  /*b7e0*/  SYNCS.PHASECHK.TRANS64.TRYWAIT P2, [R3+URZ+0x348b0], R0 ;  /* 0x0348b000030075a7 */ /* 0x000ea2000804017f */
[----:B------:R-:W-:Y:S01]  /*b7f0*/  ULDC UR60, c[0x0][0x2f4] ;  /* 0x0000bd00003c7ab9 */ /* 0x000fe20000000800 */
[----:B------:R-:W-:Y:S01]  /*b800*/  ULDC.64 UR38, c[0x0][0x328] ;  /* 0x0000ca0000267ab9 */ /* 0x000fe20000000a00 */
[----:B------:R-:W-:Y:S01]  /*b810*/  ULDC.64 UR36, c[0x0][0x318] ;  /* 0x0000c60000247ab9 */ /* 0x000fe20000000a00 */
[----:B------:R-:W-:Y:S04]  /*b820*/  BSSY B0, `(.L_x_721) ;  /* 0x0000002000007945 */ /* 0x000fe80003800000 */
[----:B--2---:R-:W-:Y:S05]  /*b830*/  @!P2 BRA `(.L_x_722) ;  /* 0x000001b800c4a947 */ /* 0x004fea0003800000 */
.L_x_980:
[----:B------:R-:W-:Y:S05]  /*b840*/  BSYNC B0 ;  /* 0x0000000000007941 */ /* 0x000fea0003800000 */
.L_x_721:
[----:B------:R-:W-:Y:S01]  /*b850*/  ISETP.GE.AND P2, PT, R22, R4, PT ;  /* 0x000000041600720c */ /* 0x000fe20003f46270 */
[----:B------:R-:W-:Y:S01]  /*b860*/  BSSY B0, `(.L_x_723) ;  /* 0x0000012000007945 */ /* 0x000fe20003800000 */
[----:B------:R-:W-:-:S11]  /*b870*/  IMAD.WIDE R48, R24, 0xb0, R118 ;  /* 0x000000b018307825 */ /* 0x000fd600078e0276 */
[----:B------:R-:W-:Y:S05]  /*b880*/  @P2 BRA `(.L_x_724) ;  /* 0x00000000003c2947 */ /* 0x000fea0003800000 */
[----:B------:R-:W-:Y:S01]  /*b890*/  IMAD R47, R49, UR38, RZ ;  /* 0x00000026312f7c24 */ /* 0x000fe2000f8e02ff */
[----:B------:R-:W-:Y:S01]  /*b8a0*/  ULDC.64 UR4, c[0x0][0x208] ;  /* 0x0000820000047ab9 */ /* 0x000fe20000000a00 */
[----:B0-----:R-:W-:Y:S02]  /*b8b0*/  IMAD.MOV.U32 R44, RZ, RZ, R102 ;  /* 0x000000ffff2c7224 */ /* 0x001fe400078e0066 */
[----:B------:R-:W-:Y:S02]  /*b8c0*/  IMAD.MOV.U32 R45, RZ, RZ, R6 ;  /* 0x000000ffff2d7224 */ /* 0x000fe400078e0006 */
[C---:B------:R-:W-:Y:S02]  /*b8d0*/  IMAD R47, R48.reuse, UR39, R47 ;  /* 0x00000027302f7c24 */ /* 0x040fe4000f8e022f */
[----:B------:R-:W-:-:S04]  /*b8e0*/  IMAD.WIDE.U32 R44, R48, UR38, R44 ;  /* 0x00000026302c7c25 */ /* 0x000fc8000f8e002c */
[----:B------:R-:W-:Y:S01]  /*b8f0*/  IMAD.IADD R45, R45, 0x1, R47 ;  /* 0x000000012d2d7824 */ /* 0x000fe200078e022f */
[----:B------:R-:W-:-:S04]  /*b900*/  LEA R50, P2, R44, UR36, 0x1 ;  /* 0x000000242c327c11 */ /* 0x000fc8000f8408ff */
[----:B------:R-:W-:Y:S02]  /*b910*/  LEA.HI.X R51, R44, UR37, R45, 0x1, P2 ;  /* 0x000000252c337c11 */ /* 0x000fe400090f0c2d */
[----:B------:R-:W-:-:S13]  /*b920*/  ISETP.GE.AND P2, PT, R16, UR60, PT ;  /* 0x0000003c10007c0c */ /* 0x000fda000bf46270 */
[----:B------:R-:W0:Y:S04]  /*b930*/  @!P2 LDS.128 R44, [R5+0x400] ;  /* 0x00040000052ca984 */ /* 0x000e280000000c00 */
[----:B0-----:R-:W-:Y:S01]  /*b940*/  @!P2 STG.E.128 desc[UR4][R50.64], R44 ;  /* 0x0000002c3200a986 */ /* 0x001fe2000c101d04 */
[----:B------:R-:W-:-:S13]  /*b950*/  ISETP.GE.AND P2, PT, R221, UR60, PT ;  /* 0x0000003cdd007c0c */ /* 0x000fda000bf46270 */
[----:B------:R-:W0:Y:S04]  /*b960*/  @!P2 LDS.128 R44, [R5+0x5c00] ;  /* 0x005c0000052ca984 */ /* 0x000e280000000c00 */
[----:B0-----:R3:W-:Y:S02]  /*b970*/  @!P2 STG.E.128 desc[UR4][R50.64+0x80], R44 ;  /* 0x0000802c3200a986 */ /* 0x0017e4000c101d04 */
.L_x_724:
[----:B------:R-:W-:Y:S05]  /*b980*/  BSYNC B0 ;  /* 0x0000000000007941 */ /* 0x000fea0003800000 */
.L_x_723:
[----:B-12---:R-:W-:Y:S01]  /*b990*/  IADD3 R0, R22, 0x20, RZ ;  /* 0x0000002016007810 */ /* 0x006fe20007ffe0ff */
[----:B------:R-:W-:Y:S03]  /*b9a0*/  BSSY B0, `(.L_x_725) ;  /* 0x0000014000007945 */ /* 0x000fe60003800000 */
[----:B------:R-:W-:-:S13]  /*b9b0*/  ISETP.GE.AND P2, PT, R0, R4, PT ;  /* 0x000000040000720c */ /* 0x000fda0003f46270 */
[----:B------:R-:W-:Y:S05]  /*b9c0*/  @P2 BRA `(.L_x_726) ;  /* 0x0000000000442947 */ /* 0x000fea0003800000 */
[----:B---3--:R-:W-:Y:S01]  /*b9d0*/  IADD3 R47, P2, R48, 0x20, RZ ;  /* 0x00000020302f7810 */ /* 0x008fe20007f5e0ff */
[----:B0-----:R-:W-:Y:S01]  /*b9e0*/  IMAD.MOV.U32 R44, RZ, RZ, R102 ;  /* 0x000000ffff2c7224 */ /* 0x001fe200078e0066 */
[----:B------:R-:W-:Y:S01]  /*b9f0*/  ULDC.64 UR4, c[0x0][0x208] ;  /* 0x0000820000047ab9 */ /* 0x000fe20000000a00 */
[----:B------:R-:W-:Y:S02]  /*ba00*/  IMAD.MOV.U32 R45, RZ, RZ, R6 ;  /* 0x000000ffff2d7224 */ /* 0x000fe400078e0006 */
[----:B------:R-:W-:Y:S02]  /*ba10*/  IMAD.X R0, RZ, RZ, R49, P2 ;  /* 0x000000ffff007224 */ /* 0x000fe400010e0631 */
[----:B------:R-:W-:-:S04]  /*ba20*/  IMAD.WIDE.U32 R44, R47, UR38, R44 ;  /* 0x000000262f2c7c25 */ /* 0x000fc8000f8e002c */
[----:B------:R-:W-:Y:S01]  /*ba30*/  IMAD R0, R0, UR38, RZ ;  /* 0x0000002600007c24 */ /* 0x000fe2000f8e02ff */
[----:B------:R-:W-:-:S03]  /*ba40*/  LEA R50, P2, R44, UR36, 0x1 ;  /* 0x000000242c327c11 */ /* 0x000fc6000f8408ff */
[----:B------:R-:W-:-:S05]  /*ba50*/  IMAD R47, R47, UR39, R0 ;  /* 0x000000272f2f7c24 */ /* 0x000fca000f8e0200 */
[----:B------:R-:W-:-:S04]  /*ba60*/  IADD3 R45, R45, R47, RZ ;  /* 0x0000002f2d2d7210 */ /* 0x000fc80007ffe0ff */
[----:B------:R-:W-:Y:S02]  /*ba70*/  LEA.HI.X R51, R44, UR37, R45, 0x1, P2 ;  /* 0x000000252c337c11 */ /* 0x000fe400090f0c2d */
[----:B------:R-:W-:-:S13]  /*ba80*/  ISETP.GE.AND P2, PT, R16, UR60, PT ;  /* 0x0000003c10007c0c */ /* 0x000fda000bf46270 */
[----:B------:R-:W0:Y:S04]  /*ba90*/  @!P2 LDS.128 R44, [R5+0x1400] ;  /* 0x00140000052ca984 */ /* 0x000e280000000c00 */
[----:B0-----:R-:W-:Y:S01]  /*baa0*/  @!P2 STG.E.128 desc[UR4][R50.64], R44 ;  /* 0x0000002c3200a986 */ /* 0x001fe2000c101d04 */
[----:B------:R-:W-:-:S13]  /*bab0*/  ISETP.GE.AND P2, PT, R221, UR60, PT ;  /* 0x0000003cdd007c0c */ /* 0x000fda000bf46270 */
[----:B------:R-:W0:Y:S04]  /*bac0*/  @!P2 LDS.128 R44, [R5+0x6c00] ;  /* 0x006c0000052ca984 */ /* 0x000e280000000c00 */
[----:B0-----:R1:W-:Y:S02]  /*bad0*/  @!P2 STG.E.128 desc[UR4][R50.64+0x80], R44 ;  /* 0x0000802c3200a986 */ /* 0x0013e4000c101d04 */
.L_x_726:
[----:B------:R-:W-:Y:S05]  /*bae0*/  BSYNC B0 ;  /* 0x0000000000007941 */ /* 0x000fea0003800000 */
.L_x_725:
[----:B------:R-:W-:Y:S01]  /*baf0*/  VIADD R0, R22, 0x40 ;  /* 0x0000004016007836 */ /* 0x000fe20000000000 */
[----:B------:R-:W-:Y:S04]  /*bb00*/  BSSY B0, `(.L_x_727) ;  /* 0x0000014000007945 */ /* 0x000fe80003800000 */
[----:B------:R-:W-:-:S13]  /*bb10*/  ISETP.GE.AND P2, PT, R0, R4, PT ;  /* 0x000000040000720c */ /* 0x000fda0003f46270 */
[----:B------:R-:W-:Y:S05]  /*bb20*/  @P2 BRA `(.L_x_728) ;  /* 0x0000000000442947 */ /* 0x000fea0003800000 */
[----:B-1-3--:R-:W-:Y:S01]  /*bb30*/  IADD3 R47, P2, R48, 0x40, RZ ;  /* 0x00000040302f7810 */ /* 0x00afe20007f5e0ff */
[----:B0-----:R-:W-:Y:S01]  /*bb40*/  IMAD.MOV.U32 R44, RZ, RZ, R102 ;  /* 0x000000ffff2c7224 */ /* 0x001fe200078e0066 */
[----:B------:R-:W-:Y:S01]  /*bb50*/  MOV R45, R6 ;  /* 0x00000006002d7202 */ /* 0x000fe20000000f00 */
[----:B------:R-:W-:Y:S02]  /*bb60*/  ULDC.64 UR4, c[0x0][0x208] ;  /* 0x0000820000047ab9 */ /* 0x000fe40000000a00 */
[----:B------:R-:W-:Y:S02]  /*bb70*/  IMAD.X R0, RZ, RZ, R49, P2 ;  /* 0x000000ffff007224 */ /* 0x000fe400010e0631 */
[----:B------:R-:W-:-:S04]  /*bb80*/  IMAD.WIDE.U32 R44, R47, UR38, R44 ;  /* 0x000000262f2c7c25 */ /* 0x000fc8000f8e002c */
[----:B------:R-:W-:Y:S01]  /*bb90*/  IMAD R0, R0, UR38, RZ ;  /* 0x0000002600007c24 */ /* 0x000fe2000f8e02ff */
[----:B------:R-:W-:-:S03]  /*bba0*/  LEA R50, P2, R44, UR36, 0x1 ;  /* 0x000000242c327c11 */ /* 0x000fc6000f8408ff */
[----:B------:R-:W-:-:S04]  /*bbb0*/  IMAD R47, R47, UR39, R0 ;  /* 0x000000272f2f7c24 */ /* 0x000fc8000f8e0200 */
[----:B------:R-:W-:-:S05]  /*bbc0*/  IMAD.IADD R45, R45, 0x1, R47 ;  /* 0x000000012d2d7824 */ /* 0x000fca00078e022f */
[----:B------:R-:W-:Y:S02]  /*bbd0*/  LEA.HI.X R51, R44, UR37, R45, 0x1, P2 ;  /* 0x000000252c337c11 */ /* 0x000fe400090f0c2d */
[----:B------:R-:W-:-:S13]  /*bbe0*/  ISETP.GE.AND P2, PT, R16, UR60, PT ;  /* 0x0000003c10007c0c */ /* 0x000fda000bf46270 */
[----:B------:R-:W0:Y:S04]  /*bbf0*/  @!P2 LDS.128 R44, [R5+0x2400] ;  /* 0x00240000052ca984 */ /* 0x000e280000000c00 */
[----:B0-----:R-:W-:Y:S01]  /*bc00*/  @!P2 STG.E.128 desc[UR4][R50.64], R44 ;  /* 0x0000002c3200a986 */ /* 0x001fe2000c101d04 */
[----:B------:R-:W-:-:S13]  /*bc10*/  ISETP.GE.AND P2, PT, R221, UR60, PT ;  /* 0x0000003cdd007c0c */ /* 0x000fda000bf46270 */
[----:B------:R-:W0:Y:S04]  /*bc20*/  @!P2 LDS.128 R44, [R5+0x7c00] ;  /* 0x007c0000052ca984 */ /* 0x000e280000000c00 */
[----:B0-----:R2:W-:Y:S02]  /*bc30*/  @!P2 STG.E.128 desc[UR4][R50.64+0x80], R44 ;  /* 0x0000802c3200a986 */ /* 0x0015e4000c101d04 */
.L_x_728:
[----:B------:R-:W-:Y:S05]  /*bc40*/  BSYNC B0 ;  /* 0x0000000000007941 */ /* 0x000fea0003800000 */
.L_x_727:
[----:B------:R-:W-:Y:S01]  /*bc50*/  VIADD R0, R22, 0x60 ;  /* 0x0000006016007836 */ /* 0x000fe20000000000 */
[----:B------:R-:W-:Y:S04]  /*bc60*/  BSSY B0, `(.L_x_729) ;  /* 0x0000014000007945 */ /* 0x000fe80003800000 */
[----:B------:R-:W-:-:S13]  /*bc70*/  ISETP.GE.AND P2, PT, R0, R4, PT ;  /* 0x000000040000720c */ /* 0x000fda0003f46270 */
[----:B------:R-:W-:Y:S05]  /*bc80*/  @P2 BRA `(.L_x_730) ;  /* 0x0000000000442947 */ /* 0x000fea0003800000 */
[----:B-123--:R-:W-:Y:S01]  /*bc90*/  IADD3 R47, P2, R48, 0x60, RZ ;  /* 0x00000060302f7810 */ /* 0x00efe20007f5e0ff */
[----:B------:R-:W-:Y:S01]  /*bca0*/  IMAD.MOV.U32 R45, RZ, RZ, R6 ;  /* 0x000000ffff2d7224 */ /* 0x000fe200078e0006 */
[----:B0-----:R-:W-:Y:S01]  /*bcb0*/  MOV R44, R102 ;  /* 0x00000066002c7202 */ /* 0x001fe20000000f00 */
        /* <DEDUP_REMOVED lines=14> */
.L_x_730:
[----:B------:R-:W-:Y:S05]  /*bda0*/  BSYNC B0 ;  /* 0x0000000000007941 */ /* 0x000fea0003800000 */
.L_x_729:
[----:B------:R-:W-:Y:S01]  /*bdb0*/  VIADD R0, R22, 0x80 ;  /* 0x0000008016007836 */ /* 0x000fe20000000000 */
[----:B------:R-:W-:Y:S04]  /*bdc0*/  BSSY B0, `(.L_x_731) ;  /* 0x0000014000007945 */ /* 0x000fe80003800000 */
[----:B------:R-:W-:-:S13]  /*bdd0*/  ISETP.GE.AND P2, PT, R0, R4, PT ;  /* 0x000000040000720c */ /* 0x000fda0003f46270 */
[----:B------:R-:W-:Y:S05]  /*bde0*/  @P2 BRA `(.L_x_732) ;  /* 0x0000000000442947 */ /* 0x000fea0003800000 */
[----:B-1234-:R-:W-:Y:S01]  /*bdf0*/  IADD3 R47, P2, R48, 0x80, RZ ;  /* 0x00000080302f7810 */ /* 0x01efe20007f5e0ff */
[----:B0-----:R-:W-:Y:S01]  /*be00*/  IMAD.MOV.U32 R44, RZ, RZ, R102 ;  /* 0x000000ffff2c7224 */ /* 0x001fe200078e0066 */
[----:B------:R-:W-:Y:S01]  /*be10*/  ULDC.64 UR4, c[0x0][0x208] ;  /* 0x0000820000047ab9 */ /* 0x000fe20000000a00 */
[----:B------:R-:W-:Y:S01]  /*be20*/  IMAD.MOV.U32 R45, RZ, RZ, R6 ;  /* 0x000000ffff2d7224 */ /* 0x000fe200078e0006 */
[----:B------:R-:W-:Y:S01]  /*be30*/  IADD3.X R0, RZ, R49, RZ, P2, !PT ;  /* 0x00000031ff007210 */ /* 0x000fe200017fe4ff */
        /* <DEDUP_REMOVED lines=12> */
.L_x_732:
[----:B------:R-:W-:Y:S05]  /*bf00*/  BSYNC B0 ;  /* 0x0000000000007941 */ /* 0x000fea0003800000 */
.L_x_731:
[----:B------:R-:W-:Y:S01]  /*bf10*/  IADD3 R0, R22, 0xa0, RZ ;  /* 0x000000a016007810 */ /* 0x000fe20007ffe0ff */
[----:B------:R-:W-:Y:S03]  /*bf20*/  BSSY B0, `(.L_x_733) ;  /* 0x0000014000007945 */ /* 0x000fe60003800000 */
[----:B------:R-:W-:-:S13]  /*bf30*/  ISETP.GE.AND P2, PT, R0, R4, PT ;  /* 0x000000040000720c */ /* 0x000fda0003f46270 */
[----:B------:R-:W-:Y:S05]  /*bf40*/  @P2 BRA `(.L_x_734) ;  /* 0x0000000000442947 */ /* 0x000fea0003800000 */
[----:B01234-:R-:W-:Y:S01]  /*bf50*/  IADD3 R47, P2, R48, 0xa0, RZ ;  /* 0x000000a0302f7810 */ /* 0x01ffe20007f5e0ff */
[----:B------:R-:W-:Y:S01]  /*bf60*/  IMAD.MOV.U32 R44, RZ, RZ, R102 ;  /* 0x000000ffff2c7224 */ /* 0x000fe200078e0066 */
[----:B------:R-:W-:Y:S01]  /*bf70*/  ULDC.64 UR4, c[0x0][0x208] ;  /* 0x0000820000047ab9 */ /* 0x000fe20000000a00 */
[----:B------:R-:W-:Y:S02]  /*bf80*/  IMAD.MOV.U32 R45, RZ, RZ, R6 ;  /* 0x000000ffff2d7224 */ /* 0x000fe400078e0006 */
[----:B------:R-:W-:Y:S02]  /*bf90*/  IMAD.X R48, RZ, RZ, R49, P2 ;  /* 0x000000ffff307224 */ /* 0x000fe400010e0631 */
[----:B------:R-:W-:-:S04]  /*bfa0*/  IMAD.WIDE.U32 R44, R47, UR38, R44 ;  /* 0x000000262f2c7c25 */ /* 0x000fc8000f8e002c */
[----:B------:R-:W-:-:S04]  /*bfb0*/  IMAD R48, R48, UR38, RZ ;  /* 0x0000002630307c24 */ /* 0x000fc8000f8e02ff */
[----:B------:R-:W-:Y:S01]  /*bfc0*/  IMAD R47, R47, UR39, R48 ;  /* 0x000000272f2f7c24 */ /* 0x000fe2000f8e0230 */
[----:B------:R-:W-:-:S04]  /*bfd0*/  LEA R48, P2, R44, UR36, 0x1 ;  /* 0x000000242c307c11 */ /* 0x000fc8000f8408ff */
        /* <DEDUP_REMOVED lines=8> */
.L_x_734:
[----:B------:R-:W-:Y:S05]  /*c060*/  BSYNC B0 ;  /* 0x0000000000007941 */ /* 0x000fea0003800000 */
.L_x_733:
[----:B------:R-:W5:Y:S01]  /*c070*/  LDL R0, [R1+0x4] ;  /* 0x0000040001007983 */ /* 0x000f620000100800 */
[----:B------:R-:W-:Y:S02]  /*c080*/  VIADD R23, R23, 0x1 ;  /* 0x0000000117177836 */ /* 0x000fe40000000000 */
[----:B------:R-:W-:Y:S01]  /*c090*/  @!P3 VIADD R3, R3, 0x348c0 ;  /* 0x000348c00303b836 */ /* 0x000fe20000000000 */
[----:B------:R-:W-:Y:S01]  /*c0a0*/  @!PT LDS RZ, [RZ] ;  /* 0x00000000fffff984 */ /* 0x000fe20000000800 */
[----:B------:R-:W-:Y:S01]  /*c0b0*/  @!PT LDS RZ, [RZ] ;  /* 0x00000000fffff984 */ /* 0x000fe20000000800 */
[----:B------:R-:W-:Y:S01]  /*c0c0*/  @!PT LDS RZ, [RZ] ;  /* 0x00000000fffff984 */ /* 0x000fe20000000800 */
[----:B------:R-:W-:Y:S01]  /*c0d0*/  @!PT LDS RZ, [RZ] ;  /* 0x00000000fffff984 */ /* 0x000fe20000000800 */
[----:B------:R1:W-:Y:S06]  /*c0e0*/  MEMBAR.ALL.CTA ;  /* 0x0000000000007992 */ /* 0x0003ec0000008000 */
[----:B-1----:R-:W1:Y:S02]  /*c0f0*/  FENCE.VIEW.ASYNC.S ;  /* 0x00000000000073c6 */ /* 0x002e640000000000 */
[----:B-1----:R1:W-:Y:S01]  /*c100*/  BAR.SYNC.DEFER_BLOCKING R162, 0x80 ;  /* 0x000200a20000751d */ /* 0x0023e20000010000 */
[----:B------:R-:W-:-:S02]  /*c110*/  ISETP.NE.AND P2, PT, R23, 0x2, PT ;  /* 0x000000021700780c */ /* 0x000fc40003f45270 */
[----:B------:R-:W-:Y:S02]  /*c120*/  @!P3 PRMT R3, RZ, 0x654, R3 ;  /* 0x00000654ff03b816 */ /* 0x000fe40000000003 */
[----:B------:R-:W-:Y:S02]  /*c130*/  SEL R23, R23, RZ, P2 ;  /* 0x000000ff17177207 */ /* 0x000fe40001000000 */
[----:B------:R1:W-:Y:S01]  /*c140*/  @!P3 SYNCS.ARRIVE.TRANS64.RED.A1T0 RZ, [R3+URZ], RZ ;  /* 0x000000ff03ffb9a7 */ /* 0x0003e2000810043f */
[----:B-----5:R-:W-:Y:S02]  /*c150*/  LOP3.LUT P4, RZ, R0, 0x10, RZ, 0xc0, !PT ;  /* 0x0000001000ff7812 */ /* 0x020fe4000788c0ff */
[----:B------:R-:W-:-:S04]  /*c160*/  SEL R0, RZ, 0x1, P2 ;  /* 0x00000001ff007807 */ /* 0x000fc80001000000 */
[----:B------:R-:W-:-:S07]  /*c170*/  LOP3.LUT R223, R223, R0, RZ, 0x3c, !PT ;  /* 0x00000000dfdf7212 */ /* 0x000fce00078e3cff */
[----:B-1----:R-:W-:Y:S05]  /*c180*/  @P4 BRA `(.L_x_735) ;  /* 0xffffff6800304947 */ /* 0x002fea000383ffff */
[----:B------:R-:W1:Y:S01]  /*c190*/  S2R R4, SR_TID.X ;  /* 0x0000000000047919 */ /* 0x000e620000002100 */
[----:B------:R-:W-:Y:S02]  /*c1a0*/  PLOP3.LUT P0, PT, PT, PT, PT, 0x8, 0x0 ;  /* 0x000000000000781c */ /* 0x000fe40003f0e170 */
[----:B-1----:R-:W-:-:S04]  /*c1b0*/  SHF.R.U32.HI R4, RZ, 0x7, R4 ;  /* 0x00000007ff047819 */ /* 0x002fc80000011604 */
[----:B------:R-:W-:-:S13]  /*c1c0*/  ISETP.NE.AND P4, PT, R4, 0x1, PT ;  /* 0x000000010400780c */ /* 0x000fda0003f85270 */
[----:B------:R-:W-:Y:S06]  /*c1d0*/  @!P4 BAR.ARV 0x9, 0x100 ;  /* 0x024400000000cb1d */ /* 0x000fec0000002000 */
.L_x_607:
[----:B------:R-:W-:Y:S01]  /*c1e0*/  ISETP.GE.AND P2, PT, R161, 0x1, PT ;  /* 0x00000001a100780c */ /* 0x000fe20003f46270 */
[----:B------:R-:W-:Y:S01]  /*c1f0*/  IMAD.MOV.U32 R3, RZ, RZ, RZ ;  /* 0x000000ffff037224 */ /* 0x000fe200078e00ff */
[----:B------:R-:W-:Y:S01]  /*c200*/  PLOP3.LUT P1, PT, PT, PT, PT, 0x80, 0x0 ;  /* 0x000000000000781c */ /* 0x000fe20003f2f070 */
[----:B------:R-:W-:Y:S01]  /*c210*/  IMAD.MOV.U32 R87, RZ, RZ, RZ ;  /* 0x000000ffff577224 */ /* 0x000fe200078e00ff */
[----:B------:R-:W-:Y:S02]  /*c220*/  MOV R0, RZ ;  /* 0x000000ff00007202 */ /* 0x000fe40000000f00 */
[----:B------:R-:W-:Y:S02]  /*c230*/  CS2R R42, SRZ ;  /* 0x00000000002a7805 */ /* 0x000fe4000001ff00 */
[----:B------:R-:W-:Y:S01]  /*c240*/  CS2R R36, SRZ ;  /* 0x0000000000247805 */ /* 0x000fe2000001ff00 */
[----:B------:R-:W-:Y:S01]  /*c250*/  IMAD.MOV.U32 R39, RZ, RZ, RZ ;  /* 0x000000ffff277224 */ /* 0x000fe200078e00ff */
[----:B0-234-:R-:W-:-:S02]  /*c260*/  CS2R R46, SRZ ;  /* 0x00000000002e7805 */ /* 0x01dfc4000001ff00 */
        /* <DEDUP_REMOVED lines=8> */
[----:B------:R-:W-:Y:S01]  /*c2f0*/  CS2R R56, SRZ ;  /* 0x0000000000387805 */ /* 0x000fe2000001ff00 */
[----:B------:R-:W-:Y:S01]  /*c300*/  IMAD.MOV.U32 R45, RZ, RZ, RZ ;  /* 0x000000ffff2d7224 */ /* 0x000fe200078e00ff */
[----:B------:R-:W-:Y:S02]  /*c310*/  MOV R58, RZ ;  /* 0x000000ff003a7202 */ /* 0x000fe40000000f00 */
        /* <DEDUP_REMOVED lines=14> */
[----:B------:R-:W-:Y:S01]  /*c400*/  CS2R R94, SRZ ;  /* 0x00000000005e7805 */ /* 0x000fe2000001ff00 */
[----:B------:R-:W-:Y:S01]  /*c410*/  IMAD.MOV.U32 R106, RZ, RZ, RZ ;  /* 0x000000ffff6a7224 */ /* 0x000fe200078e00ff */
[----:B------:R-:W-:Y:S01]  /*c420*/  MOV R108, RZ ;  /* 0x000000ff006c7202 */ /* 0x000fe20000000f00 */
[----:B------:R-:W-:Y:S02]  /*c430*/  IMAD.MOV.U32 R103, RZ, RZ, RZ ;  /* 0x000000ffff677224 */ /* 0x000fe400078e00ff */
[----:B------:R-:W-:Y:S01]  /*c440*/  IMAD.MOV.U32 R10, RZ, RZ, RZ ;  /* 0x000000ffff0a7224 */ /* 0x000fe200078e00ff */
[----:B------:R-:W-:Y:S06]  /*c450*/  @P0 BRA `(.L_x_736) ;  /* 0x00000000000c0947 */ /* 0x000fec0003800000 */
[----:B------:R-:W0:Y:S01]  /*c460*/  FENCE.VIEW.ASYNC.G ;  /* 0x00000000000073c6 */ /* 0x000e220000000100 */
[----:B------:R-:W-:Y:S05]  /*c470*/  WARPSYNC.ALL ;  /* 0x0000000000007948 */ /* 0x000fea0003800000 */
[----:B0-----:R-:W-:Y:S06]  /*c480*/  BAR.ARV 0xc, 0x180 ;  /* 0x0306000000007b1d */ /* 0x001fec0000002000 */
.L_x_736:
[----:B------:R-:W-:Y:S02]  /*c490*/  IMAD.MOV.U32 R102, RZ, RZ, RZ ;  /* 0x000000ffff667224 */ /* 0x000fe400078e00ff */
[----:B------:R-:W-:Y:S01]  /*c4a0*/  IMAD.MOV.U32 R11, RZ, RZ, RZ ;  /* 0x000000ffff0b7224 */ /* 0x000fe200078e00ff */
[----:B------:R-:W-:Y:S06]  /*c4b0*/  @!P2 BRA `(.L_x_737) ;  /* 0x000001180040a947 */ /* 0x000fec0003800000 */
[----:B------:R-:W-:-:S03]  /*c4c0*/  UMOV UR4, 0xffffffff ;  /* 0xffffffff00047882 */ /* 0x000fc60000000000 */
[----:B------:R-:W-:Y:S05]  /*c4d0*/  BRA.DIV UR4, `(.L_x_738) ;  /* 0x000001ae04b07947 */ /* 0x000fea000b800000 */
[----:B------:R-:W0:Y:S02]  /*c4e0*/  S2R R3, SR_TID.X ;  /* 0x0000000000037919 */ /* 0x000e240000002100 */
[----:B0-----:R-:W-:-:S05]  /*c4f0*/  VIADD R3, R3, 0xffffff80 ;  /* 0xffffff8003037836 */ /* 0x001fca0000000000 */
[----:B------:R-:W-:-:S04]  /*c500*/  SHF.R.S32.HI R0, RZ, 0x1f, R3 ;  /* 0x0000001fff007819 */ /* 0x000fc80000011403 */
[----:B------:R-:W-:-:S04]  /*c510*/  LEA.HI R0, R0, R3, RZ, 0x7 ;  /* 0x0000000300007211 */ /* 0x000fc800078f38ff */
[----:B------:R-:W-:-:S06]  /*c520*/  SHF.R.S32.HI R0, RZ, 0x7, R0 ;  /* 0x00000007ff007819 */ /* 0x000fcc0000011400 */
[----:B------:R-:W0:Y:S04]  /*c530*/  SHFL.IDX PT, R0, R0, RZ, 0x1f ;  /* 0x00001fff00007589 */ /* 0x000e2800000e0000 */
[----:B0-----:R0:W-:Y:S02]  /*c540*/  STL [R1+0x18], R0 ;  /* 0x0000180001007387 */ /* 0x0011e40000100800 */
.L_x_983:
[----:B------:R-:W0:Y:S04]  /*c550*/  LDL R4, [R1+0x18] ;  /* 0x0000180001047983 */ /* 0x000e280000100800 */
[----:B------:R-:W2:Y:S01]  /*c560*/  LDL R3, [R1+0x6c] ;  /* 0x00006c0001037983 */ /* 0x000ea20000100800 */
[----:B0-----:R-:W-:-:S04]  /*c570*/  LEA.HI R0, R4, R4, RZ, 0x1 ;  /* 0x0000000404007211 */ /* 0x001fc800078f08ff */
[----:B------:R-:W-:Y:S02]  /*c580*/  LOP3.LUT R0, R0, 0x1e, RZ, 0xc0, !PT ;  /* 0x0000001e00007812 */ /* 0x000fe400078ec0ff */
[----:B--2---:R-:W-:Y:S02]  /*c590*/  LOP3.LUT P0, RZ, R3, 0x9f, RZ, 0xc0, !PT ;  /* 0x0000009f03ff7812 */ /* 0x004fe4000780c0ff */
[----:B------:R-:W-:-:S05]  /*c5a0*/  IADD3 R0, R4, -R0, RZ ;  /* 0x8000000004007210 */ /* 0x000fca0007ffe0ff */
[----:B------:R-:W-:-:S05]  /*c5b0*/  IMAD R0, R0, 0x2000, R3 ;  /* 0x0000200000007824 */ /* 0x000fca00078e0203 */
[----:B------:R-:W-:-:S04]  /*c5c0*/  SHF.R.U32.HI R0, RZ, 0x4, R0 ;  /* 0x00000004ff007819 */ /* 0x000fc80000011600 */
[----:B------:R-:W-:Y:S01]  /*c5d0*/  LOP3.LUT R28, R0, 0x3fff, RZ, 0xc0, !PT ;  /* 0x00003fff001c7812 */ /* 0x000fe200078ec0ff */
[----:B------:R-:W-:Y:S06]  /*c5e0*/  @!P0 BRA `(.L_x_739) ;  /* 0x0000000000408947 */ /* 0x000fec0003800000 */
[----:B------:R-:W-:Y:S01]  /*c5f0*/  MOV R0, 0x0 ;  /* 0x0000000000007802 */ /* 0x000fe20000000f00 */
[----:B------:R-:W-:Y:S01]  /*c600*/  ULDC.64 UR4, c[0x4][0xa0] ;  /* 0x0100280000047ab9 */ /* 0x000fe20000000a00 */
[----:B------:R-:W-:Y:S01]  /*c610*/  ULDC.64 UR6, c[0x4][0xa8] ;  /* 0x01002a0000067ab9 */ /* 0x000fe20000000a00 */
[----:B------:R-:W-:Y:S01]  /*c620*/  IMAD.U32 R4, RZ, RZ, UR4 ;  /* 0x00000004ff047e24 */ /* 0x000fe2000f8e00ff */
[----:B-1----:R0:W1:Y:S01]  /*c630*/  LDC.64 R14, c[0x4][R0] ;  /* 0x01000000000e7b82 */ /* 0x0020620000000a00 */
[----:B------:R-:W-:Y:S01]  /*c640*/  IMAD.U32 R5, RZ, RZ, UR5 ;  /* 0x00000005ff057e24 */ /* 0x000fe2000f8e00ff */
[----:B------:R-:W-:Y:S01]  /*c650*/  ULDC.64 UR4, c[0x4][0x40] ;  /* 0x0100100000047ab9 */ /* 0x000fe20000000a00 */
[----:B------:R-:W-:Y:S01]  /*c660*/  MOV R6, UR6 ;  /* 0x0000000600067c02 */ /* 0x000fe20008000f00 */
[----:B------:R-:W-:Y:S01]  /*c670*/  IMAD.U32 R7, RZ, RZ, UR7 ;  /* 0x00000007ff077e24 */ /* 0x000fe2000f8e00ff */
[----:B------:R-:W-:Y:S01]  /*c680*/  MOV R8, 0x70 ;  /* 0x0000007000087802 */ /* 0x000fe20000000f00 */
[----:B------:R-:W-:-:S02]  /*c690*/  IMAD.U32 R10, RZ, RZ, UR4 ;  /* 0x00000004ff0a7e24 */ /* 0x000fc4000f8e00ff */
[----:B------:R-:W-:Y:S02]  /*c6a0*/  IMAD.U32 R11, RZ, RZ, UR5 ;  /* 0x00000005ff0b7e24 */ /* 0x000fe4000f8e00ff */
[----:B------:R-:W-:Y:S02]  /*c6b0*/  IMAD.MOV.U32 R12, RZ, RZ, 0x1 ;  /* 0x00000001ff0c7424 */ /* 0x000fe400078e00ff */
[----:B0-----:R-:W-:-:S07]  /*c6c0*/  IMAD.MOV.U32 R13, RZ, RZ, RZ ;  /* 0x000000ffff0d7224 */ /* 0x001fce00078e00ff */
[----:B------:R-:W-:-:S07]  /*c6d0*/  LEPC R20, `(.L_x_739) ;  /* 0x000000001014794e */ /* 0x000fce0000000000 */
[----:B-1---5:R-:W-:Y:S05]  /*c6e0*/  CALL.ABS.NOINC R14 ;  /* 0x000000000e007343 */ /* 0x022fea0003c00000 */
.L_x_739:
[----:B------:R-:W-:Y:S02]  /*c6f0*/  ULDC UR4, c[0x0][0x3f4] ;  /* 0x0000fd0000047ab9 */ /* 0x000fe40000000800 */
[----:B------:R-:W-:-:S13]  /*c700*/  ISETP.LT.AND P0, PT, RZ, UR4, PT ;  /* 0x00000004ff007c0c */ /* 0x000fda000bf01270 */
[----:B------:R-:W-:Y:S05]  /*c710*/  @P0 BRA `(.L_x_740) ;  /* 0x0000000000400947 */ /* 0x000fea0003800000 */
[----:B------:R-:W2:Y:S02]  /*c720*/  LDL R20, [R1+0x64] ;  /* 0x0000640001147983 */ /* 0x000ea40000100800 */
[----:B--2---:R-:W-:-:S04]  /*c730*/  LEA.HI R0, R20, R20, RZ, 0x1 ;  /* 0x0000001414007211 */ /* 0x004fc800078f08ff */
[----:B------:R-:W-:-:S05]  /*c740*/  LOP3.LUT R0, R0, 0xfffffffe, RZ, 0xc0, !PT ;  /* 0xfffffffe00007812 */ /* 0x000fca00078ec0ff */
[----:B------:R-:W-:-:S05]  /*c750*/  IMAD.IADD R0, R20, 0x1, -R0 ;  /* 0x0000000114007824 */ /* 0x000fca00078e0a00 */
[----:B------:R-:W-:-:S04]  /*c760*/  SHF.L.U32 R3, R0, 0x1f, RZ ;  /* 0x0000001f00037819 */ /* 0x000fc800000006ff */
[----:B------:R0:W2:Y:S03]  /*c770*/  SYNCS.PHASECHK.TRANS64.TRYWAIT P0, [R2+URZ+0x34800], R3 ;  /* 0x03480003020075a7 */ /* 0x0000a6000800017f */
[----:B--2---:R-:W-:Y:S05]  /*c780*/  @!P0 NANOSLEEP.SYNCS 0x989680 ;  /* 0x009896800000895d */ /* 0x004fea0003900000 */
[----:B------:R-:W2:Y:S01]  /*c790*/  @!P0 SYNCS.PHASECHK.TRANS64 P0, [R2+URZ+0x34800], R3 ;  /* 0x03480003020085a7 */ /* 0x000ea2000800007f */
[----:B------:R-:W-:Y:S04]  /*c7a0*/  BSSY B0, `(.L_x_741) ;  /* 0x0000006000007945 */ /* 0x000fe80003800000 */
[----:B--2---:R-:W-:Y:S05]  /*c7b0*/  @P0 BRA `(.L_x_742) ;  /* 0x0000000000100947 */ /* 0x004fea0003800000 */
.L_x_743:
[----:B--2---:R2:W3:Y:S02]  /*c7c0*/  SYNCS.PHASECHK.TRANS64.TRYWAIT P0, [R2+URZ+0x34800], R3 ;  /* 0x03480003020075a7 */ /* 0x0044e4000800017f */
[----:B---3--:R-:W-:Y:S05]  /*c7d0*/  @!P0 NANOSLEEP.SYNCS 0x989680 ;  /* 0x009896800000895d */ /* 0x008fea0003900000 */
[----:B------:R-:W3:Y:S02]  /*c7e0*/  @!P0 SYNCS.PHASECHK.TRANS64 P0, [R2+URZ+0x34800], R3 ;  /* 0x03480003020085a7 */ /* 0x000ee4000800007f */
[----:B---3--:R-:W-:Y:S05]  /*c7f0*/  @!P0 BRA `(.L_x_743) ;  /* 0xfffffffc00f08947 */ /* 0x008fea000383ffff */
.L_x_742:
[----:B------:R-:W-:Y:S05]  /*c800*/  BSYNC B0 ;  /* 0x0000000000007941 */ /* 0x000fea0003800000 */
.L_x_741:
[----:B------:R-:W-:Y:S05]  /*c810*/  BRA `(.L_x_744) ;  /* 0x0000003c001c7947 */ /* 0x000fea0003800000 */
.L_x_740:
[----:B------:R-:W2:Y:S01]  /*c820*/  LDL R29, [R1+0x6c] ;  /* 0x00006c00011d7983 */ /* 0x000ea20000100800 */
[----:B-----5:R-:W-:Y:S01]  /*c830*/  SHF.R.S32.HI R0, RZ, 0x1f, R148 ;  /* 0x0000001fff007819 */ /* 0x020fe20000011494 */
[----:B------:R-:W-:Y:S01]  /*c840*/  ULDC.64 UR4, c[0x0][0x3f8] ;  /* 0x0000fe0000047ab9 */ /* 0x000fe20000000a00 */
[----:B------:R-:W-:Y:S01]  /*c850*/  ULDC.64 UR6, c[0x0][0x408] ;  /* 0x0001020000067ab9 */ /* 0x000fe20000000a00 */
[----:B------:R-:W-:-:S04]  /*c860*/  IMAD.WIDE.U32 R4, R148, UR4, RZ ;  /* 0x0000000494047c25 */ /* 0x000fc8000f8e00ff */
[C---:B------:R-:W-:Y:S02]  /*c870*/  IMAD R3, R0.reuse, UR4, RZ ;  /* 0x0000000400037c24 */ /* 0x040fe4000f8e02ff */
[----:B------:R-:W-:Y:S02]  /*c880*/  IMAD R7, R0, UR6, RZ ;  /* 0x0000000600077c24 */ /* 0x000fe4000f8e02ff */
[C---:B------:R-:W-:Y:S01]  /*c890*/  IMAD R3, R148.reuse, UR5, R3 ;  /* 0x0000000594037c24 */ /* 0x040fe2000f8e0203 */
[----:B------:R-:W-:Y:S01]  /*c8a0*/  ULDC.64 UR4, c[0x0][0x3e8] ;  /* 0x0000fa0000047ab9 */ /* 0x000fe20000000a00 */
[----:B------:R-:W-:Y:S01]  /*c8b0*/  IMAD R7, R148, UR7, R7 ;  /* 0x0000000794077c24 */ /* 0x000fe2000f8e0207 */
[----:B------:R-:W-:Y:S01]  /*c8c0*/  LEA R24, P1, R4, UR4, 0x1 ;  /* 0x0000000404187c11 */ /* 0x000fe2000f8208ff */
[----:B------:R-:W-:Y:S01]  /*c8d0*/  IMAD.WIDE.U32 R148, R148, UR6, RZ ;  /* 0x0000000694947c25 */ /* 0x000fe2000f8e00ff */
[----:B------:R-:W-:Y:S01]  /*c8e0*/  ULDC.64 UR6, c[0x0][0x400] ;  /* 0x0001000000067ab9 */ /* 0x000fe20000000a00 */
[----:B------:R-:W-:-:S02]  /*c8f0*/  IADD3 R25, R3, R5, RZ ;  /* 0x0000000503197210 */ /* 0x000fc40007ffe0ff */
[----:B------:R-:W-:Y:S01]  /*c900*/  IMAD.IADD R27, R7, 0x1, R149 ;  /* 0x00000001071b7824 */ /* 0x000fe200078e0295 */
[----:B------:R-:W-:Y:S02]  /*c910*/  LEA R26, P2, R148, UR6, 0x1 ;  /* 0x00000006941a7c11 */ /* 0x000fe4000f8408ff */
[----:B------:R-:W-:Y:S02]  /*c920*/  LEA.HI.X R25, R4, UR5, R25, 0x1, P1 ;  /* 0x0000000504197c11 */ /* 0x000fe400088f0c19 */
[----:B------:R-:W-:Y:S02]  /*c930*/  LEA.HI.X R27, R148, UR7, R27, 0x1, P2 ;  /* 0x00000007941b7c11 */ /* 0x000fe400090f0c1b */
[----:B--2---:R-:W-:-:S13]  /*c940*/  LOP3.LUT P0, RZ, R29, 0x3ff, RZ, 0xc0, !PT ;  /* 0x000003ff1dff7812 */ /* 0x004fda000780c0ff */
[----:B------:R-:W-:Y:S05]  /*c950*/  @!P0 BRA `(.L_x_745) ;  /* 0x0000000000408947 */ /* 0x000fea0003800000 */
        /* <DEDUP_REMOVED lines=15> */
[----:B-1----:R-:W-:Y:S05]  /*ca50*/  CALL.ABS.NOINC R14 ;  /* 0x000000000e007343 */ /* 0x002fea0003c00000 */
.L_x_745:
[----:B------:R-:W2:Y:S01]  /*ca60*/  LDL R20, [R1+0x34] ;  /* 0x0000340001147983 */ /* 0x000ea20000100800 */
[----:B------:R-:W-:Y:S01]  /*ca70*/  ULDC.U8 UR4, c[0x0][0x410] ;  /* 0x0001040000047ab9 */ /* 0x000fe20000000000 */
[----:B------:R-:W-:Y:S01]  /*ca80*/  BSSY B0, `(.L_x_746) ;  /* 0x0000398000007945 */ /* 0x000fe20003800000 */
[----:B------:R-:W-:Y:S02]  /*ca90*/  ISETP.NE.AND P0, PT, RZ, UR4, PT ;  /* 0x00000004ff007c0c */ /* 0x000fe4000bf05270 */
[----:B------:R-:W-:Y:S01]  /*caa0*/  LEA R5, R125, R22, 0x7 ;  /* 0x000000167d057211 */ /* 0x000fe200078e38ff */
[----:B--2---:R-:W-:-:S10]  /*cab0*/  IMAD R21, R20, 0x2, R29 ;  /* 0x0000000214157824 */ /* 0x004fd400078e021d */
[----:B------:R-:W-:Y:S05]  /*cac0*/  @!P0 BRA `(.L_x_747) ;  /* 0x0000001800ac8947 */ /* 0x000fea0003800000 */
[----:B------:R-:W-:-:S03]  /*cad0*/  UMOV UR4, 0xffffffff ;  /* 0xffffffff00047882 */ /* 0x000fc60000000000 */
[----:B------:R-:W-:Y:S05]  /*cae0*/  BRA.DIV UR4, `(.L_x_748) ;  /* 0x000001aa046c7947 */ /* 0x000fea000b800000 */
[----:B------:R0:W2:Y:S04]  /*caf0*/  SHFL.IDX PT, R0, R25, RZ, 0x181f ;  /* 0x00181fff19007589 */ /* 0x0000a800000e0000 */
[----:B------:R0:W3:Y:S04]  /*cb00*/  SHFL.IDX PT, R3, R24, RZ, 0x181f ;  /* 0x00181fff18037589 */ /* 0x0000e800000e0000 */
[----:B------:R0:W4:Y:S04]  /*cb10*/  SHFL.IDX PT, R4, R27, RZ, 0x181f ;  /* 0x00181fff1b047589 */ /* 0x00012800000e0000 */
[----:B-1----:R0:W1:Y:S02]  /*cb20*/  SHFL.IDX PT, R14, R26, RZ, 0x181f ;  /* 0x00181fff1a0e7589 */ /* 0x00206400000e0000 */
.L_x_989:
[----:B------:R-:W5:Y:S01]  /*cb30*/  LDL R7, [R1+0x64] ;  /* 0x0000640001077983 */ /* 0x000f620000100800 */
[----:B------:R-:W-:Y:S01]  /*cb40*/  ULDC UR4, c[0x0][0x448] ;  /* 0x0001120000047ab9 */ /* 0x000fe20000000800 */
[----:B------:R-:W-:Y:S01]  /*cb50*/  BSSY B1, `(.L_x_749) ;  /* 0x0000026000017945 */ /* 0x000fe20003800000 */
[----:B------:R-:W-:Y:S01]  /*cb60*/  IMAD R160, R160, UR4, RZ ;  /* 0x00000004a0a07c24 */ /* 0x000fe2000f8e02ff */
[----:B------:R-:W-:Y:S02]  /*cb70*/  CS2R R8, SRZ ;  /* 0x0000000000087805 */ /* 0x000fe4000001ff00 */
[----:B------:R-:W-:Y:S02]  /*cb80*/  CS2R R10, SRZ ;  /* 0x00000000000a7805 */ /* 0x000fe4000001ff00 */
[----:B------:R-:W-:Y:S02]  /*cb90*/  CS2R R12, SRZ ;  /* 0x00000000000c7805 */ /* 0x000fe4000001ff00 */
[----:B------:R-:W-:-:S02]  /*cba0*/  ISETP.GE.AND P0, PT, R5, R160, PT ;  /* 0x000000a00500720c */ /* 0x000fc40003f06270 */
[----:B-----5:R-:W-:-:S04]  /*cbb0*/  LEA.HI R6, R7, R7, RZ, 0x1 ;  /* 0x0000000707067211 */ /* 0x020fc800078f08ff */
[----:B------:R-:W-:-:S05]  /*cbc0*/  LOP3.LUT R6, R6, 0xfffffffe, RZ, 0xc0, !PT ;  /* 0xfffffffe06067812 */ /* 0x000fca00078ec0ff */
[----:B------:R-:W-:Y:S01]  /*cbd0*/  IMAD.IADD R5, R7, 0x1, -R6 ;  /* 0x0000000107057824 */ /* 0x000fe200078e0a06 */
[----:B------:R-:W-:-:S04]  /*cbe0*/  CS2R R6, SRZ ;  /* 0x0000000000067805 */ /* 0x000fc8000001ff00 */
[----:B------:R-:W-:Y:S01]  /*cbf0*/  SHF.L.U32 R5, R5, 0x1f, RZ ;  /* 0x0000001f05057819 */ /* 0x000fe200000006ff */
[----:B------:R-:W-:Y:S06]  /*cc00*/  @P0 BRA `(.L_x_750) ;  /* 0x0000000000680947 */ /* 0x000fec0003800000 */
[----:B------:R-:W-:Y:S01]  /*cc10*/  ULDC UR4, c[0x0][0x3f4] ;  /* 0x0000fd0000047ab9 */ /* 0x000fe20000000800 */
[----:B------:R-:W-:Y:S01]  /*cc20*/  IMAD.SHL.U32 R30, R220, 0x2, RZ ;  /* 0x00000002dc1e7824 */ /* 0x000fe200078e00ff */
[----:B------:R-:W-:Y:S02]  /*cc30*/  ISETP.GE.AND P4, PT, R18, UR4, PT ;  /* 0x0000000412007c0c */ /* 0x000fe4000bf86270 */
[----:B------:R-:W-:Y:S02]  /*cc40*/  CS2R R12, SRZ ;  /* 0x00000000000c7805 */ /* 0x000fe4000001ff00 */
[----:B------:R-:W-:Y:S02]  /*cc50*/  ISETP.GE.AND P5, PT, R220, UR4, PT ;  /* 0x00000004dc007c0c */ /* 0x000fe4000bfa6270 */
[----:B------:R-:W-:Y:S01]  /*cc60*/  SHF.R.S32.HI R9, RZ, 0x1f, R220 ;  /* 0x0000001fff097819 */ /* 0x000fe200000114dc */
[----:B------:R-:W-:Y:S01]  /*cc70*/  ULDC.64 UR6, c[0x0][0x208] ;  /* 0x0000820000067ab9 */ /* 0x000fe20000000a00 */
[----:B------:R-:W-:-:S02]  /*cc80*/  SHF.R.S32.HI R7, RZ, 0x1f, R18 ;  /* 0x0000001fff077819 */ /* 0x000fc40000011412 */
[----:B------:R-:W-:-:S03]  /*cc90*/  SHF.L.U64.HI R9, R220, 0x1, R9 ;  /* 0x00000001dc097819 */ /* 0x000fc60000010209 */
[----:B------:R-:W-:-:S04]  /*cca0*/  @!P4 IMAD.SHL.U32 R15, R18, 0x2, RZ ;  /* 0x00000002120fc824 */ /* 0x000fc800078e00ff */
[CC--:B0--3--:R-:W-:Y:S02]  /*ccb0*/  @!P5 IADD3 R26, P2, R3.reuse, R30.reuse, RZ ;  /* 0x0000001e031ad210 */ /* 0x0c9fe40007f5e0ff */
[C---:B-1----:R-:W-:Y:S02]  /*ccc0*/  @!P5 IADD3 R30, P3, R14.reuse, R30, RZ ;  /* 0x0000001e0e1ed210 */ /* 0x042fe40007f7e0ff */
[-C--:B------:R-:W-:Y:S02]  /*ccd0*/  @!P4 IADD3 R24, P0, R3, R15.reuse, RZ ;  /* 0x0000000f0318c210 */ /* 0x080fe40007f1e0ff */
[----:B------:R-:W-:Y:S01]  /*cce0*/  @!P4 IADD3 R14, P1, R14, R15, RZ ;  /* 0x0000000f0e0ec210 */ /* 0x000fe20007f3e0ff */
[----:B----4-:R-:W-:Y:S01]  /*ccf0*/  @!P5 IMAD.X R31, R4, 0x1, R9, P3 ;  /* 0x00000001041fd824 */ /* 0x010fe200018e0609 */
[----:B------:R-:W-:Y:S02]  /*cd00*/  @!P4 SHF.L.U64.HI R3, R18, 0x1, R7 ;  /* 0x000000011203c819 */ /* 0x000fe40000010207 */
[----:B------:R-:W-:-:S02]  /*cd10*/  CS2R R10, SRZ ;  /* 0x00000000000a7805 */ /* 0x000fc4000001ff00 */
[C---:B--2---:R-:W-:Y:S02]  /*cd20*/  @!P5 IADD3.X R27, R0.reuse, R9, RZ, P2, !PT ;  /* 0x00000009001bd210 */ /* 0x044fe400017fe4ff */
[----:B------:R-:W-:Y:S02]  /*cd30*/  CS2R R8, SRZ ;  /* 0x0000000000087805 */ /* 0x000fe4000001ff00 */
[----:B------:R-:W-:Y:S01]  /*cd40*/  CS2R R6, SRZ ;  /* 0x0000000000067805 */ /* 0x000fe2000001ff00 */
[--C-:B------:R-:W-:Y:S02]  /*cd50*/  @!P4 IMAD.X R25, R0, 0x1, R3.reuse, P0 ;  /* 0x000000010019c824 */ /* 0x100fe400000e0603 */
[----:B------:R-:W-:Y:S01]  /*cd60*/  @!P4 IMAD.X R15, R4, 0x1, R3, P1 ;  /* 0x00000001040fc824 */ /* 0x000fe200008e0603 */
[----:B------:R0:W5:Y:S04]  /*cd70*/  @!P5 LD.E.64 R12, desc[UR6][R26.64] ;  /* 0x000000061a0cd980 */ /* 0x000168000c101b00 */
[----:B------:R0:W5:Y:S04]  /*cd80*/  @!P5 LD.E.64 R8, desc[UR6][R30.64] ;  /* 0x000000061e08d980 */ /* 0x000168000c101b00 */
[----:B------:R0:W5:Y:S04]  /*cd90*/  @!P4 LD.E.64 R10, desc[UR6][R24.64] ;  /* 0x00000006180ac980 */ /* 0x000168000c101b00 */
[----:B------:R0:W5:Y:S02]  /*cda0*/  @!P4 LD.E.64 R6, desc[UR6][R14.64] ;  /* 0x000000060e06c980 */ /* 0x000164000c101b00 */
.L_x_750:
[----:B------:R-:W-:Y:S05]  /*cdb0*/  BSYNC B1 ;  /* 0x0000000000017941 */ /* 0x000fea0003800000 */
.L_x_749:
[----:B------:R-:W4:Y:S01]  /*cdc0*/  SYNCS.PHASECHK.TRANS64.TRYWAIT P0, [R2+URZ+0x34800], R5 ;  /* 0x03480005020075a7 */ /* 0x000f22000800017f */
[----:B---3--:R-:W-:Y:S01]  /*cdd0*/  IMAD R3, R125, -0x80, R160 ;  /* 0xffffff807d037824 */ /* 0x008fe200078e02a0 */
[--C-:B0----5:R-:W-:Y:S01]  /*cde0*/  SHF.R.U64 R25, R12, 0x10, R13.reuse ;  /* 0x000000100c197819 */ /* 0x121fe2000000120d */
[--C-:B------:R-:W-:Y:S01]  /*cdf0*/  IMAD.MOV.U32 R15, RZ, RZ, R13.reuse ;  /* 0x000000ffff0f7224 */ /* 0x100fe200078e000d */
[----:B------:R-:W-:Y:S01]  /*ce00*/  SHF.R.U32.HI R26, RZ, 0x10, R13 ;  /* 0x00000010ff1a7819 */ /* 0x000fe2000001160d */
[----:B-1----:R-:W-:Y:S01]  /*ce10*/  IMAD.MOV.U32 R14, RZ, RZ, R11 ;  /* 0x000000ffff0e7224 */ /* 0x002fe200078e000b */
[----:B--2---:R-:W-:Y:S01]  /*ce20*/  MOV R0, R10 ;  /* 0x0000000a00007202 */ /* 0x004fe20000000f00 */
[----:B----4-:R-:W-:Y:S01]  /*ce30*/  IMAD.MOV.U32 R4, RZ, RZ, R7 ;  /* 0x000000ffff047224 */ /* 0x010fe200078e0007 */
[----:B------:R-:W-:Y:S01]  /*ce40*/  SHF.R.U64 R20, R10, 0x10, R11 ;  /* 0x000000100a147819 */ /* 0x000fe2000000120b */
[----:B------:R-:W-:Y:S01]  /*ce50*/  IMAD.MOV.U32 R10, RZ, RZ, R12 ;  /* 0x000000ffff0a7224 */ /* 0x000fe200078e000c */
[----:B------:R-:W-:Y:S01]  /*ce60*/  MOV R13, R6 ;  /* 0x00000006000d7202 */ /* 0x000fe20000000f00 */
[----:B------:R-:W-:Y:S01]  /*ce70*/  BSSY B1, `(.L_x_751) ;  /* 0x0000012000017945 */ /* 0x000fe20003800000 */
[--C-:B------:R-:W-:Y:S01]  /*ce80*/  SHF.R.U64 R27, R6, 0x10, R7.reuse ;  /* 0x00000010061b7819 */ /* 0x100fe20000001207 */
[----:B------:R-:W-:Y:S01]  /*ce90*/  IMAD.MOV.U32 R6, RZ, RZ, R8 ;  /* 0x000000ffff067224 */ /* 0x000fe200078e0008 */
[----:B------:R-:W-:Y:S01]  /*cea0*/  SHF.R.U32.HI R29, RZ, 0x10, R7 ;  /* 0x00000010ff1d7819 */ /* 0x000fe20000011607 */
[----:B------:R-:W-:Y:S01]  /*ceb0*/  IMAD.MOV.U32 R7, RZ, RZ, R9 ;  /* 0x000000ffff077224 */ /* 0x000fe200078e0009 */
[----:B------:R-:W-:-:S02]  /*cec0*/  SHF.R.U32.HI R24, RZ, 0x10, R11 ;  /* 0x00000010ff187819 */ /* 0x000fc4000001160b */
[----:B------:R-:W-:Y:S02]  /*ced0*/  VIMNMX R3, R3, 0x80, PT ;  /* 0x0000008003037848 */ /* 0x000fe40003fe0100 */
[--C-:B------:R-:W-:Y:S02]  /*cee0*/  SHF.R.U64 R30, R8, 0x10, R9.reuse ;  /* 0x00000010081e7819 */ /* 0x100fe40000001209 */
[----:B------:R-:W-:Y:S02]  /*cef0*/  SHF.R.U32.HI R31, RZ, 0x10, R9 ;  /* 0x00000010ff1f7819 */ /* 0x000fe40000011609 */
[----:B------:R-:W-:Y:S02]  /*cf00*/  PRMT R11, R0, 0x5410, R14 ;  /* 0x00005410000b7816 */ /* 0x000fe4000000000e */
[----:B------:R-:W-:Y:S02]  /*cf10*/  PRMT R12, R20, 0x5410, R24 ;  /* 0x00005410140c7816 */ /* 0x000fe40000000018 */
[----:B------:R-:W-:-:S02]  /*cf20*/  PRMT R0, R10, 0x5410, R15 ;  /* 0x000054100a007816 */ /* 0x000fc4000000000f */
[----:B------:R-:W-:Y:S02]  /*cf30*/  PRMT R8, R25, 0x5410, R26 ;  /* 0x0000541019087816 */ /* 0x000fe4000000001a */
[----:B------:R-:W-:Y:S02]  /*cf40*/  ISETP.GE.AND P1, PT, R22, R3, PT ;  /* 0x000000031600720c */ /* 0x000fe40003f26270 */
[----:B------:R-:W-:Y:S02]  /*cf50*/  PRMT R13, R13, 0x5410, R4 ;  /* 0x000054100d0d7816 */ /* 0x000fe40000000004 */
[----:B------:R-:W-:Y:S02]  /*cf60*/  PRMT R14, R27, 0x5410, R29 ;  /* 0x000054101b0e7816 */ /* 0x000fe4000000001d */
[----:B------:R-:W-:Y:S01]  /*cf70*/  PRMT R9, R6, 0x5410, R7 ;  /* 0x0000541006097816 */ /* 0x000fe20000000007 */
[----:B------:R-:W-:Y:S06]  /*cf80*/  @!P0 BRA `(.L_x_752) ;  /* 0x000001a400b48947 */ /* 0x000fec0003800000 */
.L_x_990:
[----:B------:R-:W-:Y:S05]  /*cf90*/  BSYNC B1 ;  /* 0x0000000000017941 */ /* 0x000fea0003800000 */
.L_x_751:
[----:B------:R-:W-:Y:S01]  /*cfa0*/  BSSY B1, `(.L_x_753) ;  /* 0x0000056000017945 */ /* 0x000fe20003800000 */
[----:B------:R-:W-:-:S03]  /*cfb0*/  PRMT R10, R30, 0x5410, R31 ;  /* 0x000054101e0a7816 */ /* 0x000fc6000000001f */
[----:B------:R-:W-:Y:S05]  /*cfc0*/  @P1 BRA `(.L_x_754) ;  /* 0x00000004004c1947 */ /* 0x000fea0003800000 */
[----:B0-----:R-:W0:Y:S01]  /*cfd0*/  LDC R5, c[0x0][0x3f4] ;  /* 0x0000fd00ff057b82 */ /* 0x001e220000000800 */
[----:B------:R-:W-:Y:S01]  /*cfe0*/  BSSY B2, `(.L_x_755) ;  /* 0x000002a000027945 */ /* 0x000fe20003800000 */
[-C--:B0-----:R-:W-:Y:S02]  /*cff0*/  ISETP.GE.AND P0, PT, R18, R5.reuse, PT ;  /* 0x000000051200720c */ /* 0x081fe40003f06270 */
[----:B------:R-:W-:-:S11]  /*d000*/  ISETP.GE.AND P1, PT, R220, R5, PT ;  /* 0x00000005dc00720c */ /* 0x000fd60003f26270 */
[----:B------:R-:W-:Y:S05]  /*d010*/  @P0 BRA `(.L_x_756) ;  /* 0x0000000000980947 */ /* 0x000fea0003800000 */
[----:B------:R-:W0:Y:S01]  /*d020*/  LDS.128 R4, [R21] ;  /* 0x0000000015047984 */ /* 0x000e220000000c00 */
[----:B------:R-:W-:Y:S02]  /*d030*/  HADD2.F32 R29, -RZ, R13.H0_H0 ;  /* 0x2000000dff1d7230 */ /* 0x000fe40000004100 */
[----:B------:R-:W-:Y:S02]  /*d040*/  HADD2.F32 R26, -RZ, R11.H0_H0 ;  /* 0x2000000bff1a7230 */ /* 0x000fe40000004100 */
[----:B------:R-:W-:Y:S02]  /*d050*/  HADD2.F32 R27, -RZ, R12.H0_H0 ;  /* 0x2000000cff1b7230 */ /* 0x000fe40000004100 */
[----:B------:R-:W-:Y:S02]  /*d060*/  HADD2.F32 R30, -RZ, R14.H0_H0 ;  /* 0x2000000eff1e7230 */ /* 0x000fe40000004100 */
[--C-:B0-----:R-:W-:Y:S02]  /*d070*/  HADD2.F32 R15, -RZ, R4.reuse.H0_H0 ;  /* 0x20000004ff0f7230 */ /* 0x101fe40000004100 */
[----:B------:R-:W-:-:S02]  /*d080*/  HADD2.F32 R4, -RZ, R4.H1_H1 ;  /* 0x30000004ff047230 */ /* 0x000fc40000004100 */
[--C-:B------:R-:W-:Y:S02]  /*d090*/  HADD2.F32 R20, -RZ, R5.reuse.H0_H0 ;  /* 0x20000005ff147230 */ /* 0x100fe40000004100 */
[----:B------:R-:W-:Y:S02]  /*d0a0*/  HADD2.F32 R5, -RZ, R5.H1_H1 ;  /* 0x30000005ff057230 */ /* 0x000fe40000004100 */
[CC--:B------:R-:W-:Y:S01]  /*d0b0*/  FMUL.FTZ R32, R4.reuse, R29.reuse ;  /* 0x0000001d04207220 */ /* 0x0c0fe20000410000 */
[----:B------:R-:W-:Y:S01]  /*d0c0*/  FMUL.FTZ R4, R4, R26 ;  /* 0x0000001a04047220 */ /* 0x000fe20000410000 */
[--C-:B------:R-:W-:Y:S02]  /*d0d0*/  HADD2.F32 R24, -RZ, R6.reuse.H0_H0 ;  /* 0x20000006ff187230 */ /* 0x100fe40000004100 */
[----:B------:R-:W-:Y:S02]  /*d0e0*/  HADD2.F32 R25, -RZ, R7.H0_H0 ;  /* 0x20000007ff197230 */ /* 0x000fe40000004100 */
[----:B------:R-:W-:Y:S01]  /*d0f0*/  FMUL.FTZ R31, R5, R30 ;  /* 0x0000001e051f7220 */ /* 0x000fe20000410000 */
[C---:B------:R-:W-:Y:S01]  /*d100*/  FFMA.FTZ R32, R15.reuse, R26, -R32 ;  /* 0x0000001a0f207223 */ /* 0x040fe20000010820 */
[----:B------:R-:W-:Y:S01]  /*d110*/  FFMA.FTZ R29, R15, R29, R4 ;  /* 0x0000001d0f1d7223 */ /* 0x000fe20000010004 */
[----:B------:R-:W-:Y:S01]  /*d120*/  FMUL.FTZ R33, R5, R27 ;  /* 0x0000001b05217220 */ /* 0x000fe20000410000 */
[----:B------:R-:W-:-:S02]  /*d130*/  HADD2.F32 R6, -RZ, R6.H1_H1 ;  /* 0x30000006ff067230 */ /* 0x000fc40000004100 */
[C---:B------:R-:W-:Y:S01]  /*d140*/  FFMA.FTZ R31, R20.reuse, R27, -R31 ;  /* 0x0000001b141f7223 */ /* 0x040fe2000001081f */
[----:B------:R-:W-:Y:S02]  /*d150*/  HADD2.F32 R7, -RZ, R7.H1_H1 ;  /* 0x30000007ff077230 */ /* 0x000fe40000004100 */
[----:B------:R-:W-:Y:S01]  /*d160*/  FFMA.FTZ R20, R20, R30, R33 ;  /* 0x0000001e14147223 */ /* 0x000fe20000010021 */
[----:B------:R-:W-:Y:S02]  /*d170*/  HADD2.F32 R15, -RZ, R13.H1_H1 ;  /* 0x3000000dff0f7230 */ /* 0x000fe40000004100 */
[----:B------:R-:W-:Y:S02]  /*d180*/  HADD2.F32 R5, -RZ, R11.H1_H1 ;  /* 0x3000000bff057230 */ /* 0x000fe40000004100 */
[----:B------:R-:W-:Y:S02]  /*d190*/  HADD2.F32 R26, -RZ, R14.H1_H1 ;  /* 0x3000000eff1a7230 */ /* 0x000fe40000004100 */
[----:B------:R-:W-:Y:S01]  /*d1a0*/  FMUL.FTZ R27, R6, R15 ;  /* 0x0000000f061b7220 */ /* 0x000fe20000410000 */
[----:B------:R-:W-:-:S02]  /*d1b0*/  HADD2.F32 R4, -RZ, R12.H1_H1 ;  /* 0x3000000cff047230 */ /* 0x000fc40000004100 */
[-C--:B------:R-:W-:Y:S01]  /*d1c0*/  FMUL.FTZ R30, R6, R5.reuse ;  /* 0x00000005061e7220 */ /* 0x080fe20000410000 */
[C---:B------:R-:W-:Y:S01]  /*d1d0*/  FMUL.FTZ R34, R7.reuse, R26 ;  /* 0x0000001a07227220 */ /* 0x040fe20000410000 */
[C---:B------:R-:W-:Y:S01]  /*d1e0*/  FFMA.FTZ R6, R24.reuse, R5, -R27 ;  /* 0x0000000518067223 */ /* 0x040fe2000001081b */
[-C--:B------:R-:W-:Y:S01]  /*d1f0*/  FMUL.FTZ R33, R7, R4.reuse ;  /* 0x0000000407217220 */ /* 0x080fe20000410000 */
[----:B------:R-:W-:Y:S01]  /*d200*/  FFMA.FTZ R15, R24, R15, R30 ;  /* 0x0000000f180f7223 */ /* 0x000fe2000001001e */
[----:B------:R-:W-:Y:S01]  /*d210*/  FFMA.FTZ R7, R25, R4, -R34 ;  /* 0x0000000419077223 */ /* 0x000fe20000010822 */
[----:B------:R-:W-:Y:S01]  /*d220*/  F2FP.F16.F32.PACK_AB R4, R29, R32 ;  /* 0x000000201d04723e */ /* 0x000fe200000000ff */
[----:B------:R-:W-:Y:S01]  /*d230*/  FFMA.FTZ R26, R25, R26, R33 ;  /* 0x0000001a191a7223 */ /* 0x000fe20000010021 */
[----:B------:R-:W-:Y:S02]  /*d240*/  F2FP.F16.F32.PACK_AB R5, R20, R31 ;  /* 0x0000001f1405723e */ /* 0x000fe400000000ff */
[----:B------:R-:W-:-:S02]  /*d250*/  F2FP.F16.F32.PACK_AB R6, R15, R6 ;  /* 0x000000060f06723e */ /* 0x000fc400000000ff */
[----:B------:R-:W-:-:S05]  /*d260*/  F2FP.F16.F32.PACK_AB R7, R26, R7 ;  /* 0x000000071a07723e */ /* 0x000fca00000000ff */
[----:B------:R0:W-:Y:S02]  /*d270*/  STS.128 [R21], R4 ;  /* 0x0000000415007388 */ /* 0x0001e40000000c00 */
.L_x_756:
[----:B------:R-:W-:Y:S05]  /*d280*/  BSYNC B2 ;  /* 0x0000000000027941 */ /* 0x000fea0003800000 */
.L_x_755:
[----:B------:R-:W-:Y:S05]  /*d290*/  @P1 BRA `(.L_x_754) ;  /* 0x0000000000981947 */ /* 0x000fea0003800000 */
[----:B0-----:R-:W0:Y:S01]  /*d2a0*/  LDS.128 R4, [R21+0x4000] ;  /* 0x0040000015047984 */ /* 0x001e220000000c00 */
        /* <DEDUP_REMOVED lines=36> */
[----:B------:R1:W-:Y:S02]  /*d4f0*/  STS.128 [R21+0x4000], R4 ;  /* 0x0040000415007388 */ /* 0x0003e40000000c00 */
.L_x_754:
[----:B------:R-:W-:Y:S05]  /*d500*/  BSYNC B1 ;  /* 0x0000000000017941 */ /* 0x000fea0003800000 */
.L_x_753:
[----:B01----:R-:W-:Y:S01]  /*d510*/  IADD3 R4, R22, 0x20, RZ ;  /* 0x0000002016047810 */ /* 0x003fe20007ffe0ff */
[----:B------:R-:W-:Y:S03]  /*d520*/  BSSY B1, `(.L_x_757) ;  /* 0x0000056000017945 */ /* 0x000fe60003800000 */
[----:B------:R-:W-:-:S13]  /*d530*/  ISETP.GE.AND P0, PT, R4, R3, PT ;  /* 0x000000030400720c */ /* 0x000fda0003f06270 */
[----:B------:R-:W-:Y:S05]  /*d540*/  @P0 BRA `(.L_x_758) ;  /* 0x00000004004c0947 */ /* 0x000fea0003800000 */
[----:B------:R-:W0:Y:S01]  /*d550*/  LDC R5, c[0x0][0x3f4] ;  /* 0x0000fd00ff057b82 */ /* 0x000e220000000800 */
[----:B------:R-:W-:Y:S01]  /*d560*/  BSSY B2, `(.L_x_759) ;  /* 0x000002a000027945 */ /* 0x000fe20003800000 */
[-C--:B0-----:R-:W-:Y:S02]  /*d570*/  ISETP.GE.AND P0, PT, R18, R5.reuse, PT ;  /* 0x000000051200720c */ /* 0x081fe40003f06270 */
[----:B------:R-:W-:-:S11]  /*d580*/  ISETP.GE.AND P1, PT, R220, R5, PT ;  /* 0x00000005dc00720c */ /* 0x000fd60003f26270 */
[----:B------:R-:W-:Y:S05]  /*d590*/  @P0 BRA `(.L_x_760) ;  /* 0x0000000000980947 */ /* 0x000fea0003800000 */
[----:B------:R-:W0:Y:S01]  /*d5a0*/  LDS.128 R4, [R21+0x1000] ;  /* 0x0010000015047984 */ /* 0x000e220000000c00 */
[----:B------:R-:W-:Y:S02]  /*d5b0*/  HADD2.F32 R31, -RZ, R13.H0_H0 ;  /* 0x2000000dff1f7230 */ /* 0x000fe40000004100 */
[----:B------:R-:W-:Y:S02]  /*d5c0*/  HADD2.F32 R29, -RZ, R11.H0_H0 ;  /* 0x2000000bff1d7230 */ /* 0x000fe40000004100 */
[----:B------:R-:W-:Y:S02]  /*d5d0*/  HADD2.F32 R34, -RZ, R14.H0_H0 ;  /* 0x2000000eff227230 */ /* 0x000fe40000004100 */
[----:B------:R-:W-:Y:S02]  /*d5e0*/  HADD2.F32 R32, -RZ, R12.H0_H0 ;  /* 0x2000000cff207230 */ /* 0x000fe40000004100 */
[----:B------:R-:W-:Y:S02]  /*d5f0*/  HADD2.F32 R36, -RZ, R13.H1_H1 ;  /* 0x3000000dff247230 */ /* 0x000fe40000004100 */
[----:B------:R-:W-:-:S02]  /*d600*/  HADD2.F32 R33, -RZ, R14.H1_H1 ;  /* 0x3000000eff217230 */ /* 0x000fc40000004100 */
[--C-:B0-----:R-:W-:Y:S02]  /*d610*/  HADD2.F32 R15, -RZ, R4.reuse.H0_H0 ;  /* 0x20000004ff0f7230 */ /* 0x101fe40000004100 */
[----:B------:R-:W-:Y:S02]  /*d620*/  HADD2.F32 R4, -RZ, R4.H1_H1 ;  /* 0x30000004ff047230 */ /* 0x000fe40000004100 */
[--C-:B------:R-:W-:Y:S02]  /*d630*/  HADD2.F32 R20, -RZ, R5.reuse.H0_H0 ;  /* 0x20000005ff147230 */ /* 0x100fe40000004100 */
[----:B------:R-:W-:Y:S02]  /*d640*/  HADD2.F32 R5, -RZ, R5.H1_H1 ;  /* 0x30000005ff057230 */ /* 0x000fe40000004100 */
[-C--:B------:R-:W-:Y:S01]  /*d650*/  FMUL.FTZ R26, R31, R4.reuse ;  /* 0x000000041f1a7220 */ /* 0x080fe20000410000 */
[----:B------:R-:W-:Y:S01]  /*d660*/  FMUL.FTZ R30, R29, R4 ;  /* 0x000000041d1e7220 */ /* 0x000fe20000410000 */
[----:B------:R-:W-:-:S02]  /*d670*/  HADD2.F32 R24, -RZ, R6.H0_H0 ;  /* 0x20000006ff187230 */ /* 0x000fc40000004100 */
[----:B------:R-:W-:Y:S01]  /*d680*/  FMUL.FTZ R27, R34, R5 ;  /* 0x00000005221b7220 */ /* 0x000fe20000410000 */
[----:B------:R-:W-:Y:S01]  /*d690*/  FFMA.FTZ R4, R29, R15, -R26 ;  /* 0x0000000f1d047223 */ /* 0x000fe2000001081a */
[C---:B------:R-:W-:Y:S01]  /*d6a0*/  FMUL.FTZ R29, R32.reuse, R5 ;  /* 0x00000005201d7220 */ /* 0x040fe20000410000 */
[--C-:B------:R-:W-:Y:S02]  /*d6b0*/  HADD2.F32 R25, -RZ, R7.reuse.H0_H0 ;  /* 0x20000007ff197230 */ /* 0x100fe40000004100 */
[----:B------:R-:W-:Y:S01]  /*d6c0*/  FFMA.FTZ R15, R31, R15, R30 ;  /* 0x0000000f1f0f7223 */ /* 0x000fe2000001001e */
[-C--:B------:R-:W-:Y:S01]  /*d6d0*/  FFMA.FTZ R5, R32, R20.reuse, -R27 ;  /* 0x0000001420057223 */ /* 0x080fe2000001081b */
[----:B------:R-:W-:Y:S02]  /*d6e0*/  HADD2.F32 R6, -RZ, R6.H1_H1 ;  /* 0x30000006ff067230 */ /* 0x000fe40000004100 */
[----:B------:R-:W-:Y:S01]  /*d6f0*/  FFMA.FTZ R20, R34, R20, R29 ;  /* 0x0000001422147223 */ /* 0x000fe2000001001d */
[----:B------:R-:W-:Y:S01]  /*d700*/  HADD2.F32 R7, -RZ, R7.H1_H1 ;  /* 0x30000007ff077230 */ /* 0x000fe20000004100 */
[----:B------:R-:W-:Y:S01]  /*d710*/  F2FP.F16.F32.PACK_AB R4, R15, R4 ;  /* 0x000000040f04723e */ /* 0x000fe200000000ff */
[----:B------:R-:W-:-:S02]  /*d720*/  HADD2.F32 R32, -RZ, R11.H1_H1 ;  /* 0x3000000bff207230 */ /* 0x000fc40000004100 */
[-C--:B------:R-:W-:Y:S01]  /*d730*/  FMUL.FTZ R27, R36, R6.reuse ;  /* 0x00000006241b7220 */ /* 0x080fe20000410000 */
[----:B------:R-:W-:Y:S02]  /*d740*/  HADD2.F32 R31, -RZ, R12.H1_H1 ;  /* 0x3000000cff1f7230 */ /* 0x000fe40000004100 */
[----:B------:R-:W-:Y:S01]  /*d750*/  FMUL.FTZ R26, R33, R7 ;  /* 0x00000007211a7220 */ /* 0x000fe20000410000 */
[----:B------:R-:W-:Y:S01]  /*d760*/  F2FP.F16.F32.PACK_AB R5, R20, R5 ;  /* 0x000000051405723e */ /* 0x000fe200000000ff */
[C---:B------:R-:W-:Y:S01]  /*d770*/  FMUL.FTZ R29, R32.reuse, R6 ;  /* 0x00000006201d7220 */ /* 0x040fe20000410000 */
[-C--:B------:R-:W-:Y:S01]  /*d780*/  FFMA.FTZ R6, R32, R24.reuse, -R27 ;  /* 0x0000001820067223 */ /* 0x080fe2000001081b */
[C---:B------:R-:W-:Y:S01]  /*d790*/  FMUL.FTZ R30, R31.reuse, R7 ;  /* 0x000000071f1e7220 */ /* 0x040fe20000410000 */
[-C--:B------:R-:W-:Y:S01]  /*d7a0*/  FFMA.FTZ R7, R31, R25.reuse, -R26 ;  /* 0x000000191f077223 */ /* 0x080fe2000001081a */
[----:B------:R-:W-:Y:S02]  /*d7b0*/  FFMA.FTZ R29, R36, R24, R29 ;  /* 0x00000018241d7223 */ /* 0x000fe4000001001d */
[----:B------:R-:W-:-:S03]  /*d7c0*/  FFMA.FTZ R30, R33, R25, R30 ;  /* 0x00000019211e7223 */ /* 0x000fc6000001001e */
[----:B------:R-:W-:Y:S02]  /*d7d0*/  F2FP.F16.F32.PACK_AB R6, R29, R6 ;  /* 0x000000061d06723e */ /* 0x000fe400000000ff */
[----:B------:R-:W-:-:S05]  /*d7e0*/  F2FP.F16.F32.PACK_AB R7, R30, R7 ;  /* 0x000000071e07723e */ /* 0x000fca00000000ff */
[----:B------:R0:W-:Y:S02]  /*d7f0*/  STS.128 [R21+0x1000], R4 ;  /* 0x0010000415007388 */ /* 0x0001e40000000c00 */
.L_x_760:
[----:B------:R-:W-:Y:S05]  /*d800*/  BSYNC B2 ;  /* 0x0000000000027941 */ /* 0x000fea0003800000 */
.L_x_759:
[----:B------:R-:W-:Y:S05]  /*d810*/  @P1 BRA `(.L_x_758) ;  /* 0x0000000000981947 */ /* 0x000fea0003800000 */
[----:B0-----:R-:W0:Y:S01]  /*d820*/  LDS.128 R4, [R21+0x5000] ;  /* 0x0050000015047984 */ /* 0x001e220000000c00 */
[--C-:B------:R-:W-:Y:S02]  /*d830*/  HADD2.F32 R31, -RZ, R9.reuse.H0_H0 ;  /* 0x20000009ff1f7230 */ /* 0x100fe40000004100 */
        /* <DEDUP_REMOVED lines=36> */
.L_x_758:
[----:B------:R-:W-:Y:S05]  /*da80*/  BSYNC B1 ;  /* 0x0000000000017941 */ /* 0x000fea0003800000 */
.L_x_757:
[----:B01----:R-:W-:Y:S01]  /*da90*/  VIADD R4, R22, 0x40 ;  /* 0x0000004016047836 */ /* 0x003fe20000000000 */
[----:B------:R-:W-:Y:S04]  /*daa0*/  BSSY B1, `(.L_x_761) ;  /* 0x0000056000017945 */ /* 0x000fe80003800000 */
        /* <DEDUP_REMOVED lines=45> */
.L_x_764:
[----:B------:R-:W-:Y:S05]  /*dd80*/  BSYNC B2 ;  /* 0x0000000000027941 */ /* 0x000fea0003800000 */
.L_x_763:
        /* <DEDUP_REMOVED lines=39> */
.L_x_762:
[----:B------:R-:W-:Y:S05]  /*e000*/  BSYNC B1 ;  /* 0x0000000000017941 */ /* 0x000fea0003800000 */
.L_x_761:
[----:B01----:R-:W-:-:S05]  /*e010*/  VIADD R4, R22, 0x60 ;  /* 0x0000006016047836 */ /* 0x003fca0000000000 */
        /* <DEDUP_REMOVED lines=23> */
[----:B------:R-:W-:Y:S01]  /*e190*/  FMUL.FTZ R26, R27, R5 ;  /* 0x000000051b1a7220 */ /* 0x000fe20000410000 */
[--C-:B------:R-:W-:Y:S02]  /*e1a0*/  HADD2.F32 R20, -RZ, R6.reuse.H0_H0 ;  /* 0x20000006ff147230 */ /* 0x100fe40000004100 */
[----:B------:R-:W-:Y:S01]  /*e1b0*/  FFMA.FTZ R3, R29, R3, R30 ;  /* 0x000000031d037223 */ /* 0x000fe2000001001e */
[----:B------:R-:W-:Y:S02]  /*e1c0*/  HADD2.F32 R7, -RZ, R7.H1_H1 ;  /* 0x30000007ff077230 */ /* 0x000fe40000004100 */
[-C--:B------:R-:W-:Y:S01]  /*e1d0*/  FFMA.FTZ R5, R27, R15.reuse, -R32 ;  /* 0x0000000f1b057223 */ /* 0x080fe20000010820 */
[----:B------:R-:W-:Y:S02]  /*e1e0*/  HADD2.F32 R6, -RZ, R6.H1_H1 ;  /* 0x30000006ff067230 */ /* 0x000fe40000004100 */
[----:B------:R-:W-:Y:S01]  /*e1f0*/  FFMA.FTZ R26, R31, R15, R26 ;  /* 0x0000000f1f1a7223 */ /* 0x000fe2000001001a */
[----:B------:R-:W-:-:S02]  /*e200*/  HADD2.F32 R32, -RZ, R13.H1_H1 ;  /* 0x3000000dff207230 */ /* 0x000fc40000004100 */
[-C--:B------:R-:W-:Y:S01]  /*e210*/  FMUL.FTZ R15, R14, R7.reuse ;  /* 0x000000070e0f7220 */ /* 0x080fe20000410000 */
[----:B------:R-:W-:Y:S02]  /*e220*/  HADD2.F32 R30, -RZ, R11.H1_H1 ;  /* 0x3000000bff1e7230 */ /* 0x000fe40000004100 */
[----:B------:R-:W-:Y:S01]  /*e230*/  FMUL.FTZ R25, R12, R7 ;  /* 0x000000070c197220 */ /* 0x000fe20000410000 */
[----:B------:R-:W-:Y:S01]  /*e240*/  F2FP.F16.F32.PACK_AB R4, R3, R4 ;  /* 0x000000040304723e */ /* 0x000fe200000000ff */
[----:B------:R-:W-:Y:S01]  /*e250*/  FMUL.FTZ R11, R32, R6 ;  /* 0x00000006200b7220 */ /* 0x000fe20000410000 */
[----:B------:R-:W-:Y:S01]  /*e260*/  FFMA.FTZ R7, R12, R24, -R15 ;  /* 0x000000180c077223 */ /* 0x000fe2000001080f */
[----:B------:R-:W-:Y:S01]  /*e270*/  FMUL.FTZ R13, R30, R6 ;  /* 0x000000061e0d7220 */ /* 0x000fe20000410000 */
[----:B------:R-:W-:Y:S01]  /*e280*/  FFMA.FTZ R24, R14, R24, R25 ;  /* 0x000000180e187223 */ /* 0x000fe20000010019 */
[-C--:B------:R-:W-:Y:S01]  /*e290*/  FFMA.FTZ R6, R30, R20.reuse, -R11 ;  /* 0x000000141e067223 */ /* 0x080fe2000001080b */
[----:B------:R-:W-:Y:S01]  /*e2a0*/  F2FP.F16.F32.PACK_AB R5, R26, R5 ;  /* 0x000000051a05723e */ /* 0x000fe200000000ff */
[----:B------:R-:W-:-:S02]  /*e2b0*/  FFMA.FTZ R13, R32, R20, R13 ;  /* 0x00000014200d7223 */ /* 0x000fc4000001000d */
[----:B------:R-:W-:-:S03]  /*e2c0*/  F2FP.F16.F32.PACK_AB R7, R24, R7 ;  /* 0x000000071807723e */ /* 0x000fc600000000ff */
[----:B------:R-:W-:-:S05]  /*e2d0*/  F2FP.F16.F32.PACK_AB R6, R13, R6 ;  /* 0x000000060d06723e */ /* 0x000fca00000000ff */
[----:B------:R0:W-:Y:S02]  /*e2e0*/  STS.128 [R21+0x3000], R4 ;  /* 0x0030000415007388 */ /* 0x0001e40000000c00 */
.L_x_767:
[----:B------:R-:W-:Y:S05]  /*e2f0*/  BSYNC B1 ;  /* 0x0000000000017941 */ /* 0x000fea0003800000 */
.L_x_766:
        /* <DEDUP_REMOVED lines=10> */
[-C--:B------:R-:W-:Y:S01]  /*e3a0*/  FMUL.FTZ R14, R27, R4.reuse ;  /* 0x000000041b0e7220 */ /* 0x080fe20000410000 */
[----:B------:R-:W-:Y:S01]  /*e3b0*/  FMUL.FTZ R20, R15, R4 ;  /* 0x000000040f147220 */ /* 0x000fe20000410000 */
[----:B------:R-:W-:Y:S02]  /*e3c0*/  HADD2.F32 R12, -RZ, R6.H0_H0 ;  /* 0x20000006ff0c7230 */ /* 0x000fe40000004100 */
[----:B------:R-:W-:Y:S01]  /*e3d0*/  FMUL.FTZ R24, R29, R5 ;  /* 0x000000051d187220 */ /* 0x000fe20000410000 */
[----:B------:R-:W-:Y:S01]  /*e3e0*/  FFMA.FTZ R4, R15, R3, -R14 ;  /* 0x000000030f047223 */ /* 0x000fe2000001080e */
[----:B------:R-:W-:Y:S01]  /*e3f0*/  FMUL.FTZ R14, R25, R5 ;  /* 0x00000005190e7220 */ /* 0x000fe20000410000 */
[----:B------:R-:W-:-:S02]  /*e400*/  HADD2.F32 R13, -RZ, R7.H0_H0 ;  /* 0x20000007ff0d7230 */ /* 0x000fc40000004100 */
[----:B------:R-:W-:Y:S01]  /*e410*/  FFMA.FTZ R3, R27, R3, R20 ;  /* 0x000000031b037223 */ /* 0x000fe20000010014 */
[-C--:B------:R-:W-:Y:S01]  /*e420*/  FFMA.FTZ R5, R25, R11.reuse, -R24 ;  /* 0x0000000b19057223 */ /* 0x080fe20000010818 */
[----:B------:R-:W-:Y:S02]  /*e430*/  HADD2.F32 R6, -RZ, R6.H1_H1 ;  /* 0x30000006ff067230 */ /* 0x000fe40000004100 */
[----:B------:R-:W-:Y:S01]  /*e440*/  FFMA.FTZ R14, R29, R11, R14 ;  /* 0x0000000b1d0e7223 */ /* 0x000fe2000001000e */
[----:B------:R-:W-:Y:S01]  /*e450*/  HADD2.F32 R7, -RZ, R7.H1_H1 ;  /* 0x30000007ff077230 */ /* 0x000fe20000004100 */
[----:B------:R-:W-:Y:S01]  /*e460*/  F2FP.F16.F32.PACK_AB R4, R3, R4 ;  /* 0x000000040304723e */ /* 0x000fe200000000ff */
[----:B------:R-:W-:Y:S02]  /*e470*/  HADD2.F32 R24, -RZ, R9.H1_H1 ;  /* 0x30000009ff187230 */ /* 0x000fe40000004100 */
[----:B------:R-:W-:Y:S01]  /*e480*/  HADD2.F32 R20, -RZ, R0.H1_H1 ;  /* 0x30000000ff147230 */ /* 0x000fe20000004100 */
[----:B------:R-:W-:Y:S01]  /*e490*/  F2FP.F16.F32.PACK_AB R5, R14, R5 ;  /* 0x000000050e05723e */ /* 0x000fe200000000ff */
[----:B------:R-:W-:-:S02]  /*e4a0*/  HADD2.F32 R25, -RZ, R10.H1_H1 ;  /* 0x3000000aff197230 */ /* 0x000fc40000004100 */
[-C--:B------:R-:W-:Y:S01]  /*e4b0*/  FMUL.FTZ R9, R24, R6.reuse ;  /* 0x0000000618097220 */ /* 0x080fe20000410000 */
[----:B------:R-:W-:Y:S02]  /*e4c0*/  HADD2.F32 R15, -RZ, R8.H1_H1 ;  /* 0x30000008ff0f7230 */ /* 0x000fe40000004100 */
[C---:B------:R-:W-:Y:S01]  /*e4d0*/  FMUL.FTZ R11, R20.reuse, R6 ;  /* 0x00000006140b7220 */ /* 0x040fe20000410000 */
[-C--:B------:R-:W-:Y:S01]  /*e4e0*/  FMUL.FTZ R0, R25, R7.reuse ;  /* 0x0000000719007220 */ /* 0x080fe20000410000 */
[-C--:B------:R-:W-:Y:S01]  /*e4f0*/  FFMA.FTZ R6, R20, R12.reuse, -R9 ;  /* 0x0000000c14067223 */ /* 0x080fe20000010809 */
[C---:B------:R-:W-:Y:S01]  /*e500*/  FMUL.FTZ R8, R15.reuse, R7 ;  /* 0x000000070f087220 */ /* 0x040fe20000410000 */
[----:B------:R-:W-:Y:S01]  /*e510*/  FFMA.FTZ R11, R24, R12, R11 ;  /* 0x0000000c180b7223 */ /* 0x000fe2000001000b */
[-C--:B------:R-:W-:Y:S02]  /*e520*/  FFMA.FTZ R0, R15, R13.reuse, -R0 ;  /* 0x0000000d0f007223 */ /* 0x080fe40000010800 */
[----:B------:R-:W-:-:S02]  /*e530*/  FFMA.FTZ R7, R25, R13, R8 ;  /* 0x0000000d19077223 */ /* 0x000fc40000010008 */
[----:B------:R-:W-:-:S03]  /*e540*/  F2FP.F16.F32.PACK_AB R6, R11, R6 ;  /* 0x000000060b06723e */ /* 0x000fc600000000ff */
[----:B------:R-:W-:-:S05]  /*e550*/  F2FP.F16.F32.PACK_AB R7, R7, R0 ;  /* 0x000000000707723e */ /* 0x000fca00000000ff */
[----:B------:R1:W-:Y:S01]  /*e560*/  STS.128 [R21+0x7000], R4 ;  /* 0x0070000415007388 */ /* 0x0003e20000000c00 */
[----:B------:R-:W-:Y:S05]  /*e570*/  BRA `(.L_x_765) ;  /* 0x0000001c00a07947 */ /* 0x000fea0003800000 */
.L_x_747:
[----:B------:R-:W-:-:S03]  /*e580*/  UMOV UR4, 0xffffffff ;  /* 0xffffffff00047882 */ /* 0x000fc60000000000 */
[----:B------:R-:W-:Y:S05]  /*e590*/  BRA.DIV UR4, `(.L_x_768) ;  /* 0x0000019204447947 */ /* 0x000fea000b800000 */
[----:B------:R0:W2:Y:S04]  /*e5a0*/  SHFL.IDX PT, R0, R25, RZ, 0x181f ;  /* 0x00181fff19007589 */ /* 0x0000a800000e0000 */
[----:B------:R0:W3:Y:S04]  /*e5b0*/  SHFL.IDX PT, R3, R24, RZ, 0x181f ;  /* 0x00181fff18037589 */ /* 0x0000e800000e0000 */
[----:B------:R0:W4:Y:S04]  /*e5c0*/  SHFL.IDX PT, R20, R27, RZ, 0x181f ;  /* 0x00181fff1b147589 */ /* 0x00012800000e0000 */
[----:B-1----:R0:W1:Y:S02]  /*e5d0*/  SHFL.IDX PT, R14, R26, RZ, 0x181f ;  /* 0x00181fff1a0e7589 */ /* 0x00206400000e0000 */
.L_x_996:
[----:B------:R-:W5:Y:S01]  /*e5e0*/  LDL R11, [R1+0x64] ;  /* 0x00006400010b7983 */ /* 0x000f620000100800 */
[----:B------:R-:W-:Y:S01]  /*e5f0*/  ULDC UR4, c[0x0][0x448] ;  /* 0x0001120000047ab9 */ /* 0x000fe20000000800 */
[----:B------:R-:W-:Y:S01]  /*e600*/  BSSY B1, `(.L_x_769) ;  /* 0x0000019000017945 */ /* 0x000fe20003800000 */
[----:B0-----:R-:W-:Y:S01]  /*e610*/  IMAD R24, R160, UR4, RZ ;  /* 0x00000004a0187c24 */ /* 0x001fe2000f8e02ff */
[----:B------:R-:W-:Y:S02]  /*e620*/  CS2R R8, SRZ ;  /* 0x0000000000087805 */ /* 0x000fe4000001ff00 */
[----:B------:R-:W-:Y:S02]  /*e630*/  CS2R R6, SRZ ;  /* 0x0000000000067805 */ /* 0x000fe4000001ff00 */
[----:B------:R-:W-:Y:S01]  /*e640*/  ISETP.GE.AND P0, PT, R5, R24, PT ;  /* 0x000000180500720c */ /* 0x000fe20003f06270 */
[----:B------:R-:W-:Y:S01]  /*e650*/  IMAD R24, R125, -0x80, R24 ;  /* 0xffffff807d187824 */ /* 0x000fe200078e0218 */
[----:B-----5:R-:W-:-:S04]  /*e660*/  LEA.HI R4, R11, R11, RZ, 0x1 ;  /* 0x0000000b0b047211 */ /* 0x020fc800078f08ff */
[----:B------:R-:W-:Y:S02]  /*e670*/  LOP3.LUT R10, R4, 0xfffffffe, RZ, 0xc0, !PT ;  /* 0xfffffffe040a7812 */ /* 0x000fe400078ec0ff */
[----:B------:R-:W-:-:S03]  /*e680*/  CS2R R4, SRZ ;  /* 0x0000000000047805 */ /* 0x000fc6000001ff00 */
[----:B------:R-:W-:Y:S01]  /*e690*/  IMAD.IADD R27, R11, 0x1, -R10 ;  /* 0x000000010b1b7824 */ /* 0x000fe200078e0a0a */
[----:B------:R-:W-:Y:S01]  /*e6a0*/  CS2R R10, SRZ ;  /* 0x00000000000a7805 */ /* 0x000fe2000001ff00 */
[----:B------:R-:W-:Y:S06]  /*e6b0*/  @P0 BRA `(.L_x_770) ;  /* 0x0000000000340947 */ /* 0x000fec0003800000 */
[----:B------:R-:W-:Y:S01]  /*e6c0*/  ULDC UR4, c[0x0][0x3f4] ;  /* 0x0000fd0000047ab9 */ /* 0x000fe20000000800 */
[C---:B------:R-:W-:Y:S02]  /*e6d0*/  SHF.L.U32 R15, R16.reuse, 0x1, RZ ;  /* 0x00000001100f7819 */ /* 0x040fe400000006ff */
[C---:B------:R-:W-:Y:S02]  /*e6e0*/  ISETP.GE.AND P2, PT, R16.reuse, UR4, PT ;  /* 0x0000000410007c0c */ /* 0x040fe4000bf46270 */
[----:B------:R-:W-:Y:S02]  /*e6f0*/  SHF.L.U64.HI R9, R16, 0x1, R17 ;  /* 0x0000000110097819 */ /* 0x000fe40000010211 */
[-C--:B---3--:R-:W-:Y:S02]  /*e700*/  IADD3 R12, P0, R3, R15.reuse, RZ ;  /* 0x0000000f030c7210 */ /* 0x088fe40007f1e0ff */
[----:B-1----:R-:W-:-:S03]  /*e710*/  IADD3 R14, P1, R14, R15, RZ ;  /* 0x0000000f0e0e7210 */ /* 0x002fc60007f3e0ff */
[--C-:B--2---:R-:W-:Y:S02]  /*e720*/  IMAD.X R13, R0, 0x1, R9.reuse, P0 ;  /* 0x00000001000d7824 */ /* 0x104fe400000e0609 */
[----:B----4-:R-:W-:Y:S01]  /*e730*/  IMAD.X R15, R20, 0x1, R9, P1 ;  /* 0x00000001140f7824 */ /* 0x010fe200008e0609 */
[----:B------:R-:W-:Y:S01]  /*e740*/  CS2R R8, SRZ ;  /* 0x0000000000087805 */ /* 0x000fe2000001ff00 */
[----:B------:R-:W-:Y:S06]  /*e750*/  @P2 BRA `(.L_x_770) ;  /* 0x00000000000c2947 */ /* 0x000fec0003800000 */
[----:B------:R-:W-:Y:S02]  /*e760*/  ULDC.64 UR4, c[0x0][0x208] ;  /* 0x0000820000047ab9 */ /* 0x000fe40000000a00 */
[----:B------:R0:W5:Y:S04]  /*e770*/  LD.E.128 R4, desc[UR4][R12.64] ;  /* 0x000000040c047980 */ /* 0x000168000c101d00 */
[----:B------:R0:W5:Y:S02]  /*e780*/  LD.E.128 R8, desc[UR4][R14.64] ;  /* 0x000000040e087980 */ /* 0x000164000c101d00 */
.L_x_770:
[----:B------:R-:W-:Y:S05]  /*e790*/  BSYNC B1 ;  /* 0x0000000000017941 */ /* 0x000fea0003800000 */
.L_x_769:
[----:B------:R-:W-:Y:S01]  /*e7a0*/  SHF.L.U32 R27, R27, 0x1f, RZ ;  /* 0x0000001f1b1b7819 */ /* 0x000fe200000006ff */
[----:B---3--:R-:W3:Y:S01]  /*e7b0*/  LDC R3, c[0x0][0x3f4] ;  /* 0x0000fd00ff037b82 */ /* 0x008ee20000000800 */
[----:B0----5:R-:W-:Y:S01]  /*e7c0*/  MOV R12, R5 ;  /* 0x00000005000c7202 */ /* 0x021fe20000000f00 */
[----:B------:R-:W-:Y:S01]  /*e7d0*/  IMAD.MOV.U32 R13, RZ, RZ, R6 ;  /* 0x000000ffff0d7224 */ /* 0x000fe200078e0006 */
[--C-:B-1----:R-:W-:Y:S01]  /*e7e0*/  SHF.R.U64 R14, R4, 0x10, R5.reuse ;  /* 0x00000010040e7819 */ /* 0x102fe20000001205 */
[----:B--2---:R-:W-:Y:S01]  /*e7f0*/  IMAD.MOV.U32 R0, RZ, RZ, R4 ;  /* 0x000000ffff007224 */ /* 0x004fe200078e0004 */
[----:B----4-:R-:W-:Y:S01]  /*e800*/  SHF.R.U32.HI R20, RZ, 0x10, R5 ;  /* 0x00000010ff147819 */ /* 0x010fe20000011605 */
[--C-:B------:R-:W-:Y:S01]  /*e810*/  IMAD.MOV.U32 R5, RZ, RZ, R7.reuse ;  /* 0x000000ffff057224 */ /* 0x100fe200078e0007 */
[--C-:B------:R-:W-:Y:S01]  /*e820*/  SHF.R.U64 R25, R6, 0x10, R7.reuse ;  /* 0x0000001006197819 */ /* 0x100fe20000001207 */
[----:B------:R-:W0:Y:S01]  /*e830*/  SYNCS.PHASECHK.TRANS64.TRYWAIT P4, [R2+URZ+0x34800], R27 ;  /* 0x0348001b020075a7 */ /* 0x000e22000808017f */
[----:B------:R-:W-:Y:S01]  /*e840*/  SHF.R.U32.HI R26, RZ, 0x10, R7 ;  /* 0x00000010ff1a7819 */ /* 0x000fe20000011607 */
[----:B------:R-:W-:Y:S01]  /*e850*/  IMAD.MOV.U32 R15, RZ, RZ, R8 ;  /* 0x000000ffff0f7224 */ /* 0x000fe200078e0008 */
[----:B------:R-:W-:Y:S01]  /*e860*/  PRMT R13, R13, 0x5410, R5 ;  /* 0x000054100d0d7816 */ /* 0x000fe20000000005 */
[----:B------:R-:W-:Y:S01]  /*e870*/  IMAD.MOV.U32 R6, RZ, RZ, R10 ;  /* 0x000000ffff067224 */ /* 0x000fe200078e000a */
[----:B------:R-:W-:Y:S01]  /*e880*/  MOV R4, R9 ;  /* 0x0000000900047202 */ /* 0x000fe20000000f00 */
[----:B------:R-:W-:Y:S01]  /*e890*/  VIADD R31, R22, 0x20 ;  /* 0x00000020161f7836 */ /* 0x000fe20000000000 */
[----:B------:R-:W-:Y:S01]  /*e8a0*/  SHF.R.U64 R8, R8, 0x10, R9 ;  /* 0x0000001008087819 */ /* 0x000fe20000001209 */
[--C-:B------:R-:W-:Y:S01]  /*e8b0*/  IMAD.MOV.U32 R7, RZ, RZ, R11.reuse ;  /* 0x000000ffff077224 */ /* 0x100fe200078e000b */
[----:B------:R-:W-:Y:S01]  /*e8c0*/  SHF.R.U64 R10, R10, 0x10, R11 ;  /* 0x000000100a0a7819 */ /* 0x000fe2000000120b */
[----:B------:R-:W-:Y:S01]  /*e8d0*/  VIADD R29, R22, 0x60 ;  /* 0x00000060161d7836 */ /* 0x000fe20000000000 */
[----:B------:R-:W-:Y:S01]  /*e8e0*/  VIMNMX R5, R24, 0x80, PT ;  /* 0x0000008018057848 */ /* 0x000fe20003fe0100 */
[----:B------:R-:W-:Y:S01]  /*e8f0*/  BSSY B1, `(.L_x_771) ;  /* 0x0000011000017945 */ /* 0x000fe20003800000 */
[----:B------:R-:W-:-:S02]  /*e900*/  IADD3 R30, R22, 0x40, RZ ;  /* 0x00000040161e7810 */ /* 0x000fc40007ffe0ff */
[----:B------:R-:W-:Y:S02]  /*e910*/  SHF.R.U32.HI R9, RZ, 0x10, R9 ;  /* 0x00000010ff097819 */ /* 0x000fe40000011609 */
[----:B---3--:R-:W-:Y:S02]  /*e920*/  ISETP.GE.AND P0, PT, R16, R3, PT ;  /* 0x000000031000720c */ /* 0x008fe40003f06270 */
[----:B------:R-:W-:Y:S02]  /*e930*/  SHF.R.U32.HI R11, RZ, 0x10, R11 ;  /* 0x00000010ff0b7819 */ /* 0x000fe4000001160b */
[----:B------:R-:W-:Y:S02]  /*e940*/  PRMT R0, R0, 0x5410, R12 ;  /* 0x0000541000007816 */ /* 0x000fe4000000000c */
[----:B------:R-:W-:Y:S02]  /*e950*/  PRMT R12, R14, 0x5410, R20 ;  /* 0x000054100e0c7816 */ /* 0x000fe40000000014 */
[----:B------:R-:W-:-:S02]  /*e960*/  PRMT R14, R25, 0x5410, R26 ;  /* 0x00005410190e7816 */ /* 0x000fc4000000001a */
[-C--:B------:R-:W-:Y:S02]  /*e970*/  ISETP.GE.OR P3, PT, R22, R5.reuse, P0 ;  /* 0x000000051600720c */ /* 0x080fe40000766670 */
[-C--:B------:R-:W-:Y:S02]  /*e980*/  ISETP.GE.OR P2, PT, R31, R5.reuse, P0 ;  /* 0x000000051f00720c */ /* 0x080fe40000746670 */
[-C--:B------:R-:W-:Y:S02]  /*e990*/  ISETP.GE.OR P1, PT, R30, R5.reuse, P0 ;  /* 0x000000051e00720c */ /* 0x080fe40000726670 */
[----:B------:R-:W-:Y:S02]  /*e9a0*/  PRMT R15, R15, 0x5410, R4 ;  /* 0x000054100f0f7816 */ /* 0x000fe40000000004 */
[----:B------:R-:W-:Y:S02]  /*e9b0*/  ISETP.GE.OR P0, PT, R29, R5, P0 ;  /* 0x000000051d00720c */ /* 0x000fe40000706670 */
[----:B------:R-:W-:-:S02]  /*e9c0*/  PRMT R20, R8, 0x5410, R9 ;  /* 0x0000541008147816 */ /* 0x000fc40000000009 */
[----:B------:R-:W-:Y:S02]  /*e9d0*/  PRMT R24, R6, 0x5410, R7 ;  /* 0x0000541006187816 */ /* 0x000fe40000000007 */
[----:B------:R-:W-:Y:S01]  /*e9e0*/  PRMT R25, R10, 0x5410, R11 ;  /* 0x000054100a197816 */ /* 0x000fe2000000000b */
[----:B0-----:R-:W-:Y:S06]  /*e9f0*/  @!P4 BRA `(.L_x_772) ;  /* 0x0000018c009cc947 */ /* 0x001fec0003800000 */
.L_x_997:
[----:B------:R-:W-:Y:S05]  /*ea00*/  BSYNC B1 ;  /* 0x0000000000017941 */ /* 0x000fea0003800000 */
.L_x_771:
[----:B------:R-:W-:Y:S04]  /*ea10*/  BSSY B1, `(.L_x_773) ;  /* 0x0000068000017945 */ /* 0x000fe80003800000 */
[----:B------:R-:W-:Y:S05]  /*ea20*/  @P3 BRA `(.L_x_774) ;  /* 0x0000000400983947 */ /* 0x000fea0003800000 */
[----:B------:R-:W1:Y:S01]  /*ea30*/  S2R R5, SR_TID.X ;  /* 0x0000000000057919 */ /* 0x000e620000002100 */
[----:B------:R-:W-:Y:S02]  /*ea40*/  IMAD.SHL.U32 R6, R22, 0x40, RZ ;  /* 0x0000004016067824 */ /* 0x000fe400078e00ff */
[----:B------:R-:W-:Y:S01]  /*ea50*/  HADD2.F32 R38, -RZ, R15.H0_H0 ;  /* 0x2000000fff267230 */ /* 0x000fe20000004100 */
[----:B------:R-:W2:Y:S01]  /*ea60*/  S2R R8, SR_TID.X ;  /* 0x0000000000087919 */ /* 0x000ea20000002100 */
[----:B------:R-:W-:Y:S02]  /*ea70*/  HADD2.F32 R36, -RZ, R0.H0_H0 ;  /* 0x20000000ff247230 */ /* 0x000fe40000004100 */
[----:B------:R-:W-:Y:S02]  /*ea80*/  HADD2.F32 R39, -RZ, R20.H0_H0 ;  /* 0x20000014ff277230 */ /* 0x000fe40000004100 */
[----:B------:R-:W-:Y:S02]  /*ea90*/  HADD2.F32 R37, -RZ, R12.H0_H0 ;  /* 0x2000000cff257230 */ /* 0x000fe40000004100 */
[----:B-1----:R-:W-:-:S02]  /*eaa0*/  VIADD R5, R5, 0xffffff80 ;  /* 0xffffff8005057836 */ /* 0x002fc40000000000 */
[----:B--2---:R-:W-:-:S03]  /*eab0*/  VIADD R8, R8, 0xffffff80 ;  /* 0xffffff8008087836 */ /* 0x004fc60000000000 */
[----:B------:R-:W-:-:S04]  /*eac0*/  SHF.R.S32.HI R4, RZ, 0x1f, R5 ;  /* 0x0000001fff047819 */ /* 0x000fc80000011405 */
[----:B------:R-:W-:Y:S02]  /*ead0*/  LEA.HI R4, R4, R5, RZ, 0x3 ;  /* 0x0000000504047211 */ /* 0x000fe400078f18ff */
[----:B------:R-:W-:Y:S02]  /*eae0*/  SHF.R.S32.HI R10, RZ, 0x1f, R8 ;  /* 0x0000001fff0a7819 */ /* 0x000fe40000011408 */
[----:B------:R-:W-:Y:S02]  /*eaf0*/  LOP3.LUT R4, R4, 0xfffffff8, RZ, 0xc0, !PT ;  /* 0xfffffff804047812 */ /* 0x000fe400078ec0ff */
[----:B------:R-:W-:-:S03]  /*eb00*/  LEA.HI R10, R10, R8, RZ, 0x6 ;  /* 0x000000080a0a7211 */ /* 0x000fc600078f30ff */
[----:B------:R-:W-:Y:S01]  /*eb10*/  IMAD.IADD R4, R5, 0x1, -R4 ;  /* 0x0000000105047824 */ /* 0x000fe200078e0a04 */
[----:B------:R-:W-:-:S04]  /*eb20*/  SHF.L.U32 R10, R10, 0x3, RZ ;  /* 0x000000030a0a7819 */ /* 0x000fc800000006ff */
[----:B------:R-:W-:Y:S02]  /*eb30*/  LEA.HI R4, R3, R4, RZ, 0x1d ;  /* 0x0000000403047211 */ /* 0x000fe400078fe8ff */
[----:B------:R-:W-:Y:S02]  /*eb40*/  LOP3.LUT R10, R10, 0xfffffe00, RZ, 0xc0, !PT ;  /* 0xfffffe000a0a7812 */ /* 0x000fe400078ec0ff */
[----:B------:R-:W-:Y:S02]  /*eb50*/  SHF.L.U32 R5, R4, 0x3, RZ ;  /* 0x0000000304057819 */ /* 0x000fe400000006ff */
[----:B------:R-:W-:Y:S02]  /*eb60*/  SHF.R.S32.HI R7, RZ, 0x1f, R4 ;  /* 0x0000001fff077819 */ /* 0x000fe40000011404 */
[----:B------:R-:W-:Y:S02]  /*eb70*/  LOP3.LUT R5, R5, 0x38, RZ, 0xc0, !PT ;  /* 0x0000003805057812 */ /* 0x000fe400078ec0ff */
[----:B------:R-:W-:-:S02]  /*eb80*/  LEA.HI R7, R7, R4, RZ, 0x3 ;  /* 0x0000000407077211 */ /* 0x000fc400078f18ff */
[----:B------:R-:W-:Y:S02]  /*eb90*/  LOP3.LUT R5, R5, 0x1c0, R6, 0xf8, !PT ;  /* 0x000001c005057812 */ /* 0x000fe400078ef806 */
[----:B------:R-:W-:Y:S01]  /*eba0*/  LOP3.LUT R6, R6, 0x1c0, RZ, 0xc0, !PT ;  /* 0x000001c006067812 */ /* 0x000fe200078ec0ff */
[----:B------:R-:W-:-:S03]  /*ebb0*/  IMAD.SHL.U32 R7, R7, 0x400, RZ ;  /* 0x0000040007077824 */ /* 0x000fc600078e00ff */
[----:B------:R-:W-:Y:S02]  /*ebc0*/  SHF.R.U32.HI R6, RZ, 0x3, R6 ;  /* 0x00000003ff067819 */ /* 0x000fe40000011606 */
[----:B------:R-:W-:Y:S02]  /*ebd0*/  LOP3.LUT R8, R7, 0x7fffe000, RZ, 0xc0, !PT ;  /* 0x7fffe00007087812 */ /* 0x000fe400078ec0ff */
[----:B------:R-:W-:Y:S02]  /*ebe0*/  LOP3.LUT R9, R5, R6, RZ, 0x3c, !PT ;  /* 0x0000000605097212 */ /* 0x000fe400078e3cff */
[----:B------:R-:W0:Y:S02]  /*ebf0*/  LDS.128 R4, [R21] ;  /* 0x0000000015047984 */ /* 0x000e240000000c00 */
[----:B------:R-:W-:-:S05]  /*ec00*/  IADD3 R9, R9, R8, R10 ;  /* 0x0000000809097210 */ /* 0x000fca0007ffe00a */
[----:B------:R-:W-:-:S05]  /*ec10*/  IMAD R26, R9, 0x2, R2 ;  /* 0x00000002091a7824 */ /* 0x000fca00078e0202 */
[----:B------:R-:W1:Y:S01]  /*ec20*/  LDS.128 R8, [R26+0x16400] ;  /* 0x016400001a087984 */ /* 0x000e620000000c00 */
[--C-:B0-----:R-:W-:Y:S02]  /*ec30*/  HADD2.F32 R27, -RZ, R4.reuse.H0_H0 ;  /* 0x20000004ff1b7230 */ /* 0x101fe40000004100 */
[----:B------:R-:W-:Y:S02]  /*ec40*/  HADD2.F32 R4, -RZ, R4.H1_H1 ;  /* 0x30000004ff047230 */ /* 0x000fe40000004100 */
[--C-:B------:R-:W-:Y:S02]  /*ec50*/  HADD2.F32 R29, -RZ, R5.reuse.H0_H0 ;  /* 0x20000005ff1d7230 */ /* 0x100fe40000004100 */
[----:B------:R-:W-:Y:S02]  /*ec60*/  HADD2.F32 R5, -RZ, R5.H1_H1 ;  /* 0x30000005ff057230 */ /* 0x000fe40000004100 */
[--C-:B------:R-:W-:Y:S02]  /*ec70*/  HADD2.F32 R30, -RZ, R6.reuse.H0_H0 ;  /* 0x20000006ff1e7230 */ /* 0x100fe40000004100 */
[----:B------:R-:W-:-:S02]  /*ec80*/  HADD2.F32 R6, -RZ, R6.H1_H1 ;  /* 0x30000006ff067230 */ /* 0x000fc40000004100 */
[--C-:B-1----:R-:W-:Y:S02]  /*ec90*/  HADD2.F32 R32, -RZ, R8.reuse.H0_H0 ;  /* 0x20000008ff207230 */ /* 0x102fe40000004100 */
[----:B------:R-:W-:Y:S02]  /*eca0*/  HADD2.F32 R8, -RZ, R8.H1_H1 ;  /* 0x30000008ff087230 */ /* 0x000fe40000004100 */
[--C-:B------:R-:W-:Y:S02]  /*ecb0*/  HADD2.F32 R33, -RZ, R9.reuse.H0_H0 ;  /* 0x20000009ff217230 */ /* 0x100fe40000004100 */
[C---:B------:R-:W-:Y:S01]  /*ecc0*/  FMUL.FTZ R40, R32.reuse, R38 ;  /* 0x0000002620287220 */ /* 0x040fe20000410000 */
[-C--:B------:R-:W-:Y:S01]  /*ecd0*/  FMUL.FTZ R32, R32, R36.reuse ;  /* 0x0000002420207220 */ /* 0x080fe20000410000 */
[----:B------:R-:W-:Y:S01]  /*ece0*/  FMUL.FTZ R41, R8, R39 ;  /* 0x0000002708297220 */ /* 0x000fe20000410000 */
[----:B------:R-:W-:Y:S02]  /*ecf0*/  HADD2.F32 R9, -RZ, R9.H1_H1 ;  /* 0x30000009ff097230 */ /* 0x000fe40000004100 */
[----:B------:R-:W-:Y:S01]  /*ed00*/  FFMA.FTZ R40, R27, R36, -R40 ;  /* 0x000000241b287223 */ /* 0x000fe20000010828 */
[----:B------:R-:W-:-:S02]  /*ed10*/  HADD2.F32 R36, -RZ, R15.H1_H1 ;  /* 0x3000000fff247230 */ /* 0x000fc40000004100 */
[----:B------:R-:W-:Y:S01]  /*ed20*/  FFMA.FTZ R38, R27, R38, R32 ;  /* 0x000000261b267223 */ /* 0x000fe20000010020 */
[----:B------:R-:W-:Y:S02]  /*ed30*/  HADD2.F32 R32, -RZ, R0.H1_H1 ;  /* 0x30000000ff207230 */ /* 0x000fe40000004100 */
[-C--:B------:R-:W-:Y:S01]  /*ed40*/  FMUL.FTZ R27, R8, R37.reuse ;  /* 0x00000025081b7220 */ /* 0x080fe20000410000 */
[C---:B------:R-:W-:Y:S01]  /*ed50*/  FFMA.FTZ R41, R4.reuse, R37, -R41 ;  /* 0x0000002504297223 */ /* 0x040fe20000010829 */
[C---:B------:R-:W-:Y:S01]  /*ed60*/  FMUL.FTZ R42, R33.reuse, R36 ;  /* 0x00000024212a7220 */ /* 0x040fe20000410000 */
[----:B------:R-:W-:Y:S02]  /*ed70*/  HADD2.F32 R8, -RZ, R20.H1_H1 ;  /* 0x30000014ff087230 */ /* 0x000fe40000004100 */
[-C--:B------:R-:W-:Y:S01]  /*ed80*/  FMUL.FTZ R33, R33, R32.reuse ;  /* 0x0000002021217220 */ /* 0x080fe20000410000 */
[----:B------:R-:W-:Y:S01]  /*ed90*/  FFMA.FTZ R39, R4, R39, R27 ;  /* 0x0000002704277223 */ /* 0x000fe2000001001b */
[----:B------:R-:W-:Y:S01]  /*eda0*/  FFMA.FTZ R42, R29, R32, -R42 ;  /* 0x000000201d2a7223 */ /* 0x000fe2000001082a */
[----:B------:R-:W-:-:S02]  /*edb0*/  HADD2.F32 R4, -RZ, R12.H1_H1 ;  /* 0x3000000cff047230 */ /* 0x000fc40000004100 */
[----:B------:R-:W-:Y:S01]  /*edc0*/  FFMA.FTZ R36, R29, R36, R33 ;  /* 0x000000241d247223 */ /* 0x000fe20000010021 */
[----:B------:R-:W-:Y:S02]  /*edd0*/  HADD2.F32 R34, -RZ, R10.H0_H0 ;  /* 0x2000000aff227230 */ /* 0x000fe40000004100 */
[C---:B------:R-:W-:Y:S01]  /*ede0*/  FMUL.FTZ R32, R9.reuse, R8 ;  /* 0x0000000809207220 */ /* 0x040fe20000410000 */
[----:B------:R-:W-:Y:S02]  /*edf0*/  HADD2.F32 R29, -RZ, R24.H0_H0 ;  /* 0x20000018ff1d7230 */ /* 0x000fe40000004100 */
[-C--:B------:R-:W-:Y:S01]  /*ee00*/  FMUL.FTZ R44, R9, R4.reuse ;  /* 0x00000004092c7220 */ /* 0x080fe20000410000 */
[----:B------:R-:W-:Y:S02]  /*ee10*/  HADD2.F32 R27, -RZ, R13.H0_H0 ;  /* 0x2000000dff1b7230 */ /* 0x000fe40000004100 */
[----:B------:R-:W-:Y:S01]  /*ee20*/  FFMA.FTZ R37, R5, R4, -R32 ;  /* 0x0000000405257223 */ /* 0x000fe20000010820 */
[----:B------:R-:W-:-:S02]  /*ee30*/  HADD2.F32 R10, -RZ, R10.H1_H1 ;  /* 0x3000000aff0a7230 */ /* 0x000fc40000004100 */
[C---:B------:R-:W-:Y:S01]  /*ee40*/  FMUL.FTZ R45, R34.reuse, R29 ;  /* 0x0000001d222d7220 */ /* 0x040fe20000410000 */
[----:B------:R-:W-:Y:S02]  /*ee50*/  HADD2.F32 R33, -RZ, R25.H0_H0 ;  /* 0x20000019ff217230 */ /* 0x000fe40000004100 */
[-C--:B------:R-:W-:Y:S01]  /*ee60*/  FMUL.FTZ R34, R34, R27.reuse ;  /* 0x0000001b22227220 */ /* 0x080fe20000410000 */
[----:B------:R-:W-:Y:S02]  /*ee70*/  HADD2.F32 R9, -RZ, R14.H0_H0 ;  /* 0x2000000eff097230 */ /* 0x000fe40000004100 */
[----:B------:R-:W-:Y:S01]  /*ee80*/  FFMA.FTZ R43, R5, R8, R44 ;  /* 0x00000008052b7223 */ /* 0x000fe2000001002c */
[----:B------:R-:W-:Y:S01]  /*ee90*/  FFMA.FTZ R45, R30, R27, -R45 ;  /* 0x0000001b1e2d7223 */ /* 0x000fe2000001082d */
[--C-:B------:R-:W-:Y:S02]  /*eea0*/  HADD2.F32 R35, -RZ, R11.reuse.H0_H0 ;  /* 0x2000000bff237230 */ /* 0x100fe40000004100 */
[----:B------:R-:W-:Y:S01]  /*eeb0*/  FMUL.FTZ R5, R10, R33 ;  /* 0x000000210a057220 */ /* 0x000fe20000410000 */
[----:B------:R-:W-:Y:S01]  /*eec0*/  FFMA.FTZ R34, R30, R29, R34 ;  /* 0x0000001d1e227223 */ /* 0x000fe20000010022 */
[----:B------:R-:W-:Y:S01]  /*eed0*/  FMUL.FTZ R27, R10, R9 ;  /* 0x000000090a1b7220 */ /* 0x000fe20000410000 */
[----:B------:R-:W-:-:S02]  /*eee0*/  HADD2.F32 R11, -RZ, R11.H1_H1 ;  /* 0x3000000bff0b7230 */ /* 0x000fc40000004100 */
[C---:B------:R-:W-:Y:S01]  /*eef0*/  FFMA.FTZ R32, R6.reuse, R9, -R5 ;  /* 0x0000000906207223 */ /* 0x040fe20000010805 */
[----:B------:R-:W-:Y:S02]  /*ef00*/  HADD2.F32 R10, -RZ, R24.H1_H1 ;  /* 0x30000018ff0a7230 */ /* 0x000fe40000004100 */
[----:B------:R-:W-:Y:S01]  /*ef10*/  FFMA.FTZ R27, R6, R33, R27 ;  /* 0x00000021061b7223 */ /* 0x000fe2000001001b */
[----:B------:R-:W-:Y:S01]  /*ef20*/  HADD2.F32 R30, -RZ, R25.H1_H1 ;  /* 0x30000019ff1e7230 */ /* 0x000fe20000004100 */
[----:B------:R-:W-:Y:S01]  /*ef30*/  F2FP.F16.F32.PACK_AB R9, R43, R36 ;  /* 0x000000242b09723e */ /* 0x000fe200000000ff */
[----:B------:R-:W-:Y:S02]  /*ef40*/  HADD2.F32 R4, -RZ, R13.H1_H1 ;  /* 0x3000000dff047230 */ /* 0x000fe40000004100 */
[----:B------:R-:W-:Y:S01]  /*ef50*/  FMUL.FTZ R6, R35, R10 ;  /* 0x0000000a23067220 */ /* 0x000fe20000410000 */
[----:B------:R-:W-:Y:S02]  /*ef60*/  HADD2.F32 R8, -RZ, R14.H1_H1 ;  /* 0x3000000eff087230 */ /* 0x000fe40000004100 */
[----:B------:R-:W-:Y:S01]  /*ef70*/  FMUL.FTZ R44, R11, R30 ;  /* 0x0000001e0b2c7220 */ /* 0x000fe20000410000 */
[----:B------:R-:W-:-:S02]  /*ef80*/  HADD2.F32 R31, -RZ, R7.H0_H0 ;  /* 0x20000007ff1f7230 */ /* 0x000fc40000004100 */
[----:B------:R-:W-:Y:S01]  /*ef90*/  FMUL.FTZ R35, R35, R4 ;  /* 0x0000000423237220 */ /* 0x000fe20000410000 */
[----:B------:R-:W-:Y:S02]  /*efa0*/  HADD2.F32 R7, -RZ, R7.H1_H1 ;  /* 0x30000007ff077230 */ /* 0x000fe40000004100 */
[----:B------:R-:W-:Y:S01]  /*efb0*/  FMUL.FTZ R5, R11, R8 ;  /* 0x000000080b057220 */ /* 0x000fe20000410000 */
[C---:B------:R-:W-:Y:S01]  /*efc0*/  FFMA.FTZ R11, R31.reuse, R4, -R6 ;  /* 0x000000041f0b7223 */ /* 0x040fe20000010806 */
[----:B------:R-:W-:Y:S01]  /*efd0*/  FFMA.FTZ R35, R31, R10, R35 ;  /* 0x0000000a1f237223 */ /* 0x000fe20000010023 */
[C---:B------:R-:W-:Y:S01]  /*efe0*/  FFMA.FTZ R44, R7.reuse, R8, -R44 ;  /* 0x00000008072c7223 */ /* 0x040fe2000001082c */
[----:B------:R-:W-:Y:S01]  /*eff0*/  FFMA.FTZ R30, R7, R30, R5 ;  /* 0x0000001e071e7223 */ /* 0x000fe20000010005 */
[----:B------:R-:W-:Y:S02]  /*f000*/  F2FP.F16.F32.PACK_AB R4, R41, R40 ;  /* 0x000000282904723e */ /* 0x000fe400000000ff */
[----:B------:R-:W-:-:S02]  /*f010*/  F2FP.F16.F32.PACK_AB R5, R37, R42 ;  /* 0x0000002a2505723e */ /* 0x000fc400000000ff */
[----:B------:R-:W-:Y:S02]  /*f020*/  F2FP.F16.F32.PACK_AB R6, R32, R45 ;  /* 0x0000002d2006723e */ /* 0x000fe400000000ff */
[----:B------:R-:W-:Y:S02]  /*f030*/  F2FP.F16.F32.PACK_AB R7, R44, R11 ;  /* 0x0000000b2c07723e */ /* 0x000fe400000000ff */
[----:B------:R-:W-:Y:S02]  /*f040*/  F2FP.F16.F32.PACK_AB R8, R39, R38 ;  /* 0x000000262708723e */ /* 0x000fe400000000ff */
[----:B------:R-:W-:Y:S01]  /*f050*/  F2FP.F16.F32.PACK_AB R10, R27, R34 ;  /* 0x000000221b0a723e */ /* 0x000fe200000000ff */
[----:B------:R1:W-:Y:S01]  /*f060*/  STS.128 [R21], R4 ;  /* 0x0000000415007388 */ /* 0x0003e20000000c00 */
[----:B------:R-:W-:-:S05]  /*f070*/  F2FP.F16.F32.PACK_AB R11, R30, R35 ;  /* 0x000000231e0b723e */ /* 0x000fca00000000ff */
[----:B------:R1:W-:Y:S02]  /*f080*/  STS.128 [R26+0x16400], R8 ;  /* 0x016400081a007388 */ /* 0x0003e40000000c00 */
.L_x_774:
[----:B------:R-:W-:Y:S05]  /*f090*/  BSYNC B1 ;  /* 0x0000000000017941 */ /* 0x000fea0003800000 */
.L_x_773:
[----:B------:R-:W-:Y:S04]  /*f0a0*/  BSSY B1, `(.L_x_775) ;  /* 0x0000067000017945 */ /* 0x000fe80003800000 */
[----:B------:R-:W-:Y:S05]  /*f0b0*/  @P2 BRA `(.L_x_776) ;  /* 0x0000000400942947 */ /* 0x000fea0003800000 */
[----:B-1----:R-:W2:Y:S04]  /*f0c0*/  LDL R10, [R1+0x40] ;  /* 0x00004000010a7983 */ /* 0x002ea80000100800 */
[----:B------:R-:W3:Y:S01]  /*f0d0*/  LDL R46, [R1+0x78] ;  /* 0x00007800012e7983 */ /* 0x000ee20000100800 */
[----:B------:R-:W1:Y:S01]  /*f0e0*/  S2R R5, SR_TID.X ;  /* 0x0000000000057919 */ /* 0x000e620000002100 */
[C---:B------:R-:W-:Y:S02]  /*f0f0*/  VIADD R6, R22.reuse, 0x20 ;  /* 0x0000002016067836 */ /* 0x040fe40000000000 */
[----:B------:R-:W-:Y:S02]  /*f100*/  VIADD R8, R22, 0x20 ;  /* 0x0000002016087836 */ /* 0x000fe40000000000 */
[----:B-1----:R-:W-:-:S05]  /*f110*/  VIADD R5, R5, 0xffffff80 ;  /* 0xffffff8005057836 */ /* 0x002fca0000000000 */
[----:B------:R-:W-:-:S04]  /*f120*/  SHF.R.S32.HI R4, RZ, 0x1f, R5 ;  /* 0x0000001fff047819 */ /* 0x000fc80000011405 */
[----:B------:R-:W-:-:S04]  /*f130*/  LEA.HI R4, R4, R5, RZ, 0x3 ;  /* 0x0000000504047211 */ /* 0x000fc800078f18ff */
[----:B------:R-:W-:-:S05]  /*f140*/  LOP3.LUT R4, R4, 0xfffffff8, RZ, 0xc0, !PT ;  /* 0xfffffff804047812 */ /* 0x000fca00078ec0ff */
[----:B------:R-:W-:-:S05]  /*f150*/  IMAD.IADD R4, R5, 0x1, -R4 ;  /* 0x0000000105047824 */ /* 0x000fca00078e0a04 */
[----:B------:R-:W-:Y:S01]  /*f160*/  LEA.HI R4, R3, R4, RZ, 0x1d ;  /* 0x0000000403047211 */ /* 0x000fe200078fe8ff */
[----:B------:R-:W-:Y:S01]  /*f170*/  IMAD.SHL.U32 R6, R6, 0x40, RZ ;  /* 0x0000004006067824 */ /* 0x000fe200078e00ff */
[----:B------:R-:W-:Y:S02]  /*f180*/  SHF.L.U32 R8, R8, 0x6, RZ ;  /* 0x0000000608087819 */ /* 0x000fe400000006ff */
[----:B------:R-:W-:Y:S02]  /*f190*/  SHF.R.S32.HI R7, RZ, 0x1f, R4 ;  /* 0x0000001fff077819 */ /* 0x000fe40000011404 */
[----:B------:R-:W-:Y:S02]  /*f1a0*/  SHF.L.U32 R5, R4, 0x3, RZ ;  /* 0x0000000304057819 */ /* 0x000fe400000006ff */
[----:B------:R-:W-:Y:S02]  /*f1b0*/  LEA.HI R7, R7, R4, RZ, 0x3 ;  /* 0x0000000407077211 */ /* 0x000fe400078f18ff */
[----:B------:R-:W-:-:S02]  /*f1c0*/  LOP3.LUT R8, R8, 0x1c0, RZ, 0xc0, !PT ;  /* 0x000001c008087812 */ /* 0x000fc400078ec0ff */
[----:B------:R-:W-:Y:S01]  /*f1d0*/  LOP3.LUT R6, R6, 0x1c0, RZ, 0xc0, !PT ;  /* 0x000001c006067812 */ /* 0x000fe200078ec0ff */
[----:B------:R-:W-:Y:S01]  /*f1e0*/  IMAD.SHL.U32 R7, R7, 0x400, RZ ;  /* 0x0000040007077824 */ /* 0x000fe200078e00ff */
[----:B------:R-:W-:Y:S02]  /*f1f0*/  LOP3.LUT R4, R8, 0x38, R5, 0xf8, !PT ;  /* 0x0000003808047812 */ /* 0x000fe400078ef805 */
[----:B------:R-:W-:Y:S02]  /*f200*/  SHF.R.U32.HI R6, RZ, 0x3, R6 ;  /* 0x00000003ff067819 */ /* 0x000fe40000011606 */
[----:B------:R-:W-:Y:S02]  /*f210*/  LOP3.LUT R9, R7, 0x7fffe000, RZ, 0xc0, !PT ;  /* 0x7fffe00007097812 */ /* 0x000fe400078ec0ff */
[----:B------:R-:W-:Y:S01]  /*f220*/  LOP3.LUT R8, R4, R6, RZ, 0x3c, !PT ;  /* 0x0000000604087212 */ /* 0x000fe200078e3cff */
[----:B------:R-:W-:Y:S02]  /*f230*/  HADD2.F32 R38, -RZ, R15.H0_H0 ;  /* 0x2000000fff267230 */ /* 0x000fe40000004100 */
[----:B------:R-:W-:-:S02]  /*f240*/  HADD2.F32 R36, -RZ, R0.H0_H0 ;  /* 0x20000000ff247230 */ /* 0x000fc40000004100 */
[----:B------:R-:W-:Y:S02]  /*f250*/  HADD2.F32 R40, -RZ, R20.H0_H0 ;  /* 0x20000014ff287230 */ /* 0x000fe40000004100 */
[----:B------:R-:W-:Y:S02]  /*f260*/  HADD2.F32 R43, -RZ, R15.H1_H1 ;  /* 0x3000000fff2b7230 */ /* 0x000fe40000004100 */
[----:B------:R-:W-:Y:S02]  /*f270*/  HADD2.F32 R41, -RZ, R0.H1_H1 ;  /* 0x30000000ff297230 */ /* 0x000fe40000004100 */
[----:B------:R-:W-:Y:S02]  /*f280*/  HADD2.F32 R45, -RZ, R20.H1_H1 ;  /* 0x30000014ff2d7230 */ /* 0x000fe40000004100 */
[----:B------:R-:W-:Y:S02]  /*f290*/  HADD2.F32 R44, -RZ, R25.H0_H0 ;  /* 0x20000019ff2c7230 */ /* 0x000fe40000004100 */
[----:B------:R-:W-:Y:S01]  /*f2a0*/  HADD2.F32 R42, -RZ, R14.H0_H0 ;  /* 0x2000000eff2a7230 */ /* 0x000fe20000004100 */
[----:B--2---:R-:W-:Y:S01]  /*f2b0*/  IADD3 R9, R8, R9, R10 ;  /* 0x0000000908097210 */ /* 0x004fe20007ffe00a */
[----:B---3--:R-:W1:Y:S04]  /*f2c0*/  LDS.128 R4, [R46] ;  /* 0x000000002e047984 */ /* 0x008e680000000c00 */
[----:B------:R-:W-:-:S05]  /*f2d0*/  IMAD R21, R9, 0x2, R2 ;  /* 0x0000000209157824 */ /* 0x000fca00078e0202 */
[----:B------:R-:W2:Y:S01]  /*f2e0*/  LDS.128 R8, [R21+0x16400] ;  /* 0x0164000015087984 */ /* 0x000ea20000000c00 */
[----:B-1----:R-:W-:Y:S02]  /*f2f0*/  HADD2.F32 R26, -RZ, R4.H0_H0 ;  /* 0x20000004ff1a7230 */ /* 0x002fe40000004100 */
[--C-:B--2---:R-:W-:Y:S02]  /*f300*/  HADD2.F32 R31, -RZ, R8.reuse.H0_H0 ;  /* 0x20000008ff1f7230 */ /* 0x104fe40000004100 */
[----:B------:R-:W-:-:S03]  /*f310*/  HADD2.F32 R8, -RZ, R8.H1_H1 ;  /* 0x30000008ff087230 */ /* 0x000fc60000004100 */
[-C--:B------:R-:W-:Y:S01]  /*f320*/  FMUL.FTZ R35, R38, R31.reuse ;  /* 0x0000001f26237220 */ /* 0x080fe20000410000 */
[C---:B------:R-:W-:Y:S01]  /*f330*/  FMUL.FTZ R31, R36.reuse, R31 ;  /* 0x0000001f241f7220 */ /* 0x040fe20000410000 */
[----:B------:R-:W-:Y:S02]  /*f340*/  HADD2.F32 R4, -RZ, R4.H1_H1 ;  /* 0x30000004ff047230 */ /* 0x000fe40000004100 */
[----:B------:R-:W-:Y:S01]  /*f350*/  FFMA.FTZ R35, R36, R26, -R35 ;  /* 0x0000001a24237223 */ /* 0x000fe20000010823 */
[----:B------:R-:W-:Y:S02]  /*f360*/  HADD2.F32 R36, -RZ, R12.H0_H0 ;  /* 0x2000000cff247230 */ /* 0x000fe40000004100 */
[----:B------:R-:W-:Y:S01]  /*f370*/  FMUL.FTZ R37, R40, R8 ;  /* 0x0000000828257220 */ /* 0x000fe20000410000 */
[----:B------:R-:W-:Y:S02]  /*f380*/  HADD2.F32 R32, -RZ, R9.H0_H0 ;  /* 0x20000009ff207230 */ /* 0x000fe40000004100 */
[----:B0-----:R-:W-:-:S02]  /*f390*/  HADD2.F32 R27, -RZ, R5.H0_H0 ;  /* 0x20000005ff1b7230 */ /* 0x001fc40000004100 */
[C---:B------:R-:W-:Y:S01]  /*f3a0*/  FMUL.FTZ R39, R36.reuse, R8 ;  /* 0x0000000824277220 */ /* 0x040fe20000410000 */
[----:B------:R-:W-:Y:S01]  /*f3b0*/  FFMA.FTZ R8, R36, R4, -R37 ;  /* 0x0000000424087223 */ /* 0x000fe20000010825 */
[----:B------:R-:W-:Y:S02]  /*f3c0*/  HADD2.F32 R9, -RZ, R9.H1_H1 ;  /* 0x30000009ff097230 */ /* 0x000fe40000004100 */
[----:B------:R-:W-:Y:S01]  /*f3d0*/  FMUL.FTZ R36, R43, R32 ;  /* 0x000000202b247220 */ /* 0x000fe20000410000 */
[----:B------:R-:W-:Y:S02]  /*f3e0*/  HADD2.F32 R37, -RZ, R12.H1_H1 ;  /* 0x3000000cff257230 */ /* 0x000fe40000004100 */
[----:B------:R-:W-:Y:S01]  /*f3f0*/  FFMA.FTZ R31, R38, R26, R31 ;  /* 0x0000001a261f7223 */ /* 0x000fe2000001001f */
[----:B------:R-:W-:Y:S02]  /*f400*/  HADD2.F32 R5, -RZ, R5.H1_H1 ;  /* 0x30000005ff057230 */ /* 0x000fe40000004100 */
[C---:B------:R-:W-:Y:S01]  /*f410*/  FMUL.FTZ R32, R41.reuse, R32 ;  /* 0x0000002029207220 */ /* 0x040fe20000410000 */
[----:B------:R-:W-:Y:S01]  /*f420*/  FFMA.FTZ R26, R40, R4, R39 ;  /* 0x00000004281a7223 */ /* 0x000fe20000010027 */
[----:B------:R-:W-:Y:S01]  /*f430*/  FFMA.FTZ R36, R41, R27, -R36 ;  /* 0x0000001b29247223 */ /* 0x000fe20000010824 */
[----:B------:R-:W-:-:S02]  /*f440*/  HADD2.F32 R33, -RZ, R10.H0_H0 ;  /* 0x2000000aff217230 */ /* 0x000fc40000004100 */
[-C--:B------:R-:W-:Y:S01]  /*f450*/  FMUL.FTZ R4, R45, R9.reuse ;  /* 0x000000092d047220 */ /* 0x080fe20000410000 */
[----:B------:R-:W-:Y:S02]  /*f460*/  HADD2.F32 R39, -RZ, R13.H0_H0 ;  /* 0x2000000dff277230 */ /* 0x000fe40000004100 */
[----:B------:R-:W-:Y:S02]  /*f470*/  HADD2.F32 R41, -RZ, R24.H0_H0 ;  /* 0x20000018ff297230 */ /* 0x000fe40000004100 */
[C---:B------:R-:W-:Y:S01]  /*f480*/  FMUL.FTZ R38, R37.reuse, R9 ;  /* 0x0000000925267220 */ /* 0x040fe20000410000 */
[----:B------:R-:W-:Y:S02]  /*f490*/  HADD2.F32 R10, -RZ, R10.H1_H1 ;  /* 0x3000000aff0a7230 */ /* 0x000fe40000004100 */
[----:B------:R-:W-:Y:S01]  /*f4a0*/  FFMA.FTZ R9, R37, R5, -R4 ;  /* 0x0000000525097223 */ /* 0x000fe20000010804 */
[--C-:B------:R-:W-:Y:S02]  /*f4b0*/  HADD2.F32 R29, -RZ, R6.reuse.H0_H0 ;  /* 0x20000006ff1d7230 */ /* 0x100fe40000004100 */
[----:B------:R-:W-:Y:S01]  /*f4c0*/  FFMA.FTZ R32, R43, R27, R32 ;  /* 0x0000001b2b207223 */ /* 0x000fe20000010020 */
[-C--:B------:R-:W-:Y:S01]  /*f4d0*/  FMUL.FTZ R4, R41, R33.reuse ;  /* 0x0000002129047220 */ /* 0x080fe20000410000 */
[----:B------:R-:W-:Y:S01]  /*f4e0*/  FMUL.FTZ R40, R39, R33 ;  /* 0x0000002127287220 */ /* 0x000fe20000410000 */
[----:B------:R-:W-:-:S02]  /*f4f0*/  HADD2.F32 R6, -RZ, R6.H1_H1 ;  /* 0x30000006ff067230 */ /* 0x000fc40000004100 */
[----:B------:R-:W-:Y:S01]  /*f500*/  FFMA.FTZ R27, R45, R5, R38 ;  /* 0x000000052d1b7223 */ /* 0x000fe20000010026 */
[-C--:B------:R-:W-:Y:S01]  /*f510*/  FMUL.FTZ R5, R44, R10.reuse ;  /* 0x0000000a2c057220 */ /* 0x080fe20000410000 */
[-C--:B------:R-:W-:Y:S01]  /*f520*/  FFMA.FTZ R33, R39, R29.reuse, -R4 ;  /* 0x0000001d27217223 */ /* 0x080fe20000010804 */
[----:B------:R-:W-:Y:S01]  /*f530*/  FFMA.FTZ R40, R41, R29, R40 ;  /* 0x0000001d29287223 */ /* 0x000fe20000010028 */
[C---:B------:R-:W-:Y:S01]  /*f540*/  FMUL.FTZ R29, R42.reuse, R10 ;  /* 0x0000000a2a1d7220 */ /* 0x040fe20000410000 */
[----:B------:R-:W-:Y:S01]  /*f550*/  FFMA.FTZ R10, R42, R6, -R5 ;  /* 0x000000062a0a7223 */ /* 0x000fe20000010805 */
[----:B------:R-:W-:Y:S02]  /*f560*/  HADD2.F32 R34, -RZ, R11.H0_H0 ;  /* 0x2000000bff227230 */ /* 0x000fe40000004100 */
[----:B------:R-:W-:Y:S02]  /*f570*/  HADD2.F32 R42, -RZ, R24.H1_H1 ;  /* 0x30000018ff2a7230 */ /* 0x000fe40000004100 */
[----:B------:R-:W-:-:S02]  /*f580*/  HADD2.F32 R38, -RZ, R13.H1_H1 ;  /* 0x3000000dff267230 */ /* 0x000fc40000004100 */
[----:B------:R-:W-:Y:S02]  /*f590*/  HADD2.F32 R11, -RZ, R11.H1_H1 ;  /* 0x3000000bff0b7230 */ /* 0x000fe40000004100 */
[----:B------:R-:W-:Y:S02]  /*f5a0*/  HADD2.F32 R41, -RZ, R25.H1_H1 ;  /* 0x30000019ff297230 */ /* 0x000fe40000004100 */
[----:B------:R-:W-:Y:S02]  /*f5b0*/  HADD2.F32 R39, -RZ, R14.H1_H1 ;  /* 0x3000000eff277230 */ /* 0x000fe40000004100 */
[-C--:B------:R-:W-:Y:S01]  /*f5c0*/  FMUL.FTZ R5, R42, R34.reuse ;  /* 0x000000222a057220 */ /* 0x080fe20000410000 */
[--C-:B------:R-:W-:Y:S02]  /*f5d0*/  HADD2.F32 R30, -RZ, R7.reuse.H0_H0 ;  /* 0x20000007ff1e7230 */ /* 0x100fe40000004100 */
[----:B------:R-:W-:Y:S01]  /*f5e0*/  FMUL.FTZ R37, R38, R34 ;  /* 0x0000002226257220 */ /* 0x000fe20000410000 */
[----:B------:R-:W-:-:S02]  /*f5f0*/  HADD2.F32 R7, -RZ, R7.H1_H1 ;  /* 0x30000007ff077230 */ /* 0x000fc40000004100 */
[----:B------:R-:W-:Y:S01]  /*f600*/  FFMA.FTZ R29, R44, R6, R29 ;  /* 0x000000062c1d7223 */ /* 0x000fe2000001001d */
[-C--:B------:R-:W-:Y:S01]  /*f610*/  FMUL.FTZ R4, R41, R11.reuse ;  /* 0x0000000b29047220 */ /* 0x080fe20000410000 */
[C---:B------:R-:W-:Y:S01]  /*f620*/  FMUL.FTZ R6, R39.reuse, R11 ;  /* 0x0000000b27067220 */ /* 0x040fe20000410000 */
[-C--:B------:R-:W-:Y:S01]  /*f630*/  FFMA.FTZ R11, R38, R30.reuse, -R5 ;  /* 0x0000001e260b7223 */ /* 0x080fe20000010805 */
[----:B------:R-:W-:Y:S01]  /*f640*/  FFMA.FTZ R37, R42, R30, R37 ;  /* 0x0000001e2a257223 */ /* 0x000fe20000010025 */
[-C--:B------:R-:W-:Y:S01]  /*f650*/  FFMA.FTZ R30, R39, R7.reuse, -R4 ;  /* 0x00000007271e7223 */ /* 0x080fe20000010804 */
[----:B------:R-:W-:Y:S01]  /*f660*/  FFMA.FTZ R34, R41, R7, R6 ;  /* 0x0000000729227223 */ /* 0x000fe20000010006 */
[----:B------:R-:W-:Y:S02]  /*f670*/  F2FP.F16.F32.PACK_AB R4, R8, R35 ;  /* 0x000000230804723e */ /* 0x000fe400000000ff */
[----:B------:R-:W-:Y:S02]  /*f680*/  F2FP.F16.F32.PACK_AB R5, R9, R36 ;  /* 0x000000240905723e */ /* 0x000fe400000000ff */
[----:B------:R-:W-:-:S02]  /*f690*/  F2FP.F16.F32.PACK_AB R6, R10, R33 ;  /* 0x000000210a06723e */ /* 0x000fc400000000ff */
[----:B------:R-:W-:Y:S02]  /*f6a0*/  F2FP.F16.F32.PACK_AB R7, R30, R11 ;  /* 0x0000000b1e07723e */ /* 0x000fe400000000ff */
[----:B------:R-:W-:Y:S02]  /*f6b0*/  F2FP.F16.F32.PACK_AB R8, R26, R31 ;  /* 0x0000001f1a08723e */ /* 0x000fe400000000ff */
[----:B------:R-:W-:Y:S02]  /*f6c0*/  F2FP.F16.F32.PACK_AB R9, R27, R32 ;  /* 0x000000201b09723e */ /* 0x000fe400000000ff */
[----:B------:R-:W-:Y:S02]  /*f6d0*/  F2FP.F16.F32.PACK_AB R10, R29, R40 ;  /* 0x000000281d0a723e */ /* 0x000fe400000000ff */
[----:B------:R-:W-:Y:S01]  /*f6e0*/  F2FP.F16.F32.PACK_AB R11, R34, R37 ;  /* 0x00000025220b723e */ /* 0x000fe200000000ff */
[----:B------:R2:W-:Y:S04]  /*f6f0*/  STS.128 [R46], R4 ;  /* 0x000000042e007388 */ /* 0x0005e80000000c00 */
[----:B------:R2:W-:Y:S02]  /*f700*/  STS.128 [R21+0x16400], R8 ;  /* 0x0164000815007388 */ /* 0x0005e40000000c00 */
.L_x_776:
[----:B------:R-:W-:Y:S05]  /*f710*/  BSYNC B1 ;  /* 0x0000000000017941 */ /* 0x000fea0003800000 */
.L_x_775:
[----:B------:R-:W-:Y:S04]  /*f720*/  BSSY B1, `(.L_x_777) ;  /* 0x0000067000017945 */ /* 0x000fe80003800000 */
[----:B------:R-:W-:Y:S05]  /*f730*/  @P1 BRA `(.L_x_778) ;  /* 0x0000000400941947 */ /* 0x000fea0003800000 */
[----:B-12---:R-:W2:Y:S04]  /*f740*/  LDL R10, [R1+0x3c] ;  /* 0x00003c00010a7983 */ /* 0x006ea80000100800 */
[----:B------:R-:W3:Y:S01]  /*f750*/  LDL R46, [R1+0x74] ;  /* 0x00007400012e7983 */ /* 0x000ee20000100800 */
[----:B------:R-:W1:Y:S01]  /*f760*/  S2R R5, SR_TID.X ;  /* 0x0000000000057919 */ /* 0x000e620000002100 */
[C---:B------:R-:W-:Y:S01]  /*f770*/  IADD3 R8, R22.reuse, 0x40, RZ ;  /* 0x0000004016087810 */ /* 0x040fe20007ffe0ff */
[----:B------:R-:W-:-:S04]  /*f780*/  VIADD R6, R22, 0x40 ;  /* 0x0000004016067836 */ /* 0x000fc80000000000 */
[----:B------:R-:W-:Y:S02]  /*f790*/  IMAD.SHL.U32 R6, R6, 0x40, RZ ;  /* 0x0000004006067824 */ /* 0x000fe400078e00ff */
[----:B-1----:R-:W-:-:S05]  /*f7a0*/  VIADD R5, R5, 0xffffff80 ;  /* 0xffffff8005057836 */ /* 0x002fca0000000000 */
[----:B------:R-:W-:-:S04]  /*f7b0*/  SHF.R.S32.HI R4, RZ, 0x1f, R5 ;  /* 0x0000001fff047819 */ /* 0x000fc80000011405 */
[----:B------:R-:W-:-:S04]  /*f7c0*/  LEA.HI R4, R4, R5, RZ, 0x3 ;  /* 0x0000000504047211 */ /* 0x000fc800078f18ff */
[----:B------:R-:W-:-:S04]  /*f7d0*/  LOP3.LUT R4, R4, 0xfffffff8, RZ, 0xc0, !PT ;  /* 0xfffffff804047812 */ /* 0x000fc800078ec0ff */
[----:B------:R-:W-:-:S04]  /*f7e0*/  IADD3 R4, R5, -R4, RZ ;  /* 0x8000000405047210 */ /* 0x000fc80007ffe0ff */
[----:B------:R-:W-:Y:S01]  /*f7f0*/  LEA.HI R4, R3, R4, RZ, 0x1d ;  /* 0x0000000403047211 */ /* 0x000fe200078fe8ff */
[----:B------:R-:W-:-:S03]  /*f800*/  IMAD.SHL.U32 R8, R8, 0x40, RZ ;  /* 0x0000004008087824 */ /* 0x000fc600078e00ff */
[----:B------:R-:W-:Y:S01]  /*f810*/  SHF.R.S32.HI R7, RZ, 0x1f, R4 ;  /* 0x0000001fff077819 */ /* 0x000fe20000011404 */
[----:B------:R-:W-:Y:S01]  /*f820*/  IMAD.SHL.U32 R5, R4, 0x8, RZ ;  /* 0x0000000804057824 */ /* 0x000fe200078e00ff */
[----:B------:R-:W-:Y:S02]  /*f830*/  LOP3.LUT R8, R8, 0x1c0, RZ, 0xc0, !PT ;  /* 0x000001c008087812 */ /* 0x000fe400078ec0ff */
[----:B------:R-:W-:Y:S02]  /*f840*/  LEA.HI R7, R7, R4, RZ, 0x3 ;  /* 0x0000000407077211 */ /* 0x000fe400078f18ff */
[----:B------:R-:W-:Y:S02]  /*f850*/  LOP3.LUT R6, R6, 0x1c0, RZ, 0xc0, !PT ;  /* 0x000001c006067812 */ /* 0x000fe400078ec0ff */
[----:B------:R-:W-:Y:S01]  /*f860*/  LOP3.LUT R4, R8, 0x38, R5, 0xf8, !PT ;  /* 0x0000003808047812 */ /* 0x000fe200078ef805 */
[----:B------:R-:W-:Y:S01]  /*f870*/  IMAD.SHL.U32 R7, R7, 0x400, RZ ;  /* 0x0000040007077824 */ /* 0x000fe200078e00ff */
[----:B------:R-:W-:-:S04]  /*f880*/  SHF.R.U32.HI R6, RZ, 0x3, R6 ;  /* 0x00000003ff067819 */ /* 0x000fc80000011606 */
[----:B------:R-:W-:Y:S02]  /*f890*/  LOP3.LUT R8, R4, R6, RZ, 0x3c, !PT ;  /* 0x0000000604087212 */ /* 0x000fe400078e3cff */
[----:B------:R-:W-:Y:S01]  /*f8a0*/  LOP3.LUT R9, R7, 0x7fffe000, RZ, 0xc0, !PT ;  /* 0x7fffe00007097812 */ /* 0x000fe200078ec0ff */
[--C-:B------:R-:W-:Y:S02]  /*f8b0*/  HADD2.F32 R38, -RZ, R15.reuse.H0_H0 ;  /* 0x2000000fff267230 */ /* 0x100fe40000004100 */
[----:B------:R-:W-:Y:S02]  /*f8c0*/  HADD2.F32 R36, -RZ, R0.H0_H0 ;  /* 0x20000000ff247230 */ /* 0x000fe40000004100 */
[----:B------:R-:W-:Y:S02]  /*f8d0*/  HADD2.F32 R40, -RZ, R20.H0_H0 ;  /* 0x20000014ff287230 */ /* 0x000fe40000004100 */
[----:B------:R-:W-:Y:S02]  /*f8e0*/  HADD2.F32 R43, -RZ, R15.H1_H1 ;  /* 0x3000000fff2b7230 */ /* 0x000fe40000004100 */
[----:B------:R-:W-:-:S02]  /*f8f0*/  HADD2.F32 R41, -RZ, R0.H1_H1 ;  /* 0x30000000ff297230 */ /* 0x000fc40000004100 */
        /* <DEDUP_REMOVED lines=73> */
.L_x_778:
[----:B------:R-:W-:Y:S05]  /*fd90*/  BSYNC B1 ;  /* 0x0000000000017941 */ /* 0x000fea0003800000 */
.L_x_777:
[----:B------:R-:W-:Y:S05]  /*fda0*/  @P0 BRA `(.L_x_765) ;  /* 0x0000000400940947 */ /* 0x000fea0003800000 */
[----:B-123--:R-:W2:Y:S04]  /*fdb0*/  LDL R9, [R1+0x38] ;  /* 0x0000380001097983 */ /* 0x00eea80000100800 */
[----:B------:R-:W3:Y:S01]  /*fdc0*/  LDL R42, [R1+0x70] ;  /* 0x00007000012a7983 */ /* 0x000ee20000100800 */
[----:B------:R-:W1:Y:S01]  /*fdd0*/  S2R R5, SR_TID.X ;  /* 0x0000000000057919 */ /* 0x000e620000002100 */
[----:B------:R-:W-:-:S04]  /*fde0*/  VIADD R7, R22, 0x60 ;  /* 0x0000006016077836 */ /* 0x000fc80000000000 */
[----:B------:R-:W-:Y:S01]  /*fdf0*/  IMAD.SHL.U32 R7, R7, 0x40, RZ ;  /* 0x0000004007077824 */ /* 0x000fe200078e00ff */
[----:B-1----:R-:W-:-:S04]  /*fe00*/  IADD3 R5, R5, -0x80, RZ ;  /* 0xffffff8005057810 */ /* 0x002fc80007ffe0ff */
[----:B------:R-:W-:-:S04]  /*fe10*/  SHF.R.S32.HI R4, RZ, 0x1f, R5 ;  /* 0x0000001fff047819 */ /* 0x000fc80000011405 */
[----:B------:R-:W-:-:S04]  /*fe20*/  LEA.HI R4, R4, R5, RZ, 0x3 ;  /* 0x0000000504047211 */ /* 0x000fc800078f18ff */
[----:B------:R-:W-:-:S05]  /*fe30*/  LOP3.LUT R4, R4, 0xfffffff8, RZ, 0xc0, !PT ;  /* 0xfffffff804047812 */ /* 0x000fca00078ec0ff */
[----:B------:R-:W-:Y:S02]  /*fe40*/  IMAD.IADD R4, R5, 0x1, -R4 ;  /* 0x0000000105047824 */ /* 0x000fe400078e0a04 */
[----:B------:R-:W-:-:S03]  /*fe50*/  VIADD R5, R22, 0x60 ;  /* 0x0000006016057836 */ /* 0x000fc60000000000 */
[----:B------:R-:W-:Y:S02]  /*fe60*/  LEA.HI R3, R3, R4, RZ, 0x1d ;  /* 0x0000000403037211 */ /* 0x000fe400078fe8ff */
[----:B------:R-:W-:Y:S02]  /*fe70*/  SHF.L.U32 R5, R5, 0x6, RZ ;  /* 0x0000000605057819 */ /* 0x000fe400000006ff */
[----:B------:R-:W-:Y:S01]  /*fe80*/  SHF.R.S32.HI R6, RZ, 0x1f, R3 ;  /* 0x0000001fff067819 */ /* 0x000fe20000011403 */
[----:B------:R-:W-:Y:S01]  /*fe90*/  IMAD.SHL.U32 R4, R3, 0x8, RZ ;  /* 0x0000000803047824 */ /* 0x000fe200078e00ff */
[----:B------:R-:W-:Y:S02]  /*fea0*/  LOP3.LUT R7, R7, 0x1c0, RZ, 0xc0, !PT ;  /* 0x000001c007077812 */ /* 0x000fe400078ec0ff */
[----:B------:R-:W-:Y:S02]  /*feb0*/  LEA.HI R6, R6, R3, RZ, 0x3 ;  /* 0x0000000306067211 */ /* 0x000fe400078f18ff */
[----:B------:R-:W-:-:S02]  /*fec0*/  LOP3.LUT R5, R5, 0x1c0, RZ, 0xc0, !PT ;  /* 0x000001c005057812 */ /* 0x000fc400078ec0ff */
        /* <DEDUP_REMOVED lines=8> */
[----:B------:R-:W-:Y:S02]  /*ff50*/  HADD2.F32 R36, -RZ, R12.H0_H0 ;  /* 0x2000000cff247230 */ /* 0x000fe40000004100 */
[----:B------:R-:W-:-:S02]  /*ff60*/  HADD2.F32 R40, -RZ, R15.H1_H1 ;  /* 0x3000000fff287230 */ /* 0x000fc40000004100 */
[----:B------:R-:W-:Y:S02]  /*ff70*/  HADD2.F32 R0, -RZ, R0.H1_H1 ;  /* 0x30000000ff007230 */ /* 0x000fe40000004100 */
[----:B------:R-:W-:Y:S02]  /*ff80*/  HADD2.F32 R41, -RZ, R20.H1_H1 ;  /* 0x30000014ff297230 */ /* 0x000fe40000004100 */
[----:B------:R-:W-:Y:S02]  /*ff90*/  HADD2.F32 R43, -RZ, R24.H0_H0 ;  /* 0x20000018ff2b7230 */ /* 0x000fe40000004100 */
[----:B------:R-:W-:Y:S01]  /*ffa0*/  HADD2.F32 R39, -RZ, R13.H0_H0 ;  /* 0x2000000dff277230 */ /* 0x000fe20000004100 */
[----:B--2---:R-:W-:-:S04]  /*ffb0*/  IADD3 R3, R3, R8, R9 ;  /* 0x0000000803037210 */ /* 0x004fc80007ffe009 */
[----:B------:R-:W-:Y:S01]  /*ffc0*/  LEA R3, R3, R2, 0x1 ;  /* 0x0000000203037211 */ /* 0x000fe200078e08ff */
[----:B---3--:R-:W-:Y:S04]  /*ffd0*/  LDS.128 R4, [R42] ;  /* 0x000000002a047984 */ /* 0x008fe80000000c00 */
[----:B------:R-:W1:Y:S02]  /*ffe0*/  LDS.128 R8, [R3+0x16400] ;  /* 0x0164000003087984 */ /* 0x000e640000000c00 */
[----:B-1----:R-:W-:Y:S02]  /*fff0*/  HADD2.F32 R30, -RZ, R8.H0_H0 ;  /* 0x20000008ff1e7230 */ /* 0x002fe40000004100 */
[----:B------:R-:W-:Y:S02]  /*10000*/  HADD2.F32 R21, -RZ, R4.H0_H0 ;  /* 0x20000004ff157230 */ /* 0x000fe40000004100 */
[----:B------:R-:W-:-:S02]  /*10010*/  HADD2.F32 R8, -RZ, R8.H1_H1 ;  /* 0x30000008ff087230 */ /* 0x000fc40000004100 */
[-C--:B------:R-:W-:Y:S01]  /*10020*/  FMUL.FTZ R34, R37, R30.reuse ;  /* 0x0000001e25227220 */ /* 0x080fe20000410000 */
[----:B------:R-:W-:Y:S02]  /*10030*/  HADD2.F32 R31, -RZ, R9.H0_H0 ;  /* 0x20000009ff1f7230 */ /* 0x000fe40000004100 */
[C---:B------:R-:W-:Y:S01]  /*10040*/  FMUL.FTZ R30, R35.reuse, R30 ;  /* 0x0000001e231e7220 */ /* 0x040fe20000410000 */
[----:B------:R-:W-:Y:S02]  /*10050*/  HADD2.F32 R4, -RZ, R4.H1_H1 ;  /* 0x30000004ff047230 */ /* 0x000fe40000004100 */
[-C--:B------:R-:W-:Y:S01]  /*10060*/  FFMA.FTZ R34, R35, R21.reuse, -R34 ;  /* 0x0000001523227223 */ /* 0x080fe20000010822 */
[----:B------:R-:W-:Y:S02]  /*10070*/  HADD2.F32 R26, -RZ, R5.H0_H0 ;  /* 0x20000005ff1a7230 */ /* 0x000fe40000004100 */
[----:B------:R-:W-:Y:S01]  /*10080*/  FFMA.FTZ R30, R37, R21, R30 ;  /* 0x00000015251e7223 */ /* 0x000fe2000001001e */
[----:B------:R-:W-:-:S02]  /*10090*/  HADD2.F32 R9, -RZ, R9.H1_H1 ;  /* 0x30000009ff097230 */ /* 0x000fc40000004100 */
[-C--:B------:R-:W-:Y:S01]  /*100a0*/  FMUL.FTZ R15, R38, R8.reuse ;  /* 0x00000008260f7220 */ /* 0x080fe20000410000 */
[----:B------:R-:W-:Y:S01]  /*100b0*/  FMUL.FTZ R21, R36, R8 ;  /* 0x0000000824157220 */ /* 0x000fe20000410000 */
[-C--:B------:R-:W-:Y:S01]  /*100c0*/  FMUL.FTZ R35, R40, R31.reuse ;  /* 0x0000001f28237220 */ /* 0x080fe20000410000 */
[----:B------:R-:W-:Y:S02]  /*100d0*/  HADD2.F32 R37, -RZ, R12.H1_H1 ;  /* 0x3000000cff257230 */ /* 0x000fe40000004100 */
[-C--:B------:R-:W-:Y:S01]  /*100e0*/  FFMA.FTZ R15, R36, R4.reuse, -R15 ;  /* 0x00000004240f7223 */ /* 0x080fe2000001080f */
[--C-:B------:R-:W-:Y:S02]  /*100f0*/  HADD2.F32 R32, -RZ, R10.reuse.H0_H0 ;  /* 0x2000000aff207230 */ /* 0x100fe40000004100 */
[----:B------:R-:W-:Y:S01]  /*10100*/  FMUL.FTZ R31, R0, R31 ;  /* 0x0000001f001f7220 */ /* 0x000fe20000410000 */
[----:B------:R-:W-:Y:S02]  /*10110*/  HADD2.F32 R5, -RZ, R5.H1_H1 ;  /* 0x30000005ff057230 */ /* 0x000fe40000004100 */
[----:B------:R-:W-:Y:S01]  /*10120*/  FFMA.FTZ R21, R38, R4, R21 ;  /* 0x0000000426157223 */ /* 0x000fe20000010015 */
[----:B------:R-:W-:Y:S01]  /*10130*/  FFMA.FTZ R35, R0, R26, -R35 ;  /* 0x0000001a00237223 */ /* 0x000fe20000010823 */
[----:B------:R-:W-:-:S02]  /*10140*/  HADD2.F32 R10, -RZ, R10.H1_H1 ;  /* 0x3000000aff0a7230 */ /* 0x000fc40000004100 */
[-C--:B------:R-:W-:Y:S01]  /*10150*/  FMUL.FTZ R0, R41, R9.reuse ;  /* 0x0000000929007220 */ /* 0x080fe20000410000 */
[----:B------:R-:W-:Y:S01]  /*10160*/  FMUL.FTZ R4, R37, R9 ;  /* 0x0000000925047220 */ /* 0x000fe20000410000 */
[----:B------:R-:W-:Y:S02]  /*10170*/  HADD2.F32 R36, -RZ, R25.H0_H0 ;  /* 0x20000019ff247230 */ /* 0x000fe40000004100 */
[----:B------:R-:W-:Y:S01]  /*10180*/  FFMA.FTZ R31, R40, R26, R31 ;  /* 0x0000001a281f7223 */ /* 0x000fe2000001001f */
[--C-:B0-----:R-:W-:Y:S02]  /*10190*/  HADD2.F32 R27, -RZ, R6.reuse.H0_H0 ;  /* 0x20000006ff1b7230 */ /* 0x101fe40000004100 */
[----:B------:R-:W-:Y:S01]  /*101a0*/  FMUL.FTZ R8, R43, R32 ;  /* 0x000000202b087220 */ /* 0x000fe20000410000 */
[----:B------:R-:W-:Y:S02]  /*101b0*/  HADD2.F32 R6, -RZ, R6.H1_H1 ;  /* 0x30000006ff067230 */ /* 0x000fe40000004100 */
[----:B------:R-:W-:Y:S01]  /*101c0*/  FFMA.FTZ R0, R37, R5, -R0 ;  /* 0x0000000525007223 */ /* 0x000fe20000010800 */
[----:B------:R-:W-:-:S02]  /*101d0*/  HADD2.F32 R26, -RZ, R14.H0_H0 ;  /* 0x2000000eff1a7230 */ /* 0x000fc40000004100 */
[----:B------:R-:W-:Y:S01]  /*101e0*/  FMUL.FTZ R32, R39, R32 ;  /* 0x0000002027207220 */ /* 0x000fe20000410000 */
[----:B------:R-:W-:Y:S01]  /*101f0*/  FFMA.FTZ R12, R41, R5, R4 ;  /* 0x00000005290c7223 */ /* 0x000fe20000010004 */
[----:B------:R-:W-:Y:S01]  /*10200*/  FMUL.FTZ R5, R36, R10 ;  /* 0x0000000a24057220 */ /* 0x000fe20000410000 */
[--C-:B------:R-:W-:Y:S02]  /*10210*/  HADD2.F32 R33, -RZ, R11.reuse.H0_H0 ;  /* 0x2000000bff217230 */ /* 0x100fe40000004100 */
[-C--:B------:R-:W-:Y:S01]  /*10220*/  FFMA.FTZ R20, R39, R27.reuse, -R8 ;  /* 0x0000001b27147223 */ /* 0x080fe20000010808 */
[----:B------:R-:W-:Y:S01]  /*10230*/  FFMA.FTZ R32, R43, R27, R32 ;  /* 0x0000001b2b207223 */ /* 0x000fe20000010020 */
[----:B------:R-:W-:Y:S02]  /*10240*/  HADD2.F32 R11, -RZ, R11.H1_H1 ;  /* 0x3000000bff0b7230 */ /* 0x000fe40000004100 */
[----:B------:R-:W-:Y:S01]  /*10250*/  FFMA.FTZ R27, R26, R6, -R5 ;  /* 0x000000061a1b7223 */ /* 0x000fe20000010805 */
[----:B------:R-:W-:-:S02]  /*10260*/  HADD2.F32 R37, -RZ, R24.H1_H1 ;  /* 0x30000018ff257230 */ /* 0x000fc40000004100 */
[----:B------:R-:W-:Y:S01]  /*10270*/  FMUL.FTZ R9, R26, R10 ;  /* 0x0000000a1a097220 */ /* 0x000fe20000410000 */
[----:B------:R-:W-:Y:S02]  /*10280*/  HADD2.F32 R39, -RZ, R25.H1_H1 ;  /* 0x30000019ff277230 */ /* 0x000fe40000004100 */
[----:B------:R-:W-:Y:S02]  /*10290*/  HADD2.F32 R5, -RZ, R13.H1_H1 ;  /* 0x3000000dff057230 */ /* 0x000fe40000004100 */
[----:B------:R-:W-:Y:S02]  /*102a0*/  HADD2.F32 R25, -RZ, R14.H1_H1 ;  /* 0x3000000eff197230 */ /* 0x000fe40000004100 */
[--C-:B------:R-:W-:Y:S02]  /*102b0*/  HADD2.F32 R29, -RZ, R7.reuse.H0_H0 ;  /* 0x20000007ff1d7230 */ /* 0x100fe40000004100 */
[----:B------:R-:W-:Y:S01]  /*102c0*/  FFMA.FTZ R13, R36, R6, R9 ;  /* 0x00000006240d7223 */ /* 0x000fe20000010009 */
[----:B------:R-:W-:-:S02]  /*102d0*/  HADD2.F32 R7, -RZ, R7.H1_H1 ;  /* 0x30000007ff077230 */ /* 0x000fc40000004100 */
[----:B------:R-:W-:Y:S01]  /*102e0*/  FMUL.FTZ R4, R37, R33 ;  /* 0x0000002125047220 */ /* 0x000fe20000410000 */
[----:B------:R-:W-:Y:S01]  /*102f0*/  FMUL.FTZ R8, R39, R11 ;  /* 0x0000000b27087220 */ /* 0x000fe20000410000 */
[----:B------:R-:W-:Y:S01]  /*10300*/  FMUL.FTZ R6, R5, R33 ;  /* 0x0000002105067220 */ /* 0x000fe20000410000 */
[----:B------:R-:W-:Y:S01]  /*10310*/  FMUL.FTZ R10, R25, R11 ;  /* 0x0000000b190a7220 */ /* 0x000fe20000410000 */
[----:B------:R-:W-:Y:S01]  /*10320*/  FFMA.FTZ R11, R5, R29, -R4 ;  /* 0x0000001d050b7223 */ /* 0x000fe20000010804 */
[----:B------:R-:W-:Y:S01]  /*10330*/  FFMA.FTZ R14, R25, R7, -R8 ;  /* 0x00000007190e7223 */ /* 0x000fe20000010808 */
[----:B------:R-:W-:Y:S01]  /*10340*/  FFMA.FTZ R29, R37, R29, R6 ;  /* 0x0000001d251d7223 */ /* 0x000fe20000010006 */
[----:B------:R-:W-:Y:S01]  /*10350*/  FFMA.FTZ R24, R39, R7, R10 ;  /* 0x0000000727187223 */ /* 0x000fe2000001000a */
[----:B------:R-:W-:Y:S02]  /*10360*/  F2FP.F16.F32.PACK_AB R4, R15, R34 ;  /* 0x000000220f04723e */ /* 0x000fe400000000ff */
[----:B------:R-:W-:-:S02]  /*10370*/  F2FP.F16.F32.PACK_AB R5, R0, R35 ;  /* 0x000000230005723e */ /* 0x000fc400000000ff */
[----:B------:R-:W-:Y:S02]  /*10380*/  F2FP.F16.F32.PACK_AB R6, R27, R20 ;  /* 0x000000141b06723e */ /* 0x000fe400000000ff */
[----:B------:R-:W-:Y:S02]  /*10390*/  F2FP.F16.F32.PACK_AB R7, R14, R11 ;  /* 0x0000000b0e07723e */ /* 0x000fe400000000ff */
[----:B------:R-:W-:Y:S02]  /*103a0*/  F2FP.F16.F32.PACK_AB R8, R21, R30 ;  /* 0x0000001e1508723e */ /* 0x000fe400000000ff */
[----:B------:R-:W-:Y:S02]  /*103b0*/  F2FP.F16.F32.PACK_AB R9, R12, R31 ;  /* 0x0000001f0c09723e */ /* 0x000fe400000000ff */
[----:B------:R-:W-:Y:S02]  /*103c0*/  F2FP.F16.F32.PACK_AB R10, R13, R32 ;  /* 0x000000200d0a723e */ /* 0x000fe400000000ff */
[----:B------:R-:W-:Y:S01]  /*103d0*/  F2FP.F16.F32.PACK_AB R11, R24, R29 ;  /* 0x0000001d180b723e */ /* 0x000fe200000000ff */
[----:B------:R4:W-:Y:S04]  /*103e0*/  STS.128 [R42], R4 ;  /* 0x000000042a007388 */ /* 0x0009e80000000c00 */
[----:B------:R4:W-:Y:S02]  /*103f0*/  STS.128 [R3+0x16400], R8 ;  /* 0x0164000803007388 */ /* 0x0009e40000000c00 */
.L_x_765:
[----:B------:R-:W-:Y:S05]  /*10400*/  BSYNC B0 ;  /* 0x0000000000007941 */ /* 0x000fea0003800000 */
.L_x_746:
[----:B------:R-:W-:Y:S01]  /*10410*/  @!PT LDS RZ, [RZ] ;  /* 0x00000000fffff984 */ /* 0x000fe20000000800 */
[----:B------:R-:W-:Y:S01]  /*10420*/  @!PT LDS RZ, [RZ] ;  /* 0x00000000fffff984 */ /* 0x000fe20000000800 */
[----:B------:R-:W-:Y:S01]  /*10430*/  @!PT LDS RZ, [RZ] ;  /* 0x00000000fffff984 */ /* 0x000fe20000000800 */
[----:B------:R-:W-:Y:S01]  /*10440*/  @!PT LDS RZ, [RZ] ;  /* 0x00000000fffff984 */ /* 0x000fe20000000800 */
[----:B------:R5:W-:Y:S06]  /*10450*/  MEMBAR.ALL.CTA ;  /* 0x0000000000007992 */ /* 0x000bec0000008000 */
[----:B-----5:R-:W5:Y:S01]  /*10460*/  FENCE.VIEW.ASYNC.S ;  /* 0x00000000000073c6 */ /* 0x020f620000000000 */
[----:B------:R-:W-:Y:S05]  /*10470*/  WARPSYNC.ALL ;  /* 0x0000000000007948 */ /* 0x000fea0003800000 */
[----:B-----5:R-:W-:Y:S06]  /*10480*/  BAR.SYNC.DEFER_BLOCKING 0xd, 0x100 ;  /* 0x0344000000007b1d */ /* 0x020fec0000010000 */
.L_x_744:
[----:B------:R-:W-:-:S13]  /*10490*/  ISETP.NE.AND P0, PT, R224, 0x3, PT ;  /* 0x00000003e000780c */ /* 0x000fda0003f05270 */
[----:B------:R-:W-:Y:S05]  /*104a0*/  @!P0 BRA `(.L_x_779) ;  /* 0x0000000000048947 */ /* 0x000fea0003800000 */
[----:B------:R-:W-:Y:S01]  /*104b0*/  BPT.TRAP 0x1 ;  /* 0x000000040000795c */ /* 0x000fe20000300000 */
.L_x_779:
[----:B0-2-4-:R-:W2:Y:S01]  /*104c0*/  LDL R3, [R1] ;  /* 0x0000000001037983 */ /* 0x015ea20000100800 */
[----:B------:R-:W-:Y:S01]  /*104d0*/  IMAD R0, R222, 0x8, R2 ;  /* 0x00000008de007824 */ /* 0x000fe200078e0202 */
[----:B--2---:R-:W-:-:S04]  /*104e0*/  SHF.L.U32 R3, R3, 0x1f, RZ ;  /* 0x0000001f03037819 */ /* 0x004fc800000006ff */
[----:B------:R0:W2:Y:S01]  /*104f0*/  SYNCS.PHASECHK.TRANS64.TRYWAIT P2, [R0+URZ+0x34830], R3 ;  /* 0x03483003000075a7 */ /* 0x0000a2000804017f */
[----:B------:R-:W-:Y:S05]  /*10500*/  @!P0 BRA `(.L_x_780) ;  /* 0x0000000000048947 */ /* 0x000fea0003800000 */
[----:B------:R-:W-:Y:S01]  /*10510*/  BPT.TRAP 0x1 ;  /* 0x000000040000795c */ /* 0x000fe20000300000 */
.L_x_780:
[----:B-1-3--:R-:W1:Y:S01]  /*10520*/  S2R R4, SR_TID.X ;  /* 0x0000000000047919 */ /* 0x00ae620000002100 */
[----:B------:R-:W-:Y:S01]  /*10530*/  IMAD.MOV.U32 R87, RZ, RZ, RZ ;  /* 0x000000ffff577224 */ /* 0x000fe200078e00ff */
[----:B-1----:R-:W-:-:S04]  /*10540*/  LOP3.LUT R4, R4, 0x7f, RZ, 0xc0, !PT ;  /* 0x0000007f04047812 */ /* 0x002fc800078ec0ff */
[----:B------:R-:W-:Y:S01]  /*10550*/  ISETP.NE.AND P1, PT, R4, RZ, PT ;  /* 0x000000ff0400720c */ /* 0x000fe20003f25270 */
[----:B--2---:R-:W-:-:S12]  /*10560*/  @P2 BRA `(.L_x_781) ;  /* 0x0000000000082947 */ /* 0x004fd80003800000 */
[----:B------:R-:W1:Y:S02]  /*10570*/  SYNCS.PHASECHK.TRANS64.TRYWAIT P2, [R0+URZ+0x34830], R3 ;  /* 0x03483003000075a7 */ /* 0x000e64000804017f */
[----:B-1----:R-:W-:Y:S05]  /*10580*/  @!P2 BRA `(.L_x_782) ;  /* 0x0000017000cca947 */ /* 0x002fea0003800000 */
.L_x_781:
[----:B------:R-:W-:Y:S05]  /*10590*/  WARPSYNC.ALL ;  /* 0x0000000000007948 */ /* 0x000fea0003800000 */
[----:B01----:R-:W-:Y:S01]  /*105a0*/  VIADD R3, R2, 0x1e400 ;  /* 0x0001e40002037836 */ /* 0x003fe20000000000 */
[----:B------:R-:W-:Y:S01]  /*105b0*/  R2UR UR56, R28 ;  /* 0x000000001c3872ca */ /* 0x000fe200000e0000 */
[----:B------:R-:W-:Y:S01]  /*105c0*/  IMAD.MOV.U32 R5, RZ, RZ, 0x40000040 ;  /* 0x40000040ff057424 */ /* 0x000fe200078e00ff */
[----:B------:R-:W-:Y:S01]  /*105d0*/  WARPGROUP.ARRIVE ;  /* 0x00000000000079c5 */ /* 0x000fe20000000000 */
[----:B------:R-:W-:Y:S01]  /*105e0*/  UMOV UR9, 0x40000040 ;  /* 0x4000004000097882 */ /* 0x000fe20000000000 */
[----:B------:R-:W-:Y:S01]  /*105f0*/  SHF.R.U32.HI R3, RZ, 0x4, R3 ;  /* 0x00000004ff037819 */ /* 0x000fe20000011603 */
[----:B------:R-:W-:Y:S01]  /*10600*/  IMAD.MOV.U32 R13, RZ, RZ, 0x40000040 ;  /* 0x40000040ff0d7424 */ /* 0x000fe200078e00ff */
[----:B------:R-:W-:Y:S01]  /*10610*/  R2UR UR11, R5 ;  /* 0x00000000050b72ca */ /* 0x000fe200000e0000 */
[----:B------:R-:W-:Y:S01]  /*10620*/  IMAD.MOV.U32 R15, RZ, RZ, 0x40000040 ;  /* 0x40000040ff0f7424 */ /* 0x000fe200078e00ff */
[----:B------:R-:W-:Y:S01]  /*10630*/  LOP3.LUT R3, R3, 0x3fff, RZ, 0xc0, !PT ;  /* 0x00003fff03037812 */ /* 0x000fe200078ec0ff */
[----:B------:R-:W-:Y:S01]  /*10640*/  IMAD.U32 R21, RZ, RZ, UR9 ;  /* 0x00000009ff157e24 */ /* 0x000fe2000f8e00ff */
[----:B------:R-:W-:-:S02]  /*10650*/  MOV R11, 0x40000040 ;  /* 0x40000040000b7802 */ /* 0x000fc40000000f00 */
[----:B------:R-:W-:Y:S01]  /*10660*/  MOV R8, UR37 ;  /* 0x0000002500087c02 */ /* 0x000fe20008000f00 */
[----:B------:R-:W-:Y:S01]  /*10670*/  ULOP3.LUT UR56, UR56, 0x10000, URZ, 0xfc, !UPT ;  /* 0x0001000038387892 */ /* 0x000fe2000f8efc3f */
[----:B------:R-:W-:Y:S01]  /*10680*/  LOP3.LUT R4, R3, 0x10000, RZ, 0xfc, !PT ;  /* 0x0001000003047812 */ /* 0x000fe200078efcff */
[----:B------:R-:W-:Y:S01]  /*10690*/  UMOV UR37, UR9 ;  /* 0x0000000900257c82 */ /* 0x000fe20008000000 */
[----:B------:R-:W-:Y:S01]  /*106a0*/  R2UR UR15, R11 ;  /* 0x000000000b0f72ca */ /* 0x000fe200000e0000 */
[----:B------:R-:W-:Y:S01]  /*106b0*/  UMOV UR13, UR37 ;  /* 0x00000025000d7c82 */ /* 0x000fe20008000000 */
[----:B------:R-:W-:Y:S01]  /*106c0*/  MOV R9, UR36 ;  /* 0x0000002400097c02 */ /* 0x000fe20008000f00 */
[----:B------:R0:W-:Y:S01]  /*106d0*/  STL [R1+0x1c], R4 ;  /* 0x00001c0401007387 */ /* 0x0001e20000100800 */
[----:B------:R-:W-:Y:S01]  /*106e0*/  UMOV UR8, UR56 ;  /* 0x0000003800087c82 */ /* 0x000fe20008000000 */
[----:B------:R-:W-:Y:S01]  /*106f0*/  R2UR UR23, R13 ;  /* 0x000000000d1772ca */ /* 0x000fe200000e0000 */
[----:B------:R-:W-:Y:S01]  /*10700*/  UMOV UR36, UR8 ;  /* 0x0000000800247c82 */ /* 0x000fe20008000000 */
[----:B------:R-:W-:Y:S01]  /*10710*/  UMOV UR21, UR37 ;  /* 0x0000002500157c82 */ /* 0x000fe20008000000 */
[----:B------:R-:W-:Y:S01]  /*10720*/  UMOV UR12, UR36 ;  /* 0x00000024000c7c82 */ /* 0x000fe20008000000 */
[----:B------:R-:W-:Y:S01]  /*10730*/  UMOV UR20, UR36 ;  /* 0x0000002400147c82 */ /* 0x000fe20008000000 */
[----:B------:R-:W-:Y:S01]  /*10740*/  R2UR UR55, R15 ;  /* 0x000000000f3772ca */ /* 0x000fe200000e0000 */
[----:B------:R-:W-:Y:S01]  /*10750*/  UMOV UR52, UR36 ;  /* 0x0000002400347c82 */ /* 0x000fe20008000000 */
[----:B------:R-:W-:Y:S01]  /*10760*/  UMOV UR53, UR37 ;  /* 0x0000002500357c82 */ /* 0x000fe20008000000 */
[----:B0-----:R-:W-:Y:S01]  /*10770*/  IMAD R4, R222, 0xb00, R4 ;  /* 0x00000b00de047824 */ /* 0x001fe200078e0204 */
[----:B------:R-:W-:Y:S01]  /*10780*/  R2UR UR35, R11 ;  /* 0x000000000b2372ca */ /* 0x000fe200000e0000 */
[----:B------:R-:W-:Y:S01]  /*10790*/  UMOV UR32, UR36 ;  /* 0x0000002400207c82 */ /* 0x000fe20008000000 */
[----:B------:R-:W-:Y:S01]  /*107a0*/  UMOV UR33, UR37 ;  /* 0x0000002500217c82 */ /* 0x000fe20008000000 */
[C---:B------:R-:W-:Y:S01]  /*107b0*/  VIADD R12, R4.reuse, 0x100 ;  /* 0x00000100040c7836 */ /* 0x040fe20000000000 */
[C---:B------:R-:W-:Y:S01]  /*107c0*/  R2UR UR10, R4.reuse ;  /* 0x00000000040a72ca */ /* 0x040fe200000e0000 */
[C---:B------:R-:W-:Y:S01]  /*107d0*/  VIADD R14, R4.reuse, 0x180 ;  /* 0x00000180040e7836 */ /* 0x040fe20000000000 */
[----:B------:R-:W-:Y:S01]  /*107e0*/  IADD3 R10, R4, 0x80, RZ ;  /* 0x00000080040a7810 */ /* 0x000fe20007ffe0ff */
[----:B------:R-:W-:Y:S01]  /*107f0*/  UMOV UR28, UR36 ;  /* 0x00000024001c7c82 */ /* 0x000fe20008000000 */
[----:B------:R-:W-:Y:S01]  /*10800*/  R2UR UR22, R12 ;  /* 0x000000000c1672ca */ /* 0x000fe200000e0000 */
[----:B------:R-:W-:Y:S01]  /*10810*/  UMOV UR29, UR37 ;  /* 0x00000025001d7c82 */ /* 0x000fe20008000000 */
[----:B------:R-:W-:Y:S01]  /*10820*/  R2UR UR14, R10 ;  /* 0x000000000a0e72ca */ /* 0x000fe200000e0000 */
[----:B------:R-:W-:Y:S01]  /*10830*/  VIADD R10, R4, 0x200 ;  /* 0x00000200040a7836 */ /* 0x000fe20000000000 */
[----:B------:R-:W-:Y:S01]  /*10840*/  R2UR UR54, R14 ;  /* 0x000000000e3672ca */ /* 0x000fe200000e0000 */
[C---:B------:R-:W-:Y:S01]  /*10850*/  VIADD R14, R4.reuse, 0x300 ;  /* 0x00000300040e7836 */ /* 0x040fe20000000000 */
[----:B------:R-:W-:Y:S01]  /*10860*/  IADD3 R12, R4, 0x280, RZ ;  /* 0x00000280040c7810 */ /* 0x000fe20007ffe0ff */
[----:B------:R-:W-:Y:S01]  /*10870*/  UMOV UR44, UR36 ;  /* 0x00000024002c7c82 */ /* 0x000fe20008000000 */
[----:B------:R-:W-:Y:S01]  /*10880*/  R2UR UR34, R10 ;  /* 0x000000000a2272ca */ /* 0x000fe200000e0000 */
[----:B------:R-:W-:Y:S01]  /*10890*/  HGMMA.64x16x16.F32 R112, gdesc[UR8], RZ, !UPT, gsb0 ;  /* 0x00200000087079f0 */ /* 0x000fe2000c0008ff */
[----:B------:R-:W-:Y:S01]  /*108a0*/  R2UR UR30, R12 ;  /* 0x000000000c1e72ca */ /* 0x000fe200000e0000 */
[----:B------:R-:W-:Y:S01]  /*108b0*/  UMOV UR45, UR37 ;  /* 0x00000025002d7c82 */ /* 0x000fe20008000000 */
[----:B------:R-:W-:Y:S01]  /*108c0*/  R2UR UR31, R13 ;  /* 0x000000000d1f72ca */ /* 0x000fe200000e0000 */
[----:B------:R-:W-:Y:S01]  /*108d0*/  VIADD R10, R4, 0x380 ;  /* 0x00000380040a7836 */ /* 0x000fe20000000000 */
[----:B------:R-:W-:Y:S01]  /*108e0*/  R2UR UR46, R14 ;  /* 0x000000000e2e72ca */ /* 0x000fe200000e0000 */
[----:B------:R-:W-:Y:S01]  /*108f0*/  UMOV UR24, UR36 ;  /* 0x0000002400187c82 */ /* 0x000fe20008000000 */
        /* <DEDUP_REMOVED lines=9> */
[----:B------:R-:W-:Y:S01]  /*10990*/  UMOV UR4, UR36 ;  /* 0x0000002400047c82 */ /* 0x000fe20008000000 */
[C---:B------:R-:W-:Y:S01]  /*109a0*/  IADD3 R10, R4.reuse, 0x480, RZ ;  /* 0x00000480040a7810 */ /* 0x040fe20007ffe0ff */
        /* <DEDUP_REMOVED lines=9> */
[----:B------:R-:W-:Y:S01]  /*10a40*/  MOV R6, UR39 ;  /* 0x0000002700067c02 */ /* 0x000fe20008000f00 */
[----:B------:R-:W-:Y:S01]  /*10a50*/  IMAD.MOV.U32 R11, RZ, RZ, 0x40000040 ;  /* 0x40000040ff0b7424 */ /* 0x000fe200078e00ff */
[----:B------:R-:W-:Y:S01]  /*10a60*/  MOV R7, UR38 ;  /* 0x0000002600077c02 */ /* 0x000fe20008000f00 */
[----:B------:R-:W-:Y:S01]  /*10a70*/  UMOV UR37, 0x40000040 ;  /* 0x4000004000257882 */ /* 0x000fe20000000000 */
[----:B------:R-:W-:Y:S01]  /*10a80*/  R2UR UR38, R10 ;  /* 0x000000000a2672ca */ /* 0x000fe200000e0000 */
[C---:B------:R-:W-:Y:S01]  /*10a90*/  VIADD R14, R4.reuse, 0x82 ;  /* 0x00000082040e7836 */ /* 0x040fe20000000000 */
[----:B------:R-:W-:Y:S01]  /*10aa0*/  R2UR UR39, R11 ;  /* 0x000000000b2772ca */ /* 0x000fe200000e0000 */
[----:B------:R-:W-:Y:S01]  /*10ab0*/  VIADD R12, R4, 0x102 ;  /* 0x00000102040c7836 */ /* 0x000fe20000000000 */
[----:B------:R-:W-:Y:S01]  /*10ac0*/  MOV R20, UR8 ;  /* 0x0000000800147c02 */ /* 0x000fe20008000f00 */
[----:B------:R-:W-:Y:S01]  /*10ad0*/  UIADD3 UR8, UR56, 0x2, URZ ;  /* 0x0000000238087890 */ /* 0x000fe2000fffe03f */
[----:B------:R-:W-:Y:S01]  /*10ae0*/  MOV R15, 0x40000040 ;  /* 0x40000040000f7802 */ /* 0x000fe20000000f00 */
[----:B------:R-:W-:Y:S01]  /*10af0*/  IMAD.MOV.U32 R13, RZ, RZ, 0x40000040 ;  /* 0x40000040ff0d7424 */ /* 0x000fe200078e00ff */
[----:B------:R-:W-:Y:S01]  /*10b00*/  R2UR UR10, R14 ;  /* 0x000000000e0a72ca */ /* 0x000fe200000e0000 */
[----:B------:R-:W-:Y:S01]  /*10b10*/  VIADD R10, R4, 0x182 ;  /* 0x00000182040a7836 */ /* 0x000fe20000000000 */
[----:B------:R-:W-:Y:S01]  /*10b20*/  R2UR UR11, R15 ;  /* 0x000000000f0b72ca */ /* 0x000fe200000e0000 */
[----:B------:R0:W-:Y:S01]  /*10b30*/  STL.64 [R1+0x10], R20 ;  /* 0x0000101401007387 */ /* 0x0001e20000100a00 */
[----:B------:R-:W-:Y:S01]  /*10b40*/  UMOV UR36, UR8 ;  /* 0x0000000800247c82 */ /* 0x000fe20008000000 */
[----:B------:R-:W-:Y:S01]  /*10b50*/  R2UR UR50, R12 ;  /* 0x000000000c3272ca */ /* 0x000fe200000e0000 */
[----:B------:R-:W-:Y:S01]  /*10b60*/  VIADD R12, R4, 0x202 ;  /* 0x00000202040c7836 */ /* 0x000fe20000000000 */
[----:B------:R-:W-:Y:S01]  /*10b70*/  R2UR UR51, R13 ;  /* 0x000000000d3372ca */ /* 0x000fe200000e0000 */
[----:B------:R-:W-:Y:S01]  /*10b80*/  IMAD.MOV.U32 R13, RZ, RZ, 0x40000040 ;  /* 0x40000040ff0d7424 */ /* 0x000fe200078e00ff */
[----:B------:R-:W-:Y:S01]  /*10b90*/  MOV R11, 0x40000040 ;  /* 0x40000040000b7802 */ /* 0x000fe20000000f00 */
[----:B------:R-:W-:Y:S01]  /*10ba0*/  @!P1 VIADD R0, R0, 0x34840 ;  /* 0x0003484000009836 */ /* 0x000fe20000000000 */
[----:B------:R-:W-:Y:S01]  /*10bb0*/  IADD3 R14, R4, 0x4, RZ ;  /* 0x00000004040e7810 */ /* 0x000fe20007ffe0ff */
[----:B------:R-:W-:Y:S01]  /*10bc0*/  ULDC UR61, c[0x0][0x988] ;  /* 0x00026200003d7ab9 */ /* 0x000fe20000000800 */
[----:B------:R-:W-:-:S02]  /*10bd0*/  WARPGROUP.DEPBAR.LE gsb0, 0x0 ;  /* 0x00008000000079c5 */ /* 0x000fc40000010000 */
[----:B------:R-:W-:Y:S01]  /*10be0*/  WARPGROUP.ARRIVE ;  /* 0x00000000000079c5 */ /* 0x000fe20000000000 */
[----:B------:R-:W-:Y:S01]  /*10bf0*/  IMAD.MOV.U32 R15, RZ, RZ, 0x40000040 ;  /* 0x40000040ff0f7424 */ /* 0x000fe200078e00ff */
[----:B------:R-:W2:Y:S01]  /*10c00*/  LDL R120, [R1+0x80] ;  /* 0x0000800001787983 */ /* 0x000ea20000100800 */
[----:B0-----:R-:W-:Y:S02]  /*10c10*/  IMAD.U32 R20, RZ, RZ, UR36 ;  /* 0x00000024ff147e24 */ /* 0x001fe4000f8e00ff */
[----:B------:R-:W-:Y:S01]  /*10c20*/  IMAD.U32 R21, RZ, RZ, UR37 ;  /* 0x00000025ff157e24 */ /* 0x000fe2000f8e00ff */
[----:B------:R-:W-:Y:S01]  /*10c30*/  HGMMA.64x16x16.F32 R104, gdesc[UR12], RZ, !UPT, gsb0 ;  /* 0x002000000c6879f0 */ /* 0x000fe2000c0008ff */
[----:B------:R-:W-:Y:S01]  /*10c40*/  R2UR UR14, R10 ;  /* 0x000000000a0e72ca */ /* 0x000fe200000e0000 */
[----:B------:R-:W-:Y:S01]  /*10c50*/  VIADD R10, R4, 0x282 ;  /* 0x00000282040a7836 */ /* 0x000fe20000000000 */
[----:B------:R-:W-:Y:S02]  /*10c60*/  R2UR UR15, R11 ;  /* 0x000000000b0f72ca */ /* 0x000fe400000e0000 */
[----:B------:R-:W-:Y:S01]  /*10c70*/  MOV R11, 0x40000040 ;  /* 0x40000040000b7802 */ /* 0x000fe20000000f00 */
[----:B------:R-:W-:-:S02]  /*10c80*/  WARPGROUP.DEPBAR.LE gsb0, 0x0 ;  /* 0x00008000000079c5 */ /* 0x000fc40000010000 */
[----:B------:R-:W-:-:S06]  /*10c90*/  WARPGROUP.ARRIVE ;  /* 0x00000000000079c5 */ /* 0x000fcc0000000000 */
[----:B------:R-:W-:Y:S01]  /*10ca0*/  HGMMA.64x16x16.F32 R96, gdesc[UR20], RZ, !UPT, gsb0 ;  /* 0x00200000146079f0 */ /* 0x000fe2000c0008ff */
[----:B------:R-:W-:Y:S01]  /*10cb0*/  R2UR UR22, R12 ;  /* 0x000000000c1672ca */ /* 0x000fe200000e0000 */
[----:B------:R-:W-:Y:S01]  /*10cc0*/  VIADD R12, R4, 0x302 ;  /* 0x00000302040c7836 */ /* 0x000fe20000000000 */
[----:B------:R-:W-:Y:S01]  /*10cd0*/  R2UR UR23, R13 ;  /* 0x000000000d1772ca */ /* 0x000fe200000e0000 */
[----:B------:R-:W-:Y:S01]  /*10ce0*/  IMAD.MOV.U32 R13, RZ, RZ, 0x40000040 ;  /* 0x40000040ff0d7424 */ /* 0x000fe200078e00ff */
[----:B------:R-:W-:Y:S02]  /*10cf0*/  WARPGROUP.DEPBAR.LE gsb0, 0x0 ;  /* 0x00008000000079c5 */ /* 0x000fe40000010000 */
[----:B------:R-:W-:-:S06]  /*10d00*/  WARPGROUP.ARRIVE ;  /* 0x00000000000079c5 */ /* 0x000fcc0000000000 */
[----:B------:R-:W-:Y:S03]  /*10d10*/  HGMMA.64x16x16.F32 R88, gdesc[UR52], RZ, !UPT, gsb0 ;  /* 0x00200000345879f0 */ /* 0x000fe6000c0008ff */
[----:B------:R-:W-:Y:S02]  /*10d20*/  WARPGROUP.DEPBAR.LE gsb0, 0x0 ;  /* 0x00008000000079c5 */ /* 0x000fe40000010000 */
[----:B------:R-:W-:-:S06]  /*10d30*/  WARPGROUP.ARRIVE ;  /* 0x00000000000079c5 */ /* 0x000fcc0000000000 */
[----:B------:R-:W-:Y:S01]  /*10d40*/  HGMMA.64x16x16.F32 R72, gdesc[UR32], RZ, !UPT, gsb0 ;  /* 0x00200000204879f0 */ /* 0x000fe2000c0008ff */
[----:B------:R-:W-:Y:S01]  /*10d50*/  R2UR UR34, R10 ;  /* 0x000000000a2272ca */ /* 0x000fe200000e0000 */
[----:B------:R-:W-:Y:S01]  /*10d60*/  VIADD R10, R4, 0x382 ;  /* 0x00000382040a7836 */ /* 0x000fe20000000000 */
[----:B------:R-:W-:Y:S02]  /*10d70*/  R2UR UR35, R11 ;  /* 0x000000000b2372ca */ /* 0x000fe400000e0000 */
[----:B------:R-:W-:Y:S01]  /*10d80*/  MOV R11, 0x40000040 ;  /* 0x40000040000b7802 */ /* 0x000fe20000000f00 */
[----:B------:R-:W-:Y:S02]  /*10d90*/  WARPGROUP.DEPBAR.LE gsb0, 0x0 ;  /* 0x00008000000079c5 */ /* 0x000fe40000010000 */
        /* <DEDUP_REMOVED lines=12> */
[----:B------:R-:W-:Y:S01]  /*10e60*/  UMOV UR44, UR36 ;  /* 0x00000024002c7c82 */ /* 0x000fe20008000000 */
[----:B------:R-:W-:Y:S01]  /*10e70*/  UMOV UR45, UR37 ;  /* 0x00000025002d7c82 */ /* 0x000fe20008000000 */
[----:B------:R-:W-:Y:S02]  /*10e80*/  R2UR UR26, R10 ;  /* 0x000000000a1a72ca */ /* 0x000fe400000e0000 */
[----:B------:R-:W-:Y:S01]  /*10e90*/  R2UR UR27, R11 ;  /* 0x000000000b1b72ca */ /* 0x000fe200000e0000 */
[----:B------:R-:W-:Y:S02]  /*10ea0*/  WARPGROUP.DEPBAR.LE gsb0, 0x0 ;  /* 0x00008000000079c5 */ /* 0x000fe40000010000 */
[----:B------:R-:W-:Y:S01]  /*10eb0*/  WARPGROUP.ARRIVE ;  /* 0x00000000000079c5 */ /* 0x000fe20000000000 */
[----:B------:R-:W-:Y:S01]  /*10ec0*/  UMOV UR8, UR44 ;  /* 0x0000002c00087c82 */ /* 0x000fe20008000000 */
[----:B------:R-:W-:Y:S01]  /*10ed0*/  UMOV UR9, UR45 ;  /* 0x0000002d00097c82 */ /* 0x000fe20008000000 */
[----:B------:R-:W-:Y:S01]  /*10ee0*/  UMOV UR48, UR44 ;  /* 0x0000002c00307c82 */ /* 0x000fe20008000000 */
[----:B------:R-:W-:Y:S01]  /*10ef0*/  UMOV UR49, UR45 ;  /* 0x0000002d00317c82 */ /* 0x000fe20008000000 */
[----:B------:R-:W-:Y:S01]  /*10f00*/  UMOV UR12, UR44 ;  /* 0x0000002c000c7c82 */ /* 0x000fe20008000000 */
[----:B------:R-:W-:Y:S01]  /*10f10*/  HGMMA.64x16x16.F32 R40, gdesc[UR16], RZ, !UPT, gsb0 ;  /* 0x00200000102879f0 */ /* 0x000fe2000c0008ff */
        /* <DEDUP_REMOVED lines=9> */
[----:B------:R-:W-:Y:S01]  /*10fb0*/  R2UR UR18, R12 ;  /* 0x000000000c1272ca */ /* 0x000fe200000e0000 */
[----:B------:R-:W-:Y:S01]  /*10fc0*/  UMOV UR16, UR44 ;  /* 0x0000002c00107c82 */ /* 0x000fe20008000000 */
[----:B------:R-:W-:Y:S01]  /*10fd0*/  R2UR UR19, R13 ;  /* 0x000000000d1372ca */ /* 0x000fe200000e0000 */
[----:B------:R-:W-:Y:S01]  /*10fe0*/  UMOV UR17, UR45 ;  /* 0x0000002d00117c82 */ /* 0x000fe20008000000 */
[----:B------:R-:W-:Y:S01]  /*10ff0*/  VIADD R10, R4, 0x482 ;  /* 0x00000482040a7836 */ /* 0x000fe20000000000 */
[----:B------:R-:W-:-:S02]  /*11000*/  WARPGROUP.DEPBAR.LE gsb0, 0x0 ;  /* 0x00008000000079c5 */ /* 0x000fc40000010000 */
[----:B------:R-:W-:Y:S01]  /*11010*/  WARPGROUP.ARRIVE ;  /* 0x00000000000079c5 */ /* 0x000fe20000000000 */
[----:B------:R-:W-:Y:S02]  /*11020*/  IMAD.MOV.U32 R11, RZ, RZ, 0x40000040 ;  /* 0x40000040ff0b7424 */ /* 0x000fe400078e00ff */
[----:B------:R-:W-:-:S03]  /*11030*/  VIADD R12, R4, 0x502 ;  /* 0x00000502040c7836 */ /* 0x000fc60000000000 */
[----:B------:R-:W-:Y:S03]  /*11040*/  HGMMA.64x16x16.F32 R32, gdesc[UR4], RZ, !UPT, gsb0 ;  /* 0x00200000042079f0 */ /* 0x000fe6000c0008ff */
[----:B------:R-:W-:Y:S02]  /*11050*/  WARPGROUP.DEPBAR.LE gsb0, 0x0 ;  /* 0x00008000000079c5 */ /* 0x000fe40000010000 */
[----:B------:R-:W-:-:S06]  /*11060*/  WARPGROUP.ARRIVE ;  /* 0x00000000000079c5 */ /* 0x000fcc0000000000 */
[----:B------:R-:W-:Y:S03]  /*11070*/  HGMMA.64x16x16.F32 R24, gdesc[UR40], RZ, !UPT, gsb0 ;  /* 0x00200000281879f0 */ /* 0x000fe6000c0008ff */
        /* <DEDUP_REMOVED lines=27> */
[----:B------:R-:W-:Y:S02]  /*11230*/  R2UR UR42, R10 ;  /* 0x000000000a2a72ca */ /* 0x000fe400000e0000 */
[----:B------:R-:W-:Y:S01]  /*11240*/  R2UR UR43, R11 ;  /* 0x000000000b2b72ca */ /* 0x000fe200000e0000 */
[----:B------:R-:W-:Y:S01]  /*11250*/  UMOV UR40, UR44 ;  /* 0x0000002c00287c82 */ /* 0x000fe20008000000 */
[----:B------:R-:W-:Y:S01]  /*11260*/  UMOV UR41, UR45 ;  /* 0x0000002d00297c82 */ /* 0x000fe20008000000 */
[----:B------:R-:W-:Y:S02]  /*11270*/  WARPGROUP.DEPBAR.LE gsb0, 0x0 ;  /* 0x00008000000079c5 */ /* 0x000fe40000010000 */
[----:B------:R-:W-:-:S08]  /*11280*/  WARPGROUP.ARRIVE ;  /* 0x00000000000079c5 */ /* 0x000fd00000000000 */
[----:B------:R-:W-:Y:S01]  /*11290*/  HGMMA.64x16x16.F32 R32, gdesc[UR40], R32, gsb0 ;  /* 0x00200000282079f0 */ /* 0x000fe20008000820 */
[----:B------:R-:W-:Y:S02]  /*112a0*/  MOV R13, 0x40000040 ;  /* 0x40000040000d7802 */ /* 0x000fe40000000f00 */
[----:B------:R-:W-:Y:S02]  /*112b0*/  R2UR UR46, R12 ;  /* 0x000000000c2e72ca */ /* 0x000fe400000e0000 */
[----:B------:R-:W-:Y:S01]  /*112c0*/  R2UR UR47, R13 ;  /* 0x000000000d2f72ca */ /* 0x000fe200000e0000 */
[----:B------:R-:W-:Y:S02]  /*112d0*/  WARPGROUP.DEPBAR.LE gsb0, 0x0 ;  /* 0x00008000000079c5 */ /* 0x000fe40000010000 */
[----:B------:R-:W-:-:S10]  /*112e0*/  WARPGROUP.ARRIVE ;  /* 0x00000000000079c5 */ /* 0x000fd40000000000 */
[----:B------:R-:W-:Y:S01]  /*112f0*/  HGMMA.64x16x16.F32 R24, gdesc[UR44], R24, gsb0 ;  /* 0x002000002c1879f0 */ /* 0x000fe20008000818 */
[----:B------:R-:W-:Y:S02]  /*11300*/  R2UR UR54, R14 ;  /* 0x000000000e3672ca */ /* 0x000fe400000e0000 */
[----:B------:R-:W-:Y:S01]  /*11310*/  R2UR UR55, R15 ;  /* 0x000000000f3772ca */ /* 0x000fe200000e0000 */
[----:B------:R-:W-:Y:S01]  /*11320*/  UIADD3 UR4, UR56, 0x4, URZ ;  /* 0x0000000438047890 */ /* 0x000fe2000fffe03f */
[----:B------:R-:W-:-:S06]  /*11330*/  UMOV UR53, 0x40000040 ;  /* 0x4000004000357882 */ /* 0x000fcc0000000000 */
[----:B------:R-:W-:Y:S01]  /*11340*/  UMOV UR52, UR4 ;  /* 0x0000000400347c82 */ /* 0x000fe20008000000 */
[----:B------:R-:W-:Y:S02]  /*11350*/  WARPGROUP.DEPBAR.LE gsb0, 0x0 ;  /* 0x00008000000079c5 */ /* 0x000fe40000010000 */
[----:B------:R-:W-:-:S06]  /*11360*/  WARPGROUP.ARRIVE ;  /* 0x00000000000079c5 */ /* 0x000fcc0000000000 */
[----:B------:R-:W-:Y:S01]  /*11370*/  HGMMA.64x16x16.F32 R112, gdesc[UR52], R112, gsb0 ;  /* 0x00200000347079f0 */ /* 0x000fe20008000870 */
[----:B------:R-:W-:Y:S01]  /*11380*/  R2UR UR39, R6 ;  /* 0x00000000062772ca */ /* 0x000fe200000e0000 */
[----:B------:R-:W-:Y:S01]  /*11390*/  VIADD R6, R4, 0x84 ;  /* 0x0000008404067836 */ /* 0x000fe20000000000 */
[----:B------:R-:W-:Y:S02]  /*113a0*/  R2UR UR38, R7 ;  /* 0x00000000072672ca */ /* 0x000fe400000e0000 */
[----:B------:R-:W-:Y:S02]  /*113b0*/  MOV R7, 0x40000040 ;  /* 0x4000004000077802 */ /* 0x000fe40000000f00 */
[----:B------:R-:W-:Y:S02]  /*113c0*/  R2UR UR6, R6 ;  /* 0x00000000060672ca */ /* 0x000fe400000e0000 */
[----:B------:R-:W-:Y:S01]  /*113d0*/  R2UR UR7, R7 ;  /* 0x00000000070772ca */ /* 0x000fe200000e0000 */
[----:B------:R-:W-:Y:S01]  /*113e0*/  UMOV UR40, UR52 ;  /* 0x0000003400287c82 */ /* 0x000fe20008000000 */
[----:B------:R-:W-:Y:S01]  /*113f0*/  UMOV UR41, UR53 ;  /* 0x0000003500297c82 */ /* 0x000fe20008000000 */
[----:B------:R-:W-:Y:S01]  /*11400*/  UMOV UR4, UR40 ;  /* 0x0000002800047c82 */ /* 0x000fe20008000000 */
[----:B------:R-:W-:Y:S01]  /*11410*/  UMOV UR5, UR41 ;  /* 0x0000002900057c82 */ /* 0x000fe20008000000 */
[----:B------:R-:W-:-:S02]  /*11420*/  WARPGROUP.DEPBAR.LE gsb0, 0x0 ;  /* 0x00008000000079c5 */ /* 0x000fc40000010000 */
[----:B------:R-:W-:-:S06]  /*11430*/  WARPGROUP.ARRIVE ;  /* 0x00000000000079c5 */ /* 0x000fcc0000000000 */
[----:B------:R-:W-:Y:S01]  /*11440*/  HGMMA.64x16x16.F32 R104, gdesc[UR4], R104, gsb0 ;  /* 0x00200000046879f0 */ /* 0x000fe20008000868 */
[----:B------:R-:W-:Y:S01]  /*11450*/  R2UR UR37, R8 ;  /* 0x00000000082572ca */ /* 0x000fe200000e0000 */
[----:B------:R-:W-:Y:S01]  /*11460*/  VIADD R8, R4, 0x104 ;  /* 0x0000010404087836 */ /* 0x000fe20000000000 */
[----:B------:R-:W-:Y:S01]  /*11470*/  R2UR UR36, R9 ;  /* 0x00000000092472ca */ /* 0x000fe200000e0000 */
[----:B------:R-:W-:-:S03]  /*11480*/  IMAD.MOV.U32 R9, RZ, RZ, 0x40000040 ;  /* 0x40000040ff097424 */ /* 0x000fc600078e00ff */
[----:B------:R-:W-:Y:S02]  /*11490*/  R2UR UR10, R8 ;  /* 0x00000000080a72ca */ /* 0x000fe400000e0000 */
[----:B------:R-:W-:Y:S01]  /*114a0*/  R2UR UR11, R9 ;  /* 0x00000000090b72ca */ /* 0x000fe200000e0000 */
[----:B------:R-:W-:Y:S01]  /*114b0*/  UMOV UR8, UR40 ;  /* 0x0000002800087c82 */ /* 0x000fe20008000000 */
[----:B------:R-:W-:Y:S01]  /*114c0*/  UMOV UR9, UR41 ;  /* 0x0000002900097c82 */ /* 0x000fe20008000000 */
[----:B------:R-:W-:Y:S02]  /*114d0*/  WARPGROUP.DEPBAR.LE gsb0, 0x0 ;  /* 0x00008000000079c5 */ /* 0x000fe40000010000 */
[----:B------:R-:W-:-:S08]  /*114e0*/  WARPGROUP.ARRIVE ;  /* 0x00000000000079c5 */ /* 0x000fd00000000000 */
[----:B------:R-:W-:Y:S01]  /*114f0*/  HGMMA.64x16x16.F32 R96, gdesc[UR8], R96, gsb0 ;  /* 0x00200000086079f0 */ /* 0x000fe20008000860 */
[----:B------:R-:W-:Y:S01]  /*11500*/  VIADD R6, R4, 0x184 ;  /* 0x0000018404067836 */ /* 0x000fe20000000000 */
[----:B------:R-:W-:-:S04]  /*11510*/  MOV R7, 0x40000040 ;  /* 0x4000004000077802 */ /* 0x000fc80000000f00 */
[----:B------:R-:W-:Y:S02]  /*11520*/  R2UR UR14, R6 ;  /* 0x00000000060e72ca */ /* 0x000fe400000e0000 */
[----:B------:R-:W-:Y:S01]  /*11530*/  R2UR UR15, R7 ;  /* 0x00000000070f72ca */ /* 0x000fe200000e0000 */
[----:B------:R-:W-:Y:S01]  /*11540*/  UMOV UR12, UR40 ;  /* 0x00000028000c7c82 */ /* 0x000fe20008000000 */
[----:B------:R-:W-:Y:S01]  /*11550*/  UMOV UR13, UR41 ;  /* 0x00000029000d7c82 */ /* 0x000fe20008000000 */
[----:B------:R-:W-:Y:S02]  /*11560*/  WARPGROUP.DEPBAR.LE gsb0, 0x0 ;  /* 0x00008000000079c5 */ /* 0x000fe40000010000 */
[----:B------:R-:W-:-:S08]  /*11570*/  WARPGROUP.ARRIVE ;  /* 0x00000000000079c5 */ /* 0x000fd00000000000 */
[----:B------:R-:W-:Y:S01]  /*11580*/  HGMMA.64x16x16.F32 R88, gdesc[UR12], R88, gsb0 ;  /* 0x002000000c5879f0 */ /* 0x000fe20008000858 */
[----:B------:R-:W-:Y:S02]  /*11590*/  VIADD R8, R4, 0x204 ;  /* 0x0000020404087836 */ /* 0x000fe40000000000 */
        /* <DEDUP_REMOVED lines=17> */
[----:B------:R-:W-:Y:S01]  /*116b0*/  IMAD.MOV.U32 R7, RZ, RZ, 0x40000040 ;  /* 0x40000040ff077424 */ /* 0x000fe200078e00ff */
[----:B------:R-:W-:-:S04]  /*116c0*/  IADD3 R6, R4, 0x304, RZ ;  /* 0x0000030404067810 */ /* 0x000fc80007ffe0ff */
        /* <DEDUP_REMOVED lines=34> */
[----:B------:R-:W-:Y:S02]  /*118f0*/  IADD3 R10, R4, 0x504, RZ ;  /* 0x00000504040a7810 */ /* 0x000fe40007ffe0ff */
[----:B------:R-:W-:Y:S02]  /*11900*/  MOV R11, 0x40000040 ;  /* 0x40000040000b7802 */ /* 0x000fe40000000f00 */
[----:B------:R-:W-:Y:S02]  /*11910*/  R2UR UR42, R10 ;  /* 0x000000000a2a72ca */ /* 0x000fe400000e0000 */
[----:B------:R-:W-:Y:S01]  /*11920*/  R2UR UR43, R11 ;  /* 0x000000000b2b72ca */ /* 0x000fe200000e0000 */
[----:B------:R-:W-:Y:S02]  /*11930*/  WARPGROUP.DEPBAR.LE gsb0, 0x0 ;  /* 0x00008000000079c5 */ /* 0x000fe40000010000 */
[----:B------:R-:W-:-:S10]  /*11940*/  WARPGROUP.ARRIVE ;  /* 0x00000000000079c5 */ /* 0x000fd40000000000 */
[----:B------:R-:W-:Y:S01]  /*11950*/  HGMMA.64x16x16.F32 R24, gdesc[UR40], R24, gsb0 ;  /* 0x00200000281879f0 */ /* 0x000fe20008000818 */
[----:B------:R-:W-:Y:S02]  /*11960*/  VIADD R6, R4, 0x6 ;  /* 0x0000000604067836 */ /* 0x000fe40000000000 */
[----:B------:R-:W-:-:S03]  /*11970*/  IMAD.MOV.U32 R7, RZ, RZ, 0x40000040 ;  /* 0x40000040ff077424 */ /* 0x000fc600078e00ff */
        /* <DEDUP_REMOVED lines=8> */
[----:B------:R-:W-:Y:S01]  /*11a00*/  VIADD R6, R4, 0x86 ;  /* 0x0000008604067836 */ /* 0x000fe20000000000 */
[----:B------:R-:W-:-:S04]  /*11a10*/  MOV R7, 0x40000040 ;  /* 0x4000004000077802 */ /* 0x000fc80000000f00 */
[----:B------:R-:W-:Y:S02]  /*11a20*/  R2UR UR6, R6 ;  /* 0x00000000060672ca */ /* 0x000fe400000e0000 */
[----:B------:R-:W-:Y:S01]  /*11a30*/  R2UR UR7, R7 ;  /* 0x00000000070772ca */ /* 0x000fe200000e0000 */
[----:B------:R-:W-:Y:S01]  /*11a40*/  UMOV UR44, UR48 ;  /* 0x00000030002c7c82 */ /* 0x000fe20008000000 */
[----:B------:R-:W-:Y:S01]  /*11a50*/  UMOV UR45, UR49 ;  /* 0x00000031002d7c82 */ /* 0x000fe20008000000 */
[----:B------:R-:W-:Y:S01]  /*11a60*/  UMOV UR4, UR44 ;  /* 0x0000002c00047c82 */ /* 0x000fe20008000000 */
[----:B------:R-:W-:Y:S01]  /*11a70*/  UMOV UR5, UR45 ;  /* 0x0000002d00057c82 */ /* 0x000fe20008000000 */
[----:B------:R-:W-:Y:S02]  /*11a80*/  WARPGROUP.DEPBAR.LE gsb0, 0x0 ;  /* 0x00008000000079c5 */ /* 0x000fe40000010000 */
[----:B------:R-:W-:-:S06]  /*11a90*/  WARPGROUP.ARRIVE ;  /* 0x00000000000079c5 */ /* 0x000fcc0000000000 */
        /* <DEDUP_REMOVED lines=243> */
[----:B------:R-:W-:Y:S01]  /*129d0*/  UMOV UR12, UR40 ;  /* 0x00000028000c7c82 */ /* 0x000fe20008000000 */
[----:B------:R-:W-:Y:S01]  /*129e0*/  UMOV UR13, UR41 ;  /* 0x00000029000d7c82 */ /* 0x000fe20008000000 */
[----:B------:R-:W-:-:S02]  /*129f0*/  WARPGROUP.DEPBAR.LE gsb0, 0x0 ;  /* 0x00008000000079c5 */ /* 0x000fc40000010000 */
        /* <DEDUP_REMOVED lines=43> */
[----:B------:R-:W-:Y:S01]  /*12cb0*/  UMOV UR5, 0x40000040 ;  /* 0x4000004000057882 */ /* 0x000fe20000000000 */
        /* <DEDUP_REMOVED lines=61> */
[----:B------:R-:W-:Y:S02]  /*13090*/  WARPGROUP.DEPBAR.LE gsb0, 0x0 ;  /* 0x00008000000079c5 */ /* 0x000fe40000010000 */
[----:B------:R-:W-:-:S10]  /*130a0*/  WARPGROUP.ARRIVE ;  /* 0x00000000000079c5 */ /* 0x000fd40000000000 */
[----:B------:R-:W-:Y:S01]  /*130b0*/  HGMMA.64x16x16.F32 R48, gdesc[UR4], R48, gsb0 ;  /* 0x00200000043079f0 */ /* 0x000fe20008000830 */
[----:B------:R-:W-:Y:S01]  /*130c0*/  IMAD.MOV.U32 R7, RZ, RZ, 0x40000040 ;  /* 0x40000040ff077424 */ /* 0x000fe200078e00ff */
[C---:B------:R-:W-:Y:S01]  /*130d0*/  IADD3 R6, R4.reuse, 0x984, RZ ;  /* 0x0000098404067810 */ /* 0x040fe20007ffe0ff */
[----:B------:R-:W-:Y:S01]  /*130e0*/  UMOV UR8, UR4 ;  /* 0x0000000400087c82 */ /* 0x000fe20008000000 */
[----:B------:R-:W-:Y:S01]  /*130f0*/  UMOV UR9, UR5 ;  /* 0x0000000500097c82 */ /* 0x000fe20008000000 */
[----:B------:R-:W-:Y:S01]  /*13100*/  VIADD R8, R4, 0xa04 ;  /* 0x00000a0404087836 */ /* 0x000fe20000000000 */
[----:B------:R-:W-:Y:S01]  /*13110*/  R2UR UR10, R6 ;  /* 0x00000000060a72ca */ /* 0x000fe200000e0000 */
[----:B------:R-:W-:Y:S01]  /*13120*/  IMAD.MOV.U32 R9, RZ, RZ, 0x40000040 ;  /* 0x40000040ff097424 */ /* 0x000fe200078e00ff */
[----:B------:R-:W-:Y:S01]  /*13130*/  R2UR UR11, R7 ;  /* 0x00000000070b72ca */ /* 0x000fe200000e0000 */
[----:B------:R-:W-:Y:S01]  /*13140*/  UMOV UR12, UR4 ;  /* 0x00000004000c7c82 */ /* 0x000fe20008000000 */
[----:B------:R-:W-:Y:S01]  /*13150*/  UMOV UR13, UR5 ;  /* 0x00000005000d7c82 */ /* 0x000fe20008000000 */
[----:B------:R-:W-:Y:S01]  /*13160*/  UMOV UR16, UR4 ;  /* 0x0000000400107c82 */ /* 0x000fe20008000000 */
[----:B------:R-:W-:Y:S01]  /*13170*/  UMOV UR17, UR5 ;  /* 0x0000000500117c82 */ /* 0x000fe20008000000 */
[----:B------:R-:W-:Y:S01]  /*13180*/  UIADD3 UR20, UR56, 0x406, URZ ;  /* 0x0000040638147890 */ /* 0x000fe2000fffe03f */
[----:B------:R-:W-:Y:S01]  /*13190*/  UMOV UR21, 0x40000040 ;  /* 0x4000004000157882 */ /* 0x000fe20000000000 */
[----:B------:R-:W-:Y:S01]  /*131a0*/  ULDC UR6, c[0x0][0x9d8] ;  /* 0x0002760000067ab9 */ /* 0x000fe20000000800 */
[----:B------:R0:W-:Y:S01]  /*131b0*/  STL.64 [R1+0x8], R20 ;  /* 0x0000081401007387 */ /* 0x0001e20000100a00 */
[----:B------:R-:W-:Y:S01]  /*131c0*/  MOV R5, 0x40000040 ;  /* 0x4000004000057802 */ /* 0x000fe20000000f00 */
[----:B------:R-:W-:Y:S01]  /*131d0*/  ULDC UR7, c[0x0][0x988] ;  /* 0x0002620000077ab9 */ /* 0x000fe20000000800 */
[----:B------:R-:W-:-:S02]  /*131e0*/  WARPGROUP.DEPBAR.LE gsb0, 0x0 ;  /* 0x00008000000079c5 */ /* 0x000fc40000010000 */
[----:B------:R-:W-:-:S06]  /*131f0*/  WARPGROUP.ARRIVE ;  /* 0x00000000000079c5 */ /* 0x000fcc0000000000 */
[----:B------:R-:W-:Y:S01]  /*13200*/  HGMMA.64x16x16.F32 R40, gdesc[UR8], R40, gsb0 ;  /* 0x00200000082879f0 */ /* 0x000fe20008000828 */
[----:B------:R-:W-:Y:S02]  /*13210*/  R2UR UR14, R8 ;  /* 0x00000000080e72ca */ /* 0x000fe400000e0000 */
[----:B------:R-:W-:Y:S01]  /*13220*/  R2UR UR15, R9 ;  /* 0x00000000090f72ca */ /* 0x000fe200000e0000 */
[----:B------:R-:W-:Y:S01]  /*13230*/  IMAD.MOV.U32 R7, RZ, RZ, 0x40000040 ;  /* 0x40000040ff077424 */ /* 0x000fe200078e00ff */
[----:B------:R-:W-:Y:S02]  /*13240*/  WARPGROUP.DEPBAR.LE gsb0, 0x0 ;  /* 0x00008000000079c5 */ /* 0x000fe40000010000 */
[----:B------:R-:W-:-:S09]  /*13250*/  WARPGROUP.ARRIVE ;  /* 0x00000000000079c5 */ /* 0x000fd20000000000 */
[----:B------:R-:W-:Y:S01]  /*13260*/  HGMMA.64x16x16.F32 R32, gdesc[UR12], R32, gsb0 ;  /* 0x002000000c2079f0 */ /* 0x000fe20008000820 */
[----:B------:R-:W-:Y:S02]  /*13270*/  IADD3 R6, R4, 0xa84, RZ ;  /* 0x00000a8404067810 */ /* 0x000fe40007ffe0ff */
        /* <DEDUP_REMOVED lines=9> */
[----:B------:R-:W-:Y:S02]  /*13310*/  WARPGROUP.DEPBAR.LE gsb0, 0x0 ;  /* 0x00008000000079c5 */ /* 0x000fe40000010000 */
[----:B------:R-:W-:-:S10]  /*13320*/  WARPGROUP.ARRIVE ;  /* 0x00000000000079c5 */ /* 0x000fd40000000000 */
        /* <DEDUP_REMOVED lines=61> */
[----:B------:R-:W-:Y:S01]  /*13700*/  UMOV UR8, UR20 ;  /* 0x0000001400087c82 */ /* 0x000fe20008000000 */
[----:B------:R-:W-:Y:S01]  /*13710*/  UMOV UR9, UR21 ;  /* 0x0000001500097c82 */ /* 0x000fe20008000000 */
[----:B------:R-:W-:Y:S01]  /*13720*/  FMUL.FTZ R12, R113, UR6 ;  /* 0x00000006710c7c20 */ /* 0x000fe20008410000 */
[----:B0-----:R-:W-:Y:S01]  /*13730*/  FMUL.FTZ R20, R115, UR6 ;  /* 0x0000000673147c20 */ /* 0x001fe20008410000 */
[----:B------:R-:W-:Y:S01]  /*13740*/  FMUL.FTZ R3, R112, UR6 ;  /* 0x0000000670037c20 */ /* 0x000fe20008410000 */
[----:B------:R-:W-:Y:S02]  /*13750*/  WARPGROUP.DEPBAR.LE gsb0, 0x0 ;  /* 0x00008000000079c5 */ /* 0x000fe40000010000 */
[----:B------:R-:W-:-:S06]  /*13760*/  WARPGROUP.ARRIVE ;  /* 0x00000000000079c5 */ /* 0x000fcc0000000000 */
[----:B------:R-:W-:Y:S01]  /*13770*/  HGMMA.64x16x16.F32 R32, gdesc[UR8], R32, gsb0 ;  /* 0x00200000082079f0 */ /* 0x000fe20008000820 */
[----:B------:R-:W-:Y:S01]  /*13780*/  FMUL.FTZ R10, R105, UR6 ;  /* 0x00000006690a7c20 */ /* 0x000fe20008410000 */
[----:B------:R-:W-:Y:S01]  /*13790*/  MUFU.TANH R12, R12 ;  /* 0x0000000c000c7308 */ /* 0x000fe20000002400 */
[----:B------:R-:W-:Y:S01]  /*137a0*/  FMUL.FTZ R8, R116, UR6 ;  /* 0x0000000674087c20 */ /* 0x000fe20008410000 */
[----:B------:R-:W-:Y:S01]  /*137b0*/  FMUL.FTZ R112, R114, UR6 ;  /* 0x0000000672707c20 */ /* 0x000fe20008410000 */
[----:B------:R-:W-:Y:S01]  /*137c0*/  FMUL.FTZ R11, R117, UR6 ;  /* 0x00000006750b7c20 */ /* 0x000fe20008410000 */
[----:B--2---:R-:W-:-:S04]  /*137d0*/  IMAD.IADD R6, R120, 0x1, R161 ;  /* 0x0000000178067824 */ /* 0x004fc800078e02a1 */
[----:B------:R-:W0:Y:S01]  /*137e0*/  MUFU.TANH R20, R20 ;  /* 0x0000001400147308 */ /* 0x000e220000002400 */
[----:B------:R-:W-:Y:S01]  /*137f0*/  FMUL.FTZ R9, R104, UR6 ;  /* 0x0000000668097c20 */ /* 0x000fe20008410000 */
[----:B------:R-:W-:-:S06]  /*13800*/  IMAD R6, R163, -0xb0, R6 ;  /* 0xffffff50a3067824 */ /* 0x000fcc00078e0206 */
[----:B------:R-:W1:Y:S01]  /*13810*/  MUFU.TANH R3, R3 ;  /* 0x0000000300037308 */ /* 0x000e620000002400 */
[----:B------:R-:W-:-:S07]  /*13820*/  FMUL.FTZ R84, R118, UR6 ;  /* 0x0000000676547c20 */ /* 0x000fce0008410000 */
[----:B------:R-:W2:Y:S01]  /*13830*/  MUFU.TANH R10, R10 ;  /* 0x0000000a000a7308 */ /* 0x000ea20000002400 */
[----:B------:R-:W-:-:S07]  /*13840*/  ISETP.GT.AND P3, PT, R6, 0x1, PT ;  /* 0x000000010600780c */ /* 0x000fce0003f64270 */
[----:B------:R-:W3:Y:S01]  /*13850*/  MUFU.TANH R8, R8 ;  /* 0x0000000800087308 */ /* 0x000ee20000002400 */
[----:B------:R-:W-:Y:S01]  /*13860*/  FMUL.FTZ R21, R119, UR6 ;  /* 0x0000000677157c20 */ /* 0x000fe20008410000 */
[----:B------:R-:W-:-:S06]  /*13870*/  ISETP.GT.AND P2, PT, R6, RZ, PT ;  /* 0x000000ff0600720c */ /* 0x000fcc0003f44270 */
[----:B------:R-:W4:Y:S01]  /*13880*/  MUFU.TANH R112, R112 ;  /* 0x0000007000707308 */ /* 0x000f220000002400 */
[----:B------:R-:W-:-:S07]  /*13890*/  FMUL.FTZ R13, R108, UR6 ;  /* 0x000000066c0d7c20 */ /* 0x000fce0008410000 */
[----:B------:R-:W4:Y:S01]  /*138a0*/  MUFU.TANH R11, R11 ;  /* 0x0000000b000b7308 */ /* 0x000f220000002400 */
[----:B------:R-:W-:Y:S01]  /*138b0*/  FMUL.FTZ R7, R52, UR6 ;  /* 0x0000000634077c20 */ /* 0x000fe20008410000 */
[----:B0-----:R-:W-:Y:S01]  /*138c0*/  FSEL R20, R20, -INF , P3 ;  /* 0xff80000014147808 */ /* 0x001fe20001800000 */
[----:B------:R-:W-:Y:S02]  /*138d0*/  WARPGROUP.DEPBAR.LE gsb0, 0x0 ;  /* 0x00008000000079c5 */ /* 0x000fe40000010000 */
[----:B------:R-:W-:-:S03]  /*138e0*/  FSEL R12, R12, -INF , P3 ;  /* 0xff8000000c0c7808 */ /* 0x000fc60001800000 */
[----:B------:R-:W0:Y:S01]  /*138f0*/  MUFU.TANH R9, R9 ;  /* 0x0000000900097308 */ /* 0x000e220000002400 */
[----:B------:R-:W-:Y:S01]  /*13900*/  FMUL.FTZ R52, R33, UR6 ;  /* 0x0000000621347c20 */ /* 0x000fe20008410000 */
[----:B------:R-:W-:Y:S01]  /*13910*/  ISETP.GT.AND P3, PT, R6, 0x11, PT ;  /* 0x000000110600780c */ /* 0x000fe20003f64270 */
[----:B------:R-:W-:Y:S01]  /*13920*/  FMUL.FTZ R83, R106, UR6 ;  /* 0x000000066a537c20 */ /* 0x000fe20008410000 */
[----:B------:R-:W-:Y:S01]  /*13930*/  FMUL.FTZ R81, R100, UR6 ;  /* 0x0000000664517c20 */ /* 0x000fe20008410000 */
[----:B------:R-:W-:-:S03]  /*13940*/  ISETP.GT.AND P4, PT, R6, 0x8, PT ;  /* 0x000000080600780c */ /* 0x000fc60003f84270 */
[----:B------:R-:W0:Y:S01]  /*13950*/  MUFU.TANH R84, R84 ;  /* 0x0000005400547308 */ /* 0x000e220000002400 */
[----:B-1----:R-:W-:Y:S01]  /*13960*/  FSEL R33, R3, -INF , P2 ;  /* 0xff80000003217808 */ /* 0x002fe20001000000 */
[----:B------:R-:W-:Y:S01]  /*13970*/  FMUL.FTZ R15, R109, UR6 ;  /* 0x000000066d0f7c20 */ /* 0x000fe20008410000 */
[----:B------:R-:W-:Y:S01]  /*13980*/  FMUL.FTZ R100, R102, UR6 ;  /* 0x0000000666647c20 */ /* 0x000fe20008410000 */
[----:B------:R-:W-:Y:S01]  /*13990*/  FMUL.FTZ R50, R50, UR6 ;  /* 0x0000000632327c20 */ /* 0x000fe20008410000 */
[----:B------:R-:W-:Y:S01]  /*139a0*/  FMUL.FTZ R109, R43, UR6 ;  /* 0x000000062b6d7c20 */ /* 0x000fe20008410000 */
[----:B------:R-:W-:Y:S01]  /*139b0*/  FMUL.FTZ R102, R46, UR6 ;  /* 0x000000062e667c20 */ /* 0x000fe20008410000 */
[----:B------:R-:W-:Y:S01]  /*139c0*/  FMUL.FTZ R46, R35, UR6 ;  /* 0x00000006232e7c20 */ /* 0x000fe20008410000 */
[----:B------:R-:W1:Y:S01]  /*139d0*/  MUFU.TANH R21, R21 ;  /* 0x0000001500157308 */ /* 0x000e620000002400 */
[----:B--2---:R-:W-:Y:S01]  /*139e0*/  FSEL R43, R10, -INF , P3 ;  /* 0xff8000000a2b7808 */ /* 0x004fe20001800000 */
[----:B------:R-:W-:Y:S01]  /*139f0*/  FMUL.FTZ R82, R107, UR6 ;  /* 0x000000066b527c20 */ /* 0x000fe20008410000 */
[----:B------:R-:W-:Y:S01]  /*13a00*/  FMUL.FTZ R157, R40, UR6 ;  /* 0x00000006289d7c20 */ /* 0x000fe20008410000 */
[----:B------:R-:W-:Y:S01]  /*13a10*/  ISETP.GT.AND P5, PT, R6, 0x9, PT ;  /* 0x000000090600780c */ /* 0x000fe20003fa4270 */
[----:B------:R-:W-:Y:S01]  /*13a20*/  FMUL.FTZ R80, R96, UR6 ;  /* 0x0000000660507c20 */ /* 0x000fe20008410000 */
[----:B---3--:R-:W-:-:S02]  /*13a30*/  FSEL R35, R8, -INF , P4 ;  /* 0xff80000008237808 */ /* 0x008fc40002000000 */
[----:B------:R-:W2:Y:S01]  /*13a40*/  MUFU.TANH R13, R13 ;  /* 0x0000000d000d7308 */ /* 0x000ea20000002400 */
[----:B------:R-:W-:Y:S02]  /*13a50*/  FMNMX.FTZ R10, R33, R12, !PT ;  /* 0x0000000c210a7209 */ /* 0x000fe40007810000 */
[----:B------:R-:W-:Y:S01]  /*13a60*/  R2UR UR23, R5 ;  /* 0x00000000051772ca */ /* 0x000fe200000e0000 */
[----:B------:R-:W-:Y:S01]  /*13a70*/  FMUL.FTZ R105, R110, UR6 ;  /* 0x000000066e697c20 */ /* 0x000fe20008410000 */
[----:B----4-:R-:W-:-:S03]  /*13a80*/  FSEL R5, R112, -INF , P2 ;  /* 0xff80000070057808 */ /* 0x010fc60001000000 */
[----:B------:R3:W-:Y:S01]  /*13a90*/  MUFU.TANH R40, R50 ;  /* 0x0000003200287308 */ /* 0x0007e20000002400 */
[----:B------:R-:W-:Y:S01]  /*13aa0*/  ISETP.GT.AND P2, PT, R6, 0x10, PT ;  /* 0x000000100600780c */ /* 0x000fe20003f44270 */
[----:B------:R-:W-:Y:S01]  /*13ab0*/  FMUL.FTZ R14, R97, UR6 ;  /* 0x00000006610e7c20 */ /* 0x000fe20008410000 */
[----:B------:R-:W-:Y:S01]  /*13ac0*/  FMNMX.FTZ R10, R35, R10, !PT ;  /* 0x0000000a230a7209 */ /* 0x000fe20007810000 */
[----:B------:R-:W-:-:S04]  /*13ad0*/  FMUL.FTZ R86, R101, UR6 ;  /* 0x0000000665567c20 */ /* 0x000fc80008410000 */
[----:B------:R-:W4:Y:S01]  /*13ae0*/  MUFU.TANH R83, R83 ;  /* 0x0000005300537308 */ /* 0x000f220000002400 */
[----:B---3--:R-:W-:Y:S01]  /*13af0*/  FMUL.FTZ R50, R34, UR6 ;  /* 0x0000000622327c20 */ /* 0x008fe20008410000 */
[----:B------:R-:W-:Y:S01]  /*13b00*/  FMUL.FTZ R34, R37, UR6 ;  /* 0x0000000625227c20 */ /* 0x000fe20008410000 */
[----:B------:R-:W-:Y:S01]  /*13b10*/  FSEL R37, R11, -INF , P5 ;  /* 0xff8000000b257808 */ /* 0x000fe20002800000 */
[----:B------:R-:W-:-:S04]  /*13b20*/  FMUL.FTZ R101, R90, UR6 ;  /* 0x000000065a657c20 */ /* 0x000fc80008410000 */
[----:B------:R-:W3:Y:S01]  /*13b30*/  MUFU.TANH R15, R15 ;  /* 0x0000000f000f7308 */ /* 0x000ee20000002400 */
[----:B------:R-:W-:Y:S01]  /*13b40*/  FMUL.FTZ R159, R41, UR6 ;  /* 0x00000006299f7c20 */ /* 0x000fe20008410000 */
[----:B------:R-:W-:Y:S01]  /*13b50*/  FMUL.FTZ R104, R111, UR6 ;  /* 0x000000066f687c20 */ /* 0x000fe20008410000 */
[----:B------:R-:W-:Y:S01]  /*13b60*/  FMUL.FTZ R90, R72, UR6 ;  /* 0x00000006485a7c20 */ /* 0x000fe20008410000 */
[----:B0-----:R-:W-:Y:S01]  /*13b70*/  FSEL R41, R9, -INF , P2 ;  /* 0xff80000009297808 */ /* 0x001fe20001000000 */
[----:B------:R-:W-:Y:S01]  /*13b80*/  FMUL.FTZ R72, R73, UR6 ;  /* 0x0000000649487c20 */ /* 0x000fe20008410000 */
[----:B------:R-:W-:Y:S02]  /*13b90*/  FMNMX.FTZ R10, R37, R10, !PT ;  /* 0x0000000a250a7209 */ /* 0x000fe40007810000 */
[----:B------:R-:W-:Y:S01]  /*13ba0*/  MUFU.TANH R82, R82 ;  /* 0x0000005200527308 */ /* 0x000fe20000002400 */
[----:B------:R-:W-:Y:S01]  /*13bb0*/  FMUL.FTZ R73, R76, UR6 ;  /* 0x000000064c497c20 */ /* 0x000fe20008410000 */
[----:B------:R-:W-:Y:S01]  /*13bc0*/  FMUL.FTZ R76, R64, UR6 ;  /* 0x00000006404c7c20 */ /* 0x000fe20008410000 */
[----:B------:R-:W-:-:S05]  /*13bd0*/  FSEL R3, R84, -INF , P4 ;  /* 0xff80000054037808 */ /* 0x000fca0002000000 */
[----:B------:R-:W-:Y:S01]  /*13be0*/  MUFU.TANH R80, R80 ;  /* 0x0000005000507308 */ /* 0x000fe20000002400 */
[----:B------:R-:W-:Y:S01]  /*13bf0*/  FMUL.FTZ R98, R98, UR6 ;  /* 0x0000000662627c20 */ /* 0x000fe20008410000 */
[----:B------:R-:W-:Y:S01]  /*13c00*/  FMUL.FTZ R64, R65, UR6 ;  /* 0x0000000641407c20 */ /* 0x000fe20008410000 */
[----:B------:R-:W-:Y:S01]  /*13c10*/  ISETP.GT.AND P4, PT, R6, 0x18, PT ;  /* 0x000000180600780c */ /* 0x000fe20003f84270 */
[----:B------:R-:W-:Y:S01]  /*13c20*/  FMUL.FTZ R65, R68, UR6 ;  /* 0x0000000644417c20 */ /* 0x000fe20008410000 */
[----:B------:R-:W-:-:S03]  /*13c30*/  FMNMX.FTZ R10, R41, R10, !PT ;  /* 0x0000000a290a7209 */ /* 0x000fc60007810000 */
[----:B------:R-:W0:Y:S01]  /*13c40*/  MUFU.TANH R105, R105 ;  /* 0x0000006900697308 */ /* 0x000e220000002400 */
[----:B------:R-:W-:Y:S01]  /*13c50*/  FMUL.FTZ R68, R70, UR6 ;  /* 0x0000000646447c20 */ /* 0x000fe20008410000 */
[----:B------:R-:W-:Y:S01]  /*13c60*/  FMUL.FTZ R70, R59, UR6 ;  /* 0x000000063b467c20 */ /* 0x000fe20008410000 */
[----:B------:R-:W-:Y:S01]  /*13c70*/  FMUL.FTZ R167, R45, UR6 ;  /* 0x000000062da77c20 */ /* 0x000fe20008410000 */
[----:B-1----:R-:W-:-:S04]  /*13c80*/  FSEL R21, R21, -INF , P5 ;  /* 0xff80000015157808 */ /* 0x002fc80002800000 */
[----:B------:R-:W1:Y:S01]  /*13c90*/  MUFU.TANH R14, R14 ;  /* 0x0000000e000e7308 */ /* 0x000e620000002400 */
[----:B------:R-:W-:Y:S01]  /*13ca0*/  FMUL.FTZ R97, R99, UR6 ;  /* 0x0000000663617c20 */ /* 0x000fe20008410000 */
[----:B------:R-:W-:Y:S01]  /*13cb0*/  FMUL.FTZ R59, R60, UR6 ;  /* 0x000000063c3b7c20 */ /* 0x000fe20008410000 */
[----:B------:R-:W-:Y:S01]  /*13cc0*/  ISETP.GT.AND P5, PT, R6, 0x19, PT ;  /* 0x000000190600780c */ /* 0x000fe20003fa4270 */
[----:B------:R-:W-:Y:S01]  /*13cd0*/  FMUL.FTZ R96, R88, UR6 ;  /* 0x0000000658607c20 */ /* 0x000fe20008410000 */
[----:B--2---:R-:W-:-:S03]  /*13ce0*/  FSEL R45, R13, -INF , P4 ;  /* 0xff8000000d2d7808 */ /* 0x004fc60002000000 */
[----:B------:R-:W2:Y:S01]  /*13cf0*/  MUFU.TANH R104, R104 ;  /* 0x0000006800687308 */ /* 0x000ea20000002400 */
[----:B------:R-:W-:Y:S01]  /*13d00*/  FMNMX.FTZ R10, R43, R10, !PT ;  /* 0x0000000a2b0a7209 */ /* 0x000fe20007810000 */
[----:B------:R-:W-:Y:S01]  /*13d10*/  FMUL.FTZ R60, R63, UR6 ;  /* 0x000000063f3c7c20 */ /* 0x000fe20008410000 */
[----:B------:R-:W-:Y:S01]  /*13d20*/  FMUL.FTZ R63, R54, UR6 ;  /* 0x00000006363f7c20 */ /* 0x000fe20008410000 */
[----:B------:R-:W-:-:S04]  /*13d30*/  FMUL.FTZ R51, R51, UR6 ;  /* 0x0000000633337c20 */ /* 0x000fc80008410000 */
[----:B------:R-:W2:Y:S01]  /*13d40*/  MUFU.TANH R81, R81 ;  /* 0x0000005100517308 */ /* 0x000ea20000002400 */
[----:B------:R-:W-:Y:S01]  /*13d50*/  FMUL.FTZ R54, R47, UR6 ;  /* 0x000000062f367c20 */ /* 0x000fe20008410000 */
[----:B----4-:R-:W-:Y:S01]  /*13d60*/  FSEL R83, R83, -INF , P2 ;  /* 0xff80000053537808 */ /* 0x010fe20001000000 */
[----:B------:R-:W-:Y:S01]  /*13d70*/  FMUL.FTZ R165, R44, UR6 ;  /* 0x000000062ca57c20 */ /* 0x000fe20008410000 */
[----:B------:R-:W-:Y:S01]  /*13d80*/  ISETP.GT.AND P2, PT, R6, 0x20, PT ;  /* 0x000000200600780c */ /* 0x000fe20003f44270 */
[----:B------:R-:W-:Y:S01]  /*13d90*/  FMUL.FTZ R85, R89, UR6 ;  /* 0x0000000659557c20 */ /* 0x000fe20008410000 */
[----:B---3--:R-:W-:Y:S02]  /*13da0*/  FSEL R47, R15, -INF , P5 ;  /* 0xff8000000f2f7808 */ /* 0x008fe40002800000 */
[----:B------:R-:W3:Y:S01]  /*13db0*/  MUFU.TANH R98, R98 ;  /* 0x0000006200627308 */ /* 0x000ee20000002400 */
[----:B------:R-:W-:Y:S01]  /*13dc0*/  FMNMX.FTZ R10, R45, R10, !PT ;  /* 0x0000000a2d0a7209 */ /* 0x000fe20007810000 */
[----:B------:R-:W-:Y:S01]  /*13dd0*/  FMUL.FTZ R44, R36, UR6 ;  /* 0x00000006242c7c20 */ /* 0x000fe20008410000 */
[----:B------:R-:W-:-:S05]  /*13de0*/  FMUL.FTZ R107, R42, UR6 ;  /* 0x000000062a6b7c20 */ /* 0x000fca0008410000 */
[----:B------:R-:W-:Y:S01]  /*13df0*/  MUFU.TANH R86, R86 ;  /* 0x0000005600567308 */ /* 0x000fe20000002400 */
[----:B------:R-:W-:Y:S01]  /*13e00*/  FMUL.FTZ R99, R103, UR6 ;  /* 0x0000000667637c20 */ /* 0x000fe20008410000 */
[----:B------:R-:W-:Y:S01]  /*13e10*/  FMNMX.FTZ R10, R47, R10, !PT ;  /* 0x0000000a2f0a7209 */ /* 0x000fe20007810000 */
[----:B------:R-:W-:-:S05]  /*13e20*/  FMUL.FTZ R88, R92, UR6 ;  /* 0x000000065c587c20 */ /* 0x000fca0008410000 */
[----:B------:R-:W4:Y:S01]  /*13e30*/  MUFU.TANH R97, R97 ;  /* 0x0000006100617308 */ /* 0x000f220000002400 */
[----:B------:R-:W-:Y:S01]  /*13e40*/  FMUL.FTZ R103, R55, UR6 ;  /* 0x0000000637677c20 */ /* 0x000fe20008410000 */
[----:B0-----:R-:W-:-:S06]  /*13e50*/  FSEL R105, R105, -INF , P4 ;  /* 0xff80000069697808 */ /* 0x001fcc0002000000 */
[----:B------:R0:W-:Y:S01]  /*13e60*/  MUFU.TANH R36, R7 ;  /* 0x0000000700247308 */ /* 0x0001e20000002400 */
[----:B------:R-:W-:Y:S01]  /*13e70*/  ISETP.GT.AND P4, PT, R6, 0x28, PT ;  /* 0x000000280600780c */ /* 0x000fe20003f84270 */
[----:B------:R-:W-:-:S06]  /*13e80*/  FMUL.FTZ R89, R93, UR6 ;  /* 0x000000065d597c20 */ /* 0x000fcc0008410000 */
[----:B------:R-:W4:Y:S01]  /*13e90*/  MUFU.TANH R96, R96 ;  /* 0x0000006000607308 */ /* 0x000f220000002400 */
[----:B0-----:R-:W-:Y:S02]  /*13ea0*/  FSEL R7, R82, -INF , P3 ;  /* 0xff80000052077808 */ /* 0x001fe40001800000 */
[----:B------:R-:W-:-:S05]  /*13eb0*/  ISETP.GT.AND P3, PT, R6, 0x21, PT ;  /* 0x000000210600780c */ /* 0x000fca0003f64270 */
[----:B------:R0:W-:Y:S01]  /*13ec0*/  MUFU.TANH R42, R51 ;  /* 0x00000033002a7308 */ /* 0x0001e20000002400 */
[----:B-1----:R-:W-:Y:S02]  /*13ed0*/  FSEL R55, R14, -INF , P3 ;  /* 0xff8000000e377808 */ /* 0x002fe40001800000 */
[----:B0-----:R-:W-:-:S05]  /*13ee0*/  FSEL R51, R80, -INF , P2 ;  /* 0xff80000050337808 */ /* 0x001fca0001000000 */
[----:B------:R-:W0:Y:S01]  /*13ef0*/  MUFU.TANH R100, R100 ;  /* 0x0000006400647308 */ /* 0x000e220000002400 */
[----:B------:R-:W-:-:S07]  /*13f00*/  FMNMX.FTZ R10, R51, R10, !PT ;  /* 0x0000000a330a7209 */ /* 0x000fce0007810000 */
[----:B------:R-:W1:Y:S01]  /*13f10*/  MUFU.TANH R85, R85 ;  /* 0x0000005500557308 */ /* 0x000e620000002400 */
[----:B--2---:R-:W-:Y:S01]  /*13f20*/  FSEL R9, R104, -INF , P5 ;  /* 0xff80000068097808 */ /* 0x004fe20002800000 */
[----:B------:R-:W-:Y:S01]  /*13f30*/  FMUL.FTZ R91, R91, UR6 ;  /* 0x000000065b5b7c20 */ /* 0x000fe20008410000 */
[----:B------:R-:W-:Y:S02]  /*13f40*/  ISETP.GT.AND P5, PT, R6, 0x29, PT ;  /* 0x000000290600780c */ /* 0x000fe40003fa4270 */
[----:B------:R-:W-:-:S03]  /*13f50*/  FSEL R81, R81, -INF , P4 ;  /* 0xff80000051517808 */ /* 0x000fc60002000000 */
[----:B------:R-:W2:Y:S01]  /*13f60*/  MUFU.TANH R99, R99 ;  /* 0x0000006300637308 */ /* 0x000ea20000002400 */
[----:B------:R-:W-:Y:S01]  /*13f70*/  FMNMX.FTZ R10, R55, R10, !PT ;  /* 0x0000000a370a7209 */ /* 0x000fe20007810000 */
[----:B------:R-:W-:Y:S01]  /*13f80*/  FMUL.FTZ R94, R94, UR6 ;  /* 0x000000065e5e7c20 */ /* 0x000fe20008410000 */
[----:B---3--:R-:W-:-:S05]  /*13f90*/  FSEL R11, R98, -INF , P2 ;  /* 0xff800000620b7808 */ /* 0x008fca0001000000 */
[----:B------:R-:W3:Y:S01]  /*13fa0*/  MUFU.TANH R88, R88 ;  /* 0x0000005800587308 */ /* 0x000ee20000002400 */
[----:B------:R-:W-:Y:S02]  /*13fb0*/  ISETP.GT.AND P2, PT, R6, 0x30, PT ;  /* 0x000000300600780c */ /* 0x000fe40003f44270 */
[----:B------:R-:W-:-:S05]  /*13fc0*/  FMNMX.FTZ R10, R81, R10, !PT ;  /* 0x0000000a510a7209 */ /* 0x000fca0007810000 */
[----:B------:R-:W3:Y:S01]  /*13fd0*/  MUFU.TANH R101, R101 ;  /* 0x0000006500657308 */ /* 0x000ee20000002400 */
[----:B------:R-:W-:Y:S01]  /*13fe0*/  FMUL.FTZ R92, R95, UR6 ;  /* 0x000000065f5c7c20 */ /* 0x000fe20008410000 */
[----:B----4-:R-:W-:-:S06]  /*13ff0*/  FSEL R97, R97, -INF , P3 ;  /* 0xff80000061617808 */ /* 0x010fcc0001800000 */
[----:B------:R-:W4:Y:S01]  /*14000*/  MUFU.TANH R89, R89 ;  /* 0x0000005900597308 */ /* 0x000f220000002400 */
[----:B------:R-:W-:Y:S02]  /*14010*/  ISETP.GT.AND P3, PT, R6, 0x31, PT ;  /* 0x000000310600780c */ /* 0x000fe40003f64270 */
[----:B------:R-:W-:-:S05]  /*14020*/  FSEL R95, R96, -INF , P2 ;  /* 0xff800000605f7808 */ /* 0x000fca0001000000 */
[----:B------:R1:W-:Y:S01]  /*14030*/  MUFU.TANH R8, R63 ;  /* 0x0000003f00087308 */ /* 0x0003e20000002400 */
[----:B0-----:R-:W-:Y:S02]  /*14040*/  FSEL R13, R100, -INF , P4 ;  /* 0xff800000640d7808 */ /* 0x001fe40002000000 */
[----:B-1----:R-:W-:-:S05]  /*14050*/  FSEL R63, R86, -INF , P5 ;  /* 0xff800000563f7808 */ /* 0x002fca0002800000 */
[----:B------:R-:W0:Y:S01]  /*14060*/  MUFU.TANH R91, R91 ;  /* 0x0000005b005b7308 */ /* 0x000e220000002400 */
[----:B------:R-:W-:-:S07]  /*14070*/  FMNMX.FTZ R10, R63, R10, !PT ;  /* 0x0000000a3f0a7209 */ /* 0x000fce0007810000 */
[----:B------:R-:W1:Y:S01]  /*14080*/  MUFU.TANH R90, R90 ;  /* 0x0000005a005a7308 */ /* 0x000e620000002400 */
[----:B------:R-:W-:Y:S01]  /*14090*/  FMUL.FTZ R93, R74, UR6 ;  /* 0x000000064a5d7c20 */ /* 0x000fe20008410000 */
[C---:B------:R-:W-:Y:S01]  /*140a0*/  ISETP.GT.AND P4, PT, R6.reuse, 0x38, PT ;  /* 0x000000380600780c */ /* 0x040fe20003f84270 */
[----:B------:R-:W-:Y:S01]  /*140b0*/  FMUL.FTZ R74, R77, UR6 ;  /* 0x000000064d4a7c20 */ /* 0x000fe20008410000 */
[----:B------:R-:W-:Y:S02]  /*140c0*/  FSEL R119, R85, -INF , P3 ;  /* 0xff80000055777808 */ /* 0x000fe40001800000 */
[----:B------:R-:W-:Y:S02]  /*140d0*/  FMNMX.FTZ R10, R95, R10, !PT ;  /* 0x0000000a5f0a7209 */ /* 0x000fe40007810000 */
[----:B------:R-:W1:Y:S01]  /*140e0*/  MUFU.TANH R94, R94 ;  /* 0x0000005e005e7308 */ /* 0x000e620000002400 */
[----:B--2---:R-:W-:Y:S01]  /*140f0*/  FSEL R99, R99, -INF , P5 ;  /* 0xff80000063637808 */ /* 0x004fe20002800000 */
[----:B------:R-:W-:Y:S01]  /*14100*/  FMUL.FTZ R75, R75, UR6 ;  /* 0x000000064b4b7c20 */ /* 0x000fe20008410000 */
[----:B------:R-:W-:-:S05]  /*14110*/  ISETP.GT.AND P5, PT, R6, 0x39, PT ;  /* 0x000000390600780c */ /* 0x000fca0003fa4270 */
[----:B------:R-:W2:Y:S01]  /*14120*/  MUFU.TANH R72, R72 ;  /* 0x0000004800487308 */ /* 0x000ea20000002400 */
[----:B---3--:R-:W-:Y:S02]  /*14130*/  FSEL R121, R88, -INF , P4 ;  /* 0xff80000058797808 */ /* 0x008fe40002000000 */
[----:B------:R-:W-:-:S05]  /*14140*/  FMNMX.FTZ R10, R119, R10, !PT ;  /* 0x0000000a770a7209 */ /* 0x000fca0007810000 */
[----:B------:R-:W3:Y:S01]  /*14150*/  MUFU.TANH R92, R92 ;  /* 0x0000005c005c7308 */ /* 0x000ee20000002400 */
[----:B------:R-:W-:Y:S01]  /*14160*/  FSEL R101, R101, -INF , P2 ;  /* 0xff80000065657808 */ /* 0x000fe20001000000 */
[----:B------:R-:W-:Y:S01]  /*14170*/  FMUL.FTZ R78, R78, UR6 ;  /* 0x000000064e4e7c20 */ /* 0x000fe20008410000 */
[----:B------:R-:W-:-:S05]  /*14180*/  ISETP.GT.AND P2, PT, R6, 0x40, PT ;  /* 0x000000400600780c */ /* 0x000fca0003f44270 */
[----:B------:R-:W3:Y:S01]  /*14190*/  MUFU.TANH R73, R73 ;  /* 0x0000004900497308 */ /* 0x000ee20000002400 */
[----:B----4-:R-:W-:Y:S02]  /*141a0*/  FSEL R123, R89, -INF , P5 ;  /* 0xff800000597b7808 */ /* 0x010fe40002800000 */
[----:B------:R-:W-:Y:S01]  /*141b0*/  FMNMX.FTZ R10, R121, R10, !PT ;  /* 0x0000000a790a7209 */ /* 0x000fe20007810000 */
[----:B------:R-:W-:-:S04]  /*141c0*/  FMUL.FTZ R77, R79, UR6 ;  /* 0x000000064f4d7c20 */ /* 0x000fc80008410000 */
[----:B------:R-:W4:Y:S01]  /*141d0*/  MUFU.TANH R93, R93 ;  /* 0x0000005d005d7308 */ /* 0x000f220000002400 */
[----:B------:R-:W-:Y:S01]  /*141e0*/  FMUL.FTZ R79, R66, UR6 ;  /* 0x00000006424f7c20 */ /* 0x000fe20008410000 */
[----:B0-----:R-:W-:Y:S01]  /*141f0*/  FSEL R91, R91, -INF , P3 ;  /* 0xff8000005b5b7808 */ /* 0x001fe20001800000 */
[----:B------:R-:W-:-:S05]  /*14200*/  FMUL.FTZ R66, R69, UR6 ;  /* 0x0000000645427c20 */ /* 0x000fca0008410000 */
[----:B------:R-:W0:Y:S01]  /*14210*/  MUFU.TANH R74, R74 ;  /* 0x0000004a004a7308 */ /* 0x000e220000002400 */
[----:B------:R-:W-:Y:S01]  /*14220*/  ISETP.GT.AND P3, PT, R6, 0x41, PT ;  /* 0x000000410600780c */ /* 0x000fe20003f64270 */
[----:B------:R-:W-:Y:S01]  /*14230*/  FMUL.FTZ R69, R71, UR6 ;  /* 0x0000000647457c20 */ /* 0x000fe20008410000 */
[----:B-1----:R-:W-:Y:S02]  /*14240*/  FSEL R125, R90, -INF , P2 ;  /* 0xff8000005a7d7808 */ /* 0x002fe40001000000 */
[----:B------:R-:W-:-:S03]  /*14250*/  FMNMX.FTZ R10, R123, R10, !PT ;  /* 0x0000000a7b0a7209 */ /* 0x000fc60007810000 */
[----:B------:R-:W1:Y:S01]  /*14260*/  MUFU.TANH R75, R75 ;  /* 0x0000004b004b7308 */ /* 0x000e620000002400 */
[----:B------:R-:W-:Y:S01]  /*14270*/  FMUL.FTZ R71, R58, UR6 ;  /* 0x000000063a477c20 */ /* 0x000fe20008410000 */
[----:B------:R-:W-:Y:S02]  /*14280*/  VIADD R4, R4, 0xa86 ;  /* 0x00000a8604047836 */ /* 0x000fe40000000000 */
[----:B------:R-:W-:Y:S01]  /*14290*/  FMUL.FTZ R58, R61, UR6 ;  /* 0x000000063d3a7c20 */ /* 0x000fe20008410000 */
[----:B------:R-:W-:-:S03]  /*142a0*/  FSEL R15, R94, -INF , P4 ;  /* 0xff8000005e0f7808 */ /* 0x000fc60002000000 */
[----:B------:R-:W1:Y:S01]  /*142b0*/  MUFU.TANH R76, R76 ;  /* 0x0000004c004c7308 */ /* 0x000e620000002400 */
[----:B------:R-:W-:Y:S01]  /*142c0*/  FMUL.FTZ R61, R62, UR6 ;  /* 0x000000063e3d7c20 */ /* 0x000fe20008410000 */
[----:B------:R-:W-:Y:S01]  /*142d0*/  ISETP.GT.AND P4, PT, R6, 0x48, PT ;  /* 0x000000480600780c */ /* 0x000fe20003f84270 */
[----:B------:R-:W-:Y:S01]  /*142e0*/  FMUL.FTZ R62, R32, UR6 ;  /* 0x00000006203e7c20 */ /* 0x000fe20008410000 */
[----:B--2---:R-:W-:Y:S02]  /*142f0*/  FSEL R127, R72, -INF , P3 ;  /* 0xff800000487f7808 */ /* 0x004fe40001800000 */
[----:B------:R-:W-:Y:S02]  /*14300*/  FMNMX.FTZ R10, R125, R10, !PT ;  /* 0x0000000a7d0a7209 */ /* 0x000fe40007810000 */
[----:B------:R-:W-:Y:S01]  /*14310*/  MUFU.TANH R78, R78 ;  /* 0x0000004e004e7308 */ /* 0x000fe20000002400 */
[----:B------:R-:W-:Y:S01]  /*14320*/  FMUL.FTZ R32, R39, UR6 ;  /* 0x0000000627207c20 */ /* 0x000fe20008410000 */
[----:B------:R-:W-:Y:S01]  /*14330*/  R2UR UR22, R4 ;  /* 0x00000000041672ca */ /* 0x000fe200000e0000 */
[----:B------:R-:W-:Y:S01]  /*14340*/  FMUL.FTZ R67, R67, UR6 ;  /* 0x0000000643437c20 */ /* 0x000fe20008410000 */
[----:B---3--:R-:W-:-:S04]  /*14350*/  FSEL R39, R92, -INF , P5 ;  /* 0xff8000005c277808 */ /* 0x008fc80002800000 */
[----:B------:R-:W2:Y:S01]  /*14360*/  MUFU.TANH R64, R64 ;  /* 0x0000004000407308 */ /* 0x000ea20000002400 */
[----:B------:R-:W-:Y:S01]  /*14370*/  ISETP.GT.AND P5, PT, R6, 0x49, PT ;  /* 0x000000490600780c */ /* 0x000fe20003fa4270 */
[----:B------:R-:W-:Y:S01]  /*14380*/  FMUL.FTZ R56, R56, UR6 ;  /* 0x0000000638387c20 */ /* 0x000fe20008410000 */
[----:B------:R-:W-:Y:S02]  /*14390*/  FSEL R129, R73, -INF , P4 ;  /* 0xff80000049817808 */ /* 0x000fe40002000000 */
[----:B------:R-:W-:-:S03]  /*143a0*/  FMNMX.FTZ R10, R127, R10, !PT ;  /* 0x0000000a7f0a7209 */ /* 0x000fc60007810000 */
[----:B------:R-:W3:Y:S01]  /*143b0*/  MUFU.TANH R77, R77 ;  /* 0x0000004d004d7308 */ /* 0x000ee20000002400 */
[----:B----4-:R-:W-:Y:S01]  /*143c0*/  FSEL R93, R93, -INF , P2 ;  /* 0xff8000005d5d7808 */ /* 0x010fe20001000000 */
[----:B------:R-:W-:Y:S01]  /*143d0*/  FMUL.FTZ R57, R57, UR6 ;  /* 0x0000000639397c20 */ /* 0x000fe20008410000 */
[----:B------:R-:W-:-:S05]  /*143e0*/  ISETP.GT.AND P2, PT, R6, 0x50, PT ;  /* 0x000000500600780c */ /* 0x000fca0003f44270 */
[----:B------:R-:W4:Y:S01]  /*143f0*/  MUFU.TANH R65, R65 ;  /* 0x0000004100417308 */ /* 0x000f220000002400 */
[----:B0-----:R-:W-:Y:S02]  /*14400*/  FSEL R131, R74, -INF , P5 ;  /* 0xff8000004a837808 */ /* 0x001fe40002800000 */
[----:B------:R-:W-:Y:S01]  /*14410*/  FMNMX.FTZ R10, R129, R10, !PT ;  /* 0x0000000a810a7209 */ /* 0x000fe20007810000 */
[----:B------:R-:W-:-:S04]  /*14420*/  FMUL.FTZ R53, R53, UR6 ;  /* 0x0000000635357c20 */ /* 0x000fc80008410000 */
[----:B------:R-:W0:Y:S01]  /*14430*/  MUFU.TANH R79, R79 ;  /* 0x0000004f004f7308 */ /* 0x000e220000002400 */
[----:B------:R-:W-:Y:S01]  /*14440*/  WARPGROUP.ARRIVE ;  /* 0x00000000000079c5 */ /* 0x000fe20000000000 */
[----:B-1----:R-:W-:-:S06]  /*14450*/  FSEL R75, R75, -INF , P3 ;  /* 0xff8000004b4b7808 */ /* 0x002fcc0001800000 */
[----:B------:R-:W1:Y:S01]  /*14460*/  MUFU.TANH R66, R66 ;  /* 0x0000004200427308 */ /* 0x000e620000002400 */
[----:B------:R-:W-:Y:S01]  /*14470*/  ISETP.GT.AND P3, PT, R6, 0x51, PT ;  /* 0x000000510600780c */ /* 0x000fe20003f64270 */
[----:B------:R-:W-:Y:S01]  /*14480*/  HGMMA.64x16x16.F32 R24, gdesc[UR20], R24, gsb0 ;  /* 0x00200000141879f0 */ /* 0x000fe20008000818 */
[----:B------:R-:W-:Y:S02]  /*14490*/  FSEL R133, R76, -INF , P2 ;  /* 0xff8000004c857808 */ /* 0x000fe40001000000 */
[----:B------:R-:W-:-:S03]  /*144a0*/  FMNMX.FTZ R10, R131, R10, !PT ;  /* 0x0000000a830a7209 */ /* 0x000fc60007810000 */
[----:B------:R-:W1:Y:S01]  /*144b0*/  MUFU.TANH R67, R67 ;  /* 0x0000004300437308 */ /* 0x000e620000002400 */
[----:B--2---:R-:W-:Y:S02]  /*144c0*/  FSEL R135, R64, -INF , P3 ;  /* 0xff80000040877808 */ /* 0x004fe40001800000 */
[----:B------:R-:W-:-:S05]  /*144d0*/  FMNMX.FTZ R10, R133, R10, !PT ;  /* 0x0000000a850a7209 */ /* 0x000fca0007810000 */
[----:B------:R-:W2:Y:S01]  /*144e0*/  MUFU.TANH R56, R56 ;  /* 0x0000003800387308 */ /* 0x000ea20000002400 */
[----:B---3--:R-:W-:-:S07]  /*144f0*/  FSEL R77, R77, -INF , P5 ;  /* 0xff8000004d4d7808 */ /* 0x008fce0002800000 */
[----:B------:R-:W3:Y:S01]  /*14500*/  MUFU.TANH R68, R68 ;  /* 0x0000004400447308 */ /* 0x000ee20000002400 */
[----:B------:R-:W-:-:S07]  /*14510*/  ISETP.GT.AND P5, PT, R6, 0x59, PT ;  /* 0x000000590600780c */ /* 0x000fce0003fa4270 */
[----:B------:R4:W-:Y:S01]  /*14520*/  MUFU.TANH R4, R53 ;  /* 0x0000003500047308 */ /* 0x0009e20000002400 */
[----:B------:R-:W-:Y:S01]  /*14530*/  FMNMX.FTZ R10, R135, R10, !PT ;  /* 0x0000000a870a7209 */ /* 0x000fe20007810000 */
[----:B------:R-:W-:-:S06]  /*14540*/  FMUL.FTZ R48, R48, UR6 ;  /* 0x0000000630307c20 */ /* 0x000fcc0008410000 */
[----:B------:R-:W3:Y:S01]  /*14550*/  MUFU.TANH R57, R57 ;  /* 0x0000003900397308 */ /* 0x000ee20000002400 */
[----:B----4-:R-:W-:Y:S02]  /*14560*/  FSEL R53, R78, -INF , P4 ;  /* 0xff8000004e357808 */ /* 0x010fe40002000000 */
[----:B------:R-:W-:-:S05]  /*14570*/  ISETP.GT.AND P4, PT, R6, 0x58, PT ;  /* 0x000000580600780c */ /* 0x000fca0003f84270 */
[----:B------:R-:W4:Y:S01]  /*14580*/  MUFU.TANH R69, R69 ;  /* 0x0000004500457308 */ /* 0x000f220000002400 */
[----:B------:R-:W-:Y:S02]  /*14590*/  FSEL R137, R65, -INF , P4 ;  /* 0xff80000041897808 */ /* 0x000fe40002000000 */
[----:B0-----:R-:W-:-:S05]  /*145a0*/  FSEL R79, R79, -INF , P2 ;  /* 0xff8000004f4f7808 */ /* 0x001fca0001000000 */
[----:B------:R-:W0:Y:S01]  /*145b0*/  MUFU.TANH R59, R59 ;  /* 0x0000003b003b7308 */ /* 0x000e220000002400 */
[----:B------:R-:W-:Y:S01]  /*145c0*/  ISETP.GT.AND P2, PT, R6, 0x60, PT ;  /* 0x000000600600780c */ /* 0x000fe20003f44270 */
[----:B------:R-:W-:Y:S01]  /*145d0*/  FMUL.FTZ R49, R49, UR6 ;  /* 0x0000000631317c20 */ /* 0x000fe20008410000 */
[----:B-1----:R-:W-:Y:S02]  /*145e0*/  FSEL R139, R66, -INF , P5 ;  /* 0xff800000428b7808 */ /* 0x002fe40002800000 */
[----:B------:R-:W-:-:S03]  /*145f0*/  FMNMX.FTZ R10, R137, R10, !PT ;  /* 0x0000000a890a7209 */ /* 0x000fc60007810000 */
[----:B------:R-:W1:Y:S01]  /*14600*/  MUFU.TANH R71, R71 ;  /* 0x0000004700477308 */ /* 0x000e620000002400 */
[----:B------:R-:W-:Y:S02]  /*14610*/  FSEL R67, R67, -INF , P3 ;  /* 0xff80000043437808 */ /* 0x000fe40001800000 */
[----:B------:R-:W-:-:S05]  /*14620*/  ISETP.GT.AND P3, PT, R6, 0x61, PT ;  /* 0x000000610600780c */ /* 0x000fca0003f64270 */
[----:B------:R-:W1:Y:S01]  /*14630*/  MUFU.TANH R58, R58 ;  /* 0x0000003a003a7308 */ /* 0x000e620000002400 */
[----:B--2---:R-:W-:Y:S02]  /*14640*/  FSEL R141, R56, -INF , P2 ;  /* 0xff800000388d7808 */ /* 0x004fe40001000000 */
[----:B------:R-:W-:-:S05]  /*14650*/  FMNMX.FTZ R10, R139, R10, !PT ;  /* 0x0000000a8b0a7209 */ /* 0x000fca0007810000 */
[----:B------:R-:W2:Y:S01]  /*14660*/  MUFU.TANH R70, R70 ;  /* 0x0000004600467308 */ /* 0x000ea20000002400 */
[----:B---3--:R-:W-:Y:S02]  /*14670*/  FSEL R73, R68, -INF , P4 ;  /* 0xff80000044497808 */ /* 0x008fe40002000000 */
[----:B------:R-:W-:-:S05]  /*14680*/  ISETP.GT.AND P4, PT, R6, 0x68, PT ;  /* 0x000000680600780c */ /* 0x000fca0003f84270 */
[----:B------:R-:W3:Y:S01]  /*14690*/  MUFU.TANH R48, R48 ;  /* 0x0000003000307308 */ /* 0x000ee20000002400 */
[----:B------:R-:W-:Y:S02]  /*146a0*/  FSEL R143, R57, -INF , P3 ;  /* 0xff800000398f7808 */ /* 0x000fe40001800000 */
[----:B------:R-:W-:-:S05]  /*146b0*/  FMNMX.FTZ R10, R141, R10, !PT ;  /* 0x0000000a8d0a7209 */ /* 0x000fca0007810000 */
[----:B------:R-:W3:Y:S01]  /*146c0*/  MUFU.TANH R61, R61 ;  /* 0x0000003d003d7308 */ /* 0x000ee20000002400 */
[----:B----4-:R-:W-:Y:S02]  /*146d0*/  FSEL R69, R69, -INF , P5 ;  /* 0xff80000045457808 */ /* 0x010fe40002800000 */
[----:B------:R-:W-:-:S05]  /*146e0*/  ISETP.GT.AND P5, PT, R6, 0x69, PT ;  /* 0x000000690600780c */ /* 0x000fca0003fa4270 */
[----:B------:R-:W4:Y:S01]  /*146f0*/  MUFU.TANH R49, R49 ;  /* 0x0000003100317308 */ /* 0x000f220000002400 */
[----:B0-----:R-:W-:Y:S02]  /*14700*/  FSEL R145, R59, -INF , P4 ;  /* 0xff8000003b917808 */ /* 0x001fe40002000000 */
[----:B------:R-:W-:-:S05]  /*14710*/  FMNMX.FTZ R10, R143, R10, !PT ;  /* 0x0000000a8f0a7209 */ /* 0x000fca0007810000 */
[----:B------:R-:W0:Y:S01]  /*14720*/  MUFU.TANH R60, R60 ;  /* 0x0000003c003c7308 */ /* 0x000e220000002400 */
[----:B-1----:R-:W-:Y:S02]  /*14730*/  FSEL R71, R71, -INF , P2 ;  /* 0xff80000047477808 */ /* 0x002fe40001000000 */
[----:B------:R-:W-:Y:S02]  /*14740*/  ISETP.GT.AND P2, PT, R6, 0x70, PT ;  /* 0x000000700600780c */ /* 0x000fe40003f44270 */
[----:B------:R-:W-:Y:S02]  /*14750*/  FSEL R147, R58, -INF , P5 ;  /* 0xff8000003a937808 */ /* 0x000fe40002800000 */
[----:B------:R-:W-:Y:S01]  /*14760*/  FMNMX.FTZ R10, R145, R10, !PT ;  /* 0x0000000a910a7209 */ /* 0x000fe20007810000 */
[----:B------:R-:W1:Y:S01]  /*14770*/  MUFU.TANH R157, R157 ;  /* 0x0000009d009d7308 */ /* 0x000e620000002400 */
[----:B--2---:R-:W-:Y:S02]  /*14780*/  FSEL R65, R70, -INF , P3 ;  /* 0xff80000046417808 */ /* 0x004fe40001800000 */
[----:B------:R-:W-:-:S02]  /*14790*/  ISETP.GT.AND P3, PT, R6, 0x71, PT ;  /* 0x000000710600780c */ /* 0x000fc40003f64270 */
[----:B---3--:R-:W-:Y:S02]  /*147a0*/  FSEL R151, R48, -INF , P2 ;  /* 0xff80000030977808 */ /* 0x008fe40001000000 */
[----:B------:R-:W-:Y:S01]  /*147b0*/  FMNMX.FTZ R10, R147, R10, !PT ;  /* 0x0000000a930a7209 */ /* 0x000fe20007810000 */
[----:B------:R-:W2:Y:S01]  /*147c0*/  MUFU.TANH R159, R159 ;  /* 0x0000009f009f7308 */ /* 0x000ea20000002400 */
[----:B------:R-:W-:Y:S02]  /*147d0*/  FSEL R61, R61, -INF , P4 ;  /* 0xff8000003d3d7808 */ /* 0x000fe40002000000 */
[----:B------:R-:W-:Y:S02]  /*147e0*/  ISETP.GT.AND P4, PT, R6, 0x78, PT ;  /* 0x000000780600780c */ /* 0x000fe40003f84270 */
[----:B----4-:R-:W-:Y:S02]  /*147f0*/  FSEL R149, R49, -INF , P3 ;  /* 0xff80000031957808 */ /* 0x010fe40001800000 */
[----:B------:R-:W-:Y:S01]  /*14800*/  FMNMX.FTZ R10, R151, R10, !PT ;  /* 0x0000000a970a7209 */ /* 0x000fe20007810000 */
[----:B------:R-:W3:Y:S01]  /*14810*/  MUFU.TANH R103, R103 ;  /* 0x0000006700677308 */ /* 0x000ee20000002400 */
[----:B0-----:R-:W-:-:S02]  /*14820*/  FSEL R57, R60, -INF , P5 ;  /* 0xff8000003c397808 */ /* 0x001fc40002800000 */
[----:B------:R-:W-:Y:S02]  /*14830*/  ISETP.GT.AND P5, PT, R6, 0x79, PT ;  /* 0x000000790600780c */ /* 0x000fe40003fa4270 */
[----:B------:R-:W-:Y:S02]  /*14840*/  FSEL R153, R36, -INF , P4 ;  /* 0xff80000024997808 */ /* 0x000fe40002000000 */
[----:B------:R-:W-:Y:S01]  /*14850*/  FMNMX.FTZ R10, R149, R10, !PT ;  /* 0x0000000a950a7209 */ /* 0x000fe20007810000 */
[----:B------:R-:W0:Y:S01]  /*14860*/  MUFU.TANH R165, R165 ;  /* 0x000000a500a57308 */ /* 0x000e220000002400 */
[----:B------:R-:W-:Y:S02]  /*14870*/  FSEL R59, R40, -INF , P2 ;  /* 0xff800000283b7808 */ /* 0x000fe40001000000 */
[----:B------:R-:W-:Y:S02]  /*14880*/  ISETP.GT.AND P2, PT, R6, 0x80, PT ;  /* 0x000000800600780c */ /* 0x000fe40003f44270 */
[----:B------:R-:W-:-:S03]  /*14890*/  FSEL R155, R4, -INF , P5 ;  /* 0xff800000049b7808 */ /* 0x000fc60002800000 */
[----:B------:R-:W4:Y:S01]  /*148a0*/  MUFU.TANH R107, R107 ;  /* 0x0000006b006b7308 */ /* 0x000f220000002400 */
[----:B------:R-:W-:Y:S02]  /*148b0*/  FMNMX.FTZ R10, R153, R10, !PT ;  /* 0x0000000a990a7209 */ /* 0x000fe40007810000 */
[----:B------:R-:W-:-:S05]  /*148c0*/  FSEL R85, R42, -INF , P3 ;  /* 0xff8000002a557808 */ /* 0x000fca0001800000 */
[----:B------:R-:W4:Y:S01]  /*148d0*/  MUFU.TANH R167, R167 ;  /* 0x000000a700a77308 */ /* 0x000f220000002400 */
[----:B------:R-:W-:Y:S02]  /*148e0*/  ISETP.GT.AND P3, PT, R6, 0x81, PT ;  /* 0x000000810600780c */ /* 0x000fe40003f64270 */
        /* <DEDUP_REMOVED lines=9> */
[----:B---3--:R-:W-:Y:S01]  /*14980*/  FSEL R103, R103, -INF , P5 ;  /* 0xff80000067677808 */ /* 0x008fe20002800000 */
[----:B------:R-:W-:-:S06]  /*14990*/  WARPGROUP.DEPBAR.LE gsb0, 0x0 ;  /* 0x00008000000079c5 */ /* 0x000fcc0000010000 */
[----:B------:R-:W3:Y:S01]  /*149a0*/  MUFU.TANH R52, R52 ;  /* 0x0000003400347308 */ /* 0x000ee20000002400 */
[----:B------:R-:W-:Y:S01]  /*149b0*/  ISETP.GT.AND P5, PT, R6, 0x89, PT ;  /* 0x000000890600780c */ /* 0x000fe20003fa4270 */
[----:B------:R-:W-:Y:S01]  /*149c0*/  FMUL.FTZ R24, R24, UR6 ;  /* 0x0000000618187c20 */ /* 0x000fe20008410000 */
[----:B0-----:R-:W-:Y:S02]  /*149d0*/  FSEL R165, R165, -INF , P4 ;  /* 0xff800000a5a57808 */ /* 0x001fe40002000000 */
[----:B------:R-:W-:-:S03]  /*149e0*/  FMNMX.FTZ R10, R159, R10, !PT ;  /* 0x0000000a9f0a7209 */ /* 0x000fc60007810000 */
[----:B------:R-:W0:Y:S01]  /*149f0*/  MUFU.TANH R54, R54 ;  /* 0x0000003600367308 */ /* 0x000e220000002400 */
[----:B----4-:R-:W-:Y:S01]  /*14a00*/  FSEL R107, R107, -INF , P2 ;  /* 0xff8000006b6b7808 */ /* 0x010fe20001000000 */
[----:B------:R-:W-:Y:S01]  /*14a10*/  FMUL.FTZ R38, R38, UR6 ;  /* 0x0000000626267c20 */ /* 0x000fe20008410000 */
[----:B------:R-:W-:-:S05]  /*14a20*/  ISETP.GT.AND P2, PT, R6, 0x90, PT ;  /* 0x000000900600780c */ /* 0x000fca0003f44270 */
[----:B------:R-:W4:Y:S01]  /*14a30*/  MUFU.TANH R44, R44 ;  /* 0x0000002c002c7308 */ /* 0x000f220000002400 */
[----:B------:R-:W-:Y:S01]  /*14a40*/  FSEL R167, R167, -INF , P5 ;  /* 0xff800000a7a77808 */ /* 0x000fe20002800000 */
[----:B------:R-:W-:Y:S01]  /*14a50*/  FMUL.FTZ R4, R25, UR6 ;  /* 0x0000000619047c20 */ /* 0x000fe20008410000 */
[----:B------:R-:W-:-:S05]  /*14a60*/  FMNMX.FTZ R10, R165, R10, !PT ;  /* 0x0000000aa50a7209 */ /* 0x000fca0007810000 */
[----:B------:R-:W4:Y:S01]  /*14a70*/  MUFU.TANH R50, R50 ;  /* 0x0000003200327308 */ /* 0x000f220000002400 */
[----:B-1----:R-:W-:Y:S01]  /*14a80*/  FSEL R109, R109, -INF , P3 ;  /* 0xff8000006d6d7808 */ /* 0x002fe20001800000 */
[----:B------:R-:W-:Y:S01]  /*14a90*/  FMUL.FTZ R28, R28, UR6 ;  /* 0x000000061c1c7c20 */ /* 0x000fe20008410000 */
[----:B------:R-:W-:-:S05]  /*14aa0*/  ISETP.GT.AND P3, PT, R6, 0x91, PT ;  /* 0x000000910600780c */ /* 0x000fca0003f64270 */
[----:B------:R-:W1:Y:S01]  /*14ab0*/  MUFU.TANH R34, R34 ;  /* 0x0000002200227308 */ /* 0x000e620000002400 */
[----:B------:R-:W-:Y:S02]  /*14ac0*/  FSEL R169, R62, -INF , P2 ;  /* 0xff8000003ea97808 */ /* 0x000fe40001000000 */
[----:B------:R-:W-:-:S05]  /*14ad0*/  FMNMX.FTZ R10, R167, R10, !PT ;  /* 0x0000000aa70a7209 */ /* 0x000fca0007810000 */
        /* <DEDUP_REMOVED lines=8> */
[----:B0-----:R-:W-:Y:S02]  /*14b60*/  FSEL R111, R54, -INF , P5 ;  /* 0xff800000366f7808 */ /* 0x001fe40002800000 */
[----:B------:R-:W-:-:S05]  /*14b70*/  ISETP.GT.AND P5, PT, R6, 0x99, PT ;  /* 0x000000990600780c */ /* 0x000fca0003fa4270 */
[----:B------:R-:W0:Y:S01]  /*14b80*/  MUFU.TANH R4, R4 ;  /* 0x0000000400047308 */ /* 0x000e220000002400 */
[----:B----4-:R-:W-:Y:S02]  /*14b90*/  FSEL R173, R44, -INF , P4 ;  /* 0xff8000002cad7808 */ /* 0x010fe40002000000 */
[----:B------:R-:W-:-:S05]  /*14ba0*/  FMNMX.FTZ R10, R171, R10, !PT ;  /* 0x0000000aab0a7209 */ /* 0x000fca0007810000 */
[----:B------:R-:W4:Y:S01]  /*14bb0*/  MUFU.TANH R32, R32 ;  /* 0x0000002000207308 */ /* 0x000f220000002400 */
[----:B------:R-:W-:Y:S02]  /*14bc0*/  FSEL R29, R50, -INF , P2 ;  /* 0xff800000321d7808 */ /* 0x000fe40001000000 */
[----:B------:R-:W-:-:S05]  /*14bd0*/  ISETP.GT.AND P2, PT, R6, 0xa0, PT ;  /* 0x000000a00600780c */ /* 0x000fca0003f44270 */
[----:B------:R-:W4:Y:S01]  /*14be0*/  MUFU.TANH R28, R28 ;  /* 0x0000001c001c7308 */ /* 0x000f220000002400 */
[----:B-1----:R-:W-:Y:S02]  /*14bf0*/  FSEL R175, R34, -INF , P5 ;  /* 0xff80000022af7808 */ /* 0x002fe40002800000 */
[----:B------:R-:W-:-:S05]  /*14c00*/  FMNMX.FTZ R10, R173, R10, !PT ;  /* 0x0000000aad0a7209 */ /* 0x000fca0007810000 */
[----:B------:R-:W1:Y:S01]  /*14c10*/  MUFU.TANH R8, R8 ;  /* 0x0000000800087308 */ /* 0x000e620000002400 */
[----:B------:R-:W-:Y:S02]  /*14c20*/  FSEL R115, R46, -INF , P3 ;  /* 0xff8000002e737808 */ /* 0x000fe40001800000 */
[----:B------:R-:W-:Y:S02]  /*14c30*/  ISETP.GT.AND P3, PT, R6, 0xa1, PT ;  /* 0x000000a10600780c */ /* 0x000fe40003f64270 */
[----:B--2---:R-:W-:Y:S02]  /*14c40*/  FSEL R177, R24, -INF , P2 ;  /* 0xff80000018b17808 */ /* 0x004fe40001000000 */
[----:B------:R-:W-:Y:S02]  /*14c50*/  FMNMX.FTZ R10, R175, R10, !PT ;  /* 0x0000000aaf0a7209 */ /* 0x000fe40007810000 */
[----:B---3--:R-:W-:Y:S02]  /*14c60*/  FSEL R117, R38, -INF , P4 ;  /* 0xff80000026757808 */ /* 0x008fe40002000000 */
[----:B------:R-:W-:-:S02]  /*14c70*/  ISETP.GT.AND P4, PT, R6, 0xa8, PT ;  /* 0x000000a80600780c */ /* 0x000fc40003f84270 */
[----:B0-----:R-:W-:Y:S02]  /*14c80*/  FSEL R179, R4, -INF , P3 ;  /* 0xff80000004b37808 */ /* 0x001fe40001800000 */
[----:B------:R-:W-:Y:S02]  /*14c90*/  FMNMX.FTZ R10, R177, R10, !PT ;  /* 0x0000000ab10a7209 */ /* 0x000fe40007810000 */
[----:B----4-:R-:W-:Y:S02]  /*14ca0*/  FSEL R113, R32, -INF , P5 ;  /* 0xff80000020717808 */ /* 0x010fe40002800000 */
[----:B------:R-:W-:Y:S02]  /*14cb0*/  ISETP.GT.AND P5, PT, R6, 0xa9, PT ;  /* 0x000000a90600780c */ /* 0x000fe40003fa4270 */
[----:B------:R-:W-:Y:S02]  /*14cc0*/  FSEL R183, R28, -INF , P4 ;  /* 0xff8000001cb77808 */ /* 0x000fe40002000000 */
[----:B------:R-:W-:-:S02]  /*14cd0*/  FMNMX.FTZ R10, R179, R10, !PT ;  /* 0x0000000ab30a7209 */ /* 0x000fc40007810000 */
[----:B-1----:R-:W-:Y:S02]  /*14ce0*/  FSEL R181, R8, -INF , P5 ;  /* 0xff80000008b57808 */ /* 0x002fe40002800000 */
[----:B------:R-:W-:-:S04]  /*14cf0*/  FMNMX.FTZ R10, R183, R10, !PT ;  /* 0x0000000ab70a7209 */ /* 0x000fc80007810000 */
[----:B------:R-:W-:-:S05]  /*14d00*/  FMNMX.FTZ R6, R181, R10, !PT ;  /* 0x0000000ab5067209 */ /* 0x000fca0007810000 */
[----:B------:R-:W0:Y:S02]  /*14d10*/  SHFL.BFLY PT, R89, R6, 0x2, 0x1f ;  /* 0x0c401f0006597f89 */ /* 0x000e2400000e0000 */
[----:B0-----:R-:W-:-:S05]  /*14d20*/  FMNMX.FTZ R8, R6, R89, !PT ;  /* 0x0000005906087209 */ /* 0x001fca0007810000 */
[----:B------:R-:W0:Y:S01]  /*14d30*/  SHFL.BFLY PT, R89, R8, 0x1, 0x1f ;  /* 0x0c201f0008597f89 */ /* 0x000e2200000e0000 */
[----:B------:R-:W-:Y:S02]  /*14d40*/  IMAD.U32 R88, RZ, RZ, UR7 ;  /* 0x00000007ff587e24 */ /* 0x000fe4000f8e00ff */
[----:B------:R-:W-:Y:S01]  /*14d50*/  FMUL.FTZ R14, R27, UR6 ;  /* 0x000000061b0e7c20 */ /* 0x000fe20008410000 */
[----:B0-----:R-:W-:-:S04]  /*14d60*/  FMNMX.FTZ R89, R8, R89, !PT ;  /* 0x0000005908597209 */ /* 0x001fc80007810000 */
[C---:B------:R-:W-:Y:S01]  /*14d70*/  FSETP.NEU.FTZ.AND P6, PT, R89.reuse, -INF , PT ;  /* 0xff8000005900780b */ /* 0x040fe20003fdd000 */
[----:B------:R-:W-:-:S05]  /*14d80*/  FMUL.FTZ R4, R89, R88 ;  /* 0x0000005859047220 */ /* 0x000fca0000410000 */
[----:B------:R-:W-:-:S05]  /*14d90*/  FSEL R4, R4, RZ, P6 ;  /* 0x000000ff04047208 */ /* 0x000fca0003000000 */
[----:B------:R-:W-:Y:S01]  /*14da0*/  FFMA.FTZ R27, R12, R88, -R4 ;  /* 0x000000580c1b7223 */ /* 0x000fe20000010804 */
        /* <DEDUP_REMOVED lines=32> */
[----:B------:R-:W-:-:S03]  /*14fb0*/  FMUL.FTZ R10, R26, UR6 ;  /* 0x000000061a0a7c20 */ /* 0x000fc60008410000 */
[----:B------:R-:W-:-:S04]  /*14fc0*/  FMNMX.FTZ R12, R109, R12, !PT ;  /* 0x0000000c6d0c7209 */ /* 0x000fc80007810000 */
[----:B------:R-:W-:Y:S01]  /*14fd0*/  FMNMX.FTZ R12, R25, R12, !PT ;  /* 0x0000000c190c7209 */ /* 0x000fe20007810000 */
[----:B------:R-:W0:Y:S01]  /*14fe0*/  MUFU.TANH R10, R10 ;  /* 0x0000000a000a7308 */ /* 0x000e220000002400 */
[----:B------:R-:W-:Y:S02]  /*14ff0*/  FMUL.FTZ R6, R30, UR6 ;  /* 0x000000061e067c20 */ /* 0x000fe40008410000 */
[----:B------:R-:W-:Y:S01]  /*15000*/  FMNMX.FTZ R12, R111, R12, !PT ;  /* 0x0000000c6f0c7209 */ /* 0x000fe20007810000 */
[----:B------:R-:W-:-:S03]  /*15010*/  FMUL.FTZ R8, R31, UR6 ;  /* 0x000000061f087c20 */ /* 0x000fc60008410000 */
[----:B------:R-:W-:Y:S01]  /*15020*/  FMNMX.FTZ R12, R29, R12, !PT ;  /* 0x0000000c1d0c7209 */ /* 0x000fe20007810000 */
[----:B------:R-:W1:Y:S03]  /*15030*/  MUFU.TANH R14, R14 ;  /* 0x0000000e000e7308 */ /* 0x000e660000002400 */
[----:B------:R-:W-:-:S05]  /*15040*/  FMNMX.FTZ R12, R115, R12, !PT ;  /* 0x0000000c730c7209 */ /* 0x000fca0007810000 */
[----:B------:R-:W2:Y:S01]  /*15050*/  MUFU.TANH R6, R6 ;  /* 0x0000000600067308 */ /* 0x000ea20000002400 */
[----:B------:R-:W-:Y:S01]  /*15060*/  FMNMX.FTZ R12, R117, R12, !PT ;  /* 0x0000000c750c7209 */ /* 0x000fe20007810000 */
[-CC-:B------:R-:W-:Y:S01]  /*15070*/  FFMA.FTZ R182, R45, R88.reuse, -R4.reuse ;  /* 0x000000582db67223 */ /* 0x180fe20000010804 */
[----:B------:R-:W-:-:S05]  /*15080*/  FFMA.FTZ R45, R123, R88, -R4 ;  /* 0x000000587b2d7223 */ /* 0x000fca0000010804 */
[----:B------:R-:W3:Y:S01]  /*15090*/  MUFU.TANH R8, R8 ;  /* 0x0000000800087308 */ /* 0x000ee20000002400 */
[----:B0-----:R-:W-:Y:S01]  /*150a0*/  FSEL R123, R10, -INF , P2 ;  /* 0xff8000000a7b7808 */ /* 0x001fe20001000000 */
[--C-:B------:R-:W-:Y:S01]  /*150b0*/  FFMA.FTZ R178, R35, R88, -R4.reuse ;  /* 0x0000005823b27223 */ /* 0x100fe20000010804 */
[----:B------:R-:W-:Y:S01]  /*150c0*/  FMNMX.FTZ R12, R113, R12, !PT ;  /* 0x0000000c710c7209 */ /* 0x000fe20007810000 */
[-CC-:B------:R-:W-:Y:S01]  /*150d0*/  FFMA.FTZ R35, R47, R88.reuse, -R4.reuse ;  /* 0x000000582f237223 */ /* 0x180fe20000010804 */
[--C-:B------:R-:W-:Y:S01]  /*150e0*/  FFMA.FTZ R47, R127, R88, -R4.reuse ;  /* 0x000000587f2f7223 */ /* 0x100fe20000010804 */
[----:B-1----:R-:W-:Y:S02]  /*150f0*/  FSEL R127, R14, -INF , P3 ;  /* 0xff8000000e7f7808 */ /* 0x002fe40001800000 */
[----:B------:R-:W-:Y:S01]  /*15100*/  FMNMX.FTZ R12, R123, R12, !PT ;  /* 0x0000000c7b0c7209 */ /* 0x000fe20007810000 */
[-CC-:B------:R-:W-:Y:S01]  /*15110*/  FFMA.FTZ R184, R51, R88.reuse, -R4.reuse ;  /* 0x0000005833b87223 */ /* 0x180fe20000010804 */
[----:B------:R-:W-:Y:S01]  /*15120*/  FFMA.FTZ R51, R131, R88, -R4 ;  /* 0x0000005883337223 */ /* 0x000fe20000010804 */
[----:B--2---:R-:W-:-:S02]  /*15130*/  FSEL R131, R6, -INF , P4 ;  /* 0xff80000006837808 */ /* 0x004fc40002000000 */
[----:B------:R-:W-:Y:S01]  /*15140*/  FMNMX.FTZ R12, R127, R12, !PT ;  /* 0x0000000c7f0c7209 */ /* 0x000fe20007810000 */
[--C-:B------:R-:W-:Y:S01]  /*15150*/  FFMA.FTZ R196, R133, R88, -R4.reuse ;  /* 0x0000005885c47223 */ /* 0x100fe20000010804 */
[----:B---3--:R-:W-:Y:S02]  /*15160*/  FSEL R133, R8, -INF , P5 ;  /* 0xff80000008857808 */ /* 0x008fe40002800000 */
[----:B------:R-:W-:Y:S01]  /*15170*/  FMNMX.FTZ R12, R131, R12, !PT ;  /* 0x0000000c830c7209 */ /* 0x000fe20007810000 */
[----:B------:R-:W-:-:S03]  /*15180*/  FFMA.FTZ R31, R37, R88, -R4 ;  /* 0x00000058251f7223 */ /* 0x000fc60000010804 */
[----:B------:R-:W-:Y:S01]  /*15190*/  FMNMX.FTZ R12, R133, R12, !PT ;  /* 0x0000000c850c7209 */ /* 0x000fe20007810000 */
[-CC-:B------:R-:W-:Y:S01]  /*151a0*/  FFMA.FTZ R37, R55, R88.reuse, -R4.reuse ;  /* 0x0000005837257223 */ /* 0x180fe20000010804 */
[----:B------:R-:W-:-:S03]  /*151b0*/  FFMA.FTZ R55, R135, R88, -R4 ;  /* 0x0000005887377223 */ /* 0x000fc60000010804 */
[----:B------:R-:W0:Y:S01]  /*151c0*/  SHFL.BFLY PT, R135, R12, 0x2, 0x1f ;  /* 0x0c401f000c877f89 */ /* 0x000e2200000e0000 */
[-CC-:B------:R-:W-:Y:S01]  /*151d0*/  FFMA.FTZ R180, R41, R88.reuse, -R4.reuse ;  /* 0x0000005829b47223 */ /* 0x180fe20000010804 */
[-CC-:B------:R-:W-:Y:S01]  /*151e0*/  FFMA.FTZ R41, R63, R88.reuse, -R4.reuse ;  /* 0x000000583f297223 */ /* 0x180fe20000010804 */
[----:B------:R-:W-:Y:S01]  /*151f0*/  FFMA.FTZ R63, R139, R88, -R4 ;  /* 0x000000588b3f7223 */ /* 0x000fe20000010804 */
[----:B0-----:R-:W-:-:S05]  /*15200*/  FMNMX.FTZ R6, R12, R135, !PT ;  /* 0x000000870c067209 */ /* 0x001fca0007810000 */
[----:B------:R-:W0:Y:S01]  /*15210*/  SHFL.BFLY PT, R139, R6, 0x1, 0x1f ;  /* 0x0c201f00068b7f89 */ /* 0x000e2200000e0000 */
[-CC-:B------:R-:W-:Y:S01]  /*15220*/  FFMA.FTZ R176, R33, R88.reuse, -R4.reuse ;  /* 0x0000005821b07223 */ /* 0x180fe20000010804 */
[----:B------:R-:W-:Y:S08]  /*15230*/  MUFU.EX2 R27, R27 ;  /* 0x0000001b001b7308 */ /* 0x000ff00000000800 */
[----:B------:R-:W1:Y:S01]  /*15240*/  MUFU.EX2 R176, R176 ;  /* 0x000000b000b07308 */ /* 0x000e620000000800 */
[----:B------:R-:W-:-:S07]  /*15250*/  FFMA.FTZ R33, R43, R88, -R4 ;  /* 0x000000582b217223 */ /* 0x000fce0000010804 */
[----:B------:R-:W2:Y:S01]  /*15260*/  MUFU.EX2 R178, R178 ;  /* 0x000000b200b27308 */ /* 0x000ea20000000800 */
[----:B0-----:R-:W-:-:S07]  /*15270*/  FMNMX.FTZ R92, R6, R139, !PT ;  /* 0x0000008b065c7209 */ /* 0x001fce0007810000 */
[----:B------:R-:W0:Y:S01]  /*15280*/  MUFU.EX2 R31, R31 ;  /* 0x0000001f001f7308 */ /* 0x000e220000000800 */
[C---:B------:R-:W-:Y:S01]  /*15290*/  FSETP.NEU.FTZ.AND P2, PT, R92.reuse, -INF , PT ;  /* 0xff8000005c00780b */ /* 0x040fe20003f5d000 */
[-C--:B------:R-:W-:Y:S01]  /*152a0*/  FMUL.FTZ R26, R92, R88.reuse ;  /* 0x000000585c1a7220 */ /* 0x080fe20000410000 */
[----:B------:R-:W-:-:S04]  /*152b0*/  FFMA.FTZ R179, R179, R88, -R4 ;  /* 0x00000058b3b37223 */ /* 0x000fc80000010804 */
[----:B------:R-:W-:Y:S01]  /*152c0*/  FSEL R26, R26, RZ, P2 ;  /* 0x000000ff1a1a7208 */ /* 0x000fe20001000000 */
[----:B------:R-:W3:Y:S01]  /*152d0*/  MUFU.EX2 R180, R180 ;  /* 0x000000b400b47308 */ /* 0x000ee20000000800 */
[-CC-:B------:R-:W-:Y:S01]  /*152e0*/  FFMA.FTZ R186, R81, R88.reuse, -R4.reuse ;  /* 0x0000005851ba7223 */ /* 0x180fe20000010804 */
[-CC-:B------:R-:W-:Y:S01]  /*152f0*/  FFMA.FTZ R188, R95, R88.reuse, -R4.reuse ;  /* 0x000000585fbc7223 */ /* 0x180fe20000010804 */
[-CC-:B------:R-:W-:Y:S01]  /*15300*/  FFMA.FTZ R43, R119, R88.reuse, -R4.reuse ;  /* 0x00000058772b7223 */ /* 0x180fe20000010804 */
[-CC-:B------:R-:W-:Y:S01]  /*15310*/  FFMA.FTZ R190, R121, R88.reuse, -R4.reuse ;  /* 0x0000005879be7223 */ /* 0x180fe20000010804 */
[----:B------:R-:W-:-:S03]  /*15320*/  FFMA.FTZ R192, R125, R88, -R4 ;  /* 0x000000587dc07223 */ /* 0x000fc60000010804 */
[----:B------:R4:W-:Y:S01]  /*15330*/  MUFU.EX2 R139, R179 ;  /* 0x000000b3008b7308 */ /* 0x0009e20000000800 */
[-CC-:B------:R-:W-:Y:S01]  /*15340*/  FFMA.FTZ R194, R129, R88.reuse, -R4.reuse ;  /* 0x0000005881c27223 */ /* 0x180fe20000010804 */
[-CC-:B------:R-:W-:Y:S01]  /*15350*/  FFMA.FTZ R198, R137, R88.reuse, -R4.reuse ;  /* 0x0000005889c67223 */ /* 0x180fe20000010804 */
[-CC-:B------:R-:W-:Y:S01]  /*15360*/  FFMA.FTZ R200, R141, R88.reuse, -R4.reuse ;  /* 0x000000588dc87223 */ /* 0x180fe20000010804 */
[-CC-:B------:R-:W-:Y:S01]  /*15370*/  FFMA.FTZ R81, R143, R88.reuse, -R4.reuse ;  /* 0x000000588f517223 */ /* 0x180fe20000010804 */
[----:B------:R-:W-:-:S03]  /*15380*/  FFMA.FTZ R202, R145, R88, -R4 ;  /* 0x0000005891ca7223 */ /* 0x000fc60000010804 */
[----:B------:R-:W3:Y:S01]  /*15390*/  MUFU.EX2 R33, R33 ;  /* 0x0000002100217308 */ /* 0x000ee20000000800 */
[-C--:B----4-:R-:W-:Y:S01]  /*153a0*/  FFMA.FTZ R179, R3, R88.reuse, -R26 ;  /* 0x0000005803b37223 */ /* 0x090fe2000001081a */
[----:B-1----:R-:W-:Y:S01]  /*153b0*/  FADD.FTZ R3, R176, R27 ;  /* 0x0000001bb0037221 */ /* 0x002fe20000010000 */
        /* <DEDUP_REMOVED lines=16> */
[----:B------:R-:W1:Y:S01]  /*154c0*/  MUFU.EX2 R182, R182 ;  /* 0x000000b600b67308 */ /* 0x000e620000000800 */
[-CC-:B------:R-:W-:Y:S01]  /*154d0*/  FFMA.FTZ R4, R20, R88.reuse, -R26.reuse ;  /* 0x0000005814047223 */ /* 0x180fe2000001081a */
[----:B--2---:R-:W-:Y:S01]  /*154e0*/  FADD.FTZ R20, R178, R3 ;  /* 0x00000003b2147221 */ /* 0x004fe20000010000 */
[----:B------:R-:W-:-:S03]  /*154f0*/  FFMA.FTZ R177, R5, R88, -R26 ;  /* 0x0000005805b17223 */ /* 0x000fc6000001081a */
[----:B0-----:R-:W-:Y:S02]  /*15500*/  FADD.FTZ R3, R31, R20 ;  /* 0x000000141f037221 */ /* 0x001fe40000010000 */
[----:B------:R-:W0:Y:S02]  /*15510*/  MUFU.EX2 R35, R35 ;  /* 0x0000002300237308 */ /* 0x000e240000000800 */
[----:B---3--:R-:W-:Y:S01]  /*15520*/  FADD.FTZ R20, R180, R3 ;  /* 0x00000003b4147221 */ /* 0x008fe20000010000 */
[----:B------:R-:W-:-:S05]  /*15530*/  FFMA.FTZ R6, R21, R88, -R26 ;  /* 0x0000005815067223 */ /* 0x000fca000001081a */
[----:B------:R-:W2:Y:S01]  /*15540*/  MUFU.EX2 R184, R184 ;  /* 0x000000b800b87308 */ /* 0x000ea20000000800 */
[----:B------:R-:W-:Y:S01]  /*15550*/  FADD.FTZ R3, R33, R20 ;  /* 0x0000001421037221 */ /* 0x000fe20000010000 */
[----:B------:R-:W-:-:S06]  /*15560*/  FFMA.FTZ R181, R83, R88, -R26 ;  /* 0x0000005853b57223 */ /* 0x000fcc000001081a */
[----:B------:R-:W-:Y:S01]  /*15570*/  MUFU.EX2 R177, R177 ;  /* 0x000000b100b17308 */ /* 0x000fe20000000800 */
[----:B-1----:R-:W-:-:S07]  /*15580*/  FADD.FTZ R20, R182, R3 ;  /* 0x00000003b6147221 */ /* 0x002fce0000010000 */
[----:B------:R-:W1:Y:S08]  /*15590*/  MUFU.EX2 R4, R4 ;  /* 0x0000000400047308 */ /* 0x000e700000000800 */
[----:B------:R-:W3:Y:S01]  /*155a0*/  MUFU.EX2 R37, R37 ;  /* 0x0000002500257308 */ /* 0x000ee20000000800 */
[----:B------:R-:W-:-:S07]  /*155b0*/  FFMA.FTZ R8, R7, R88, -R26 ;  /* 0x0000005807087223 */ /* 0x000fce000001081a */
[----:B------:R-:W4:Y:S01]  /*155c0*/  MUFU.EX2 R179, R179 ;  /* 0x000000b300b37308 */ /* 0x000f220000000800 */
[----:B0-----:R-:W-:-:S07]  /*155d0*/  FADD.FTZ R3, R35, R20 ;  /* 0x0000001423037221 */ /* 0x001fce0000010000 */
[----:B------:R-:W0:Y:S01]  /*155e0*/  MUFU.EX2 R186, R186 ;  /* 0x000000ba00ba7308 */ /* 0x000e220000000800 */
[----:B------:R-:W-:-:S07]  /*155f0*/  FFMA.FTZ R183, R105, R88, -R26 ;  /* 0x0000005869b77223 */ /* 0x000fce000001081a */
[----:B------:R-:W0:Y:S01]  /*15600*/  MUFU.EX2 R6, R6 ;  /* 0x0000000600067308 */ /* 0x000e220000000800 */
[----:B--2---:R-:W-:-:S07]  /*15610*/  FADD.FTZ R38, R184, R3 ;  /* 0x00000003b8267221 */ /* 0x004fce0000010000 */
[----:B------:R-:W2:Y:S01]  /*15620*/  MUFU.EX2 R41, R41 ;  /* 0x0000002900297308 */ /* 0x000ea20000000800 */
[----:B-1----:R-:W-:Y:S01]  /*15630*/  FADD.FTZ R20, R177, R4 ;  /* 0x00000004b1147221 */ /* 0x002fe20000010000 */
[----:B------:R-:W-:-:S06]  /*15640*/  FFMA.FTZ R10, R9, R88, -R26 ;  /* 0x00000058090a7223 */ /* 0x000fcc000001081a */
[----:B------:R-:W1:Y:S01]  /*15650*/  MUFU.EX2 R181, R181 ;  /* 0x000000b500b57308 */ /* 0x000e620000000800 */
[----:B---3--:R-:W-:-:S07]  /*15660*/  FADD.FTZ R5, R37, R38 ;  /* 0x0000002625057221 */ /* 0x008fce0000010000 */
[----:B------:R-:W3:Y:S01]  /*15670*/  MUFU.EX2 R188, R188 ;  /* 0x000000bc00bc7308 */ /* 0x000ee20000000800 */
[----:B----4-:R-:W-:Y:S01]  /*15680*/  FADD.FTZ R3, R179, R20 ;  /* 0x00000014b3037221 */ /* 0x010fe20000010000 */
[----:B------:R-:W-:-:S06]  /*15690*/  FFMA.FTZ R185, R11, R88, -R26 ;  /* 0x000000580bb97223 */ /* 0x000fcc000001081a */
[----:B------:R-:W4:Y:S01]  /*156a0*/  MUFU.EX2 R8, R8 ;  /* 0x0000000800087308 */ /* 0x000f220000000800 */
[----:B0-----:R-:W-:-:S07]  /*156b0*/  FADD.FTZ R40, R186, R5 ;  /* 0x00000005ba287221 */ /* 0x001fce0000010000 */
[----:B------:R-:W0:Y:S01]  /*156c0*/  MUFU.EX2 R43, R43 ;  /* 0x0000002b002b7308 */ /* 0x000e220000000800 */
[----:B------:R-:W-:Y:S01]  /*156d0*/  FADD.FTZ R20, R6, R3 ;  /* 0x0000000306147221 */ /* 0x000fe20000010000 */
[----:B------:R-:W-:-:S06]  /*156e0*/  FFMA.FTZ R12, R97, R88, -R26 ;  /* 0x00000058610c7223 */ /* 0x000fcc000001081a */
        /* <DEDUP_REMOVED lines=26> */
[----:B0-----:R-:W-:Y:S01]  /*15890*/  FADD.FTZ R42, R192, R5 ;  /* 0x00000005c02a7221 */ /* 0x001fe20000010000 */
[----:B------:R-:W-:-:S06]  /*158a0*/  FADD.FTZ R20, R12, R3 ;  /* 0x000000030c147221 */ /* 0x000fcc0000010000 */
[----:B------:R-:W0:Y:S01]  /*158b0*/  MUFU.EX2 R189, R189 ;  /* 0x000000bd00bd7308 */ /* 0x000e220000000800 */
[----:B------:R-:W-:Y:S01]  /*158c0*/  FFMA.FTZ R28, R39, R88, -R26 ;  /* 0x00000058271c7223 */ /* 0x000fe2000001081a */
[----:B--2---:R-:W-:Y:S01]  /*158d0*/  FADD.FTZ R3, R47, R42 ;  /* 0x0000002a2f037221 */ /* 0x004fe20000010000 */
[----:B-1----:R-:W-:-:S05]  /*158e0*/  FADD.FTZ R5, R187, R20 ;  /* 0x00000014bb057221 */ /* 0x002fca0000010000 */
[----:B------:R-:W1:Y:S01]  /*158f0*/  MUFU.EX2 R24, R24 ;  /* 0x0000001800187308 */ /* 0x000e620000000800 */
[----:B------:R-:W-:Y:S01]  /*15900*/  FFMA.FTZ R193, R93, R88, -R26 ;  /* 0x000000585dc17223 */ /* 0x000fe2000001081a */
[----:B---3--:R-:W-:Y:S01]  /*15910*/  FADD.FTZ R42, R194, R3 ;  /* 0x00000003c22a7221 */ /* 0x008fe20000010000 */
[----:B------:R-:W-:-:S05]  /*15920*/  @!P1 PRMT R3, RZ, 0x654, R0 ;  /* 0x00000654ff039816 */ /* 0x000fca0000000000 */
[----:B------:R-:W2:Y:S01]  /*15930*/  MUFU.EX2 R191, R191 ;  /* 0x000000bf00bf7308 */ /* 0x000ea20000000800 */
[----:B----4-:R-:W-:Y:S01]  /*15940*/  FADD.FTZ R20, R14, R5 ;  /* 0x000000050e147221 */ /* 0x010fe20000010000 */
[-CC-:B------:R-:W-:Y:S01]  /*15950*/  FFMA.FTZ R30, R75, R88.reuse, -R26.reuse ;  /* 0x000000584b1e7223 */ /* 0x180fe2000001081a */
[----:B------:R0:W-:Y:S05]  /*15960*/  @!P1 SYNCS.ARRIVE.TRANS64.RED.A1T0 RZ, [R3+URZ], RZ ;  /* 0x000000ff03ff99a7 */ /* 0x0001ea000810043f */
[----:B------:R-:W3:Y:S01]  /*15970*/  MUFU.EX2 R51, R51 ;  /* 0x0000003300337308 */ /* 0x000ee20000000800 */
[----:B------:R-:W-:Y:S01]  /*15980*/  FFMA.FTZ R195, R53, R88, -R26 ;  /* 0x0000005835c37223 */ /* 0x000fe2000001081a */
[----:B0-----:R-:W-:-:S06]  /*15990*/  FADD.FTZ R3, R189, R20 ;  /* 0x00000014bd037221 */ /* 0x001fcc0000010000 */
[----:B------:R-:W0:Y:S08]  /*159a0*/  MUFU.EX2 R28, R28 ;  /* 0x0000001c001c7308 */ /* 0x000e300000000800 */
[----:B------:R-:W4:Y:S01]  /*159b0*/  MUFU.EX2 R196, R196 ;  /* 0x000000c400c47308 */ /* 0x000f220000000800 */
[----:B-1----:R-:W-:Y:S01]  /*159c0*/  FADD.FTZ R20, R24, R3 ;  /* 0x0000000318147221 */ /* 0x002fe20000010000 */
[----:B------:R-:W-:-:S06]  /*159d0*/  FFMA.FTZ R32, R77, R88, -R26 ;  /* 0x000000584d207223 */ /* 0x000fcc000001081a */
[----:B------:R-:W1:Y:S08]  /*159e0*/  MUFU.EX2 R193, R193 ;  /* 0x000000c100c17308 */ /* 0x000e700000000800 */
[----:B------:R-:W1:Y:S01]  /*159f0*/  MUFU.EX2 R55, R55 ;  /* 0x0000003700377308 */ /* 0x000e620000000800 */
[----:B--2---:R-:W-:Y:S01]  /*15a00*/  FADD.FTZ R3, R191, R20 ;  /* 0x00000014bf037221 */ /* 0x004fe20000010000 */
[----:B------:R-:W-:-:S06]  /*15a10*/  FFMA.FTZ R197, R79, R88, -R26 ;  /* 0x000000584fc57223 */ /* 0x000fcc000001081a */
[----:B------:R-:W2:Y:S01]  /*15a20*/  MUFU.EX2 R30, R30 ;  /* 0x0000001e001e7308 */ /* 0x000ea20000000800 */
[----:B---3--:R-:W-:-:S07]  /*15a30*/  FADD.FTZ R5, R51, R42 ;  /* 0x0000002a33057221 */ /* 0x008fce0000010000 */
[----:B------:R-:W3:Y:S01]  /*15a40*/  MUFU.EX2 R198, R198 ;  /* 0x000000c600c67308 */ /* 0x000ee20000000800 */
[----:B0-----:R-:W-:Y:S01]  /*15a50*/  FADD.FTZ R20, R28, R3 ;  /* 0x000000031c147221 */ /* 0x001fe20000010000 */
[----:B------:R-:W-:-:S06]  /*15a60*/  FFMA.FTZ R34, R67, R88, -R26 ;  /* 0x0000005843227223 */ /* 0x000fcc000001081a */
[----:B------:R-:W0:Y:S01]  /*15a70*/  MUFU.EX2 R195, R195 ;  /* 0x000000c300c37308 */ /* 0x000e220000000800 */
[----:B----4-:R-:W-:-:S07]  /*15a80*/  FADD.FTZ R44, R196, R5 ;  /* 0x00000005c42c7221 */ /* 0x010fce0000010000 */
[----:B------:R-:W4:Y:S01]  /*15a90*/  MUFU.EX2 R63, R63 ;  /* 0x0000003f003f7308 */ /* 0x000f220000000800 */
[----:B-1----:R-:W-:Y:S01]  /*15aa0*/  FADD.FTZ R3, R193, R20 ;  /* 0x00000014c1037221 */ /* 0x002fe20000010000 */
[----:B------:R-:W-:-:S06]  /*15ab0*/  FFMA.FTZ R199, R73, R88, -R26 ;  /* 0x0000005849c77223 */ /* 0x000fcc000001081a */
[----:B------:R-:W1:Y:S01]  /*15ac0*/  MUFU.EX2 R32, R32 ;  /* 0x0000002000207308 */ /* 0x000e620000000800 */
[----:B------:R-:W-:-:S07]  /*15ad0*/  FADD.FTZ R5, R55, R44 ;  /* 0x0000002c37057221 */ /* 0x000fce0000010000 */
        /* <DEDUP_REMOVED lines=32> */
[----:B---3--:R-:W-:-:S06]  /*15ce0*/  FADD.FTZ R46, R204, R5 ;  /* 0x00000005cc2e7221 */ /* 0x008fcc0000010000 */
[----:B------:R-:W2:Y:S01]  /*15cf0*/  MUFU.EX2 R203, R203 ;  /* 0x000000cb00cb7308 */ /* 0x000ea20000000800 */
[----:B------:R-:W-:-:S07]  /*15d00*/  FFMA.FTZ R85, R85, R88, -R26 ;  /* 0x0000005855557223 */ /* 0x000fce000001081a */
        /* <DEDUP_REMOVED lines=34> */
[----:B----4-:R-:W-:Y:S01]  /*15f30*/  FADD.FTZ R5, R129, R48 ;  /* 0x0000003081057221 */ /* 0x010fe20000010000 */
[----:B------:R-:W-:-:S06]  /*15f40*/  FFMA.FTZ R115, R115, R88, -R26 ;  /* 0x0000005873737223 */ /* 0x000fcc000001081a */
[----:B------:R-:W4:Y:S01]  /*15f50*/  MUFU.EX2 R214, R214 ;  /* 0x000000d600d67308 */ /* 0x000f220000000800 */
[-CC-:B------:R-:W-:Y:S01]  /*15f60*/  FFMA.FTZ R117, R117, R88.reuse, -R26.reuse ;  /* 0x0000005875757223 */ /* 0x180fe2000001081a */
[-CC-:B------:R-:W-:Y:S01]  /*15f70*/  FFMA.FTZ R113, R113, R88.reuse, -R26.reuse ;  /* 0x0000005871717223 */ /* 0x180fe2000001081a */
[-CC-:B------:R-:W-:Y:S01]  /*15f80*/  FFMA.FTZ R123, R123, R88.reuse, -R26.reuse ;  /* 0x000000587b7b7223 */ /* 0x180fe2000001081a */
[-CC-:B------:R-:W-:Y:S01]  /*15f90*/  FFMA.FTZ R127, R127, R88.reuse, -R26.reuse ;  /* 0x000000587f7f7223 */ /* 0x180fe2000001081a */
[----:B------:R-:W-:-:S03]  /*15fa0*/  FFMA.FTZ R131, R131, R88, -R26 ;  /* 0x0000005883837223 */ /* 0x000fc6000001081a */
[----:B------:R-:W4:Y:S01]  /*15fb0*/  MUFU.EX2 R211, R211 ;  /* 0x000000d300d37308 */ /* 0x000f220000000800 */
[----:B------:R-:W-:Y:S01]  /*15fc0*/  FFMA.FTZ R133, R133, R88, -R26 ;  /* 0x0000005885857223 */ /* 0x000fe2000001081a */
[----:B-1----:R-:W-:Y:S01]  /*15fd0*/  FADD.FTZ R20, R42, R3 ;  /* 0x000000032a147221 */ /* 0x002fe20000010000 */
[----:B------:R-:W-:-:S05]  /*15fe0*/  FADD.FTZ R48, R212, R5 ;  /* 0x00000005d4307221 */ /* 0x000fca0000010000 */
[----:B------:R-:W1:Y:S01]  /*15ff0*/  MUFU.EX2 R137, R137 ;  /* 0x0000008900897308 */ /* 0x000e620000000800 */
[----:B--2---:R-:W-:Y:S01]  /*16000*/  FADD.FTZ R3, R209, R20 ;  /* 0x00000014d1037221 */ /* 0x004fe20000010000 */
[----:B---3--:R-:W-:-:S06]  /*16010*/  FADD.FTZ R5, R135, R48 ;  /* 0x0000003087057221 */ /* 0x008fcc0000010000 */
[----:B------:R-:W2:Y:S08]  /*16020*/  MUFU.EX2 R26, R111 ;  /* 0x0000006f001a7308 */ /* 0x000eb00000000800 */
[----:B------:R-:W3:Y:S01]  /*16030*/  MUFU.EX2 R216, R216 ;  /* 0x000000d800d87308 */ /* 0x000ee20000000800 */
[----:B0-----:R-:W-:Y:S01]  /*16040*/  FADD.FTZ R20, R44, R3 ;  /* 0x000000032c147221 */ /* 0x001fe20000010000 */
[----:B----4-:R-:W-:-:S06]  /*16050*/  FADD.FTZ R50, R214, R5 ;  /* 0x00000005d6327221 */ /* 0x010fcc0000010000 */
[----:B------:R-:W0:Y:S01]  /*16060*/  MUFU.EX2 R29, R29 ;  /* 0x0000001d001d7308 */ /* 0x000e220000000800 */
[----:B------:R-:W-:Y:S01]  /*16070*/  FADD.FTZ R3, R211, R20 ;  /* 0x00000014d3037221 */ /* 0x000fe20000010000 */
[----:B-1----:R-:W-:-:S06]  /*16080*/  FADD.FTZ R5, R137, R50 ;  /* 0x0000003289057221 */ /* 0x002fcc0000010000 */
[----:B------:R-:W1:Y:S01]  /*16090*/  MUFU.EX2 R46, R115 ;  /* 0x00000073002e7308 */ /* 0x000e620000000800 */
[----:B--2---:R-:W-:Y:S01]  /*160a0*/  FADD.FTZ R52, R26, R3 ;  /* 0x000000031a347221 */ /* 0x004fe20000010000 */
[----:B---3--:R-:W-:-:S06]  /*160b0*/  FADD.FTZ R50, R216, R5 ;  /* 0x00000005d8327221 */ /* 0x008fcc0000010000 */
[----:B------:R-:W2:Y:S01]  /*160c0*/  MUFU.EX2 R117, R117 ;  /* 0x0000007500757308 */ /* 0x000ea20000000800 */
[----:B0-----:R-:W-:-:S07]  /*160d0*/  FADD.FTZ R3, R29, R52 ;  /* 0x000000341d037221 */ /* 0x001fce0000010000 */
[----:B------:R-:W0:Y:S01]  /*160e0*/  MUFU.EX2 R48, R113 ;  /* 0x0000007100307308 */ /* 0x000e220000000800 */
[----:B------:R-:W-:Y:S01]  /*160f0*/  FADD.FTZ R5, R139, R50 ;  /* 0x000000328b057221 */ /* 0x000fe20000010000 */
[----:B------:R-:W-:Y:S01]  /*16100*/  F2FP.F16.F32.PACK_AB R177, R4, R177 ;  /* 0x000000b104b1723e */ /* 0x000fe200000000ff */
[----:B-1----:R-:W-:-:S05]  /*16110*/  FADD.FTZ R4, R46, R3 ;  /* 0x000000032e047221 */ /* 0x002fca0000010000 */
[----:B------:R-:W1:Y:S01]  /*16120*/  MUFU.EX2 R123, R123 ;  /* 0x0000007b007b7308 */ /* 0x000e620000000800 */
[----:B--2---:R-:W-:-:S07]  /*16130*/  FADD.FTZ R3, R117, R4 ;  /* 0x0000000475037221 */ /* 0x004fce0000010000 */
[----:B------:R-:W2:Y:S01]  /*16140*/  MUFU.EX2 R50, R127 ;  /* 0x0000007f00327308 */ /* 0x000ea20000000800 */
[----:B------:R-:W-:Y:S01]  /*16150*/  F2FP.F16.F32.PACK_AB R179, R6, R179 ;  /* 0x000000b306b3723e */ /* 0x000fe200000000ff */
[----:B0-----:R-:W-:-:S06]  /*16160*/  FADD.FTZ R6, R48, R3 ;  /* 0x0000000330067221 */ /* 0x001fcc0000010000 */
[----:B------:R-:W0:Y:S01]  /*16170*/  MUFU.EX2 R218, R218 ;  /* 0x000000da00da7308 */ /* 0x000e220000000800 */
[----:B------:R-:W-:-:S07]  /*16180*/  ISETP.GE.AND P2, PT, R161, 0xb1, PT ;  /* 0x000000b1a100780c */ /* 0x000fce0003f46270 */
[----:B------:R-:W3:Y:S01]  /*16190*/  MUFU.EX2 R131, R131 ;  /* 0x0000008300837308 */ /* 0x000ee20000000800 */
[----:B-1----:R-:W-:-:S07]  /*161a0*/  FADD.FTZ R3, R123, R6 ;  /* 0x000000067b037221 */ /* 0x002fce0000010000 */
[----:B------:R-:W1:Y:S08]  /*161b0*/  MUFU.EX2 R141, R141 ;  /* 0x0000008d008d7308 */ /* 0x000e700000000800 */
[----:B------:R-:W4:Y:S01]  /*161c0*/  MUFU.EX2 R4, R133 ;  /* 0x0000008500047308 */ /* 0x000f220000000800 */
[----:B------:R-:W-:Y:S01]  /*161d0*/  F2FP.F16.F32.PACK_AB R205, R0, R205 ;  /* 0x000000cd00cd723e */ /* 0x000fe200000000ff */
[----:B--2---:R-:W-:Y:S01]  /*161e0*/  FADD.FTZ R0, R50, R3 ;  /* 0x0000000332007221 */ /* 0x004fe20000010000 */
[----:B0-----:R-:W-:Y:S01]  /*161f0*/  FADD.FTZ R20, R218, R5 ;  /* 0x00000005da147221 */ /* 0x001fe20000010000 */
[----:B------:R-:W-:Y:S01]  /*16200*/  IMAD.U32 R236, RZ, RZ, UR52 ;  /* 0x00000034ffec7e24 */ /* 0x000fe2000f8e00ff */
[----:B------:R-:W-:Y:S01]  /*16210*/  MOV R235, UR49 ;  /* 0x0000003100eb7c02 */ /* 0x000fe20008000f00 */
[----:B---3--:R-:W-:Y:S01]  /*16220*/  FADD.FTZ R15, R131, R0 ;  /* 0x00000000830f7221 */ /* 0x008fe20000010000 */
[----:B------:R-:W-:-:S02]  /*16230*/  IMAD.U32 R237, RZ, RZ, UR53 ;  /* 0x00000035ffed7e24 */ /* 0x000fc4000f8e00ff */
[----:B------:R-:W-:Y:S02]  /*16240*/  IMAD.U32 R234, RZ, RZ, UR48 ;  /* 0x00000030ffea7e24 */ /* 0x000fe4000f8e00ff */
[----:B------:R-:W-:Y:S02]  /*16250*/  IMAD.U32 R232, RZ, RZ, UR44 ;  /* 0x0000002cffe87e24 */ /* 0x000fe4000f8e00ff */
[----:B------:R-:W-:Y:S02]  /*16260*/  IMAD.U32 R233, RZ, RZ, UR45 ;  /* 0x0000002dffe97e24 */ /* 0x000fe4000f8e00ff */
[----:B------:R-:W-:Y:S02]  /*16270*/  IMAD.U32 R230, RZ, RZ, UR40 ;  /* 0x00000028ffe67e24 */ /* 0x000fe4000f8e00ff */
[----:B------:R-:W-:Y:S01]  /*16280*/  IMAD.U32 R231, RZ, RZ, UR41 ;  /* 0x00000029ffe77e24 */ /* 0x000fe2000f8e00ff */
[----:B------:R-:W-:Y:S01]  /*16290*/  F2FP.F16.F32.PACK_AB R176, R27, R176 ;  /* 0x000000b01bb0723e */ /* 0x000fe200000000ff */
[----:B-1----:R-:W-:Y:S01]  /*162a0*/  FADD.FTZ R20, R141, R20 ;  /* 0x000000148d147221 */ /* 0x002fe20000010000 */
[----:B------:R-:W-:Y:S01]  /*162b0*/  F2FP.F16.F32.PACK_AB R178, R31, R178 ;  /* 0x000000b21fb2723e */ /* 0x000fe200000000ff */
[----:B----4-:R-:W-:Y:S01]  /*162c0*/  FADD.FTZ R15, R4, R15 ;  /* 0x0000000f040f7221 */ /* 0x010fe20000010000 */
[----:B------:R-:W-:Y:S01]  /*162d0*/  F2FP.F16.F32.PACK_AB R180, R33, R180 ;  /* 0x000000b421b4723e */ /* 0x000fe200000000ff */
[--C-:B------:R-:W-:Y:S01]  /*162e0*/  IMAD.MOV.U32 R86, RZ, RZ, R87.reuse ;  /* 0x000000ffff567224 */ /* 0x100fe200078e0057 */
        /* <DEDUP_REMOVED lines=76> */
[-C--:B------:R-:W-:Y:S01]  /*167b0*/  MOV R85, R87.reuse ;  /* 0x0000005700557202 */ /* 0x080fe20000000f00 */
        /* <DEDUP_REMOVED lines=14> */
[----:B------:R-:W-:Y:S01]  /*168a0*/  IMAD.MOV.U32 R24, RZ, RZ, R87 ;  /* 0x000000ffff187224 */ /* 0x000fe200078e0057 */
[----:B------:R-:W-:-:S02]  /*168b0*/  MOV R53, R87 ;  /* 0x0000005700357202 */ /* 0x000fc40000000f00 */
[-C--:B------:R-:W-:Y:S02]  /*168c0*/  MOV R49, R87.reuse ;  /* 0x0000005700317202 */ /* 0x080fe40000000f00 */
[-C--:B------:R-:W-:Y:S02]  /*168d0*/  MOV R45, R87.reuse ;  /* 0x00000057002d7202 */ /* 0x080fe40000000f00 */
[-C--:B------:R-:W-:Y:S02]  /*168e0*/  MOV R41, R87.reuse ;  /* 0x0000005700297202 */ /* 0x080fe40000000f00 */
[-C--:B------:R-:W-:Y:S02]  /*168f0*/  MOV R37, R87.reuse ;  /* 0x0000005700257202 */ /* 0x080fe40000000f00 */
[-C--:B------:R-:W-:Y:S02]  /*16900*/  MOV R33, R87.reuse ;  /* 0x0000005700217202 */ /* 0x080fe40000000f00 */
[----:B------:R-:W-:-:S02]  /*16910*/  MOV R29, R87 ;  /* 0x00000057001d7202 */ /* 0x000fc40000000f00 */
[----:B------:R-:W-:Y:S01]  /*16920*/  MOV R25, R87 ;  /* 0x0000005700197202 */ /* 0x000fe20000000f00 */
[----:B------:R-:W-:Y:S06]  /*16930*/  @!P2 BRA `(.L_x_783) ;  /* 0x00000068000ca947 */ /* 0x000fec0003800000 */
[----:B------:R0:W5:Y:S01]  /*16940*/  LDL.LU R5, [R1] ;  /* 0x0000000001057983 */ /* 0x0001620000300800 */
        /* <DEDUP_REMOVED lines=35> */
[----:B0-----:R-:W-:-:S07]  /*16b80*/  CS2R R24, SRZ ;  /* 0x0000000000187805 */ /* 0x001fce000001ff00 */
.L_x_793:
[----:B------:R-:W2:Y:S01]  /*16b90*/  LDL R7, [R1+0x18] ;  /* 0x0000180001077983 */ /* 0x000ea20000100800 */
[----:B------:R-:W-:Y:S01]  /*16ba0*/  VIADD R222, R6, 0x1 ;  /* 0x0000000106de7836 */ /* 0x000fe20000000000 */
[----:B------:R-:W-:Y:S05]  /*16bb0*/  YIELD ;  /* 0x0000000000007946 */ /* 0x000fea0003800000 */
[----:B------:R-:W-:-:S04]  /*16bc0*/  ISETP.NE.AND P3, PT, R222, 0x2, PT ;  /* 0x00000002de00780c */ /* 0x000fc80003f65270 */
[----:B------:R-:W-:Y:S02]  /*16bd0*/  SEL R8, RZ, 0x1, P3 ;  /* 0x00000001ff087807 */ /* 0x000fe40001800000 */
[----:B------:R-:W-:Y:S02]  /*16be0*/  SEL R222, R222, RZ, P3 ;  /* 0x000000ffdede7207 */ /* 0x000fe40001800000 */
[----:B-----5:R-:W-:-:S05]  /*16bf0*/  LOP3.LUT R8, R5, R8, RZ, 0x3c, !PT ;  /* 0x0000000805087212 */ /* 0x020fca00078e3cff */
[----:B------:R0:W-:Y:S01]  /*16c00*/  STL [R1], R8 ;  /* 0x0000000801007387 */ /* 0x0001e20000100800 */
[----:B--2---:R-:W-:-:S13]  /*16c10*/  ISETP.NE.AND P2, PT, R7, RZ, PT ;  /* 0x000000ff0700720c */ /* 0x004fda0003f45270 */
[----:B0-----:R-:W-:Y:S05]  /*16c20*/  @P2 BRA `(.L_x_784) ;  /* 0x0000000000302947 */ /* 0x001fea0003800000 */
[----:B------:R-:W-:Y:S05]  /*16c30*/  @!P0 BRA `(.L_x_785) ;  /* 0x0000000000048947 */ /* 0x000fea0003800000 */
[----:B------:R-:W-:Y:S01]  /*16c40*/  BPT.TRAP 0x1 ;  /* 0x000000040000795c */ /* 0x000fe20000300000 */
.L_x_785:
[----:B------:R-:W-:Y:S01]  /*16c50*/  IMAD R7, R222, 0x8, R2 ;  /* 0x00000008de077824 */ /* 0x000fe200078e0202 */
[----:B------:R-:W-:-:S04]  /*16c60*/  SHF.L.U32 R8, R8, 0x1f, RZ ;  /* 0x0000001f08087819 */ /* 0x000fc800000006ff */
[----:B------:R0:W1:Y:S01]  /*16c70*/  SYNCS.PHASECHK.TRANS64.TRYWAIT P3, [R7+URZ+0x34830], R8 ;  /* 0x03483008070075a7 */ /* 0x000062000806017f */
[----:B------:R-:W-:Y:S05]  /*16c80*/  @!P0 BRA `(.L_x_786) ;  /* 0x0000000000048947 */ /* 0x000fea0003800000 */
[----:B------:R-:W-:Y:S01]  /*16c90*/  BPT.TRAP 0x1 ;  /* 0x000000040000795c */ /* 0x000fe20000300000 */
.L_x_786:
[----:B------:R-:W-:Y:S04]  /*16ca0*/  BSSY B0, `(.L_x_784) ;  /* 0x0000004000007945 */ /* 0x000fe80003800000 */
[----:B-1----:R-:W-:Y:S05]  /*16cb0*/  @P3 BRA `(.L_x_787) ;  /* 0x0000000000083947 */ /* 0x002fea0003800000 */
[----:B------:R-:W1:Y:S02]  /*16cc0*/  SYNCS.PHASECHK.TRANS64.TRYWAIT P3, [R7+URZ+0x34830], R8 ;  /* 0x03483008070075a7 */ /* 0x000e64000806017f */
[----:B-1----:R-:W-:Y:S05]  /*16cd0*/  @!P3 BRA `(.L_x_788) ;  /* 0x0000010c000cb947 */ /* 0x002fea0003800000 */
.L_x_787:
[----:B------:R-:W-:Y:S05]  /*16ce0*/  BSYNC B0 ;  /* 0x0000000000007941 */ /* 0x000fea0003800000 */
.L_x_784:
[----:B------:R-:W2:Y:S04]  /*16cf0*/  LDL R10, [R1+0x1c] ;  /* 0x00001c00010a7983 */ /* 0x000ea80000100800 */
[----:B01----:R-:W3:Y:S01]  /*16d00*/  LDL.64 R8, [R1+0x10] ;  /* 0x0000100001087983 */ /* 0x003ee20000100a00 */
[----:B------:R-:W0:Y:S01]  /*16d10*/  S2R R7, SR_TID.X ;  /* 0x0000000000077919 */ /* 0x000e220000002100 */
[----:B------:R-:W-:Y:S05]  /*16d20*/  WARPSYNC.ALL ;  /* 0x0000000000007948 */ /* 0x000fea0003800000 */
[----:B------:R-:W-:Y:S01]  /*16d30*/  IMAD.MOV.U32 R11, RZ, RZ, 0x40000040 ;  /* 0x40000040ff0b7424 */ /* 0x000fe200078e00ff */
[----:B------:R-:W4:Y:S01]  /*16d40*/  LDL.64 R92, [R1+0x8] ;  /* 0x00000800015c7983 */ /* 0x000f220000100a00 */
[----:B0-----:R-:W-:-:S04]  /*16d50*/  SHF.R.U32.HI R7, RZ, 0x7, R7 ;  /* 0x00000007ff077819 */ /* 0x001fc80000011607 */
[----:B------:R-:W-:-:S05]  /*16d60*/  IADD3 R7, R7, 0x8, RZ ;  /* 0x0000000807077810 */ /* 0x000fca0007ffe0ff */
[----:B------:R0:W-:Y:S01]  /*16d70*/  BAR.SYNC.DEFER_BLOCKING R7, 0x100 ;  /* 0x000400070000751d */ /* 0x0001e20000010000 */
[----:B------:R-:W-:-:S05]  /*16d80*/  R2UR UR15, R11 ;  /* 0x000000000b0f72ca */ /* 0x000fca00000e0000 */
[----:B------:R-:W-:Y:S01]  /*16d90*/  WARPGROUP.ARRIVE ;  /* 0x00000000000079c5 */ /* 0x000fe20000000000 */
[----:B------:R-:W-:-:S04]  /*16da0*/  MOV R89, 0x40000040 ;  /* 0x4000004000597802 */ /* 0x000fc80000000f00 */
[----:B------:R-:W-:Y:S01]  /*16db0*/  R2UR UR19, R89 ;  /* 0x00000000591372ca */ /* 0x000fe200000e0000 */
[----:B------:R-:W-:Y:S01]  /*16dc0*/  IMAD.MOV.U32 R13, RZ, RZ, 0x40000040 ;  /* 0x40000040ff0d7424 */ /* 0x000fe200078e00ff */
[----:B------:R-:W-:Y:S02]  /*16dd0*/  MOV R229, UR39 ;  /* 0x0000002700e57c02 */ /* 0x000fe40008000f00 */
[----:B------:R-:W-:Y:S02]  /*16de0*/  MOV R228, UR38 ;  /* 0x0000002600e47c02 */ /* 0x000fe40008000f00 */
[----:B------:R-:W-:Y:S02]  /*16df0*/  R2UR UR39, R13 ;  /* 0x000000000d2772ca */ /* 0x000fe400000e0000 */
[----:B------:R-:W-:Y:S02]  /*16e00*/  MOV R227, UR37 ;  /* 0x0000002500e37c02 */ /* 0x000fe40008000f00 */
[----:B------:R-:W-:Y:S01]  /*16e10*/  MOV R226, UR36 ;  /* 0x0000002400e27c02 */ /* 0x000fe20008000f00 */
[----:B------:R-:W-:Y:S01]  /*16e20*/  IMAD.MOV.U32 R91, RZ, RZ, 0x40000040 ;  /* 0x40000040ff5b7424 */ /* 0x000fe200078e00ff */
[----:B------:R-:W-:-:S04]  /*16e30*/  R2UR UR25, R89 ;  /* 0x00000000591972ca */ /* 0x000fc800000e0000 */
[----:B------:R-:W-:Y:S02]  /*16e40*/  R2UR UR59, R91 ;  /* 0x000000005b3b72ca */ /* 0x000fe400000e0000 */
[----:B------:R-:W-:-:S11]  /*16e50*/  R2UR UR27, R89 ;  /* 0x00000000591b72ca */ /* 0x000fd600000e0000 */
[----:B0-----:R-:W-:Y:S01]  /*16e60*/  MOV R7, UR59 ;  /* 0x0000003b00077c02 */ /* 0x001fe20008000f00 */
[----:B------:R-:W-:Y:S01]  /*16e70*/  UMOV UR59, UR25 ;  /* 0x00000019003b7c82 */ /* 0x000fe20008000000 */
[----:B--2---:R-:W-:Y:S01]  /*16e80*/  IMAD R10, R222, 0xb00, R10 ;  /* 0x00000b00de0a7824 */ /* 0x004fe200078e020a */
[----:B---3--:R-:W-:Y:S02]  /*16e90*/  R2UR UR8, R8 ;  /* 0x00000000080872ca */ /* 0x008fe400000e0000 */
[----:B------:R-:W-:Y:S02]  /*16ea0*/  R2UR UR9, R9 ;  /* 0x00000000090972ca */ /* 0x000fe400000e0000 */
[----:B------:R-:W-:-:S09]  /*16eb0*/  R2UR UR14, R10 ;  /* 0x000000000a0e72ca */ /* 0x000fd200000e0000 */
[----:B------:R-:W-:Y:S02]  /*16ec0*/  UMOV UR12, UR8 ;  /* 0x00000008000c7c82 */ /* 0x000fe40008000000 */
[----:B------:R-:W-:Y:S02]  /*16ed0*/  UMOV UR13, UR9 ;  /* 0x00000009000d7c82 */ /* 0x000fe40008000000 */
[----:B------:R-:W-:Y:S01]  /*16ee0*/  HGMMA.64x16x16.F32 R168, gdesc[UR12], RZ, !UPT, gsb0 ;  /* 0x002000000ca879f0 */ /* 0x000fe2000c0008ff */
[----:B------:R-:W-:-:S05]  /*16ef0*/  VIADD R88, R10, 0x80 ;  /* 0x000000800a587836 */ /* 0x000fca0000000000 */
[----:B------:R-:W-:Y:S01]  /*16f00*/  R2UR UR18, R88 ;  /* 0x00000000581272ca */ /* 0x000fe200000e0000 */
[----:B------:R-:W-:Y:S01]  /*16f10*/  UMOV UR16, UR8 ;  /* 0x0000000800107c82 */ /* 0x000fe20008000000 */
[----:B------:R-:W-:Y:S01]  /*16f20*/  UMOV UR17, UR9 ;  /* 0x0000000900117c82 */ /* 0x000fe20008000000 */
[----:B------:R-:W-:Y:S02]  /*16f30*/  WARPGROUP.DEPBAR.LE gsb0, 0x0 ;  /* 0x00008000000079c5 */ /* 0x000fe40000010000 */
[----:B------:R-:W-:-:S08]  /*16f40*/  WARPGROUP.ARRIVE ;  /* 0x00000000000079c5 */ /* 0x000fd00000000000 */
[----:B------:R-:W-:Y:S01]  /*16f50*/  HGMMA.64x16x16.F32 R160, gdesc[UR16], RZ, !UPT, gsb0 ;  /* 0x0020000010a079f0 */ /* 0x000fe2000c0008ff */
[----:B------:R-:W-:-:S05]  /*16f60*/  VIADD R12, R10, 0x100 ;  /* 0x000001000a0c7836 */ /* 0x000fca0000000000 */
[----:B------:R-:W-:Y:S01]  /*16f70*/  R2UR UR38, R12 ;  /* 0x000000000c2672ca */ /* 0x000fe200000e0000 */
[----:B------:R-:W-:Y:S01]  /*16f80*/  UMOV UR36, UR8 ;  /* 0x0000000800247c82 */ /* 0x000fe20008000000 */
[----:B------:R-:W-:Y:S01]  /*16f90*/  UMOV UR37, UR9 ;  /* 0x0000000900257c82 */ /* 0x000fe20008000000 */
[C---:B------:R-:W-:Y:S01]  /*16fa0*/  VIADD R88, R10.reuse, 0x180 ;  /* 0x000001800a587836 */ /* 0x040fe20000000000 */
[----:B------:R-:W-:-:S04]  /*16fb0*/  IADD3 R90, R10, 0x280, RZ ;  /* 0x000002800a5a7810 */ /* 0x000fc80007ffe0ff */
[----:B------:R-:W-:Y:S01]  /*16fc0*/  R2UR UR26, R88 ;  /* 0x00000000581a72ca */ /* 0x000fe200000e0000 */
[----:B------:R-:W-:Y:S01]  /*16fd0*/  VIADD R88, R10, 0x300 ;  /* 0x000003000a587836 */ /* 0x000fe20000000000 */
[----:B------:R-:W-:Y:S02]  /*16fe0*/  WARPGROUP.DEPBAR.LE gsb0, 0x0 ;  /* 0x00008000000079c5 */ /* 0x000fe40000010000 */
[----:B------:R-:W-:-:S06]  /*16ff0*/  WARPGROUP.ARRIVE ;  /* 0x00000000000079c5 */ /* 0x000fcc0000000000 */
[----:B------:R-:W-:Y:S01]  /*17000*/  HGMMA.64x16x16.F32 R152, gdesc[UR36], RZ, !UPT, gsb0 ;  /* 0x00200000249879f0 */ /* 0x000fe2000c0008ff */
[----:B------:R-:W-:Y:S01]  /*17010*/  R2UR UR34, R90 ;  /* 0x000000005a2272ca */ /* 0x000fe200000e0000 */
[----:B------:R-:W-:Y:S01]  /*17020*/  VIADD R90, R10, 0x480 ;  /* 0x000004800a5a7836 */ /* 0x000fe20000000000 */
[----:B------:R-:W-:Y:S02]  /*17030*/  R2UR UR42, R88 ;  /* 0x00000000582a72ca */ /* 0x000fe400000e0000 */
[----:B------:R-:W-:Y:S02]  /*17040*/  IADD3 R88, R10, 0x400, RZ ;  /* 0x000004000a587810 */ /* 0x000fe40007ffe0ff */
[----:B------:R-:W-:Y:S02]  /*17050*/  R2UR UR54, R90 ;  /* 0x000000005a3672ca */ /* 0x000fe400000e0000 */
[----:B------:R-:W-:Y:S01]  /*17060*/  R2UR UR50, R88 ;  /* 0x00000000583272ca */ /* 0x000fe200000e0000 */
[C---:B------:R-:W-:Y:S01]  /*17070*/  VIADD R88, R10.reuse, 0x2 ;  /* 0x000000020a587836 */ /* 0x040fe20000000000 */
[----:B------:R-:W-:-:S04]  /*17080*/  IADD3 R90, R10, 0x82, RZ ;  /* 0x000000820a5a7810 */ /* 0x000fc80007ffe0ff */
[----:B------:R-:W-:Y:S02]  /*17090*/  R2UR UR58, R90 ;  /* 0x000000005a3a72ca */ /* 0x000fe400000e0000 */
[----:B------:R-:W-:Y:S01]  /*170a0*/  R2UR UR24, R88 ;  /* 0x00000000581872ca */ /* 0x000fe200000e0000 */
[----:B------:R-:W-:-:S10]  /*170b0*/  UMOV UR25, UR9 ;  /* 0x0000000900197c82 */ /* 0x000fd40008000000 */
[----:B------:R-:W-:Y:S02]  /*170c0*/  MOV R8, UR58 ;  /* 0x0000003a00087c02 */ /* 0x000fe40008000f00 */
[----:B------:R-:W-:Y:S01]  /*170d0*/  UMOV UR58, UR24 ;  /* 0x00000018003a7c82 */ /* 0x000fe20008000000 */
[----:B------:R-:W-:Y:S01]  /*170e0*/  UMOV UR24, UR8 ;  /* 0x0000000800187c82 */ /* 0x000fe20008000000 */
[----:B------:R-:W-:Y:S02]  /*170f0*/  WARPGROUP.DEPBAR.LE gsb0, 0x0 ;  /* 0x00008000000079c5 */ /* 0x000fe40000010000 */
[----:B------:R-:W-:-:S06]  /*17100*/  WARPGROUP.ARRIVE ;  /* 0x00000000000079c5 */ /* 0x000fcc0000000000 */
[----:B------:R-:W-:Y:S01]  /*17110*/  HGMMA.64x16x16.F32 R144, gdesc[UR24], RZ, !UPT, gsb0 ;  /* 0x00200000189079f0 */ /* 0x000fe2000c0008ff */
[----:B------:R-:W-:Y:S01]  /*17120*/  VIADD R12, R10, 0x200 ;  /* 0x000002000a0c7836 */ /* 0x000fe20000000000 */
[----:B------:R-:W-:-:S04]  /*17130*/  R2UR UR31, R13 ;  /* 0x000000000d1f72ca */ /* 0x000fc800000e0000 */
[----:B------:R-:W-:Y:S01]  /*17140*/  R2UR UR30, R12 ;  /* 0x000000000c1e72ca */ /* 0x000fe200000e0000 */
[----:B------:R-:W-:Y:S01]  /*17150*/  UMOV UR28, UR8 ;  /* 0x00000008001c7c82 */ /* 0x000fe20008000000 */
[----:B------:R-:W-:Y:S01]  /*17160*/  UMOV UR29, UR9 ;  /* 0x00000009001d7c82 */ /* 0x000fe20008000000 */
[----:B------:R-:W-:Y:S02]  /*17170*/  WARPGROUP.DEPBAR.LE gsb0, 0x0 ;  /* 0x00008000000079c5 */ /* 0x000fe40000010000 */
[----:B------:R-:W-:-:S08]  /*17180*/  WARPGROUP.ARRIVE ;  /* 0x00000000000079c5 */ /* 0x000fd00000000000 */
[----:B------:R-:W-:Y:S01]  /*17190*/  HGMMA.64x16x16.F32 R136, gdesc[UR28], RZ, !UPT, gsb0 ;  /* 0x002000001c8879f0 */ /* 0x000fe2000c0008ff */
        /* <DEDUP_REMOVED lines=9> */
[----:B------:R-:W-:Y:S01]  /*17230*/  VIADD R12, R10, 0x380 ;  /* 0x000003800a0c7836 */ /* 0x000fe20000000000 */
[----:B------:R-:W-:Y:S02]  /*17240*/  WARPGROUP.DEPBAR.LE gsb0, 0x0 ;  /* 0x00008000000079c5 */ /* 0x000fe40000010000 */
[----:B------:R-:W-:-:S07]  /*17250*/  WARPGROUP.ARRIVE ;  /* 0x00000000000079c5 */ /* 0x000fce0000000000 */
[----:B------:R-:W-:Y:S01]  /*17260*/  HGMMA.64x16x16.F32 R120, gdesc[UR40], RZ, !UPT, gsb0 ;  /* 0x00200000287879f0 */ /* 0x000fe2000c0008ff */
[----:B------:R-:W-:Y:S02]  /*17270*/  R2UR UR46, R12 ;  /* 0x000000000c2e72ca */ /* 0x000fe400000e0000 */
        /* <DEDUP_REMOVED lines=16> */
[----:B------:R-:W-:Y:S01]  /*17380*/  R2UR UR11, R89 ;  /* 0x00000000590b72ca */ /* 0x000fe200000e0000 */
[----:B------:R-:W-:-:S03]  /*17390*/  IMAD.MOV.U32 R89, RZ, RZ, 0x40000040 ;  /* 0x40000040ff597424 */ /* 0x000fc600078e00ff */
[----:B------:R-:W-:Y:S02]  /*173a0*/  R2UR UR10, R88 ;  /* 0x00000000580a72ca */ /* 0x000fe400000e0000 */
[----:B------:R-:W-:Y:S01]  /*173b0*/  IADD3 R88, R10, 0x282, RZ ;  /* 0x000002820a587810 */ /* 0x000fe20007ffe0ff */
[----:B------:R-:W-:Y:S02]  /*173c0*/  WARPGROUP.DEPBAR.LE gsb0, 0x0 ;  /* 0x00008000000079c5 */ /* 0x000fe40000010000 */
[----:B------:R-:W-:-:S06]  /*173d0*/  WARPGROUP.ARRIVE ;  /* 0x00000000000079c5 */ /* 0x000fcc0000000000 */
[----:B------:R-:W-:Y:S01]  /*173e0*/  HGMMA.64x16x16.F32 R96, gdesc[UR52], RZ, !UPT, gsb0 ;  /* 0x00200000346079f0 */ /* 0x000fe2000c0008ff */
[----:B------:R-:W-:Y:S01]  /*173f0*/  R2UR UR18, R88 ;  /* 0x00000000581272ca */ /* 0x000fe200000e0000 */
[C---:B------:R-:W-:Y:S01]  /*17400*/  VIADD R88, R10.reuse, 0x382 ;  /* 0x000003820a587836 */ /* 0x040fe20000000000 */
[----:B------:R-:W-:Y:S01]  /*17410*/  R2UR UR19, R89 ;  /* 0x00000000591372ca */ /* 0x000fe200000e0000 */
[----:B------:R-:W-:Y:S02]  /*17420*/  IMAD.MOV.U32 R89, RZ, RZ, 0x40000040 ;  /* 0x40000040ff597424 */ /* 0x000fe400078e00ff */
[----:B------:R-:W-:Y:S01]  /*17430*/  VIADD R12, R10, 0x500 ;  /* 0x000005000a0c7836 */ /* 0x000fe20000000000 */
[----:B------:R-:W-:Y:S01]  /*17440*/  R2UR UR26, R88 ;  /* 0x00000000581a72ca */ /* 0x000fe200000e0000 */
[----:B------:R-:W-:Y:S01]  /*17450*/  VIADD R88, R10, 0x482 ;  /* 0x000004820a587836 */ /* 0x000fe20000000000 */
[----:B------:R-:W-:Y:S01]  /*17460*/  R2UR UR27, R89 ;  /* 0x00000000591b72ca */ /* 0x000fe200000e0000 */
[----:B------:R-:W-:Y:S01]  /*17470*/  IMAD.MOV.U32 R89, RZ, RZ, 0x40000040 ;  /* 0x40000040ff597424 */ /* 0x000fe200078e00ff */
[----:B------:R-:W-:-:S02]  /*17480*/  R2UR UR22, R12 ;  /* 0x000000000c1672ca */ /* 0x000fc400000e0000 */
[----:B------:R-:W-:Y:S02]  /*17490*/  R2UR UR23, R13 ;  /* 0x000000000d1772ca */ /* 0x000fe400000e0000 */
[----:B------:R-:W-:Y:S01]  /*174a0*/  R2UR UR34, R88 ;  /* 0x00000000582272ca */ /* 0x000fe200000e0000 */
[----:B------:R-:W-:Y:S01]  /*174b0*/  VIADD R88, R10, 0x4 ;  /* 0x000000040a587836 */ /* 0x000fe20000000000 */
[----:B------:R-:W-:Y:S01]  /*174c0*/  R2UR UR35, R89 ;  /* 0x00000000592372ca */ /* 0x000fe200000e0000 */
[----:B------:R-:W-:Y:S01]  /*174d0*/  IMAD.MOV.U32 R89, RZ, RZ, 0x40000040 ;  /* 0x40000040ff597424 */ /* 0x000fe200078e00ff */
[----:B------:R-:W-:Y:S02]  /*174e0*/  MOV R225, UR5 ;  /* 0x0000000500e17c02 */ /* 0x000fe40008000f00 */
[----:B------:R-:W-:Y:S02]  /*174f0*/  MOV R21, UR4 ;  /* 0x0000000400157c02 */ /* 0x000fe40008000f00 */
[----:B----4-:R-:W-:-:S02]  /*17500*/  R2UR UR4, R92 ;  /* 0x000000005c0472ca */ /* 0x010fc400000e0000 */
[----:B------:R-:W-:Y:S02]  /*17510*/  R2UR UR5, R93 ;  /* 0x000000005d0572ca */ /* 0x000fe400000e0000 */
[----:B------:R-:W-:Y:S02]  /*17520*/  R2UR UR46, R88 ;  /* 0x00000000582e72ca */ /* 0x000fe400000e0000 */
[----:B------:R-:W-:Y:S02]  /*17530*/  R2UR UR47, R89 ;  /* 0x00000000592f72ca */ /* 0x000fe400000e0000 */
[----:B------:R-:W-:Y:S01]  /*17540*/  MOV R14, UR21 ;  /* 0x00000015000e7c02 */ /* 0x000fe20008000f00 */
[----:B------:R-:W-:Y:S01]  /*17550*/  UMOV UR21, UR9 ;  /* 0x0000000900157c82 */ /* 0x000fe20008000000 */
[----:B------:R-:W-:Y:S01]  /*17560*/  MOV R9, UR20 ;  /* 0x0000001400097c02 */ /* 0x000fe20008000f00 */
[----:B------:R-:W-:Y:S01]  /*17570*/  UMOV UR20, UR8 ;  /* 0x0000000800147c82 */ /* 0x000fe20008000000 */
[----:B------:R-:W-:-:S02]  /*17580*/  WARPGROUP.DEPBAR.LE gsb0, 0x0 ;  /* 0x00008000000079c5 */ /* 0x000fc40000010000 */
[----:B------:R-:W-:-:S06]  /*17590*/  WARPGROUP.ARRIVE ;  /* 0x00000000000079c5 */ /* 0x000fcc0000000000 */
[----:B------:R-:W-:Y:S01]  /*175a0*/  HGMMA.64x16x16.F32 R88, gdesc[UR20], RZ, !UPT, gsb0 ;  /* 0x00200000145879f0 */ /* 0x000fe2000c0008ff */
[----:B------:R-:W-:Y:S01]  /*175b0*/  UMOV UR56, UR4 ;  /* 0x0000000400387c82 */ /* 0x000fe20008000000 */
[----:B------:R-:W-:Y:S01]  /*175c0*/  UMOV UR57, UR5 ;  /* 0x0000000500397c82 */ /* 0x000fe20008000000 */
[----:B------:R-:W-:Y:S02]  /*175d0*/  WARPGROUP.DEPBAR.LE gsb0, 0x0 ;  /* 0x00008000000079c5 */ /* 0x000fe40000010000 */
[----:B------:R-:W-:-:S06]  /*175e0*/  WARPGROUP.ARRIVE ;  /* 0x00000000000079c5 */ /* 0x000fcc0000000000 */
[----:B------:R-:W-:Y:S01]  /*175f0*/  HGMMA.64x16x16.F32 R168, gdesc[UR56], R168, gsb0 ;  /* 0x0020000038a879f0 */ /* 0x000fe200080008a8 */
[----:B------:R-:W-:Y:S01]  /*17600*/  VIADD R12, R10, 0x102 ;  /* 0x000001020a0c7836 */ /* 0x000fe20000000000 */
[----:B------:R-:W-:Y:S02]  /*17610*/  R2UR UR59, R7 ;  /* 0x00000000073b72ca */ /* 0x000fe400000e0000 */
[----:B------:R-:W-:Y:S02]  /*17620*/  R2UR UR58, R8 ;  /* 0x00000000083a72ca */ /* 0x000fe400000e0000 */
[----:B------:R-:W-:Y:S01]  /*17630*/  R2UR UR6, R12 ;  /* 0x000000000c0672ca */ /* 0x000fe200000e0000 */
[----:B------:R-:W-:Y:S01]  /*17640*/  VIADD R12, R10, 0x202 ;  /* 0x000002020a0c7836 */ /* 0x000fe20000000000 */
[C---:B------:R-:W-:Y:S01]  /*17650*/  R2UR UR7, R13.reuse ;  /* 0x000000000d0772ca */ /* 0x040fe200000e0000 */
[----:B------:R-:W-:Y:S01]  /*17660*/  UMOV UR56, UR4 ;  /* 0x0000000400387c82 */ /* 0x000fe20008000000 */
[----:B------:R-:W-:Y:S01]  /*17670*/  R2UR UR15, R13 ;  /* 0x000000000d0f72ca */ /* 0x000fe200000e0000 */
[----:B------:R-:W-:Y:S01]  /*17680*/  UMOV UR57, UR5 ;  /* 0x0000000500397c82 */ /* 0x000fe20008000000 */
[----:B------:R-:W-:Y:S01]  /*17690*/  R2UR UR14, R12 ;  /* 0x000000000c0e72ca */ /* 0x000fe200000e0000 */
[----:B------:R-:W-:Y:S01]  /*176a0*/  VIADD R12, R10, 0x302 ;  /* 0x000003020a0c7836 */ /* 0x000fe20000000000 */
[----:B------:R-:W-:-:S04]  /*176b0*/  MOV R13, 0x40000040 ;  /* 0x40000040000d7802 */ /* 0x000fc80000000f00 */
[----:B------:R-:W-:Y:S01]  /*176c0*/  R2UR UR38, R12 ;  /* 0x000000000c2672ca */ /* 0x000fe200000e0000 */
[----:B------:R-:W-:Y:S01]  /*176d0*/  VIADD R12, R10, 0x402 ;  /* 0x000004020a0c7836 */ /* 0x000fe20000000000 */
[----:B------:R-:W-:Y:S02]  /*176e0*/  R2UR UR39, R13 ;  /* 0x000000000d2772ca */ /* 0x000fe400000e0000 */
[----:B------:R-:W-:Y:S02]  /*176f0*/  MOV R13, 0x40000040 ;  /* 0x40000040000d7802 */ /* 0x000fe40000000f00 */
[----:B------:R-:W-:Y:S02]  /*17700*/  R2UR UR30, R12 ;  /* 0x000000000c1e72ca */ /* 0x000fe400000e0000 */
[----:B------:R-:W-:Y:S01]  /*17710*/  R2UR UR31, R13 ;  /* 0x000000000d1f72ca */ /* 0x000fe200000e0000 */
[----:B------:R-:W-:Y:S01]  /*17720*/  VIADD R12, R10, 0x502 ;  /* 0x000005020a0c7836 */ /* 0x000fe20000000000 */
[----:B------:R-:W-:-:S04]  /*17730*/  MOV R13, 0x40000040 ;  /* 0x40000040000d7802 */ /* 0x000fc80000000f00 */
[----:B------:R-:W-:Y:S01]  /*17740*/  R2UR UR43, R13 ;  /* 0x000000000d2b72ca */ /* 0x000fe200000e0000 */
[----:B------:R-:W-:Y:S02]  /*17750*/  WARPGROUP.DEPBAR.LE gsb0, 0x0 ;  /* 0x00008000000079c5 */ /* 0x000fe40000010000 */
[----:B------:R-:W-:-:S06]  /*17760*/  WARPGROUP.ARRIVE ;  /* 0x00000000000079c5 */ /* 0x000fcc0000000000 */
[----:B------:R-:W-:Y:S01]  /*17770*/  HGMMA.64x16x16.F32 R160, gdesc[UR56], R160, gsb0 ;  /* 0x0020000038a079f0 */ /* 0x000fe200080008a0 */
[----:B------:R-:W-:Y:S01]  /*17780*/  IMAD.MOV.U32 R13, RZ, RZ, 0x40000040 ;  /* 0x40000040ff0d7424 */ /* 0x000fe200078e00ff */
[----:B------:R-:W-:Y:S01]  /*17790*/  R2UR UR42, R12 ;  /* 0x000000000c2a72ca */ /* 0x000fe200000e0000 */
[----:B------:R-:W-:-:S03]  /*177a0*/  VIADD R12, R10, 0x84 ;  /* 0x000000840a0c7836 */ /* 0x000fc60000000000 */
[----:B------:R-:W-:Y:S01]  /*177b0*/  R2UR UR51, R13 ;  /* 0x000000000d3372ca */ /* 0x000fe200000e0000 */
[----:B------:R-:W-:Y:S01]  /*177c0*/  IMAD.MOV.U32 R13, RZ, RZ, 0x40000040 ;  /* 0x40000040ff0d7424 */ /* 0x000fe200078e00ff */
[----:B------:R-:W-:Y:S02]  /*177d0*/  R2UR UR50, R12 ;  /* 0x000000000c3272ca */ /* 0x000fe400000e0000 */
[----:B------:R-:W-:Y:S02]  /*177e0*/  IADD3 R12, R10, 0x104, RZ ;  /* 0x000001040a0c7810 */ /* 0x000fe40007ffe0ff */
[----:B------:R-:W-:Y:S01]  /*177f0*/  R2UR UR55, R13 ;  /* 0x000000000d3772ca */ /* 0x000fe200000e0000 */
        /* <DEDUP_REMOVED lines=11> */
[----:B------:R-:W-:Y:S02]  /*178b0*/  R2UR UR59, R13 ;  /* 0x000000000d3b72ca */ /* 0x000fe400000e0000 */
[----:B------:R-:W-:Y:S01]  /*178c0*/  R2UR UR58, R12 ;  /* 0x000000000c3a72ca */ /* 0x000fe200000e0000 */
[----:B------:R-:W-:Y:S01]  /*178d0*/  UMOV UR56, UR4 ;  /* 0x0000000400387c82 */ /* 0x000fe20008000000 */
[----:B------:R-:W-:-:S09]  /*178e0*/  UMOV UR57, UR5 ;  /* 0x0000000500397c82 */ /* 0x000fd20008000000 */
[----:B------:R-:W-:Y:S01]  /*178f0*/  MOV R7, UR59 ;  /* 0x0000003b00077c02 */ /* 0x000fe20008000f00 */
[----:B------:R-:W-:Y:S01]  /*17900*/  UMOV UR59, UR7 ;  /* 0x00000007003b7c82 */ /* 0x000fe20008000000 */
[----:B------:R-:W-:Y:S01]  /*17910*/  MOV R8, UR58 ;  /* 0x0000003a00087c02 */ /* 0x000fe20008000f00 */
[----:B------:R-:W-:Y:S01]  /*17920*/  UMOV UR58, UR6 ;  /* 0x00000006003a7c82 */ /* 0x000fe20008000000 */
[----:B------:R-:W-:Y:S02]  /*17930*/  WARPGROUP.DEPBAR.LE gsb0, 0x0 ;  /* 0x00008000000079c5 */ /* 0x000fe40000010000 */
[----:B------:R-:W-:-:S06]  /*17940*/  WARPGROUP.ARRIVE ;  /* 0x00000000000079c5 */ /* 0x000fcc0000000000 */
[----:B------:R-:W-:Y:S01]  /*17950*/  HGMMA.64x16x16.F32 R152, gdesc[UR56], R152, gsb0 ;  /* 0x00200000389879f0 */ /* 0x000fe20008000898 */
[----:B------:R-:W-:Y:S01]  /*17960*/  UMOV UR8, UR4 ;  /* 0x0000000400087c82 */ /* 0x000fe20008000000 */
        /* <DEDUP_REMOVED lines=39> */
[----:B------:R-:W-:Y:S02]  /*17be0*/  R2UR UR36, R236 ;  /* 0x00000000ec2472ca */ /* 0x000fe400000e0000 */
[----:B------:R-:W-:-:S11]  /*17bf0*/  R2UR UR37, R237 ;  /* 0x00000000ed2572ca */ /* 0x000fd600000e0000 */
[----:B------:R-:W-:Y:S02]  /*17c00*/  UMOV UR44, UR36 ;  /* 0x00000024002c7c82 */ /* 0x000fe40008000000 */
        /* <DEDUP_REMOVED lines=77> */
[----:B------:R-:W-:Y:S01]  /*180e0*/  IMAD.MOV.U32 R13, RZ, RZ, 0x40000040 ;  /* 0x40000040ff0d7424 */ /* 0x000fe200078e00ff */
[----:B------:R-:W-:Y:S02]  /*180f0*/  R2UR UR4, R234 ;  /* 0x00000000ea0472ca */ /* 0x000fe400000e0000 */
[----:B------:R-:W-:Y:S02]  /*18100*/  R2UR UR5, R235 ;  /* 0x00000000eb0572ca */ /* 0x000fe400000e0000 */
[----:B------:R-:W-:Y:S02]  /*18110*/  R2UR UR26, R12 ;  /* 0x000000000c1a72ca */ /* 0x000fe400000e0000 */
[----:B------:R-:W-:-:S07]  /*18120*/  R2UR UR27, R13 ;  /* 0x000000000d1b72ca */ /* 0x000fce00000e0000 */
[----:B------:R-:W-:Y:S02]  /*18130*/  UMOV UR24, UR4 ;  /* 0x0000000400187c82 */ /* 0x000fe40008000000 */
[----:B------:R-:W-:Y:S01]  /*18140*/  UMOV UR25, UR5 ;  /* 0x0000000500197c82 */ /* 0x000fe20008000000 */
[----:B------:R-:W-:Y:S02]  /*18150*/  WARPGROUP.DEPBAR.LE gsb0, 0x0 ;  /* 0x00008000000079c5 */ /* 0x000fe40000010000 */
[----:B------:R-:W-:-:S06]  /*18160*/  WARPGROUP.ARRIVE ;  /* 0x00000000000079c5 */ /* 0x000fcc0000000000 */
        /* <DEDUP_REMOVED lines=52> */
[----:B------:R-:W-:Y:S01]  /*184b0*/  IMAD.MOV.U32 R13, RZ, RZ, 0x40000040 ;  /* 0x40000040ff0d7424 */ /* 0x000fe200078e00ff */
[----:B------:R-:W-:Y:S01]  /*184c0*/  IADD3 R12, R10, 0x386, RZ ;  /* 0x000003860a0c7810 */ /* 0x000fe20007ffe0ff */
[----:B------:R-:W-:Y:S02]  /*184d0*/  WARPGROUP.DEPBAR.LE gsb0, 0x0 ;  /* 0x00008000000079c5 */ /* 0x000fe40000010000 */
[----:B------:R-:W-:-:S06]  /*184e0*/  WARPGROUP.ARRIVE ;  /* 0x00000000000079c5 */ /* 0x000fcc0000000000 */
[----:B------:R-:W-:Y:S01]  /*184f0*/  HGMMA.64x16x16.F32 R120, gdesc[UR52], R120, gsb0 ;  /* 0x00200000347879f0 */ /* 0x000fe20008000878 */
        /* <DEDUP_REMOVED lines=8> */
[----:B------:R-:W-:Y:S02]  /*18580*/  R2UR UR59, R13 ;  /* 0x000000000d3b72ca */ /* 0x000fe400000e0000 */
[----:B------:R-:W-:-:S11]  /*18590*/  R2UR UR58, R12 ;  /* 0x000000000c3a72ca */ /* 0x000fd600000e0000 */
[----:B------:R-:W-:Y:S01]  /*185a0*/  MOV R7, UR59 ;  /* 0x0000003b00077c02 */ /* 0x000fe20008000f00 */
[----:B------:R-:W-:Y:S01]  /*185b0*/  UMOV UR59, UR21 ;  /* 0x00000015003b7c82 */ /* 0x000fe20008000000 */
[----:B------:R-:W-:Y:S01]  /*185c0*/  MOV R8, UR58 ;  /* 0x0000003a00087c02 */ /* 0x000fe20008000f00 */
        /* <DEDUP_REMOVED lines=26> */
[----:B------:R-:W-:Y:S02]  /*18770*/  IADD3 R12, R10, 0x580, RZ ;  /* 0x000005800a0c7810 */ /* 0x000fe40007ffe0ff */
        /* <DEDUP_REMOVED lines=34> */
[----:B------:R-:W-:-:S04]  /*189a0*/  IADD3 R12, R10, 0x780, RZ ;  /* 0x000007800a0c7810 */ /* 0x000fc80007ffe0ff */
[----:B------:R-:W-:Y:S01]  /*189b0*/  R2UR UR27, R13 ;  /* 0x000000000d1b72ca */ /* 0x000fe200000e0000 */
[----:B------:R-:W-:Y:S01]  /*189c0*/  IMAD.MOV.U32 R13, RZ, RZ, 0x40000040 ;  /* 0x40000040ff0d7424 */ /* 0x000fe200078e00ff */
[----:B------:R-:W-:Y:S01]  /*189d0*/  R2UR UR26, R12 ;  /* 0x000000000c1a72ca */ /* 0x000fe200000e0000 */
[----:B------:R-:W-:-:S03]  /*189e0*/  VIADD R12, R10, 0x800 ;  /* 0x000008000a0c7836 */ /* 0x000fc60000000000 */
[----:B------:R-:W-:Y:S01]  /*189f0*/  R2UR UR31, R13 ;  /* 0x000000000d1f72ca */ /* 0x000fe200000e0000 */
[----:B------:R-:W-:Y:S01]  /*18a00*/  IMAD.MOV.U32 R13, RZ, RZ, 0x40000040 ;  /* 0x40000040ff0d7424 */ /* 0x000fe200078e00ff */
[----:B------:R-:W-:Y:S02]  /*18a10*/  WARPGROUP.DEPBAR.LE gsb0, 0x0 ;  /* 0x00008000000079c5 */ /* 0x000fe40000010000 */
[----:B------:R-:W-:-:S06]  /*18a20*/  WARPGROUP.ARRIVE ;  /* 0x00000000000079c5 */ /* 0x000fcc0000000000 */
[----:B------:R-:W-:Y:S01]  /*18a30*/  HGMMA.64x16x16.F32 R144, gdesc[UR36], R144, gsb0 ;  /* 0x00200000249079f0 */ /* 0x000fe20008000890 */
        /* <DEDUP_REMOVED lines=13> */
[----:B------:R-:W-:Y:S01]  /*18b10*/  R2UR UR46, R12 ;  /* 0x000000000c2e72ca */ /* 0x000fe200000e0000 */
[----:B------:R-:W-:Y:S02]  /*18b20*/  VIADD R12, R10, 0xa00 ;  /* 0x00000a000a0c7836 */ /* 0x000fe40000000000 */
[----:B------:R-:W-:-:S03]  /*18b30*/  IMAD.MOV.U32 R13, RZ, RZ, 0x40000040 ;  /* 0x40000040ff0d7424 */ /* 0x000fc600078e00ff */
        /* <DEDUP_REMOVED lines=8> */
[----:B------:R-:W-:Y:S01]  /*18bc0*/  R2UR UR22, R12 ;  /* 0x000000000c1672ca */ /* 0x000fe200000e0000 */
[----:B------:R-:W-:Y:S01]  /*18bd0*/  UMOV UR24, UR20 ;  /* 0x0000001400187c82 */ /* 0x000fe20008000000 */
[----:B------:R-:W-:Y:S01]  /*18be0*/  UMOV UR25, UR21 ;  /* 0x0000001500197c82 */ /* 0x000fe20008000000 */
[----:B------:R-:W-:Y:S02]  /*18bf0*/  IADD3 R12, R10, 0x602, RZ ;  /* 0x000006020a0c7810 */ /* 0x000fe40007ffe0ff */
[----:B------:R-:W-:Y:S01]  /*18c00*/  R2UR UR29, R13 ;  /* 0x000000000d1d72ca */ /* 0x000fe200000e0000 */
[----:B------:R-:W-:Y:S02]  /*18c10*/  WARPGROUP.DEPBAR.LE gsb0, 0x0 ;  /* 0x00008000000079c5 */ /* 0x000fe40000010000 */
[----:B------:R-:W-:Y:S01]  /*18c20*/  WARPGROUP.ARRIVE ;  /* 0x00000000000079c5 */ /* 0x000fe20000000000 */
[----:B------:R-:W-:Y:S01]  /*18c30*/  IMAD.MOV.U32 R13, RZ, RZ, 0x40000040 ;  /* 0x40000040ff0d7424 */ /* 0x000fe200078e00ff */
[----:B------:R-:W-:-:S04]  /*18c40*/  R2UR UR28, R12 ;  /* 0x000000000c1c72ca */ /* 0x000fc800000e0000 */
[----:B------:R-:W-:Y:S01]  /*18c50*/  HGMMA.64x16x16.F32 R136, gdesc[UR24], R136, gsb0 ;  /* 0x00200000188879f0 */ /* 0x000fe20008000888 */
[----:B------:R-:W-:Y:S01]  /*18c60*/  VIADD R12, R10, 0x682 ;  /* 0x000006820a0c7836 */ /* 0x000fe20000000000 */
[----:B------:R-:W-:Y:S01]  /*18c70*/  R2UR UR59, R13 ;  /* 0x000000000d3b72ca */ /* 0x000fe200000e0000 */
        /* <DEDUP_REMOVED lines=25> */
[----:B------:R-:W-:Y:S02]  /*18e10*/  WARPGROUP.DEPBAR.LE gsb0, 0x0 ;  /* 0x00008000000079c5 */ /* 0x000fe40000010000 */
[----:B------:R-:W-:-:S08]  /*18e20*/  WARPGROUP.ARRIVE ;  /* 0x00000000000079c5 */ /* 0x000fd00000000000 */
[----:B------:R-:W-:Y:S01]  /*18e30*/  MOV R7, UR27 ;  /* 0x0000001b00077c02 */ /* 0x000fe20008000f00 */
[----:B------:R-:W-:Y:S01]  /*18e40*/  UMOV UR27, UR29 ;  /* 0x0000001d001b7c82 */ /* 0x000fe20008000000 */
[----:B------:R-:W-:Y:S01]  /*18e50*/  MOV R11, UR26 ;  /* 0x0000001a000b7c02 */ /* 0x000fe20008000f00 */
[----:B------:R-:W-:Y:S01]  /*18e60*/  UMOV UR26, UR28 ;  /* 0x0000001c001a7c82 */ /* 0x000fe20008000000 */
[----:B------:R-:W-:Y:S01]  /*18e70*/  UMOV UR28, UR20 ;  /* 0x00000014001c7c82 */ /* 0x000fe20008000000 */
[----:B------:R-:W-:Y:S02]  /*18e80*/  UMOV UR29, UR21 ;  /* 0x00000015001d7c82 */ /* 0x000fe40008000000 */
[----:B------:R-:W-:Y:S01]  /*18e90*/  HGMMA.64x16x16.F32 R128, gdesc[UR28], R128, gsb0 ;  /* 0x002000001c8079f0 */ /* 0x000fe20008000880 */
[----:B------:R-:W-:Y:S01]  /*18ea0*/  UMOV UR32, UR20 ;  /* 0x0000001400207c82 */ /* 0x000fe20008000000 */
[----:B------:R-:W-:Y:S01]  /*18eb0*/  UMOV UR33, UR21 ;  /* 0x0000001500217c82 */ /* 0x000fe20008000000 */
[----:B------:R-:W-:-:S02]  /*18ec0*/  WARPGROUP.DEPBAR.LE gsb0, 0x0 ;  /* 0x00008000000079c5 */ /* 0x000fc40000010000 */
        /* <DEDUP_REMOVED lines=126> */
[----:B------:R-:W-:Y:S01]  /*196b0*/  R2UR UR20, R9 ;  /* 0x00000000091472ca */ /* 0x000fe200000e0000 */
[----:B------:R-:W-:Y:S01]  /*196c0*/  IMAD.MOV.U32 R9, RZ, RZ, 0x40000040 ;  /* 0x40000040ff097424 */ /* 0x000fe200078e00ff */
[----:B------:R-:W-:Y:S02]  /*196d0*/  WARPGROUP.DEPBAR.LE gsb0, 0x0 ;  /* 0x00008000000079c5 */ /* 0x000fe40000010000 */
[----:B------:R-:W-:-:S06]  /*196e0*/  WARPGROUP.ARRIVE ;  /* 0x00000000000079c5 */ /* 0x000fcc0000000000 */
[----:B------:R-:W-:Y:S01]  /*196f0*/  HGMMA.64x16x16.F32 R144, gdesc[UR52], R144, gsb0 ;  /* 0x00200000349079f0 */ /* 0x000fe20008000890 */
        /* <DEDUP_REMOVED lines=67> */
[----:B------:R-:W-:Y:S01]  /*19b30*/  IMAD.MOV.U32 R9, RZ, RZ, 0x40000040 ;  /* 0x40000040ff097424 */ /* 0x000fe200078e00ff */
[----:B------:R-:W-:Y:S02]  /*19b40*/  R2UR UR21, R14 ;  /* 0x000000000e1572ca */ /* 0x000fe400000e0000 */
        /* <DEDUP_REMOVED lines=95> */
[----:B------:R-:W-:Y:S02]  /*1a140*/  R2UR UR39, R229 ;  /* 0x00000000e52772ca */ /* 0x000fe400000e0000 */
[----:B------:R-:W-:Y:S02]  /*1a150*/  R2UR UR38, R228 ;  /* 0x00000000e42672ca */ /* 0x000fe400000e0000 */
[----:B------:R-:W-:Y:S02]  /*1a160*/  R2UR UR37, R227 ;  /* 0x00000000e32572ca */ /* 0x000fe400000e0000 */
[----:B------:R-:W-:Y:S01]  /*1a170*/  R2UR UR36, R226 ;  /* 0x00000000e22472ca */ /* 0x000fe200000e0000 */
[----:B------:R-:W-:Y:S02]  /*1a180*/  WARPGROUP.DEPBAR.LE gsb0, 0x0 ;  /* 0x00008000000079c5 */ /* 0x000fe40000010000 */
[----:B------:R-:W-:-:S12]  /*1a190*/  @P2 BRA `(.L_x_789) ;  /* 0x0000000000282947 */ /* 0x000fd80003800000 */
[----:B------:R-:W-:Y:S05]  /*1a1a0*/  @!P0 BRA `(.L_x_790) ;  /* 0x0000000000048947 */ /* 0x000fea0003800000 */
[----:B------:R-:W-:Y:S01]  /*1a1b0*/  BPT.TRAP 0x1 ;  /* 0x000000040000795c */ /* 0x000fe20000300000 */
.L_x_790:
[----:B------:R-:W-:Y:S02]  /*1a1c0*/  SHF.L.U32 R5, R5, 0x1f, RZ ;  /* 0x0000001f05057819 */ /* 0x000fe400000006ff */
[----:B------:R-:W-:-:S04]  /*1a1d0*/  LEA R7, R6, R2, 0x3 ;  /* 0x0000000206077211 */ /* 0x000fc800078e18ff */
[----:B------:R0:W1:Y:S01]  /*1a1e0*/  SYNCS.PHASECHK.TRANS64.TRYWAIT P2, [R7+URZ+0x34850], R5 ;  /* 0x03485005070075a7 */ /* 0x000062000804017f */
[----:B------:R-:W-:Y:S05]  /*1a1f0*/  @!P0 BRA `(.L_x_791) ;  /* 0x0000000000048947 */ /* 0x000fea0003800000 */
[----:B------:R-:W-:Y:S01]  /*1a200*/  BPT.TRAP 0x1 ;  /* 0x000000040000795c */ /* 0x000fe20000300000 */
.L_x_791:
[----:B-1----:R-:W-:Y:S05]  /*1a210*/  @P2 BRA `(.L_x_789) ;  /* 0x0000000000082947 */ /* 0x002fea0003800000 */
[----:B------:R-:W1:Y:S02]  /*1a220*/  SYNCS.PHASECHK.TRANS64.TRYWAIT P2, [R7+URZ+0x34850], R5 ;  /* 0x03485005070075a7 */ /* 0x000e64000804017f */
[----:B-1----:R-:W-:Y:S05]  /*1a230*/  @!P2 BRA `(.L_x_792) ;  /* 0x000000d400c8a947 */ /* 0x002fea0003800000 */
.L_x_789:
[----:B01----:R-:W-:Y:S01]  /*1a240*/  VIADD R5, R2, 0x400 ;  /* 0x0000040002057836 */ /* 0x003fe20000000000 */
[----:B------:R-:W-:Y:S05]  /*1a250*/  WARPSYNC.ALL ;  /* 0x0000000000007948 */ /* 0x000fea0003800000 */
[----:B------:R-:W-:Y:S01]  /*1a260*/  SHF.R.U32.HI R5, RZ, 0x4, R5 ;  /* 0x00000004ff057819 */ /* 0x000fe20000011605 */
[----:B------:R-:W-:Y:S01]  /*1a270*/  IMAD.MOV.U32 R9, RZ, RZ, 0x40000040 ;  /* 0x40000040ff097424 */ /* 0x000fe200078e00ff */
[----:B------:R-:W-:Y:S01]  /*1a280*/  WARPGROUP.ARRIVE ;  /* 0x00000000000079c5 */ /* 0x000fe20000000000 */
[----:B------:R-:W-:Y:S01]  /*1a290*/  MOV R11, 0x40000040 ;  /* 0x40000040000b7802 */ /* 0x000fe20000000f00 */
[----:B------:R-:W-:Y:S01]  /*1a2a0*/  ULDC UR8, c[0x0][0x9d8] ;  /* 0x0002760000087ab9 */ /* 0x000fe20000000800 */
[----:B------:R-:W-:Y:S01]  /*1a2b0*/  LOP3.LUT R5, R5, 0x3fff, RZ, 0xc0, !PT ;  /* 0x00003fff05057812 */ /* 0x000fe200078ec0ff */
[----:B------:R-:W-:Y:S01]  /*1a2c0*/  FMUL.FTZ R7, R169, UR8 ;  /* 0x00000008a9077c20 */ /* 0x000fe20008410000 */
[----:B------:R-:W-:Y:S01]  /*1a2d0*/  R2UR UR7, R9 ;  /* 0x00000000090772ca */ /* 0x000fe200000e0000 */
[----:B------:R-:W-:Y:S01]  /*1a2e0*/  FMUL.FTZ R12, R173, UR8 ;  /* 0x00000008ad0c7c20 */ /* 0x000fe20008410000 */
[----:B------:R-:W-:Y:S01]  /*1a2f0*/  LOP3.LUT R5, R5, 0x5800000, RZ, 0xfc, !PT ;  /* 0x0580000005057812 */ /* 0x000fe200078efcff */
[----:B------:R-:W-:Y:S01]  /*1a300*/  FMUL.FTZ R21, R160, UR8 ;  /* 0x00000008a0157c20 */ /* 0x000fe20008410000 */
[----:B------:R-:W-:Y:S01]  /*1a310*/  FMUL.FTZ R160, R161, UR8 ;  /* 0x00000008a1a07c20 */ /* 0x000fe20008410000 */
[----:B------:R-:W-:Y:S01]  /*1a320*/  MUFU.TANH R7, R7 ;  /* 0x0000000700077308 */ /* 0x000fe20000002400 */
[----:B------:R-:W-:Y:S01]  /*1a330*/  FMUL.FTZ R161, R162, UR8 ;  /* 0x00000008a2a17c20 */ /* 0x000fe20008410000 */
[----:B------:R-:W-:-:S02]  /*1a340*/  IMAD R8, R6, 0xb00, R5 ;  /* 0x00000b0006087824 */ /* 0x000fc400078e0205 */
[----:B------:R-:W-:Y:S01]  /*1a350*/  FMUL.FTZ R5, R168, UR8 ;  /* 0x00000008a8057c20 */ /* 0x000fe20008410000 */
[----:B------:R-:W-:Y:S01]  /*1a360*/  FMUL.FTZ R162, R163, UR8 ;  /* 0x00000008a3a27c20 */ /* 0x000fe20008410000 */
[----:B------:R-:W-:Y:S01]  /*1a370*/  FMUL.FTZ R163, R164, UR8 ;  /* 0x00000008a4a37c20 */ /* 0x000fe20008410000 */
[C---:B------:R-:W-:Y:S01]  /*1a380*/  VIADD R10, R8.reuse, 0x80 ;  /* 0x00000080080a7836 */ /* 0x040fe20000000000 */
[----:B------:R-:W-:Y:S01]  /*1a390*/  R2UR UR6, R8 ;  /* 0x00000000080672ca */ /* 0x000fe200000e0000 */
[----:B------:R-:W-:Y:S01]  /*1a3a0*/  MUFU.TANH R12, R12 ;  /* 0x0000000c000c7308 */ /* 0x000fe20000002400 */
[----:B------:R-:W-:Y:S01]  /*1a3b0*/  FMUL.FTZ R164, R165, UR8 ;  /* 0x00000008a5a47c20 */ /* 0x000fe20008410000 */
[----:B------:R-:W-:Y:S01]  /*1a3c0*/  FMUL.FTZ R165, R166, UR8 ;  /* 0x00000008a6a57c20 */ /* 0x000fe20008410000 */
        /* <DEDUP_REMOVED lines=9> */
[----:B------:R-:W-:Y:S01]  /*1a460*/  HGMMA.64x128x16.F32 R24, R176, gdesc[UR4].tnspB, R24, gsb0 ;  /* 0x41e00004b0187df0 */ /* 0x000fe20008000818 */
[----:B------:R-:W-:Y:S01]  /*1a470*/  R2UR UR6, R10 ;  /* 0x000000000a0672ca */ /* 0x000fe200000e0000 */
[----:B------:R-:W-:Y:S01]  /*1a480*/  VIADD R10, R8, 0x100 ;  /* 0x00000100080a7836 */ /* 0x000fe20000000000 */
[----:B------:R-:W-:Y:S01]  /*1a490*/  R2UR UR7, R11 ;  /* 0x000000000b0772ca */ /* 0x000fe200000e0000 */
[----:B------:R-:W-:Y:S01]  /*1a4a0*/  IMAD.MOV.U32 R11, RZ, RZ, 0x40000040 ;  /* 0x40000040ff0b7424 */ /* 0x000fe200078e00ff */
        /* <DEDUP_REMOVED lines=8> */
[----:B0-----:R-:W-:Y:S01]  /*1a530*/  FMNMX.FTZ R167, R5, R4, !PT ;  /* 0x0000000405a77209 */ /* 0x001fe20007810000 */
[----:B------:R-:W-:Y:S01]  /*1a540*/  MUFU.TANH R160, R160 ;  /* 0x000000a000a07308 */ /* 0x000fe20000002400 */
[----:B------:R-:W-:Y:S01]  /*1a550*/  FMUL.FTZ R132, R132, UR8 ;  /* 0x0000000884847c20 */ /* 0x000fe20008410000 */
[----:B------:R-:W-:Y:S01]  /*1a560*/  FMUL.FTZ R133, R133, UR8 ;  /* 0x0000000885857c20 */ /* 0x000fe20008410000 */
[----:B------:R-:W-:Y:S01]  /*1a570*/  FMNMX.FTZ R167, R7, R167, !PT ;  /* 0x000000a707a77209 */ /* 0x000fe20007810000 */
[----:B------:R-:W-:Y:S01]  /*1a580*/  FMUL.FTZ R120, R120, UR8 ;  /* 0x0000000878787c20 */ /* 0x000fe20008410000 */
[----:B------:R-:W-:Y:S01]  /*1a590*/  FMUL.FTZ R121, R121, UR8 ;  /* 0x0000000879797c20 */ /* 0x000fe20008410000 */
[----:B------:R-:W-:Y:S01]  /*1a5a0*/  FMUL.FTZ R124, R124, UR8 ;  /* 0x000000087c7c7c20 */ /* 0x000fe20008410000 */
[----:B------:R-:W-:Y:S01]  /*1a5b0*/  FMUL.FTZ R125, R125, UR8 ;  /* 0x000000087d7d7c20 */ /* 0x000fe20008410000 */
        /* <DEDUP_REMOVED lines=62> */
[----:B------:R-:W0:Y:S01]  /*1a9a0*/  S2R R225, SR_TID.X ;  /* 0x0000000000e17919 */ /* 0x000e220000002100 */
[C---:B------:R-:W-:Y:S01]  /*1a9b0*/  ISETP.GT.AND P2, PT, R0.reuse, RZ, PT ;  /* 0x000000ff0000720c */ /* 0x040fe20003f44270 */
[----:B------:R-:W-:Y:S01]  /*1a9c0*/  MUFU.TANH R148, R148 ;  /* 0x0000009400947308 */ /* 0x000fe20000002400 */
[----:B------:R-:W-:-:S07]  /*1a9d0*/  IADD3 R0, R0, -0x1, RZ ;  /* 0xffffffff00007810 */ /* 0x000fce0007ffe0ff */
[----:B------:R-:W-:Y:S08]  /*1a9e0*/  MUFU.TANH R149, R149 ;  /* 0x0000009500957308 */ /* 0x000ff00000002400 */
[----:B------:R-:W-:Y:S08]  /*1a9f0*/  MUFU.TANH R136, R136 ;  /* 0x0000008800887308 */ /* 0x000ff00000002400 */
[----:B------:R-:W-:Y:S01]  /*1aa00*/  MUFU.TANH R137, R137 ;  /* 0x0000008900897308 */ /* 0x000fe20000002400 */
[----:B0-----:R-:W-:-:S07]  /*1aa10*/  SHF.R.U32.HI R225, RZ, 0x7, R225 ;  /* 0x00000007ffe17819 */ /* 0x001fce00000116e1 */
[----:B------:R-:W-:Y:S08]  /*1aa20*/  MUFU.TANH R140, R140 ;  /* 0x0000008c008c7308 */ /* 0x000ff00000002400 */
[----:B------:R-:W-:Y:S08]  /*1aa30*/  MUFU.TANH R141, R141 ;  /* 0x0000008d008d7308 */ /* 0x000ff00000002400 */
[----:B------:R-:W-:Y:S01]  /*1aa40*/  MUFU.TANH R128, R128 ;  /* 0x0000008000807308 */ /* 0x000fe20000002400 */
[----:B------:R-:W-:-:S02]  /*1aa50*/  WARPGROUP.DEPBAR.LE gsb0, 0x0 ;  /* 0x00008000000079c5 */ /* 0x000fc40000010000 */
[----:B------:R-:W-:-:S05]  /*1aa60*/  WARPGROUP.ARRIVE ;  /* 0x00000000000079c5 */ /* 0x000fca0000000000 */
[----:B------:R-:W-:Y:S01]  /*1aa70*/  MUFU.TANH R129, R129 ;  /* 0x0000008100817308 */ /* 0x000fe20000002400 */
[----:B------:R-:W-:Y:S01]  /*1aa80*/  HGMMA.64x128x16.F32 R24, R180, gdesc[UR4].tnspB, R24, gsb0 ;  /* 0x41e00004b4187df0 */ /* 0x000fe20008000818 */
[----:B------:R-:W-:Y:S01]  /*1aa90*/  R2UR UR6, R10 ;  /* 0x000000000a0672ca */ /* 0x000fe200000e0000 */
[----:B------:R-:W-:Y:S01]  /*1aaa0*/  VIADD R10, R8, 0x180 ;  /* 0x00000180080a7836 */ /* 0x000fe20000000000 */
[----:B------:R-:W-:-:S04]  /*1aab0*/  R2UR UR7, R11 ;  /* 0x000000000b0772ca */ /* 0x000fc800000e0000 */
[----:B------:R-:W-:Y:S01]  /*1aac0*/  MUFU.TANH R132, R132 ;  /* 0x0000008400847308 */ /* 0x000fe20000002400 */
[----:B------:R-:W-:-:S07]  /*1aad0*/  MOV R11, 0x40000040 ;  /* 0x40000040000b7802 */ /* 0x000fce0000000f00 */
        /* <DEDUP_REMOVED lines=23> */
[----:B------:R-:W-:Y:S01]  /*1ac50*/  R2UR UR7, R11 ;  /* 0x000000000b0772ca */ /* 0x000fe200000e0000 */
[----:B------:R-:W-:-:S03]  /*1ac60*/  IMAD.MOV.U32 R11, RZ, RZ, 0x40000040 ;  /* 0x40000040ff0b7424 */ /* 0x000fc600078e00ff */
        /* <DEDUP_REMOVED lines=22> */
[----:B------:R-:W-:Y:S01]  /*1add0*/  FMUL.FTZ R11, R172, UR8 ;  /* 0x00000008ac0b7c20 */ /* 0x000fe20008410000 */
[----:B------:R-:W-:Y:S01]  /*1ade0*/  R2UR UR6, R10 ;  /* 0x000000000a0672ca */ /* 0x000fe200000e0000 */
[----:B------:R-:W-:-:S03]  /*1adf0*/  FMUL.FTZ R10, R171, UR8 ;  /* 0x00000008ab0a7c20 */ /* 0x000fc60008410000 */
[----:B------:R-:W-:Y:S08]  /*1ae00*/  MUFU.TANH R142, R142 ;  /* 0x0000008e008e7308 */ /* 0x000ff00000002400 */
[----:B------:R-:W0:Y:S08]  /*1ae10*/  MUFU.TANH R11, R11 ;  /* 0x0000000b000b7308 */ /* 0x000e300000002400 */
[----:B------:R-:W-:Y:S08]  /*1ae20*/  MUFU.TANH R10, R10 ;  /* 0x0000000a000a7308 */ /* 0x000ff00000002400 */
[----:B------:R-:W-:Y:S01]  /*1ae30*/  MUFU.TANH R143, R143 ;  /* 0x0000008f008f7308 */ /* 0x000fe20000002400 */
[----:B0-----:R-:W-:-:S04]  /*1ae40*/  FMNMX.FTZ R167, R11, R167, !PT ;  /* 0x000000a70ba77209 */ /* 0x001fc80007810000 */
[----:B------:R-:W-:-:S03]  /*1ae50*/  FMNMX.FTZ R167, R12, R167, !PT ;  /* 0x000000a70ca77209 */ /* 0x000fc60007810000 */
[----:B------:R-:W-:Y:S01]  /*1ae60*/  MUFU.TANH R130, R130 ;  /* 0x0000008200827308 */ /* 0x000fe20000002400 */
[----:B------:R-:W-:-:S04]  /*1ae70*/  FMNMX.FTZ R167, R21, R167, !PT ;  /* 0x000000a715a77209 */ /* 0x000fc80007810000 */
        /* <DEDUP_REMOVED lines=38> */
[----:B------:R-:W-:Y:S02]  /*1b0e0*/  WARPGROUP.DEPBAR.LE gsb0, 0x0 ;  /* 0x00008000000079c5 */ /* 0x000fe40000010000 */
[----:B------:R-:W-:Y:S01]  /*1b0f0*/  WARPGROUP.ARRIVE ;  /* 0x00000000000079c5 */ /* 0x000fe20000000000 */
[----:B------:R-:W-:-:S04]  /*1b100*/  FMNMX.FTZ R167, R116, R167, !PT ;  /* 0x000000a774a77209 */ /* 0x000fc80007810000 */
[----:B------:R-:W-:Y:S01]  /*1b110*/  FMNMX.FTZ R168, R117, R167, !PT ;  /* 0x000000a775a87209 */ /* 0x000fe20007810000 */
[----:B------:R-:W-:Y:S01]  /*1b120*/  HGMMA.64x128x16.F32 R24, R192, gdesc[UR4].tnspB, R24, gsb0 ;  /* 0x41e00004c0187df0 */ /* 0x000fe20008000818 */
[----:B------:R0:W1:Y:S02]  /*1b130*/  MUFU.TANH R167, R88 ;  /* 0x0000005800a77308 */ /* 0x0000640000002400 */
[----:B------:R-:W-:-:S06]  /*1b140*/  FMNMX.FTZ R168, R104, R168, !PT ;  /* 0x000000a868a87209 */ /* 0x000fcc0007810000 */
[----:B------:R-:W-:Y:S01]  /*1b150*/  MUFU.TANH R110, R110 ;  /* 0x0000006e006e7308 */ /* 0x000fe20000002400 */
[----:B0-----:R-:W-:-:S04]  /*1b160*/  FMNMX.FTZ R88, R105, R168, !PT ;  /* 0x000000a869587209 */ /* 0x001fc80007810000 */
[----:B------:R-:W-:-:S03]  /*1b170*/  FMNMX.FTZ R88, R108, R88, !PT ;  /* 0x000000586c587209 */ /* 0x000fc60007810000 */
[----:B------:R0:W2:Y:S01]  /*1b180*/  MUFU.TANH R168, R89 ;  /* 0x0000005900a87308 */ /* 0x0000a20000002400 */
[----:B------:R-:W-:-:S04]  /*1b190*/  FMNMX.FTZ R88, R109, R88, !PT ;  /* 0x000000586d587209 */ /* 0x000fc80007810000 */
[----:B------:R-:W-:-:S03]  /*1b1a0*/  FMNMX.FTZ R88, R96, R88, !PT ;  /* 0x0000005860587209 */ /* 0x000fc60007810000 */
[----:B------:R-:W-:Y:S01]  /*1b1b0*/  MUFU.TANH R111, R111 ;  /* 0x0000006f006f7308 */ /* 0x000fe20000002400 */
[----:B------:R-:W-:-:S04]  /*1b1c0*/  FMNMX.FTZ R88, R97, R88, !PT ;  /* 0x0000005861587209 */ /* 0x000fc80007810000 */
[----:B------:R-:W-:-:S03]  /*1b1d0*/  FMNMX.FTZ R88, R100, R88, !PT ;  /* 0x0000005864587209 */ /* 0x000fc60007810000 */
[----:B------:R-:W-:Y:S01]  /*1b1e0*/  MUFU.TANH R98, R98 ;  /* 0x0000006200627308 */ /* 0x000fe20000002400 */
[----:B0-----:R-:W-:Y:S01]  /*1b1f0*/  FMNMX.FTZ R89, R101, R88, !PT ;  /* 0x0000005865597209 */ /* 0x001fe20007810000 */
[----:B------:R-:W-:-:S03]  /*1b200*/  VIADD R88, R8, 0x280 ;  /* 0x0000028008587836 */ /* 0x000fc60000000000 */
[----:B-1----:R-:W-:Y:S02]  /*1b210*/  FMNMX.FTZ R89, R167, R89, !PT ;  /* 0x00000059a7597209 */ /* 0x002fe40007810000 */
[----:B------:R-:W-:Y:S01]  /*1b220*/  R2UR UR6, R88 ;  /* 0x00000000580672ca */ /* 0x000fe200000e0000 */
[----:B------:R-:W-:Y:S01]  /*1b230*/  MUFU.TANH R99, R99 ;  /* 0x0000006300637308 */ /* 0x000fe20000002400 */
[----:B--2---:R-:W-:Y:S02]  /*1b240*/  FMNMX.FTZ R169, R168, R89, !PT ;  /* 0x00000059a8a97209 */ /* 0x004fe40007810000 */
[----:B------:R-:W-:Y:S02]  /*1b250*/  MOV R89, 0x40000040 ;  /* 0x4000004000597802 */ /* 0x000fe40000000f00 */
[----:B------:R-:W-:Y:S01]  /*1b260*/  FMNMX.FTZ R88, R92, R169, !PT ;  /* 0x000000a95c587209 */ /* 0x000fe20007810000 */
[----:B------:R-:W-:Y:S01]  /*1b270*/  FMUL.FTZ R169, R90, UR8 ;  /* 0x000000085aa97c20 */ /* 0x000fe20008410000 */
[----:B------:R-:W-:Y:S01]  /*1b280*/  R2UR UR7, R89 ;  /* 0x00000000590772ca */ /* 0x000fe200000e0000 */
[----:B------:R-:W-:Y:S01]  /*1b290*/  MUFU.TANH R102, R102 ;  /* 0x0000006600667308 */ /* 0x000fe20000002400 */
[----:B------:R-:W-:-:S05]  /*1b2a0*/  FMNMX.FTZ R88, R93, R88, !PT ;  /* 0x000000585d587209 */ /* 0x000fca0007810000 */
[----:B------:R-:W0:Y:S02]  /*1b2b0*/  SHFL.BFLY PT, R89, R88, 0x2, 0x1f ;  /* 0x0c401f0058597f89 */ /* 0x000e2400000e0000 */
[----:B------:R-:W-:Y:S08]  /*1b2c0*/  MUFU.TANH R103, R103 ;  /* 0x0000006700677308 */ /* 0x000ff00000002400 */
[----:B------:R-:W-:Y:S08]  /*1b2d0*/  MUFU.TANH R169, R169 ;  /* 0x000000a900a97308 */ /* 0x000ff00000002400 */
[----:B------:R-:W-:Y:S01]  /*1b2e0*/  MUFU.TANH R91, R91 ;  /* 0x0000005b005b7308 */ /* 0x000fe20000002400 */
[----:B0-----:R-:W-:-:S07]  /*1b2f0*/  FMNMX.FTZ R89, R88, R89, !PT ;  /* 0x0000005958597209 */ /* 0x001fce0007810000 */
[----:B------:R-:W-:Y:S01]  /*1b300*/  MUFU.TANH R94, R94 ;  /* 0x0000005e005e7308 */ /* 0x000fe20000002400 */
[----:B------:R-:W0:Y:S07]  /*1b310*/  SHFL.BFLY PT, R88, R89, 0x1, 0x1f ;  /* 0x0c201f0059587f89 */ /* 0x000e2e00000e0000 */
[----:B------:R-:W-:Y:S01]  /*1b320*/  MUFU.TANH R95, R95 ;  /* 0x0000005f005f7308 */ /* 0x000fe20000002400 */
[----:B0-----:R-:W-:Y:S01]  /*1b330*/  FMNMX.FTZ R89, R89, R88, !PT ;  /* 0x0000005859597209 */ /* 0x001fe20007810000 */
[----:B------:R-:W-:-:S04]  /*1b340*/  IMAD.U32 R88, RZ, RZ, UR61 ;  /* 0x0000003dff587e24 */ /* 0x000fc8000f8e00ff */
[CC--:B------:R-:W-:Y:S01]  /*1b350*/  FMUL.FTZ R171, R89.reuse, R88.reuse ;  /* 0x0000005859ab7220 */ /* 0x0c0fe20000410000 */
[----:B------:R-:W-:Y:S01]  /*1b360*/  FADD.FTZ R90, -R89, R4 ;  /* 0x00000004595a7221 */ /* 0x000fe20000010100 */
[----:B------:R-:W-:Y:S02]  /*1b370*/  VIADD R4, R8, 0x300 ;  /* 0x0000030008047836 */ /* 0x000fe40000000000 */
[-CC-:B------:R-:W-:Y:S01]  /*1b380*/  FFMA.FTZ R176, R5, R88.reuse, -R171.reuse ;  /* 0x0000005805b07223 */ /* 0x180fe200000108ab */
[----:B------:R-:W-:Y:S02]  /*1b390*/  IMAD.MOV.U32 R5, RZ, RZ, 0x40000040 ;  /* 0x40000040ff057424 */ /* 0x000fe400078e00ff */
[-CC-:B------:R-:W-:Y:S01]  /*1b3a0*/  FFMA.FTZ R93, R93, R88.reuse, -R171.reuse ;  /* 0x000000585d5d7223 */ /* 0x180fe200000108ab */
[-C--:B------:R-:W-:Y:S01]  /*1b3b0*/  FMUL.FTZ R90, R90, R88.reuse ;  /* 0x000000585a5a7220 */ /* 0x080fe20000410000 */
        /* <DEDUP_REMOVED lines=10> */
[----:B------:R-:W0:Y:S01]  /*1b460*/  MUFU.EX2 R90, R90 ;  /* 0x0000005a005a7308 */ /* 0x000e220000000800 */
[-CC-:B------:R-:W-:Y:S01]  /*1b470*/  FFMA.FTZ R186, R156, R88.reuse, -R171.reuse ;  /* 0x000000589cba7223 */ /* 0x180fe200000108ab */
[-CC-:B------:R-:W-:Y:S01]  /*1b480*/  FFMA.FTZ R21, R157, R88.reuse, -R171.reuse ;  /* 0x000000589d157223 */ /* 0x180fe200000108ab */
[-CC-:B------:R-:W-:Y:S01]  /*1b490*/  FFMA.FTZ R188, R144, R88.reuse, -R171.reuse ;  /* 0x0000005890bc7223 */ /* 0x180fe200000108ab */
[-CC-:B------:R-:W-:Y:S01]  /*1b4a0*/  FFMA.FTZ R144, R145, R88.reuse, -R171.reuse ;  /* 0x0000005891907223 */ /* 0x180fe200000108ab */
[-CC-:B------:R-:W-:Y:S01]  /*1b4b0*/  FFMA.FTZ R190, R148, R88.reuse, -R171.reuse ;  /* 0x0000005894be7223 */ /* 0x180fe200000108ab */
[-CC-:B------:R-:W-:Y:S01]  /*1b4c0*/  FFMA.FTZ R145, R149, R88.reuse, -R171.reuse ;  /* 0x0000005895917223 */ /* 0x180fe200000108ab */
[-CC-:B------:R-:W-:Y:S01]  /*1b4d0*/  FFMA.FTZ R141, R141, R88.reuse, -R171.reuse ;  /* 0x000000588d8d7223 */ /* 0x180fe200000108ab */
[----:B------:R-:W1:Y:S01]  /*1b4e0*/  MUFU.EX2 R7, R7 ;  /* 0x0000000700077308 */ /* 0x000e620000000800 */
[-CC-:B------:R-:W-:Y:S01]  /*1b4f0*/  FFMA.FTZ R129, R129, R88.reuse, -R171.reuse ;  /* 0x0000005881817223 */ /* 0x180fe200000108ab */
[----:B------:R-:W-:Y:S01]  /*1b500*/  FFMA.FTZ R96, R96, R88, -R171 ;  /* 0x0000005860607223 */ /* 0x000fe200000108ab */
[----:B------:R-:W-:-:S02]  /*1b510*/  WARPGROUP.DEPBAR.LE gsb0, 0x0 ;  /* 0x00008000000079c5 */ /* 0x000fc40000010000 */
[----:B------:R-:W-:Y:S01]  /*1b520*/  WARPGROUP.ARRIVE ;  /* 0x00000000000079c5 */ /* 0x000fe20000000000 */
[-CC-:B------:R-:W-:Y:S01]  /*1b530*/  FFMA.FTZ R192, R136, R88.reuse, -R171.reuse ;  /* 0x0000005888c07223 */ /* 0x180fe200000108ab */
[--C-:B------:R-:W-:Y:S01]  /*1b540*/  FFMA.FTZ R136, R137, R88, -R171.reuse ;  /* 0x0000005889887223 */ /* 0x100fe200000108ab */
[----:B------:R-:W-:Y:S01]  /*1b550*/  MUFU.EX2 R178, R178 ;  /* 0x000000b200b27308 */ /* 0x000fe20000000800 */
[----:B0-----:R-:W-:Y:S01]  /*1b560*/  FFMA.FTZ R20, R90, R20, R176 ;  /* 0x000000145a147223 */ /* 0x001fe200000100b0 */
[-CC-:B------:R-:W-:Y:S01]  /*1b570*/  FFMA.FTZ R194, R140, R88.reuse, -R171.reuse ;  /* 0x000000588cc27223 */ /* 0x180fe200000108ab */
[----:B------:R-:W-:Y:S01]  /*1b580*/  HGMMA.64x128x16.F32 R24, R196, gdesc[UR4].tnspB, R24, gsb0 ;  /* 0x41e00004c4187df0 */ /* 0x000fe20008000818 */
[----:B------:R-:W-:Y:S01]  /*1b590*/  R2UR UR6, R4 ;  /* 0x00000000040672ca */ /* 0x000fe200000e0000 */
[-CC-:B------:R-:W-:Y:S01]  /*1b5a0*/  FFMA.FTZ R97, R97, R88.reuse, -R171.reuse ;  /* 0x0000005861617223 */ /* 0x180fe200000108ab */
[----:B------:R-:W-:Y:S01]  /*1b5b0*/  R2UR UR7, R5 ;  /* 0x00000000050772ca */ /* 0x000fe200000e0000 */
[--C-:B------:R-:W-:Y:S01]  /*1b5c0*/  FFMA.FTZ R100, R100, R88, -R171.reuse ;  /* 0x0000005864647223 */ /* 0x100fe200000108ab */
[----:B------:R-:W-:Y:S01]  /*1b5d0*/  FMNMX.FTZ R4, R9, R3, !PT ;  /* 0x0000000309047209 */ /* 0x000fe20007810000 */
[----:B------:R-:W-:Y:S01]  /*1b5e0*/  MUFU.EX2 R11, R11 ;  /* 0x0000000b000b7308 */ /* 0x000fe20000000800 */
[----:B-1----:R-:W-:Y:S01]  /*1b5f0*/  F2FP.F16.F32.PACK_AB R176, R7, R176 ;  /* 0x000000b007b0723e */ /* 0x002fe200000000ff */
[----:B------:R-:W-:Y:S01]  /*1b600*/  FFMA.FTZ R101, R101, R88, -R171 ;  /* 0x0000005865657223 */ /* 0x000fe200000108ab */
[----:B------:R-:W-:-:S04]  /*1b610*/  FMNMX.FTZ R4, R10, R4, !PT ;  /* 0x000000040a047209 */ /* 0x000fc80007810000 */
[----:B------:R-:W-:Y:S01]  /*1b620*/  FMNMX.FTZ R4, R13, R4, !PT ;  /* 0x000000040d047209 */ /* 0x000fe20007810000 */
[----:B------:R-:W-:Y:S03]  /*1b630*/  MUFU.EX2 R180, R180 ;  /* 0x000000b400b47308 */ /* 0x000fe60000000800 */
        /* <DEDUP_REMOVED lines=15> */
[----:B------:R-:W-:Y:S02]  /*1b730*/  FMNMX.FTZ R5, R147, R4, !PT ;  /* 0x0000000493057209 */ /* 0x000fe40007810000 */
[----:B------:R-:W-:Y:S02]  /*1b740*/  IADD3 R4, R8, 0x380, RZ ;  /* 0x0000038008047810 */ /* 0x000fe40007ffe0ff */
[----:B------:R-:W-:Y:S01]  /*1b750*/  FMNMX.FTZ R5, R150, R5, !PT ;  /* 0x0000000596057209 */ /* 0x000fe20007810000 */
[----:B------:R-:W-:Y:S03]  /*1b760*/  MUFU.EX2 R186, R186 ;  /* 0x000000ba00ba7308 */ /* 0x000fe60000000800 */
[----:B------:R-:W-:Y:S01]  /*1b770*/  FMNMX.FTZ R137, R151, R5, !PT ;  /* 0x0000000597897209 */ /* 0x000fe20007810000 */
[----:B------:R-:W-:-:S03]  /*1b780*/  IMAD.MOV.U32 R5, RZ, RZ, 0x40000040 ;  /* 0x40000040ff057424 */ /* 0x000fc600078e00ff */
[----:B------:R-:W-:Y:S01]  /*1b790*/  FMNMX.FTZ R137, R138, R137, !PT ;  /* 0x000000898a897209 */ /* 0x000fe20007810000 */
[----:B------:R-:W-:Y:S03]  /*1b7a0*/  MUFU.EX2 R21, R21 ;  /* 0x0000001500157308 */ /* 0x000fe60000000800 */
[----:B------:R-:W-:-:S04]  /*1b7b0*/  FMNMX.FTZ R137, R139, R137, !PT ;  /* 0x000000898b897209 */ /* 0x000fc80007810000 */
[----:B------:R-:W-:Y:S01]  /*1b7c0*/  FMNMX.FTZ R137, R142, R137, !PT ;  /* 0x000000898e897209 */ /* 0x000fe20007810000 */
        /* <DEDUP_REMOVED lines=10> */
[-CC-:B------:R-:W-:Y:S01]  /*1b870*/  FFMA.FTZ R196, R128, R88.reuse, -R171.reuse ;  /* 0x0000005880c47223 */ /* 0x180fe200000108ab */
[-CC-:B------:R-:W-:Y:S01]  /*1b880*/  FFMA.FTZ R128, R133, R88.reuse, -R171.reuse ;  /* 0x0000005885807223 */ /* 0x180fe200000108ab */
[----:B------:R-:W-:Y:S02]  /*1b890*/  FFMA.FTZ R198, R132, R88, -R171 ;  /* 0x0000005884c67223 */ /* 0x000fe400000108ab */
[----:B------:R-:W-:Y:S01]  /*1b8a0*/  MUFU.EX2 R96, R96 ;  /* 0x0000006000607308 */ /* 0x000fe20000000800 */
[----:B------:R-:W-:Y:S01]  /*1b8b0*/  HGMMA.64x128x16.F32 R24, R200, gdesc[UR4].tnspB, R24, gsb0 ;  /* 0x41e00004c8187df0 */ /* 0x000fe20008000818 */
[----:B------:R-:W-:Y:S02]  /*1b8c0*/  R2UR UR6, R4 ;  /* 0x00000000040672ca */ /* 0x000fe400000e0000 */
[----:B------:R-:W-:Y:S02]  /*1b8d0*/  R2UR UR7, R5 ;  /* 0x00000000050772ca */ /* 0x000fe400000e0000 */
[----:B------:R-:W-:-:S02]  /*1b8e0*/  FMNMX.FTZ R4, R143, R137, !PT ;  /* 0x000000898f047209 */ /* 0x000fc40007810000 */
        /* <DEDUP_REMOVED lines=25> */
[----:B------:R-:W-:Y:S01]  /*1ba80*/  FMNMX.FTZ R5, R102, R4, !PT ;  /* 0x0000000466057209 */ /* 0x000fe20007810000 */
[----:B------:R-:W-:-:S03]  /*1ba90*/  VIADD R4, R8, 0x400 ;  /* 0x0000040008047836 */ /* 0x000fc60000000000 */
[----:B------:R-:W-:Y:S01]  /*1baa0*/  FMNMX.FTZ R5, R103, R5, !PT ;  /* 0x0000000567057209 */ /* 0x000fe20007810000 */
[----:B------:R-:W-:Y:S02]  /*1bab0*/  WARPGROUP.DEPBAR.LE gsb0, 0x0 ;  /* 0x00008000000079c5 */ /* 0x000fe40000010000 */
[----:B------:R-:W-:Y:S01]  /*1bac0*/  WARPGROUP.ARRIVE ;  /* 0x00000000000079c5 */ /* 0x000fe20000000000 */
[-CC-:B------:R-:W-:Y:S01]  /*1bad0*/  FFMA.FTZ R202, R124, R88.reuse, -R171.reuse ;  /* 0x000000587cca7223 */ /* 0x180fe200000108ab */
[-CC-:B------:R-:W-:Y:S01]  /*1bae0*/  FFMA.FTZ R200, R120, R88.reuse, -R171.reuse ;  /* 0x0000005878c87223 */ /* 0x180fe200000108ab */
[-CC-:B------:R-:W-:Y:S01]  /*1baf0*/  FFMA.FTZ R120, R121, R88.reuse, -R171.reuse ;  /* 0x0000005879787223 */ /* 0x180fe200000108ab */
[----:B------:R-:W-:Y:S02]  /*1bb00*/  FFMA.FTZ R121, R125, R88, -R171 ;  /* 0x000000587d797223 */ /* 0x000fe400000108ab */
[----:B------:R-:W-:Y:S01]  /*1bb10*/  HGMMA.64x128x16.F32 R24, R204, gdesc[UR4].tnspB, R24, gsb0 ;  /* 0x41e00004cc187df0 */ /* 0x000fe20008000818 */
[----:B------:R-:W-:Y:S01]  /*1bb20*/  R2UR UR6, R4 ;  /* 0x00000000040672ca */ /* 0x000fe200000e0000 */
[----:B------:R-:W-:Y:S08]  /*1bb30*/  MUFU.EX2 R200, R200 ;  /* 0x000000c800c87308 */ /* 0x000ff00000000800 */
[----:B------:R-:W-:Y:S08]  /*1bb40*/  MUFU.EX2 R120, R120 ;  /* 0x0000007800787308 */ /* 0x000ff00000000800 */
[----:B------:R-:W-:Y:S08]  /*1bb50*/  MUFU.EX2 R202, R202 ;  /* 0x000000ca00ca7308 */ /* 0x000ff00000000800 */
[----:B------:R-:W-:Y:S01]  /*1bb60*/  MUFU.EX2 R121, R121 ;  /* 0x0000007900797308 */ /* 0x000fe20000000800 */
[----:B------:R-:W-:-:S02]  /*1bb70*/  WARPGROUP.DEPBAR.LE gsb0, 0x0 ;  /* 0x00008000000079c5 */ /* 0x000fc40000010000 */
[-CC-:B------:R-:W-:Y:S01]  /*1bb80*/  FFMA.FTZ R204, R112, R88.reuse, -R171.reuse ;  /* 0x0000005870cc7223 */ /* 0x180fe200000108ab */
[-CC-:B------:R-:W-:Y:S01]  /*1bb90*/  FFMA.FTZ R112, R113, R88.reuse, -R171.reuse ;  /* 0x0000005871707223 */ /* 0x180fe200000108ab */
[----:B------:R-:W-:Y:S01]  /*1bba0*/  FMNMX.FTZ R113, R169, R5, !PT ;  /* 0x00000005a9717209 */ /* 0x000fe20007810000 */
[----:B------:R-:W-:Y:S01]  /*1bbb0*/  IMAD.MOV.U32 R5, RZ, RZ, 0x40000040 ;  /* 0x40000040ff057424 */ /* 0x000fe200078e00ff */
[----:B------:R-:W-:Y:S01]  /*1bbc0*/  WARPGROUP.ARRIVE ;  /* 0x00000000000079c5 */ /* 0x000fe20000000000 */
[-CC-:B------:R-:W-:Y:S01]  /*1bbd0*/  FFMA.FTZ R206, R116, R88.reuse, -R171.reuse ;  /* 0x0000005874ce7223 */ /* 0x180fe200000108ab */
[----:B------:R-:W-:Y:S01]  /*1bbe0*/  FMNMX.FTZ R113, R91, R113, !PT ;  /* 0x000000715b717209 */ /* 0x000fe20007810000 */
[-CC-:B------:R-:W-:Y:S01]  /*1bbf0*/  FFMA.FTZ R116, R92, R88.reuse, -R171.reuse ;  /* 0x000000585c747223 */ /* 0x180fe200000108ab */
[----:B------:R-:W-:Y:S01]  /*1bc00*/  R2UR UR7, R5 ;  /* 0x00000000050772ca */ /* 0x000fe200000e0000 */
[----:B------:R-:W-:Y:S01]  /*1bc10*/  MUFU.EX2 R204, R204 ;  /* 0x000000cc00cc7308 */ /* 0x000fe20000000800 */
[----:B------:R-:W-:Y:S01]  /*1bc20*/  FMNMX.FTZ R4, R94, R113, !PT ;  /* 0x000000715e047209 */ /* 0x000fe20007810000 */
[----:B------:R-:W-:-:S03]  /*1bc30*/  FFMA.FTZ R113, R117, R88, -R171 ;  /* 0x0000005875717223 */ /* 0x000fc600000108ab */
[----:B------:R-:W-:-:S03]  /*1bc40*/  FMNMX.FTZ R4, R95, R4, !PT ;  /* 0x000000045f047209 */ /* 0x000fc60007810000 */
[----:B------:R-:W-:Y:S02]  /*1bc50*/  MUFU.EX2 R112, R112 ;  /* 0x0000007000707308 */ /* 0x000fe40000000800 */
[----:B------:R-:W0:Y:S02]  /*1bc60*/  SHFL.BFLY PT, R5, R4, 0x2, 0x1f ;  /* 0x0c401f0004057f89 */ /* 0x000e2400000e0000 */
[----:B------:R-:W-:Y:S04]  /*1bc70*/  HGMMA.64x128x16.F32 R24, R208, gdesc[UR4].tnspB, R24, gsb0 ;  /* 0x41e00004d0187df0 */ /* 0x000fe80008000818 */
[----:B------:R-:W-:Y:S08]  /*1bc80*/  MUFU.EX2 R206, R206 ;  /* 0x000000ce00ce7308 */ /* 0x000ff00000000800 */
[----:B------:R-:W-:Y:S08]  /*1bc90*/  MUFU.EX2 R113, R113 ;  /* 0x0000007100717308 */ /* 0x000ff00000000800 */
[----:B------:R-:W-:Y:S01]  /*1bca0*/  MUFU.EX2 R116, R116 ;  /* 0x0000007400747308 */ /* 0x000fe20000000800 */
[----:B0-----:R-:W-:-:S05]  /*1bcb0*/  FMNMX.FTZ R4, R4, R5, !PT ;  /* 0x0000000504047209 */ /* 0x001fca0007810000 */
[----:B------:R-:W0:Y:S02]  /*1bcc0*/  SHFL.BFLY PT, R5, R4, 0x1, 0x1f ;  /* 0x0c201f0004057f89 */ /* 0x000e2400000e0000 */
[----:B0-----:R-:W-:Y:S01]  /*1bcd0*/  FMNMX.FTZ R92, R4, R5, !PT ;  /* 0x00000005045c7209 */ /* 0x001fe20007810000 */
[----:B------:R-:W-:-:S04]  /*1bce0*/  IMAD.MOV.U32 R5, RZ, RZ, 0x40000040 ;  /* 0x40000040ff057424 */ /* 0x000fc800078e00ff */
[C---:B------:R-:W-:Y:S01]  /*1bcf0*/  FADD.FTZ R4, -R92.reuse, R3 ;  /* 0x000000035c047221 */ /* 0x040fe20000010100 */
[----:B------:R-:W-:Y:S01]  /*1bd00*/  R2UR UR7, R5 ;  /* 0x00000000050772ca */ /* 0x000fe200000e0000 */
[----:B------:R-:W-:Y:S01]  /*1bd10*/  MUFU.EX2 R3, R93 ;  /* 0x0000005d00037308 */ /* 0x000fe20000000800 */
[-C--:B------:R-:W-:Y:S01]  /*1bd20*/  FMUL.FTZ R117, R92, R88.reuse ;  /* 0x000000585c757220 */ /* 0x080fe20000410000 */
[----:B------:R-:W-:-:S03]  /*1bd30*/  FMUL.FTZ R4, R4, R88 ;  /* 0x0000005804047220 */ /* 0x000fc60000410000 */
[-CC-:B------:R-:W-:Y:S01]  /*1bd40*/  FFMA.FTZ R177, R9, R88.reuse, -R117.reuse ;  /* 0x0000005809b17223 */ /* 0x180fe20000010875 */
[----:B------:R-:W-:Y:S02]  /*1bd50*/  IMAD.MOV.U32 R9, RZ, RZ, 0x40000040 ;  /* 0x40000040ff097424 */ /* 0x000fe400078e00ff */
[-CC-:B------:R-:W-:Y:S01]  /*1bd60*/  FFMA.FTZ R10, R10, R88.reuse, -R117.reuse ;  /* 0x000000580a0a7223 */ /* 0x180fe20000010875 */
[----:B------:R0:W-:Y:S01]  /*1bd70*/  MUFU.EX2 R93, R4 ;  /* 0x00000004005d7308 */ /* 0x0001e20000000800 */
[-CC-:B------:R-:W-:Y:S01]  /*1bd80*/  FFMA.FTZ R179, R13, R88.reuse, -R117.reuse ;  /* 0x000000580db37223 */ /* 0x180fe20000010875 */
[-CC-:B------:R-:W-:Y:S01]  /*1bd90*/  FFMA.FTZ R181, R161, R88.reuse, -R117.reuse ;  /* 0x00000058a1b57223 */ /* 0x180fe20000010875 */
[-CC-:B------:R-:W-:Y:S01]  /*1bda0*/  FFMA.FTZ R197, R130, R88.reuse, -R117.reuse ;  /* 0x0000005882c57223 */ /* 0x180fe20000010875 */
[----:B------:R-:W-:Y:S01]  /*1bdb0*/  IADD3 R130, -R225, 0xb, RZ ;  /* 0x0000000be1827810 */ /* 0x000fe20007ffe1ff */
[-CC-:B------:R-:W-:Y:S01]  /*1bdc0*/  FFMA.FTZ R5, R162, R88.reuse, -R117.reuse ;  /* 0x00000058a2057223 */ /* 0x180fe20000010875 */
[-CC-:B------:R-:W-:Y:S01]  /*1bdd0*/  FFMA.FTZ R183, R165, R88.reuse, -R117.reuse ;  /* 0x00000058a5b77223 */ /* 0x180fe20000010875 */
[----:B------:R-:W-:Y:S01]  /*1bde0*/  FFMA.FTZ R201, R122, R88, -R117 ;  /* 0x000000587ac97223 */ /* 0x000fe20000010875 */
[----:B------:R-:W1:Y:S01]  /*1bdf0*/  MUFU.EX2 R177, R177 ;  /* 0x000000b100b17308 */ /* 0x000e620000000800 */
[C---:B0-----:R-:W-:Y:S01]  /*1be00*/  IADD3 R4, R8.reuse, 0x480, RZ ;  /* 0x0000048008047810 */ /* 0x041fe20007ffe0ff */
[----:B------:R-:W-:-:S02]  /*1be10*/  VIADD R8, R8, 0x500 ;  /* 0x0000050008087836 */ /* 0x000fc40000000000 */
[-CC-:B------:R-:W-:Y:S01]  /*1be20*/  FFMA.FTZ R140, R166, R88.reuse, -R117.reuse ;  /* 0x00000058a68c7223 */ /* 0x180fe20000010875 */
[-CC-:B------:R-:W-:Y:S01]  /*1be30*/  FFMA.FTZ R199, R134, R88.reuse, -R117.reuse ;  /* 0x0000005886c77223 */ /* 0x180fe20000010875 */
[----:B------:R-:W-:Y:S01]  /*1be40*/  R2UR UR6, R4 ;  /* 0x00000000040672ca */ /* 0x000fe200000e0000 */
[-CC-:B------:R-:W-:Y:S01]  /*1be50*/  FFMA.FTZ R4, R14, R88.reuse, -R117.reuse ;  /* 0x000000580e047223 */ /* 0x180fe20000010875 */
[----:B------:R-:W-:Y:S01]  /*1be60*/  @!P1 IMAD R134, R6, 0x8, R2 ;  /* 0x0000000806869824 */ /* 0x000fe200078e0202 */
[----:B------:R-:W0:Y:S01]  /*1be70*/  MUFU.EX2 R10, R10 ;  /* 0x0000000a000a7308 */ /* 0x000e220000000800 */
[-CC-:B------:R-:W-:Y:S01]  /*1be80*/  FFMA.FTZ R6, R123, R88.reuse, -R117.reuse ;  /* 0x000000587b067223 */ /* 0x180fe20000010875 */
[-CC-:B------:R-:W-:Y:S01]  /*1be90*/  FFMA.FTZ R185, R154, R88.reuse, -R117.reuse ;  /* 0x000000589ab97223 */ /* 0x180fe20000010875 */
[-CC-:B------:R-:W-:Y:S01]  /*1bea0*/  FFMA.FTZ R13, R155, R88.reuse, -R117.reuse ;  /* 0x000000589b0d7223 */ /* 0x180fe20000010875 */
[-CC-:B------:R-:W-:Y:S01]  /*1beb0*/  FFMA.FTZ R187, R158, R88.reuse, -R117.reuse ;  /* 0x000000589ebb7223 */ /* 0x180fe20000010875 */
[-CC-:B------:R-:W-:Y:S01]  /*1bec0*/  FFMA.FTZ R14, R159, R88.reuse, -R117.reuse ;  /* 0x000000589f0e7223 */ /* 0x180fe20000010875 */
[-CC-:B------:R-:W-:Y:S01]  /*1bed0*/  FFMA.FTZ R189, R146, R88.reuse, -R117.reuse ;  /* 0x0000005892bd7223 */ /* 0x180fe20000010875 */
[-C--:B------:R-:W-:Y:S01]  /*1bee0*/  FFMA.FTZ R205, R114, R88.reuse, -R117 ;  /* 0x0000005872cd7223 */ /* 0x080fe20000010875 */
[----:B------:R-:W-:Y:S01]  /*1bef0*/  MUFU.EX2 R179, R179 ;  /* 0x000000b300b37308 */ /* 0x000fe20000000800 */
[----:B-1----:R-:W-:Y:S01]  /*1bf00*/  FFMA.FTZ R15, R93, R15, R177 ;  /* 0x0000000f5d0f7223 */ /* 0x002fe200000100b1 */
        /* <DEDUP_REMOVED lines=8> */
[----:B0-----:R-:W-:Y:S01]  /*1bf90*/  F2FP.F16.F32.PACK_AB R177, R10, R177 ;  /* 0x000000b10ab1723e */ /* 0x001fe200000000ff */
        /* <DEDUP_REMOVED lines=12> */
[----:B------:R-:W-:Y:S01]  /*1c060*/  FFMA.FTZ R95, R95, R88, -R117 ;  /* 0x000000585f5f7223 */ /* 0x000fe20000010875 */
[----:B------:R-:W-:Y:S01]  /*1c070*/  MUFU.EX2 R5, R5 ;  /* 0x0000000500057308 */ /* 0x000fe20000000800 */
[----:B------:R-:W-:-:S05]  /*1c080*/  @!P1 VIADD R134, R134, 0x34860 ;  /* 0x0003486086869836 */ /* 0x000fca0000000000 */
[----:B------:R-:W-:Y:S02]  /*1c090*/  @!P1 PRMT R134, RZ, 0x654, R134 ;  /* 0x00000654ff869816 */ /* 0x000fe40000000086 */
[----:B------:R-:W-:Y:S08]  /*1c0a0*/  MUFU.EX2 R183, R183 ;  /* 0x000000b700b77308 */ /* 0x000ff00000000800 */
[----:B------:R-:W-:Y:S08]  /*1c0b0*/  MUFU.EX2 R140, R140 ;  /* 0x0000008c008c7308 */ /* 0x000ff00000000800 */
[----:B------:R-:W-:Y:S01]  /*1c0c0*/  MUFU.EX2 R185, R185 ;  /* 0x000000b900b97308 */ /* 0x000fe20000000800 */
[----:B------:R-:W-:-:S02]  /*1c0d0*/  WARPGROUP.DEPBAR.LE gsb0, 0x0 ;  /* 0x00008000000079c5 */ /* 0x000fc40000010000 */
[----:B------:R-:W-:Y:S01]  /*1c0e0*/  WARPGROUP.ARRIVE ;  /* 0x00000000000079c5 */ /* 0x000fe20000000000 */
[----:B------:R-:W-:-:S04]  /*1c0f0*/  FFMA.FTZ R211, R110, R88, -R117 ;  /* 0x000000586ed37223 */ /* 0x000fc80000010875 */
[----:B------:R-:W-:Y:S01]  /*1c100*/  MUFU.EX2 R13, R13 ;  /* 0x0000000d000d7308 */ /* 0x000fe20000000800 */
[-CC-:B------:R-:W-:Y:S01]  /*1c110*/  FFMA.FTZ R209, R106, R88.reuse, -R117.reuse ;  /* 0x000000586ad17223 */ /* 0x180fe20000010875 */
[-C--:B------:R-:W-:Y:S01]  /*1c120*/  FFMA.FTZ R106, R98, R88.reuse, -R117 ;  /* 0x00000058626a7223 */ /* 0x080fe20000010875 */
[-C--:B------:R-:W-:Y:S01]  /*1c130*/  FFMA.FTZ R208, R104, R88.reuse, -R171 ;  /* 0x0000005868d07223 */ /* 0x080fe200000108ab */
[----:B------:R-:W-:Y:S01]  /*1c140*/  HGMMA.64x128x16.F32 R24, R212, gdesc[UR4].tnspB, R24, gsb0 ;  /* 0x41e00004d4187df0 */ /* 0x000fe20008000818 */
[----:B------:R-:W-:Y:S01]  /*1c150*/  R2UR UR6, R8 ;  /* 0x00000000080672ca */ /* 0x000fe200000e0000 */
[----:B------:R-:W-:Y:S01]  /*1c160*/  FFMA.FTZ R8, R131, R88, -R117 ;  /* 0x0000005883087223 */ /* 0x000fe20000010875 */
[----:B------:R-:W-:Y:S01]  /*1c170*/  R2UR UR7, R9 ;  /* 0x00000000090772ca */ /* 0x000fe200000e0000 */
[----:B------:R-:W-:Y:S01]  /*1c180*/  MUFU.EX2 R187, R187 ;  /* 0x000000bb00bb7308 */ /* 0x000fe20000000800 */
[----:B------:R-:W-:Y:S01]  /*1c190*/  @!P1 LEA R9, R222, R2, 0x3 ;  /* 0x00000002de099211 */ /* 0x000fe200078e18ff */
[-CC-:B------:R-:W-:Y:S01]  /*1c1a0*/  FFMA.FTZ R104, R105, R88.reuse, -R171.reuse ;  /* 0x0000005869687223 */ /* 0x180fe200000108ab */
[-CC-:B------:R-:W-:Y:S01]  /*1c1b0*/  FFMA.FTZ R210, R108, R88.reuse, -R171.reuse ;  /* 0x000000586cd27223 */ /* 0x180fe200000108ab */
[-CC-:B------:R-:W-:Y:S01]  /*1c1c0*/  FFMA.FTZ R105, R109, R88.reuse, -R171.reuse ;  /* 0x000000586d697223 */ /* 0x180fe200000108ab */
[----:B------:R-:W-:Y:S01]  /*1c1d0*/  FFMA.FTZ R108, R167, R88, -R171 ;  /* 0x00000058a76c7223 */ /* 0x000fe200000108ab */
[----:B------:R-:W-:-:S02]  /*1c1e0*/  @!P1 VIADD R9, R9, 0x34840 ;  /* 0x0003484009099836 */ /* 0x000fc40000000000 */
[----:B------:R-:W-:Y:S01]  /*1c1f0*/  FFMA.FTZ R109, R168, R88, -R171 ;  /* 0x00000058a86d7223 */ /* 0x000fe200000108ab */
[----:B------:R-:W-:Y:S02]  /*1c200*/  MUFU.EX2 R14, R14 ;  /* 0x0000000e000e7308 */ /* 0x000fe40000000800 */
[----:B------:R-:W-:-:S06]  /*1c210*/  @!P1 PRMT R131, RZ, 0x654, R9 ;  /* 0x00000654ff839816 */ /* 0x000fcc0000000009 */
        /* <DEDUP_REMOVED lines=38> */
[----:B-1----:R-:W-:Y:S01]  /*1c480*/  F2FP.F16.F32.PACK_AB R215, R103, R102 ;  /* 0x0000006667d7723e */ /* 0x002fe200000000ff */
[----:B------:R-:W-:-:S02]  /*1c490*/  WARPGROUP.DEPBAR.LE gsb0, 0x0 ;  /* 0x00008000000079c5 */ /* 0x000fc40000010000 */
[----:B------:R0:W-:Y:S06]  /*1c4a0*/  BAR.ARV R130, 0x100 ;  /* 0x000400820000751d */ /* 0x0001ec0000002000 */
[----:B------:R1:W-:Y:S01]  /*1c4b0*/  @!P1 SYNCS.ARRIVE.TRANS64.RED.A1T0 RZ, [R131+URZ], RZ ;  /* 0x000000ff83ff99a7 */ /* 0x0003e2000810043f */
[----:B------:R-:W-:Y:S01]  /*1c4c0*/  MUFU.EX2 R219, R94 ;  /* 0x0000005e00db7308 */ /* 0x000fe20000000800 */
[----:B------:R-:W-:Y:S01]  /*1c4d0*/  F2FP.F16.F32.PACK_AB R218, R3, R116 ;  /* 0x0000007403da723e */ /* 0x000fe200000000ff */
[----:B------:R-:W-:Y:S01]  /*1c4e0*/  FMUL.FTZ R24, R24, R90 ;  /* 0x0000005a18187220 */ /* 0x000fe20000410000 */
[----:B------:R-:W-:Y:S01]  /*1c4f0*/  F2FP.F16.F32.PACK_AB R216, R109, R108 ;  /* 0x0000006c6dd8723e */ /* 0x000fe200000000ff */
[-C--:B------:R-:W-:Y:S01]  /*1c500*/  FMUL.FTZ R25, R25, R90.reuse ;  /* 0x0000005a19197220 */ /* 0x080fe20000410000 */
[-C--:B------:R-:W-:Y:S01]  /*1c510*/  FMUL.FTZ R28, R28, R90.reuse ;  /* 0x0000005a1c1c7220 */ /* 0x080fe20000410000 */
[-C--:B------:R-:W-:Y:S01]  /*1c520*/  FMUL.FTZ R29, R29, R90.reuse ;  /* 0x0000005a1d1d7220 */ /* 0x080fe20000410000 */
[----:B-1----:R-:W-:Y:S01]  /*1c530*/  FADD.FTZ R131, R7, R20 ;  /* 0x0000001407837221 */ /* 0x002fe20000010000 */
[----:B------:R-:W-:Y:S01]  /*1c540*/  FADD.FTZ R20, R10, R15 ;  /* 0x0000000f0a147221 */ /* 0x000fe20000010000 */
[----:B------:R0:W-:Y:S01]  /*1c550*/  @!P1 SYNCS.ARRIVE.TRANS64.RED.A1T0 RZ, [R134+URZ], RZ ;  /* 0x000000ff86ff99a7 */ /* 0x0001e2000810043f */
[----:B------:R-:W-:Y:S01]  /*1c560*/  FMUL.FTZ R32, R32, R90 ;  /* 0x0000005a20207220 */ /* 0x000fe20000410000 */
[----:B------:R-:W-:Y:S01]  /*1c570*/  FADD.FTZ R122, R178, R131 ;  /* 0x00000083b27a7221 */ /* 0x000fe20000010000 */
[----:B------:R-:W-:Y:S01]  /*1c580*/  FADD.FTZ R15, R179, R20 ;  /* 0x00000014b30f7221 */ /* 0x000fe20000010000 */
[----:B------:R-:W-:Y:S01]  /*1c590*/  F2FP.F16.F32.PACK_AB R178, R11, R178 ;  /* 0x000000b20bb2723e */ /* 0x000fe200000000ff */
[----:B------:R-:W-:Y:S01]  /*1c5a0*/  FMUL.FTZ R33, R33, R90 ;  /* 0x0000005a21217220 */ /* 0x000fe20000410000 */
[----:B------:R-:W-:Y:S01]  /*1c5b0*/  FADD.FTZ R123, R11, R122 ;  /* 0x0000007a0b7b7221 */ /* 0x000fe20000010000 */
[C---:B------:R-:W-:Y:S01]  /*1c5c0*/  FADD.FTZ R20, R4.reuse, R15 ;  /* 0x0000000f04147221 */ /* 0x040fe20000010000 */
[----:B------:R-:W-:Y:S01]  /*1c5d0*/  FFMA.FTZ R15, R127, R88, -R117 ;  /* 0x000000587f0f7223 */ /* 0x000fe20000010875 */
[----:B------:R-:W-:Y:S01]  /*1c5e0*/  F2FP.F16.F32.PACK_AB R179, R4, R179 ;  /* 0x000000b304b3723e */ /* 0x000fe200000000ff */
[----:B------:R-:W-:Y:S01]  /*1c5f0*/  FADD.FTZ R123, R180, R123 ;  /* 0x0000007bb47b7221 */ /* 0x000fe20000010000 */
[----:B------:R-:W-:Y:S01]  /*1c600*/  FADD.FTZ R20, R181, R20 ;  /* 0x00000014b5147221 */ /* 0x000fe20000010000 */
[C---:B------:R-:W-:Y:S01]  /*1c610*/  F2FP.F16.F32.PACK_AB R180, R12.reuse, R180 ;  /* 0x000000b40cb4723e */ /* 0x040fe200000000ff */
[----:B------:R-:W-:Y:S01]  /*1c620*/  MUFU.EX2 R4, R107 ;  /* 0x0000006b00047308 */ /* 0x000fe20000000800 */
[----:B------:R-:W-:Y:S01]  /*1c630*/  FADD.FTZ R123, R12, R123 ;  /* 0x0000007b0c7b7221 */ /* 0x000fe20000010000 */
[----:B------:R-:W-:Y:S01]  /*1c640*/  FADD.FTZ R122, R5, R20 ;  /* 0x00000014057a7221 */ /* 0x000fe20000010000 */
[----:B------:R-:W-:Y:S01]  /*1c650*/  FFMA.FTZ R20, R115, R88, -R117 ;  /* 0x0000005873147223 */ /* 0x000fe20000010875 */
[----:B------:R-:W-:Y:S01]  /*1c660*/  F2FP.F16.F32.PACK_AB R181, R5, R181 ;  /* 0x000000b505b5723e */ /* 0x000fe200000000ff */
[----:B------:R-:W-:Y:S01]  /*1c670*/  FADD.FTZ R123, R182, R123 ;  /* 0x0000007bb67b7221 */ /* 0x000fe20000010000 */
[----:B------:R-:W-:Y:S01]  /*1c680*/  FADD.FTZ R115, R183, R122 ;  /* 0x0000007ab7737221 */ /* 0x000fe20000010000 */
[C---:B------:R-:W-:Y:S01]  /*1c690*/  F2FP.F16.F32.PACK_AB R182, R160.reuse, R182 ;  /* 0x000000b6a0b6723e */ /* 0x040fe200000000ff */
[----:B------:R-:W1:Y:S01]  /*1c6a0*/  MUFU.EX2 R15, R15 ;  /* 0x0000000f000f7308 */ /* 0x000e620000000800 */
[----:B------:R-:W-:Y:S01]  /*1c6b0*/  FADD.FTZ R123, R160, R123 ;  /* 0x0000007ba07b7221 */ /* 0x000fe20000010000 */
[C---:B------:R-:W-:Y:S01]  /*1c6c0*/  FADD.FTZ R114, R140.reuse, R115 ;  /* 0x000000738c727221 */ /* 0x040fe20000010000 */
[----:B------:R-:W-:Y:S01]  /*1c6d0*/  F2FP.F16.F32.PACK_AB R183, R140, R183 ;  /* 0x000000b78cb7723e */ /* 0x000fe200000000ff */
[----:B------:R-:W-:Y:S01]  /*1c6e0*/  FMUL.FTZ R36, R36, R90 ;  /* 0x0000005a24247220 */ /* 0x000fe20000410000 */
[----:B------:R-:W-:Y:S01]  /*1c6f0*/  FADD.FTZ R123, R184, R123 ;  /* 0x0000007bb87b7221 */ /* 0x000fe20000010000 */
[----:B------:R-:W-:Y:S01]  /*1c700*/  FADD.FTZ R114, R185, R114 ;  /* 0x00000072b9727221 */ /* 0x000fe20000010000 */
[C---:B------:R-:W-:Y:S01]  /*1c710*/  F2FP.F16.F32.PACK_AB R184, R152.reuse, R184 ;  /* 0x000000b898b8723e */ /* 0x040fe200000000ff */
[----:B------:R-:W2:Y:S01]  /*1c720*/  MUFU.EX2 R20, R20 ;  /* 0x0000001400147308 */ /* 0x000ea20000000800 */
[----:B------:R-:W-:Y:S01]  /*1c730*/  FADD.FTZ R123, R152, R123 ;  /* 0x0000007b987b7221 */ /* 0x000fe20000010000 */
[C---:B------:R-:W-:Y:S01]  /*1c740*/  FADD.FTZ R114, R13.reuse, R114 ;  /* 0x000000720d727221 */ /* 0x040fe20000010000 */
[----:B------:R-:W-:Y:S01]  /*1c750*/  F2FP.F16.F32.PACK_AB R185, R13, R185 ;  /* 0x000000b90db9723e */ /* 0x000fe200000000ff */
[----:B------:R-:W-:Y:S01]  /*1c760*/  FMUL.FTZ R37, R37, R90 ;  /* 0x0000005a25257220 */ /* 0x000fe20000410000 */
[----:B------:R-:W-:Y:S01]  /*1c770*/  FADD.FTZ R110, R186, R123 ;  /* 0x0000007bba6e7221 */ /* 0x000fe20000010000 */
[----:B------:R-:W-:Y:S01]  /*1c780*/  FADD.FTZ R115, R187, R114 ;  /* 0x00000072bb737221 */ /* 0x000fe20000010000 */
[C---:B------:R-:W-:Y:S01]  /*1c790*/  F2FP.F16.F32.PACK_AB R186, R21.reuse, R186 ;  /* 0x000000ba15ba723e */ /* 0x040fe200000000ff */
[-C--:B------:R-:W-:Y:S01]  /*1c7a0*/  FMUL.FTZ R40, R40, R90.reuse ;  /* 0x0000005a28287220 */ /* 0x080fe20000410000 */
[----:B------:R-:W-:Y:S01]  /*1c7b0*/  FADD.FTZ R123, R21, R110 ;  /* 0x0000006e157b7221 */ /* 0x000fe20000010000 */
[C---:B------:R-:W-:Y:S01]  /*1c7c0*/  FADD.FTZ R98, R14.reuse, R115 ;  /* 0x000000730e627221 */ /* 0x040fe20000010000 */
[----:B------:R-:W-:Y:S01]  /*1c7d0*/  F2FP.F16.F32.PACK_AB R187, R14, R187 ;  /* 0x000000bb0ebb723e */ /* 0x000fe200000000ff */
[----:B------:R-:W-:Y:S01]  /*1c7e0*/  FMUL.FTZ R41, R41, R90 ;  /* 0x0000005a29297220 */ /* 0x000fe20000410000 */
[----:B------:R-:W-:Y:S01]  /*1c7f0*/  FADD.FTZ R123, R188, R123 ;  /* 0x0000007bbc7b7221 */ /* 0x000fe20000010000 */
[----:B------:R-:W-:Y:S01]  /*1c800*/  FADD.FTZ R98, R189, R98 ;  /* 0x00000062bd627221 */ /* 0x000fe20000010000 */
[----:B------:R-:W-:Y:S01]  /*1c810*/  F2FP.F16.F32.PACK_AB R188, R144, R188 ;  /* 0x000000bc90bc723e */ /* 0x000fe200000000ff */
[----:B------:R-:W-:Y:S01]  /*1c820*/  FMUL.FTZ R44, R44, R90 ;  /* 0x0000005a2c2c7220 */ /* 0x000fe20000410000 */
[----:B------:R-:W-:Y:S01]  /*1c830*/  FADD.FTZ R123, R144, R123 ;  /* 0x0000007b907b7221 */ /* 0x000fe20000010000 */
[----:B------:R-:W-:Y:S01]  /*1c840*/  FADD.FTZ R110, R133, R98 ;  /* 0x00000062856e7221 */ /* 0x000fe20000010000 */
[----:B------:R-:W-:Y:S01]  /*1c850*/  FFMA.FTZ R98, R91, R88, -R117 ;  /* 0x000000585b627223 */ /* 0x000fe20000010875 */
[----:B------:R-:W-:Y:S01]  /*1c860*/  F2FP.F16.F32.PACK_AB R189, R133, R189 ;  /* 0x000000bd85bd723e */ /* 0x000fe200000000ff */
[----:B------:R-:W-:Y:S01]  /*1c870*/  FADD.FTZ R114, R190, R123 ;  /* 0x0000007bbe727221 */ /* 0x000fe20000010000 */
[----:B------:R-:W-:Y:S01]  /*1c880*/  FADD.FTZ R115, R191, R110 ;  /* 0x0000006ebf737221 */ /* 0x000fe20000010000 */
[----:B------:R-:W3:Y:S01]  /*1c890*/  MUFU.EX2 R91, R119 ;  /* 0x00000077005b7308 */ /* 0x000ee20000000800 */
[C---:B------:R-:W-:Y:S01]  /*1c8a0*/  F2FP.F16.F32.PACK_AB R190, R145.reuse, R190 ;  /* 0x000000be91be723e */ /* 0x040fe200000000ff */
[----:B------:R-:W-:Y:S01]  /*1c8b0*/  FADD.FTZ R123, R145, R114 ;  /* 0x00000072917b7221 */ /* 0x000fe20000010000 */
[C---:B------:R-:W-:Y:S01]  /*1c8c0*/  FADD.FTZ R110, R124.reuse, R115 ;  /* 0x000000737c6e7221 */ /* 0x040fe20000010000 */
[----:B------:R-:W-:Y:S01]  /*1c8d0*/  F2FP.F16.F32.PACK_AB R191, R124, R191 ;  /* 0x000000bf7cbf723e */ /* 0x000fe200000000ff */
[----:B------:R-:W-:Y:S01]  /*1c8e0*/  FMUL.FTZ R45, R45, R90 ;  /* 0x0000005a2d2d7220 */ /* 0x000fe20000410000 */
[----:B------:R-:W-:Y:S01]  /*1c8f0*/  FADD.FTZ R123, R192, R123 ;  /* 0x0000007bc07b7221 */ /* 0x000fe20000010000 */
[----:B------:R-:W-:Y:S01]  /*1c900*/  FADD.FTZ R110, R193, R110 ;  /* 0x0000006ec16e7221 */ /* 0x000fe20000010000 */
[----:B------:R-:W4:Y:S01]  /*1c910*/  MUFU.EX2 R98, R98 ;  /* 0x0000006200627308 */ /* 0x000f220000000800 */
[C---:B------:R-:W-:Y:S01]  /*1c920*/  F2FP.F16.F32.PACK_AB R192, R136.reuse, R192 ;  /* 0x000000c088c0723e */ /* 0x040fe200000000ff */
[----:B------:R-:W-:Y:S01]  /*1c930*/  FADD.FTZ R123, R136, R123 ;  /* 0x0000007b887b7221 */ /* 0x000fe20000010000 */
[C---:B------:R-:W-:Y:S01]  /*1c940*/  FADD.FTZ R110, R125.reuse, R110 ;  /* 0x0000006e7d6e7221 */ /* 0x040fe20000010000 */
[----:B------:R-:W-:Y:S01]  /*1c950*/  F2FP.F16.F32.PACK_AB R193, R125, R193 ;  /* 0x000000c17dc1723e */ /* 0x000fe200000000ff */
[----:B------:R-:W-:Y:S01]  /*1c960*/  FMUL.FTZ R48, R48, R90 ;  /* 0x0000005a30307220 */ /* 0x000fe20000410000 */
[----:B------:R-:W-:Y:S01]  /*1c970*/  FADD.FTZ R10, R194, R123 ;  /* 0x0000007bc20a7221 */ /* 0x000fe20000010000 */
[----:B------:R-:W-:Y:S01]  /*1c980*/  FADD.FTZ R7, R195, R110 ;  /* 0x0000006ec3077221 */ /* 0x000fe20000010000 */
[----:B------:R-:W-:Y:S01]  /*1c990*/  F2FP.F16.F32.PACK_AB R194, R137, R194 ;  /* 0x000000c289c2723e */ /* 0x000fe200000000ff */
[-C--:B------:R-:W-:Y:S01]  /*1c9a0*/  FMUL.FTZ R49, R49, R90.reuse ;  /* 0x0000005a31317220 */ /* 0x080fe20000410000 */
[----:B------:R-:W-:Y:S01]  /*1c9b0*/  FADD.FTZ R11, R137, R10 ;  /* 0x0000000a890b7221 */ /* 0x000fe20000010000 */
[C---:B------:R-:W-:Y:S01]  /*1c9c0*/  FADD.FTZ R10, R132.reuse, R7 ;  /* 0x00000007840a7221 */ /* 0x040fe20000010000 */
[----:B------:R-:W-:Y:S01]  /*1c9d0*/  F2FP.F16.F32.PACK_AB R195, R132, R195 ;  /* 0x000000c384c3723e */ /* 0x000fe200000000ff */
[-C--:B------:R-:W-:Y:S01]  /*1c9e0*/  FMUL.FTZ R52, R52, R90.reuse ;  /* 0x0000005a34347220 */ /* 0x080fe20000410000 */
[----:B------:R-:W-:Y:S01]  /*1c9f0*/  FADD.FTZ R12, R196, R11 ;  /* 0x0000000bc40c7221 */ /* 0x000fe20000010000 */
[----:B------:R-:W-:Y:S01]  /*1ca00*/  FADD.FTZ R5, R197, R10 ;  /* 0x0000000ac5057221 */ /* 0x000fe20000010000 */
[C---:B------:R-:W-:Y:S01]  /*1ca10*/  F2FP.F16.F32.PACK_AB R197, R8.reuse, R197 ;  /* 0x000000c508c5723e */ /* 0x040fe200000000ff */
[----:B------:R-:W-:Y:S01]  /*1ca20*/  FMUL.FTZ R53, R53, R90 ;  /* 0x0000005a35357220 */ /* 0x000fe20000410000 */
[C---:B------:R-:W-:Y:S01]  /*1ca30*/  FADD.FTZ R7, R129.reuse, R12 ;  /* 0x0000000c81077221 */ /* 0x040fe20000010000 */
[----:B------:R-:W-:Y:S01]  /*1ca40*/  FADD.FTZ R10, R8, R5 ;  /* 0x00000005080a7221 */ /* 0x000fe20000010000 */
        /* <DEDUP_REMOVED lines=9> */
[-C--:B------:R-:W-:Y:S01]  /*1cae0*/  FMUL.FTZ R60, R60, R90.reuse ;  /* 0x0000005a3c3c7220 */ /* 0x080fe20000410000 */
[----:B------:R-:W-:Y:S01]  /*1caf0*/  FADD.FTZ R7, R200, R7 ;  /* 0x00000007c8077221 */ /* 0x000fe20000010000 */
[----:B------:R-:W-:Y:S01]  /*1cb00*/  FADD.FTZ R5, R201, R10 ;  /* 0x0000000ac9057221 */ /* 0x000fe20000010000 */
[----:B------:R-:W-:Y:S01]  /*1cb10*/  F2FP.F16.F32.PACK_AB R201, R6, R201 ;  /* 0x000000c906c9723e */ /* 0x000fe200000000ff */
[----:B------:R-:W-:Y:S01]  /*1cb20*/  FMUL.FTZ R61, R61, R90 ;  /* 0x0000005a3d3d7220 */ /* 0x000fe20000410000 */
[----:B------:R-:W-:Y:S01]  /*1cb30*/  FADD.FTZ R7, R120, R7 ;  /* 0x0000000778077221 */ /* 0x000fe20000010000 */
[----:B------:R-:W-:Y:S01]  /*1cb40*/  FADD.FTZ R10, R6, R5 ;  /* 0x00000005060a7221 */ /* 0x000fe20000010000 */
[----:B------:R-:W-:Y:S01]  /*1cb50*/  F2FP.F16.F32.PACK_AB R200, R120, R200 ;  /* 0x000000c878c8723e */ /* 0x000fe200000000ff */
[-C--:B------:R-:W-:Y:S01]  /*1cb60*/  FMUL.FTZ R64, R64, R90.reuse ;  /* 0x0000005a40407220 */ /* 0x080fe20000410000 */
[----:B------:R-:W-:Y:S01]  /*1cb70*/  FADD.FTZ R12, R202, R7 ;  /* 0x00000007ca0c7221 */ /* 0x000fe20000010000 */
[----:B------:R-:W-:Y:S01]  /*1cb80*/  FADD.FTZ R10, R203, R10 ;  /* 0x0000000acb0a7221 */ /* 0x000fe20000010000 */
[----:B-1----:R-:W-:Y:S01]  /*1cb90*/  F2FP.F16.F32.PACK_AB R203, R15, R203 ;  /* 0x000000cb0fcb723e */ /* 0x002fe200000000ff */
[----:B------:R-:W-:Y:S01]  /*1cba0*/  FMUL.FTZ R65, R65, R90 ;  /* 0x0000005a41417220 */ /* 0x000fe20000410000 */
[----:B------:R-:W-:Y:S01]  /*1cbb0*/  FADD.FTZ R5, R121, R12 ;  /* 0x0000000c79057221 */ /* 0x000fe20000010000 */
[----:B------:R-:W-:Y:S01]  /*1cbc0*/  FADD.FTZ R10, R15, R10 ;  /* 0x0000000a0f0a7221 */ /* 0x000fe20000010000 */
[----:B------:R-:W-:Y:S01]  /*1cbd0*/  F2FP.F16.F32.PACK_AB R202, R121, R202 ;  /* 0x000000ca79ca723e */ /* 0x000fe200000000ff */
[-C--:B------:R-:W-:Y:S01]  /*1cbe0*/  FMUL.FTZ R68, R68, R90.reuse ;  /* 0x0000005a44447220 */ /* 0x080fe20000410000 */
[----:B------:R-:W-:Y:S01]  /*1cbf0*/  FADD.FTZ R5, R204, R5 ;  /* 0x00000005cc057221 */ /* 0x000fe20000010000 */
[----:B------:R-:W-:Y:S01]  /*1cc00*/  FADD.FTZ R7, R205, R10 ;  /* 0x0000000acd077221 */ /* 0x000fe20000010000 */
[----:B--2---:R-:W-:Y:S01]  /*1cc10*/  F2FP.F16.F32.PACK_AB R205, R20, R205 ;  /* 0x000000cd14cd723e */ /* 0x004fe200000000ff */
[----:B------:R-:W-:Y:S01]  /*1cc20*/  FMUL.FTZ R69, R69, R90 ;  /* 0x0000005a45457220 */ /* 0x000fe20000410000 */
        /* <DEDUP_REMOVED lines=9> */
[C---:B---3--:R-:W-:Y:S01]  /*1ccc0*/  FADD.FTZ R10, R91.reuse, R10 ;  /* 0x0000000a5b0a7221 */ /* 0x048fe20000010000 */
        /* <DEDUP_REMOVED lines=20> */
[----:B----4-:R-:W-:Y:S01]  /*1ce10*/  F2FP.F16.F32.PACK_AB R217, R98, R169 ;  /* 0x000000a962d9723e */ /* 0x010fe200000000ff */
[----:B------:R-:W-:Y:S01]  /*1ce20*/  FMUL.FTZ R85, R85, R90 ;  /* 0x0000005a55557220 */ /* 0x000fe20000410000 */
[----:B------:R-:W-:Y:S01]  /*1ce30*/  FADD.FTZ R5, R97, R6 ;  /* 0x0000000661057221 */ /* 0x000fe20000010000 */
[----:B------:R-:W-:Y:S01]  /*1ce40*/  FADD.FTZ R7, R99, R8 ;  /* 0x0000000863077221 */ /* 0x000fe20000010000 */
[-C--:B------:R-:W-:Y:S01]  /*1ce50*/  FMUL.FTZ R26, R26, R93.reuse ;  /* 0x0000005d1a1a7220 */ /* 0x080fe20000410000 */
[-C--:B------:R-:W-:Y:S01]  /*1ce60*/  FMUL.FTZ R27, R27, R93.reuse ;  /* 0x0000005d1b1b7220 */ /* 0x080fe20000410000 */
        /* <DEDUP_REMOVED lines=15> */
[----:B------:R-:W-:Y:S01]  /*1cf60*/  FMUL.FTZ R43, R43, R93 ;  /* 0x0000005d2b2b7220 */ /* 0x000fe20000410000 */
[----:B------:R-:W-:Y:S01]  /*1cf70*/  FADD.FTZ R20, R116, R5 ;  /* 0x0000000574147221 */ /* 0x000fe20000010000 */
[----:B------:R-:W-:Y:S01]  /*1cf80*/  FADD.FTZ R4, R219, R4 ;  /* 0x00000004db047221 */ /* 0x000fe20000010000 */
[----:B------:R0:W5:Y:S01]  /*1cf90*/  LDL R5, [R1] ;  /* 0x0000000001057983 */ /* 0x0001620000100800 */
[----:B------:R-:W-:Y:S01]  /*1cfa0*/  F2FP.F16.F32.PACK_AB R219, R95, R219 ;  /* 0x000000db5fdb723e */ /* 0x000fe200000000ff */
[----:B------:R-:W-:Y:S01]  /*1cfb0*/  FADD.FTZ R20, R3, R20 ;  /* 0x0000001403147221 */ /* 0x000fe20000010000 */
[----:B------:R-:W-:Y:S01]  /*1cfc0*/  FADD.FTZ R15, R95, R4 ;  /* 0x000000045f0f7221 */ /* 0x000fe20000010000 */
        /* <DEDUP_REMOVED lines=25> */
[----:B0-----:R-:W-:Y:S06]  /*1d160*/  @P2 BRA `(.L_x_793) ;  /* 0xffffff9800882947 */ /* 0x001fec000383ffff */
.L_x_783:
[----:B------:R-:W-:Y:S05]  /*1d170*/  WARPSYNC.ALL ;  /* 0x0000000000007948 */ /* 0x000fea0003800000 */
[----:B------:R-:W-:Y:S06]  /*1d180*/  BAR.ARV 0x8, 0x180 ;  /* 0x0206000000007b1d */ /* 0x000fec0000002000 */
[----:B------:R-:W-:Y:S05]  /*1d190*/  @!P0 BRA `(.L_x_794) ;  /* 0x0000000000048947 */ /* 0x000fea0003800000 */
[----:B------:R-:W-:Y:S01]  /*1d1a0*/  BPT.TRAP 0x1 ;  /* 0x000000040000795c */ /* 0x000fe20000300000 */
.L_x_794:
[----:B------:R-:W2:Y:S01]  /*1d1b0*/  LDL R0, [R1] ;  /* 0x0000000001007983 */ /* 0x000ea20000100800 */
[----:B------:R-:W-:Y:S02]  /*1d1c0*/  LEA R9, R222, R2, 0x3 ;  /* 0x00000002de097211 */ /* 0x000fe400078e18ff */
[----:B--2---:R-:W-:-:S04]  /*1d1d0*/  SHF.L.U32 R0, R0, 0x1f, RZ ;  /* 0x0000001f00007819 */ /* 0x004fc800000006ff */
[----:B------:R0:W1:Y:S01]  /*1d1e0*/  SYNCS.PHASECHK.TRANS64.TRYWAIT P2, [R9+URZ+0x34850], R0 ;  /* 0x03485000090075a7 */ /* 0x000062000804017f */
[----:B------:R-:W-:Y:S05]  /*1d1f0*/  @!P0 BRA `(.L_x_795) ;  /* 0x0000000000048947 */ /* 0x000fea0003800000 */
[----:B------:R-:W-:Y:S01]  /*1d200*/  BPT.TRAP 0x1 ;  /* 0x000000040000795c */ /* 0x000fe20000300000 */
.L_x_795:
[----:B------:R-:W-:-:S05]  /*1d210*/  VIADD R2, R2, 0x400 ;  /* 0x0000040002027836 */ /* 0x000fca0000000000 */
[----:B------:R-:W-:-:S04]  /*1d220*/  SHF.R.U32.HI R2, RZ, 0x4, R2 ;  /* 0x00000004ff027819 */ /* 0x000fc80000011602 */
[----:B------:R-:W-:-:S04]  /*1d230*/  LOP3.LUT R2, R2, 0x3fff, RZ, 0xc0, !PT ;  /* 0x00003fff02027812 */ /* 0x000fc800078ec0ff */
[----:B------:R-:W-:Y:S01]  /*1d240*/  LOP3.LUT R3, R2, 0x5800000, RZ, 0xfc, !PT ;  /* 0x0580000002037812 */ /* 0x000fe200078efcff */
[----:B-1----:R-:W-:Y:S06]  /*1d250*/  @P2 BRA `(.L_x_796) ;  /* 0x0000000000082947 */ /* 0x002fec0003800000 */
[----:B------:R-:W1:Y:S02]  /*1d260*/  SYNCS.PHASECHK.TRANS64.TRYWAIT P0, [R9+URZ+0x34850], R0 ;  /* 0x03485000090075a7 */ /* 0x000e64000800017f */
[----:B-1----:R-:W-:Y:S05]  /*1d270*/  @!P0 BRA `(.L_x_797) ;  /* 0x000000a400cc8947 */ /* 0x002fea0003800000 */
.L_x_796:
[----:B------:R-:W-:Y:S01]  /*1d280*/  IMAD R2, R222, 0xb00, R3 ;  /* 0x00000b00de027824 */ /* 0x000fe200078e0203 */
[----:B------:R-:W2:Y:S01]  /*1d290*/  LDL.LU R6, [R1] ;  /* 0x0000000001067983 */ /* 0x000ea20000300800 */
[----:B------:R-:W-:Y:S01]  /*1d2a0*/  IMAD.MOV.U32 R3, RZ, RZ, 0x40000040 ;  /* 0x40000040ff037424 */ /* 0x000fe200078e00ff */
[----:B------:R-:W-:Y:S05]  /*1d2b0*/  WARPSYNC.ALL ;  /* 0x0000000000007948 */ /* 0x000fea0003800000 */
[C---:B------:R-:W-:Y:S01]  /*1d2c0*/  R2UR UR6, R2.reuse ;  /* 0x00000000020672ca */ /* 0x040fe200000e0000 */
[----:B------:R-:W-:Y:S01]  /*1d2d0*/  WARPGROUP.ARRIVE ;  /* 0x00000000000079c5 */ /* 0x000fe20000000000 */
[----:B------:R-:W-:Y:S01]  /*1d2e0*/  R2UR UR7, R3 ;  /* 0x00000000030772ca */ /* 0x000fe200000e0000 */
[----:B------:R-:W-:Y:S01]  /*1d2f0*/  VIADD R4, R2, 0x80 ;  /* 0x0000008002047836 */ /* 0x000fe20000000000 */
[----:B-----5:R-:W-:Y:S01]  /*1d300*/  MOV R5, 0x40000040 ;  /* 0x4000004000057802 */ /* 0x020fe20000000f00 */
[----:B------:R-:W3:Y:S01]  /*1d310*/  LDL.LU R13, [R1+0x64] ;  /* 0x00006400010d7983 */ /* 0x000ee20000300800 */
[----:B------:R-:W-:-:S02]  /*1d320*/  IMAD.MOV.U32 R3, RZ, RZ, 0x40000040 ;  /* 0x40000040ff037424 */ /* 0x000fc400078e00ff */
[----:B------:R-:W-:Y:S01]  /*1d330*/  VIADD R222, R222, 0x1 ;  /* 0x00000001dede7836 */ /* 0x000fe20000000000 */
[----:B01----:R-:W0:Y:S04]  /*1d340*/  SHFL.BFLY PT, R0, R15, 0x2, 0x1f ;  /* 0x0c401f000f007f89 */ /* 0x003e2800000e0000 */
[----:B------:R-:W-:Y:S02]  /*1d350*/  ISETP.NE.AND P0, PT, R222, 0x2, PT ;  /* 0x00000002de00780c */ /* 0x000fe40003f05270 */
[----:B------:R-:W-:Y:S01]  /*1d360*/  HGMMA.64x128x16.F32 R24, R176, gdesc[UR4].tnspB, R24, gsb0 ;  /* 0x41e00004b0187df0 */ /* 0x000fe20008000818 */
[----:B------:R-:W-:Y:S01]  /*1d370*/  R2UR UR6, R4 ;  /* 0x00000000040672ca */ /* 0x000fe200000e0000 */
[----:B------:R-:W-:Y:S01]  /*1d380*/  VIADD R4, R2, 0x100 ;  /* 0x0000010002047836 */ /* 0x000fe20000000000 */
[----:B------:R-:W-:Y:S01]  /*1d390*/  R2UR UR7, R5 ;  /* 0x00000000050772ca */ /* 0x000fe200000e0000 */
[----:B------:R-:W-:Y:S01]  /*1d3a0*/  IMAD.MOV.U32 R5, RZ, RZ, 0x40000040 ;  /* 0x40000040ff057424 */ /* 0x000fe200078e00ff */
[----:B------:R-:W-:-:S02]  /*1d3b0*/  WARPGROUP.DEPBAR.LE gsb0, 0x0 ;  /* 0x00008000000079c5 */ /* 0x000fc40000010000 */
        /* <DEDUP_REMOVED lines=47> */
[----:B------:R-:W-:Y:S01]  /*1d6b0*/  VIADD R2, R2, 0x500 ;  /* 0x0000050002027836 */ /* 0x000fe20000000000 */
[----:B------:R-:W-:Y:S01]  /*1d6c0*/  MOV R5, 0x40000040 ;  /* 0x4000004000057802 */ /* 0x000fe20000000f00 */
[----:B------:R-:W-:Y:S02]  /*1d6d0*/  WARPGROUP.DEPBAR.LE gsb0, 0x0 ;  /* 0x00008000000079c5 */ /* 0x000fe40000010000 */
[----:B------:R-:W-:-:S08]  /*1d6e0*/  WARPGROUP.ARRIVE ;  /* 0x00000000000079c5 */ /* 0x000fd00000000000 */
[----:B------:R-:W-:Y:S01]  /*1d6f0*/  HGMMA.64x128x16.F32 R24, R208, gdesc[UR4].tnspB, R24, gsb0 ;  /* 0x41e00004d0187df0 */ /* 0x000fe20008000818 */
[----:B------:R-:W-:Y:S02]  /*1d700*/  R2UR UR6, R4 ;  /* 0x00000000040672ca */ /* 0x000fe400000e0000 */
[----:B------:R-:W-:Y:S02]  /*1d710*/  R2UR UR7, R5 ;  /* 0x00000000050772ca */ /* 0x000fe400000e0000 */
[----:B------:R-:W-:Y:S01]  /*1d720*/  MOV R4, RZ ;  /* 0x000000ff00047202 */ /* 0x000fe20000000f00 */
[----:B------:R-:W-:Y:S02]  /*1d730*/  WARPGROUP.DEPBAR.LE gsb0, 0x0 ;  /* 0x00008000000079c5 */ /* 0x000fe40000010000 */
[----:B------:R-:W-:-:S08]  /*1d740*/  WARPGROUP.ARRIVE ;  /* 0x00000000000079c5 */ /* 0x000fd00000000000 */
[----:B------:R-:W-:Y:S01]  /*1d750*/  HGMMA.64x128x16.F32 R24, R212, gdesc[UR4].tnspB, R24, gsb0 ;  /* 0x41e00004d4187df0 */ /* 0x000fe20008000818 */
[----:B------:R-:W-:Y:S01]  /*1d760*/  R2UR UR6, R2 ;  /* 0x00000000020672ca */ /* 0x000fe200000e0000 */
[----:B0-----:R-:W-:Y:S01]  /*1d770*/  FADD.FTZ R2, R0, R15 ;  /* 0x0000000f00027221 */ /* 0x001fe20000010000 */
[----:B------:R-:W-:Y:S02]  /*1d780*/  R2UR UR7, R3 ;  /* 0x00000000030772ca */ /* 0x000fe400000e0000 */
[----:B------:R-:W0:Y:S04]  /*1d790*/  SHFL.BFLY PT, R3, R20, 0x2, 0x1f ;  /* 0x0c401f0014037f89 */ /* 0x000e2800000e0000 */
[----:B------:R-:W1:Y:S01]  /*1d7a0*/  SHFL.BFLY PT, R5, R2, 0x1, 0x1f ;  /* 0x0c201f0002057f89 */ /* 0x000e6200000e0000 */
[----:B0-----:R-:W-:Y:S01]  /*1d7b0*/  FADD.FTZ R3, R3, R20 ;  /* 0x0000001403037221 */ /* 0x001fe20000010000 */
[----:B-1----:R-:W-:-:S04]  /*1d7c0*/  FADD.FTZ R12, R2, R5 ;  /* 0x00000005020c7221 */ /* 0x002fc80000010000 */
[----:B------:R-:W0:Y:S01]  /*1d7d0*/  SHFL.BFLY PT, R0, R3, 0x1, 0x1f ;  /* 0x0c201f0003007f89 */ /* 0x000e2200000e0000 */
[----:B------:R-:W-:Y:S01]  /*1d7e0*/  FSETP.NE.FTZ.AND P3, PT, R12, RZ, PT ;  /* 0x000000ff0c00720b */ /* 0x000fe20003f75000 */
[----:B---3--:R-:W-:-:S12]  /*1d7f0*/  VIADD R13, R13, 0x1 ;  /* 0x000000010d0d7836 */ /* 0x008fd80000000000 */
[----:B------:R-:W-:Y:S01]  /*1d800*/  @P3 MUFU.LG2 R7, R12 ;  /* 0x0000000c00073308 */ /* 0x000fe20000000c00 */
[----:B0-----:R-:W-:Y:S01]  /*1d810*/  FADD.FTZ R10, R3, R0 ;  /* 0x00000000030a7221 */ /* 0x001fe20000010000 */
[----:B------:R-:W-:-:S04]  /*1d820*/  SEL R0, RZ, 0x1, P0 ;  /* 0x00000001ff007807 */ /* 0x000fc80000000000 */
[----:B------:R-:W-:Y:S02]  /*1d830*/  FSETP.NE.FTZ.AND P2, PT, R10, RZ, PT ;  /* 0x000000ff0a00720b */ /* 0x000fe40003f55000 */
[----:B--2---:R-:W-:Y:S01]  /*1d840*/  LOP3.LUT R6, R6, R0, RZ, 0x3c, !PT ;  /* 0x0000000006067212 */ /* 0x004fe200078e3cff */
[----:B------:R-:W-:Y:S02]  /*1d850*/  WARPGROUP.DEPBAR.LE gsb0, 0x0 ;  /* 0x00008000000079c5 */ /* 0x000fe40000010000 */
[----:B------:R-:W-:-:S08]  /*1d860*/  WARPGROUP.ARRIVE ;  /* 0x00000000000079c5 */ /* 0x000fd00000000000 */
[----:B------:R-:W0:Y:S01]  /*1d870*/  @P2 MUFU.LG2 R5, R10 ;  /* 0x0000000a00052308 */ /* 0x000e220000000c00 */
[----:B------:R-:W-:Y:S01]  /*1d880*/  HGMMA.64x128x16.F32 R24, R216, gdesc[UR4].tnspB, R24, gsb0 ;  /* 0x41e00004d8187df0 */ /* 0x000fe20008000818 */
[----:B------:R1:W-:Y:S06]  /*1d890*/  STL [R1], R6 ;  /* 0x0000000601007387 */ /* 0x0003ec0000100800 */
[----:B------:R-:W2:Y:S01]  /*1d8a0*/  @P2 MUFU.RCP R4, R10 ;  /* 0x0000000a00042308 */ /* 0x000ea20000001000 */
[----:B------:R3:W-:Y:S01]  /*1d8b0*/  STL [R1+0x64], R13 ;  /* 0x0000640d01007387 */ /* 0x0007e20000100800 */
[----:B-1----:R-:W-:-:S06]  /*1d8c0*/  IMAD.MOV.U32 R6, RZ, RZ, RZ ;  /* 0x000000ffff067224 */ /* 0x002fcc00078e00ff */
[----:B------:R-:W1:Y:S01]  /*1d8d0*/  @P3 MUFU.RCP R6, R12 ;  /* 0x0000000c00063308 */ /* 0x000e620000001000 */
[----:B------:R-:W-:Y:S02]  /*1d8e0*/  @!P1 VIADD R8, R9, 0x34860 ;  /* 0x0003486009089836 */ /* 0x000fe40000000000 */
[C---:B------:R-:W-:Y:S01]  /*1d8f0*/  @P2 FMUL.FTZ R2, R88.reuse, 0.69314718246459960938 ;  /* 0x3f31721858022820 */ /* 0x040fe20000410000 */
[----:B------:R-:W-:Y:S01]  /*1d900*/  @P3 FMUL.FTZ R88, R88, 0.69314718246459960938 ;  /* 0x3f31721858583820 */ /* 0x000fe20000410000 */
[----:B0-----:R-:W-:Y:S01]  /*1d910*/  @P2 FMUL.FTZ R5, R5, 0.69314718246459960938 ;  /* 0x3f31721805052820 */ /* 0x001fe20000410000 */
[----:B------:R-:W-:Y:S01]  /*1d920*/  @P3 FMUL.FTZ R7, R7, 0.69314718246459960938 ;  /* 0x3f31721807073820 */ /* 0x000fe20000410000 */
[----:B------:R-:W-:Y:S01]  /*1d930*/  IMAD.MOV.U32 R0, RZ, RZ, -0x800000 ;  /* 0xff800000ff007424 */ /* 0x000fe200078e00ff */
[----:B------:R-:W-:Y:S01]  /*1d940*/  MOV R3, 0xff800000 ;  /* 0xff80000000037802 */ /* 0x000fe20000000f00 */
[----:B------:R-:W-:Y:S01]  /*1d950*/  @P2 FFMA.FTZ R0, R2, R89, R5 ;  /* 0x0000005902002223 */ /* 0x000fe20000010005 */
[----:B------:R-:W-:Y:S01]  /*1d960*/  @!P1 PRMT R8, RZ, 0x654, R8 ;  /* 0x00000654ff089816 */ /* 0x000fe20000000008 */
[----:B------:R-:W-:Y:S01]  /*1d970*/  @P3 FFMA.FTZ R3, R88, R92, R7 ;  /* 0x0000005c58033223 */ /* 0x000fe20000010007 */
[----:B------:R-:W-:Y:S01]  /*1d980*/  SEL R222, R222, RZ, P0 ;  /* 0x000000ffdede7207 */ /* 0x000fe20000000000 */
[----:B------:R-:W-:-:S02]  /*1d990*/  WARPGROUP.DEPBAR.LE gsb0, 0x0 ;  /* 0x00008000000079c5 */ /* 0x000fc40000010000 */
        /* <DEDUP_REMOVED lines=27> */
[----:B------:R-:W-:Y:S01]  /*1db50*/  FMUL.FTZ R36, R84, R4 ;  /* 0x0000000454247220 */ /* 0x000fe20000410000 */
        /* <DEDUP_REMOVED lines=14> */
[-C--:B------:R-:W-:Y:S01]  /*1dc40*/  FMUL.FTZ R11, R24, R4.reuse ;  /* 0x00000004180b7220 */ /* 0x080fe20000410000 */
[-C--:B------:R-:W-:Y:S01]  /*1dc50*/  FMUL.FTZ R102, R25, R4.reuse ;  /* 0x0000000419667220 */ /* 0x080fe20000410000 */
[-C--:B------:R-:W-:Y:S01]  /*1dc60*/  FMUL.FTZ R10, R28, R4.reuse ;  /* 0x000000041c0a7220 */ /* 0x080fe20000410000 */
[-C--:B------:R-:W-:Y:S01]  /*1dc70*/  FMUL.FTZ R103, R29, R4.reuse ;  /* 0x000000041d677220 */ /* 0x080fe20000410000 */
[----:B------:R-:W-:Y:S01]  /*1dc80*/  FMUL.FTZ R91, R44, R4 ;  /* 0x000000042c5b7220 */ /* 0x000fe20000410000 */
[----:B------:R-:W-:Y:S01]  /*1dc90*/  PLOP3.LUT P1, PT, PT, PT, PT, 0x8, 0x0 ;  /* 0x000000000000781c */ /* 0x000fe20003f2e170 */
        /* <DEDUP_REMOVED lines=17> */
[----:B---3--:R-:W-:-:S07]  /*1ddb0*/  FMUL.FTZ R87, R87, R6 ;  /* 0x0000000657577220 */ /* 0x008fce0000410000 */
.L_x_737:
[----:B------:R-:W2:Y:S01]  /*1ddc0*/  LDL R82, [R1+0x54] ;  /* 0x0000540001527983 */ /* 0x000ea20000100800 */
[----:B------:R-:W-:Y:S05]  /*1ddd0*/  WARPSYNC.ALL ;  /* 0x0000000000007948 */ /* 0x000fea0003800000 */
[----:B------:R-:W0:Y:S01]  /*1dde0*/  S2UR UR5, SR_CgaCtaId ;  /* 0x00000000000579c3 */ /* 0x000e220000008800 */
[----:B------:R-:W-:Y:S01]  /*1ddf0*/  UMOV UR4, 0x400 ;  /* 0x0000040000047882 */ /* 0x000fe20000000000 */
[----:B------:R-:W-:Y:S01]  /*1de00*/  BSSY B0, `(.L_x_798) ;  /* 0x0000228000007945 */ /* 0x000fe20003800000 */
[----:B------:R-:W-:Y:S01]  /*1de10*/  SHF.R.S32.HI R44, RZ, 0x1f, R221 ;  /* 0x0000001fff2c7819 */ /* 0x000fe200000114dd */
[----:B0-----:R-:W-:-:S06]  /*1de20*/  ULEA UR4, UR5, UR4, 0x18 ;  /* 0x0000000405047291 */ /* 0x001fcc000f8ec03f */
[----:B------:R-:W-:Y:S01]  /*1de30*/  IMAD.U32 R2, RZ, RZ, UR4 ;  /* 0x00000004ff027e24 */ /* 0x000fe2000f8e00ff */
[----:B------:R-:W-:Y:S06]  /*1de40*/  BAR.SYNC.DEFER_BLOCKING 0x5, 0x180 ;  /* 0x0146000000007b1d */ /* 0x000fec0000010000 */
[----:B------:R0:W1:Y:S02]  /*1de50*/  LDS.128 R124, [R2+0x348d0] ;  /* 0x0348d000027c7984 */ /* 0x0000640000000c00 */
[----:B------:R-:W-:Y:S06]  /*1de60*/  BAR.ARV 0x4, 0x180 ;  /* 0x0106000000007b1d */ /* 0x000fec0000002000 */
[----:B--2---:R-:W-:Y:S01]  /*1de70*/  SHF.R.S32.HI R38, RZ, 0x1f, R82 ;  /* 0x0000001fff267819 */ /* 0x004fe20000011452 */
[----:B------:R-:W-:-:S03]  /*1de80*/  IMAD.SHL.U32 R74, R82, 0x4, RZ ;  /* 0x00000004524a7824 */ /* 0x000fc600078e00ff */
[----:B------:R-:W-:Y:S01]  /*1de90*/  SHF.L.U64.HI R78, R82, 0x2, R38 ;  /* 0x00000002524e7819 */ /* 0x000fe20000010226 */
[----:B01----:R-:W-:Y:S06]  /*1dea0*/  @P1 BRA `(.L_x_799) ;  /* 0x0000001400681947 */ /* 0x003fec0003800000 */
[----:B------:R-:W2:Y:S04]  /*1deb0*/  LDL R4, [R1+0x88] ;  /* 0x0000880001047983 */ /* 0x000ea80000100800 */
[----:B------:R-:W3:Y:S04]  /*1dec0*/  LDL R107, [R1+0x84] ;  /* 0x00008400016b7983 */ /* 0x000ee80000100800 */
[----:B------:R-:W3:Y:S01]  /*1ded0*/  LDL R86, [R1+0x68] ;  /* 0x0000680001567983 */ /* 0x000ee20000100800 */
[----:B------:R-:W0:Y:S01]  /*1dee0*/  S2R R5, SR_SWINHI ;  /* 0x0000000000057919 */ /* 0x000e220000002f00 */
[----:B------:R-:W-:Y:S05]  /*1def0*/  WARPSYNC.ALL ;  /* 0x0000000000007948 */ /* 0x000fea0003800000 */
[----:B------:R-:W-:Y:S01]  /*1df00*/  F2FP.F16.F32.PACK_AB R32, R53, R32 ;  /* 0x000000203520723e */ /* 0x000fe200000000ff */
[----:B------:R-:W-:Y:S01]  /*1df10*/  ULDC.64 UR4, c[0x0][0xc00] ;  /* 0x0003000000047ab9 */ /* 0x000fe20000000a00 */
[----:B------:R-:W1:Y:S01]  /*1df20*/  LDC R53, c[0x0][0xbe8] ;  /* 0x0002fa00ff357b82 */ /* 0x000e620000000800 */
[----:B------:R-:W-:-:S02]  /*1df30*/  MOV R20, R2 ;  /* 0x0000000200147202 */ /* 0x000fc40000000f00 */
[----:B0-----:R-:W-:Y:S02]  /*1df40*/  MOV R21, R5 ;  /* 0x0000000500157202 */ /* 0x001fe40000000f00 */
[----:B------:R-:W-:Y:S02]  /*1df50*/  F2FP.F16.F32.PACK_AB R10, R103, R10 ;  /* 0x0000000a670a723e */ /* 0x000fe400000000ff */
[----:B------:R-:W-:Y:S02]  /*1df60*/  F2FP.F16.F32.PACK_AB R31, R31, R54 ;  /* 0x000000361f1f723e */ /* 0x000fe400000000ff */
[----:B------:R-:W-:Y:S01]  /*1df70*/  F2FP.F16.F32.PACK_AB R35, R35, R50 ;  /* 0x000000322323723e */ /* 0x000fe200000000ff */
[----:B------:R-:W-:Y:S01]  /*1df80*/  ULDC.64 UR6, c[0x0][0x208] ;  /* 0x0000820000067ab9 */ /* 0x000fe20000000a00 */
[----:B------:R-:W-:Y:S01]  /*1df90*/  BAR.SYNC.DEFER_BLOCKING 0x1, 0x100 ;  /* 0x0044000000007b1d */ /* 0x000fe20000010000 */
[----:B--2---:R-:W-:-:S03]  /*1dfa0*/  IMAD.WIDE R8, R4, 0x2, R20 ;  /* 0x0000000204087825 */ /* 0x004fc600078e0214 */
[C---:B------:R-:W-:Y:S02]  /*1dfb0*/  IADD3 R71, P2, R8.reuse, 0x4000, RZ ;  /* 0x0000400008477810 */ /* 0x040fe40007f5e0ff */
[C---:B------:R-:W-:Y:S02]  /*1dfc0*/  LOP3.LUT R29, R8.reuse, 0x380, RZ, 0xc0, !PT ;  /* 0x00000380081d7812 */ /* 0x040fe400078ec0ff */
[C---:B------:R-:W-:Y:S02]  /*1dfd0*/  IADD3 R59, P5, R8.reuse, 0x20, RZ ;  /* 0x00000020083b7810 */ /* 0x040fe40007fbe0ff */
[----:B------:R-:W-:Y:S02]  /*1dfe0*/  IADD3 R63, P0, R8, 0x40, RZ ;  /* 0x00000040083f7810 */ /* 0x000fe40007f1e0ff */
[----:B------:R-:W-:Y:S02]  /*1dff0*/  LOP3.LUT R14, R71, 0x380, RZ, 0xc0, !PT ;  /* 0x00000380470e7812 */ /* 0x000fe400078ec0ff */
[----:B------:R-:W-:-:S02]  /*1e000*/  SHF.R.U64 R29, R29, 0x3, RZ ;  /* 0x000000031d1d7819 */ /* 0x000fc400000012ff */
[C---:B------:R-:W-:Y:S02]  /*1e010*/  IADD3 R67, P1, R8.reuse, 0x60, RZ ;  /* 0x0000006008437810 */ /* 0x040fe40007f3e0ff */
[----:B------:R-:W-:Y:S02]  /*1e020*/  IADD3.X R5, RZ, R9, RZ, P5, !PT ;  /* 0x00000009ff057210 */ /* 0x000fe40002ffe4ff */
[----:B------:R-:W-:Y:S02]  /*1e030*/  LOP3.LUT R4, R59, 0x380, RZ, 0xc0, !PT ;  /* 0x000003803b047812 */ /* 0x000fe400078ec0ff */
[----:B------:R-:W-:Y:S02]  /*1e040*/  LOP3.LUT R6, R63, 0x380, RZ, 0xc0, !PT ;  /* 0x000003803f067812 */ /* 0x000fe400078ec0ff */
[C---:B------:R-:W-:Y:S02]  /*1e050*/  IADD3 R75, P3, R8.reuse, 0x4020, RZ ;  /* 0x00004020084b7810 */ /* 0x040fe40007f7e0ff */
[----:B------:R-:W-:-:S02]  /*1e060*/  IADD3 R79, P4, R8, 0x4040, RZ ;  /* 0x00004040084f7810 */ /* 0x000fc40007f9e0ff */
[----:B------:R-:W-:Y:S02]  /*1e070*/  IADD3 R83, P5, R8, 0x4060, RZ ;  /* 0x0000406008537810 */ /* 0x000fe40007fbe0ff */
[----:B------:R-:W-:Y:S02]  /*1e080*/  SHF.R.U64 R14, R14, 0x3, RZ ;  /* 0x000000030e0e7819 */ /* 0x000fe400000012ff */
[----:B------:R-:W-:Y:S02]  /*1e090*/  LOP3.LUT R8, R29, R8, RZ, 0x3c, !PT ;  /* 0x000000081d087212 */ /* 0x000fe400078e3cff */
[----:B------:R-:W-:Y:S02]  /*1e0a0*/  LOP3.LUT R12, R67, 0x380, RZ, 0xc0, !PT ;  /* 0x00000380430c7812 */ /* 0x000fe400078ec0ff */
[----:B------:R-:W-:Y:S02]  /*1e0b0*/  SHF.R.U64 R4, R4, 0x3, RZ ;  /* 0x0000000304047819 */ /* 0x000fe400000012ff */
[----:B------:R-:W-:-:S02]  /*1e0c0*/  SHF.R.U64 R6, R6, 0x3, RZ ;  /* 0x0000000306067819 */ /* 0x000fc400000012ff */
[----:B------:R-:W-:Y:S01]  /*1e0d0*/  LOP3.LUT R14, R14, R71, RZ, 0x3c, !PT ;  /* 0x000000470e0e7212 */ /* 0x000fe200078e3cff */
[--C-:B------:R-:W-:Y:S01]  /*1e0e0*/  IMAD.X R7, RZ, RZ, R9.reuse, P0 ;  /* 0x000000ffff077224 */ /* 0x100fe200000e0609 */
[----:B------:R-:W-:Y:S01]  /*1e0f0*/  LOP3.LUT R26, R79, 0x380, RZ, 0xc0, !PT ;  /* 0x000003804f1a7812 */ /* 0x000fe200078ec0ff */
[--C-:B------:R-:W-:Y:S01]  /*1e100*/  IMAD.X R13, RZ, RZ, R9.reuse, P1 ;  /* 0x000000ffff0d7224 */ /* 0x100fe200008e0609 */
[----:B------:R-:W-:Y:S01]  /*1e110*/  MOV R71, R8 ;  /* 0x0000000800477202 */ /* 0x000fe20000000f00 */
[--C-:B------:R-:W-:Y:S01]  /*1e120*/  IMAD.X R15, RZ, RZ, R9.reuse, P2 ;  /* 0x000000ffff0f7224 */ /* 0x100fe200010e0609 */
[----:B------:R-:W-:Y:S01]  /*1e130*/  IADD3.X R25, RZ, R9, RZ, P3, !PT ;  /* 0x00000009ff197210 */ /* 0x000fe20001ffe4ff */
[--C-:B------:R-:W-:Y:S01]  /*1e140*/  IMAD.X R27, RZ, RZ, R9.reuse, P4 ;  /* 0x000000ffff1b7224 */ /* 0x100fe200020e0609 */
[----:B------:R-:W-:Y:S01]  /*1e150*/  SHF.R.U64 R12, R12, 0x3, RZ ;  /* 0x000000030c0c7819 */ /* 0x000fe200000012ff */
[----:B------:R-:W-:Y:S01]  /*1e160*/  IMAD.X R29, RZ, RZ, R9, P5 ;  /* 0x000000ffff1d7224 */ /* 0x000fe200028e0609 */
[----:B------:R-:W-:-:S02]  /*1e170*/  F2FP.F16.F32.PACK_AB R8, R102, R11 ;  /* 0x0000000b6608723e */ /* 0x000fc400000000ff */
[----:B------:R-:W-:Y:S02]  /*1e180*/  LOP3.LUT R4, R4, R59, RZ, 0x3c, !PT ;  /* 0x0000003b04047212 */ /* 0x000fe400078e3cff */
[----:B------:R-:W-:Y:S02]  /*1e190*/  LOP3.LUT R6, R6, R63, RZ, 0x3c, !PT ;  /* 0x0000003f06067212 */ /* 0x000fe400078e3cff */
[----:B------:R-:W-:Y:S02]  /*1e1a0*/  LOP3.LUT R28, R83, 0x380, RZ, 0xc0, !PT ;  /* 0x00000380531c7812 */ /* 0x000fe400078ec0ff */
[----:B------:R-:W-:Y:S02]  /*1e1b0*/  F2FP.F16.F32.PACK_AB R9, R105, R108 ;  /* 0x0000006c6909723e */ /* 0x000fe400000000ff */
[----:B------:R-:W-:Y:S02]  /*1e1c0*/  F2FP.F16.F32.PACK_AB R11, R85, R106 ;  /* 0x0000006a550b723e */ /* 0x000fe400000000ff */
[----:B------:R-:W-:-:S02]  /*1e1d0*/  LOP3.LUT R24, R75, 0x380, RZ, 0xc0, !PT ;  /* 0x000003804b187812 */ /* 0x000fc400078ec0ff */
[----:B------:R-:W-:Y:S02]  /*1e1e0*/  SHF.R.U64 R26, R26, 0x3, RZ ;  /* 0x000000031a1a7819 */ /* 0x000fe400000012ff */
[----:B------:R-:W-:Y:S01]  /*1e1f0*/  LOP3.LUT R12, R12, R67, RZ, 0x3c, !PT ;  /* 0x000000430c0c7212 */ /* 0x000fe200078e3cff */
[----:B------:R0:W-:Y:S01]  /*1e200*/  STSM.16.M88.4 [R71], R8 ;  /* 0x0000000847007844 */ /* 0x0001e20000000200 */
[----:B------:R-:W-:Y:S02]  /*1e210*/  SHF.R.U64 R28, R28, 0x3, RZ ;  /* 0x000000031c1c7819 */ /* 0x000fe400000012ff */
[----:B------:R-:W-:Y:S02]  /*1e220*/  MOV R70, R4 ;  /* 0x0000000400467202 */ /* 0x000fe40000000f00 */
[----:B------:R-:W-:Y:S02]  /*1e230*/  MOV R67, R6 ;  /* 0x0000000600437202 */ /* 0x000fe40000000f00 */
[----:B------:R-:W-:-:S02]  /*1e240*/  SHF.R.U64 R24, R24, 0x3, RZ ;  /* 0x0000000318187819 */ /* 0x000fc400000012ff */
[----:B------:R-:W-:Y:S02]  /*1e250*/  F2FP.F16.F32.PACK_AB R4, R95, R94 ;  /* 0x0000005e5f04723e */ /* 0x000fe400000000ff */
[----:B------:R-:W-:Y:S02]  /*1e260*/  F2FP.F16.F32.PACK_AB R5, R81, R104 ;  /* 0x000000685105723e */ /* 0x000fe400000000ff */
[----:B------:R-:W-:Y:S02]  /*1e270*/  F2FP.F16.F32.PACK_AB R6, R100, R93 ;  /* 0x0000005d6406723e */ /* 0x000fe400000000ff */
[----:B------:R-:W-:Y:S02]  /*1e280*/  F2FP.F16.F32.PACK_AB R7, R77, R84 ;  /* 0x000000544d07723e */ /* 0x000fe400000000ff */
[----:B------:R-:W-:Y:S02]  /*1e290*/  LOP3.LUT R26, R26, R79, RZ, 0x3c, !PT ;  /* 0x0000004f1a1a7212 */ /* 0x000fe400078e3cff */
[----:B0-----:R-:W-:-:S02]  /*1e2a0*/  F2FP.F16.F32.PACK_AB R8, R101, R92 ;  /* 0x0000005c6508723e */ /* 0x001fc400000000ff */
[----:B------:R-:W-:Y:S02]  /*1e2b0*/  F2FP.F16.F32.PACK_AB R9, R73, R80 ;  /* 0x000000504909723e */ /* 0x000fe400000000ff */
[----:B------:R-:W-:Y:S02]  /*1e2c0*/  F2FP.F16.F32.PACK_AB R10, R98, R91 ;  /* 0x0000005b620a723e */ /* 0x000fe400000000ff */
[----:B------:R-:W-:Y:S02]  /*1e2d0*/  F2FP.F16.F32.PACK_AB R11, R69, R76 ;  /* 0x0000004c450b723e */ /* 0x000fe400000000ff */
[----:B------:R-:W-:Y:S01]  /*1e2e0*/  LOP3.LUT R28, R28, R83, RZ, 0x3c, !PT ;  /* 0x000000531c1c7212 */ /* 0x000fe200078e3cff */
[----:B------:R-:W-:Y:S01]  /*1e2f0*/  STSM.16.M88.4 [R70], R4 ;  /* 0x0000000446007844 */ /* 0x000fe20000000200 */
[----:B------:R-:W-:Y:S02]  /*1e300*/  LOP3.LUT R24, R24, R75, RZ, 0x3c, !PT ;  /* 0x0000004b18187212 */ /* 0x000fe400078e3cff */
[----:B------:R-:W-:Y:S01]  /*1e310*/  MOV R59, R26 ;  /* 0x0000001a003b7202 */ /* 0x000fe20000000f00 */
[----:B------:R0:W-:Y:S01]  /*1e320*/  STSM.16.M88.4 [R67], R8 ;  /* 0x0000000843007844 */ /* 0x0001e20000000200 */
[----:B------:R-:W-:-:S02]  /*1e330*/  F2FP.F16.F32.PACK_AB R27, R51, R58 ;  /* 0x0000003a331b723e */ /* 0x000fc400000000ff */
[----:B------:R-:W-:Y:S02]  /*1e340*/  MOV R66, R12 ;  /* 0x0000000c00427202 */ /* 0x000fe40000000f00 */
[----:B------:R-:W-:Y:S02]  /*1e350*/  MOV R63, R14 ;  /* 0x0000000e003f7202 */ /* 0x000fe40000000f00 */
[----:B------:R-:W-:Y:S02]  /*1e360*/  MOV R51, R28 ;  /* 0x0000001c00337202 */ /* 0x000fe40000000f00 */
[----:B------:R-:W-:Y:S02]  /*1e370*/  MOV R62, R24 ;  /* 0x00000018003e7202 */ /* 0x000fe40000000f00 */
[----:B------:R-:W-:Y:S02]  /*1e380*/  F2FP.F16.F32.PACK_AB R12, R99, R90 ;  /* 0x0000005a630c723e */ /* 0x000fe400000000ff */
[----:B------:R-:W-:-:S02]  /*1e390*/  F2FP.F16.F32.PACK_AB R13, R65, R72 ;  /* 0x00000048410d723e */ /* 0x000fc400000000ff */
[----:B------:R-:W-:Y:S02]  /*1e3a0*/  F2FP.F16.F32.PACK_AB R14, R96, R89 ;  /* 0x00000059600e723e */ /* 0x000fe400000000ff */
[----:B0-----:R-:W-:Y:S02]  /*1e3b0*/  IADD3 R10, P1, R74, UR4, RZ ;  /* 0x000000044a0a7c10 */ /* 0x001fe4000ff3e0ff */
[----:B------:R-:W-:Y:S02]  /*1e3c0*/  F2FP.F16.F32.PACK_AB R15, R61, R68 ;  /* 0x000000443d0f723e */ /* 0x000fe400000000ff */
[----:B------:R-:W-:Y:S02]  /*1e3d0*/  F2FP.F16.F32.PACK_AB R29, R30, R47 ;  /* 0x0000002f1e1d723e */ /* 0x000fe400000000ff */
[----:B------:R-:W-:Y:S02]  /*1e3e0*/  F2FP.F16.F32.PACK_AB R24, R97, R88 ;  /* 0x000000586118723e */ /* 0x000fe400000000ff */
[----:B------:R-:W-:-:S02]  /*1e3f0*/  F2FP.F16.F32.PACK_AB R25, R55, R64 ;  /* 0x000000403719723e */ /* 0x000fc400000000ff */
[----:B------:R-:W-:Y:S02]  /*1e400*/  F2FP.F16.F32.PACK_AB R26, R60, R57 ;  /* 0x000000393c1a723e */ /* 0x000fe400000000ff */
[----:B------:R-:W-:Y:S02]  /*1e410*/  F2FP.F16.F32.PACK_AB R30, R52, R33 ;  /* 0x00000021341e723e */ /* 0x000fe400000000ff */
[----:B------:R-:W-:Y:S02]  /*1e420*/  ISETP.NE.U32.AND P0, PT, RZ, UR4, PT ;  /* 0x00000004ff007c0c */ /* 0x000fe4000bf05070 */
[----:B------:R-:W-:Y:S02]  /*1e430*/  F2FP.F16.F32.PACK_AB R28, R56, R45 ;  /* 0x0000002d381c723e */ /* 0x000fe400000000ff */
[----:B------:R-:W-:Y:S02]  /*1e440*/  F2FP.F16.F32.PACK_AB R33, R34, R43 ;  /* 0x0000002b2221723e */ /* 0x000fe400000000ff */
[----:B------:R-:W-:-:S02]  /*1e450*/  F2FP.F16.F32.PACK_AB R34, R48, R41 ;  /* 0x000000293022723e */ /* 0x000fc400000000ff */
[----:B------:R-:W-:Y:S01]  /*1e460*/  IADD3.X R11, R78, UR5, RZ, P1, !PT ;  /* 0x000000054e0b7c10 */ /* 0x000fe20008ffe4ff */
[----:B------:R0:W-:Y:S01]  /*1e470*/  STSM.16.M88.4 [R66], R12 ;  /* 0x0000000c42007844 */ /* 0x0001e20000000200 */
[----:B------:R-:W-:Y:S02]  /*1e480*/  F2FP.F16.F32.PACK_AB R4, R49, R40 ;  /* 0x000000283104723e */ /* 0x000fe400000000ff */
[----:B------:R-:W-:Y:S02]  /*1e490*/  F2FP.F16.F32.PACK_AB R5, R39, R46 ;  /* 0x0000002e2705723e */ /* 0x000fe400000000ff */
[----:B------:R-:W-:Y:S02]  /*1e4a0*/  F2FP.F16.F32.PACK_AB R6, R37, R36 ;  /* 0x000000242506723e */ /* 0x000fe400000000ff */
[----:B------:R-:W-:Y:S02]  /*1e4b0*/  F2FP.F16.F32.PACK_AB R7, R87, R42 ;  /* 0x0000002a5707723e */ /* 0x000fe400000000ff */
[----:B-1----:R-:W-:Y:S01]  /*1e4c0*/  ISETP.NE.AND P1, PT, R53, 0x1, PT ;  /* 0x000000013500780c */ /* 0x002fe20003f25270 */
[----:B------:R-:W-:Y:S01]  /*1e4d0*/  STSM.16.M88.4 [R63], R24 ;  /* 0x000000183f007844 */ /* 0x000fe20000000200 */
[----:B------:R-:W-:Y:S01]  /*1e4e0*/  ISETP.NE.AND.EX P0, PT, RZ, UR5, PT, P0 ;  /* 0x00000005ff007c0c */ /* 0x000fe2000bf05300 */
[----:B------:R-:W-:-:S02]  /*1e4f0*/  ULDC.64 UR4, c[0x0][0xc08] ;  /* 0x0003020000047ab9 */ /* 0x000fc40000000a00 */
[----:B------:R-:W-:Y:S01]  /*1e500*/  STSM.16.M88.4 [R62], R28 ;  /* 0x0000001c3e007844 */ /* 0x000fe20000000200 */
[----:B------:R-:W-:-:S03]  /*1e510*/  ISETP.NE.U32.AND P2, PT, RZ, UR4, PT ;  /* 0x00000004ff007c0c */ /* 0x000fc6000bf45070 */
[----:B------:R-:W-:Y:S01]  /*1e520*/  STSM.16.M88.4 [R59], R32 ;  /* 0x000000203b007844 */ /* 0x000fe20000000200 */
[----:B------:R-:W-:-:S03]  /*1e530*/  ISETP.NE.AND.EX P2, PT, RZ, UR5, PT, P2 ;  /* 0x00000005ff007c0c */ /* 0x000fc6000bf45320 */
[----:B------:R1:W-:Y:S01]  /*1e540*/  STSM.16.M88.4 [R51], R4 ;  /* 0x0000000433007844 */ /* 0x0003e20000000200 */
[----:B0-----:R-:W0:Y:S08]  /*1e550*/  @P1 LDC R12, c[0x0][0xbec] ;  /* 0x0002fb00ff0c1b82 */ /* 0x001e300000000800 */
[----:B------:R-:W2:Y:S08]  /*1e560*/  @P1 LDC R13, c[0x0][0xbf0] ;  /* 0x0002fc00ff0d1b82 */ /* 0x000eb00000000800 */
[----:B------:R-:W-:Y:S01]  /*1e570*/  BAR.SYNC.DEFER_BLOCKING 0x1, 0x100 ;  /* 0x0044000000007b1d */ /* 0x000fe20000010000 */
[----:B------:R-:W-:Y:S01]  /*1e580*/  @P2 IADD3 R8, P3, R74, UR4, RZ ;  /* 0x000000044a082c10 */ /* 0x000fe2000ff7e0ff */
[----:B------:R-:W-:-:S04]  /*1e590*/  IMAD.MOV.U32 R46, RZ, RZ, RZ ;  /* 0x000000ffff2e7224 */ /* 0x000fc800078e00ff */
[----:B------:R-:W-:Y:S01]  /*1e5a0*/  ULDC UR4, c[0x0][0xa88] ;  /* 0x0002a20000047ab9 */ /* 0x000fe20000000800 */
[----:B------:R-:W-:Y:S02]  /*1e5b0*/  @P2 IADD3.X R9, R78, UR5, RZ, P3, !PT ;  /* 0x000000054e092c10 */ /* 0x000fe40009ffe4ff */
[----:B-1----:R-:W-:Y:S01]  /*1e5c0*/  MOV R6, UR4 ;  /* 0x0000000400067c02 */ /* 0x002fe20008000f00 */
[----:B---3--:R-:W-:Y:S01]  /*1e5d0*/  IMAD R15, R86, 0x80, R107 ;  /* 0x00000080560f7824 */ /* 0x008fe200078e026b */
[----:B------:R1:W5:Y:S04]  /*1e5e0*/  @P0 LDG.E R46, desc[UR6][R10.64] ;  /* 0x000000060a2e0981 */ /* 0x000368000c1e1900 */
[----:B------:R1:W5:Y:S01]  /*1e5f0*/  @P2 LDG.E R6, desc[UR6][R8.64] ;  /* 0x0000000608062981 */ /* 0x000362000c1e1900 */
[----:B------:R-:W-:Y:S05]  /*1e600*/  @P2 BRA `(.L_x_800) ;  /* 0x0000000000142947 */ /* 0x000fea0003800000 */
[----:B------:R-:W-:Y:S05]  /*1e610*/  @!P0 BRA `(.L_x_800) ;  /* 0x0000000000108947 */ /* 0x000fea0003800000 */
[----:B------:R-:W-:Y:S02]  /*1e620*/  ULDC.64 UR4, c[0x0][0x208] ;  /* 0x0000820000047ab9 */ /* 0x000fe40000000a00 */
[----:B------:R-:W3:Y:S04]  /*1e630*/  LDG.E R5, desc[UR4][R10.64] ;  /* 0x000000040a057981 */ /* 0x000ee8000c1e1900 */
[----:B-----5:R-:W3:Y:S02]  /*1e640*/  LDG.E R6, desc[UR4][R10.64+0x4] ;  /* 0x000004040a067981 */ /* 0x020ee4000c1e1900 */
[----:B---3--:R-:W-:-:S07]  /*1e650*/  IMAD.IADD R6, R6, 0x1, -R5 ;  /* 0x0000000106067824 */ /* 0x008fce00078e0a05 */
.L_x_800:
[----:B------:R-:W3:Y:S01]  /*1e660*/  LDL.LU R54, [R1+0x58] ;  /* 0x0000580001367983 */ /* 0x000ee20000300800 */
[----:B0-----:R-:W-:Y:S01]  /*1e670*/  @P1 IMAD.HI.U32 R4, R15, R12, RZ ;  /* 0x0000000c0f041227 */ /* 0x001fe200078e00ff */
[----:B------:R-:W-:Y:S01]  /*1e680*/  ULDC.64 UR4, c[0x0][0xb90] ;  /* 0x0002e40000047ab9 */ /* 0x000fe20000000a00 */
[----:B-----5:R-:W-:Y:S01]  /*1e690*/  SHF.R.S32.HI R47, RZ, 0x1f, R46 ;  /* 0x0000001fff2f7819 */ /* 0x020fe2000001142e */
[----:B------:R-:W4:Y:S01]  /*1e6a0*/  LDL R14, [R1+0x7c] ;  /* 0x00007c00010e7983 */ /* 0x000f220000100800 */
[----:B------:R-:W-:Y:S01]  /*1e6b0*/  IMAD.MOV.U32 R7, RZ, RZ, R15 ;  /* 0x000000ffff077224 */ /* 0x000fe200078e000f */
[----:B--2---:R-:W-:Y:S01]  /*1e6c0*/  @P1 SHF.R.U32.HI R7, RZ, R13, R4 ;  /* 0x0000000dff071219 */ /* 0x004fe20000011604 */
[----:B------:R-:W0:Y:S01]  /*1e6d0*/  S2R R27, SR_TID.X ;  /* 0x00000000001b7919 */ /* 0x000e220000002100 */
[----:B-1----:R-:W-:Y:S02]  /*1e6e0*/  SHF.L.U32 R10, R22, 0x6, RZ ;  /* 0x00000006160a7819 */ /* 0x002fe400000006ff */
[----:B------:R-:W-:-:S02]  /*1e6f0*/  SEL R45, R38, RZ, !P0 ;  /* 0x000000ff262d7207 */ /* 0x000fc40004000000 */
[----:B------:R-:W-:Y:S01]  /*1e700*/  SEL R55, R82, RZ, !P0 ;  /* 0x000000ff52377207 */ /* 0x000fe20004000000 */
[----:B------:R-:W-:-:S04]  /*1e710*/  IMAD.IADD R11, R16, 0x1, R10 ;  /* 0x00000001100b7824 */ /* 0x000fc800078e020a */
[----:B------:R-:W-:Y:S01]  /*1e720*/  IMAD.WIDE R20, R11, 0x2, R20 ;  /* 0x000000020b147825 */ /* 0x000fe200078e0214 */
[----:B------:R-:W-:Y:S01]  /*1e730*/  SHF.R.S32.HI R11, RZ, 0x1f, R7 ;  /* 0x0000001fff0b7819 */ /* 0x000fe20000011407 */
[----:B------:R-:W1:Y:S02]  /*1e740*/  S2R R58, SR_TID.X ;  /* 0x00000000003a7919 */ /* 0x000e640000002100 */
[----:B0-----:R-:W-:-:S05]  /*1e750*/  VIADD R27, R27, 0xffffff80 ;  /* 0xffffff801b1b7836 */ /* 0x001fca0000000000 */
[----:B------:R-:W-:-:S04]  /*1e760*/  SHF.R.S32.HI R26, RZ, 0x1f, R27 ;  /* 0x0000001fff1a7819 */ /* 0x000fc8000001141b */
[----:B------:R-:W-:-:S04]  /*1e770*/  LEA.HI R26, R26, R27, RZ, 0x7 ;  /* 0x0000001b1a1a7211 */ /* 0x000fc800078f38ff */
[----:B------:R-:W-:Y:S01]  /*1e780*/  LOP3.LUT R26, R26, 0xffffff80, RZ, 0xc0, !PT ;  /* 0xffffff801a1a7812 */ /* 0x000fe200078ec0ff */
[----:B------:R-:W-:-:S04]  /*1e790*/  IMAD R57, R6, R53, RZ ;  /* 0x0000003506397224 */ /* 0x000fc800078e02ff */
[----:B------:R-:W-:Y:S01]  /*1e7a0*/  IMAD.IADD R26, R27, 0x1, -R26 ;  /* 0x000000011b1a7824 */ /* 0x000fe200078e0a1a */
[C---:B------:R-:W-:Y:S02]  /*1e7b0*/  IADD3 R29, P3, R20.reuse, 0x4000, RZ ;  /* 0x00004000141d7810 */ /* 0x040fe40007f7e0ff */
[----:B------:R-:W-:Y:S02]  /*1e7c0*/  IADD3 R13, P4, R20, 0x2000, RZ ;  /* 0x00002000140d7810 */ /* 0x000fe40007f9e0ff */
[----:B------:R-:W-:Y:S02]  /*1e7d0*/  LOP3.LUT R28, R29, 0x380, RZ, 0xc0, !PT ;  /* 0x000003801d1c7812 */ /* 0x000fe400078ec0ff */
[----:B-1----:R-:W-:Y:S02]  /*1e7e0*/  IADD3 R58, R58, -0x80, RZ ;  /* 0xffffff803a3a7810 */ /* 0x002fe40007ffe0ff */
[----:B------:R-:W-:Y:S01]  /*1e7f0*/  SHF.R.U64 R28, R28, 0x3, RZ ;  /* 0x000000031c1c7819 */ /* 0x000fe200000012ff */
[----:B------:R-:W-:Y:S01]  /*1e800*/  ULDC.64 UR6, c[0x0][0x208] ;  /* 0x0000820000067ab9 */ /* 0x000fe20000000a00 */
[----:B------:R-:W-:-:S02]  /*1e810*/  SHF.R.S32.HI R56, RZ, 0x1f, R58 ;  /* 0x0000001fff387819 */ /* 0x000fc4000001143a */
[----:B------:R-:W-:Y:S02]  /*1e820*/  LOP3.LUT R28, R28, R29, RZ, 0x3c, !PT ;  /* 0x0000001d1c1c7212 */ /* 0x000fe400078e3cff */
[----:B------:R-:W-:Y:S02]  /*1e830*/  IADD3.X R29, RZ, R21, RZ, P3, !PT ;  /* 0x00000015ff1d7210 */ /* 0x000fe40001ffe4ff */
[----:B------:R-:W-:Y:S02]  /*1e840*/  IADD3 R33, P5, R20, 0x5000, RZ ;  /* 0x0000500014217810 */ /* 0x000fe40007fbe0ff */
[----:B------:R-:W-:Y:S02]  /*1e850*/  LEA.HI R56, R56, R58, RZ, 0x3 ;  /* 0x0000003a38387211 */ /* 0x000fe400078f18ff */
[----:B------:R-:W-:Y:S02]  /*1e860*/  LOP3.LUT R32, R33, 0x380, RZ, 0xc0, !PT ;  /* 0x0000038021207812 */ /* 0x000fe400078ec0ff */
[----:B------:R-:W-:-:S02]  /*1e870*/  LOP3.LUT R56, R56, 0xfffffff8, RZ, 0xc0, !PT ;  /* 0xfffffff838387812 */ /* 0x000fc400078ec0ff */
[----:B------:R-:W-:-:S03]  /*1e880*/  SHF.R.U64 R32, R32, 0x3, RZ ;  /* 0x0000000320207819 */ /* 0x000fc600000012ff */
[----:B------:R-:W-:Y:S01]  /*1e890*/  IMAD.IADD R56, R58, 0x1, -R56 ;  /* 0x000000013a387824 */ /* 0x000fe200078e0a38 */
[----:B------:R-:W-:Y:S01]  /*1e8a0*/  LOP3.LUT R32, R32, R33, RZ, 0x3c, !PT ;  /* 0x0000002120207212 */ /* 0x000fe200078e3cff */
[----:B------:R-:W-:Y:S01]  /*1e8b0*/  IMAD.X R33, RZ, RZ, R21, P5 ;  /* 0x000000ffff217224 */ /* 0x000fe200028e0615 */
[----:B------:R-:W-:Y:S01]  /*1e8c0*/  BSSY B1, `(.L_x_801) ;  /* 0x0000088000017945 */ /* 0x000fe20003800000 */
[----:B---3--:R-:W-:Y:S01]  /*1e8d0*/  SHF.R.S32.HI R52, RZ, 0x1f, R54 ;  /* 0x0000001fff347819 */ /* 0x008fe20000011436 */
[----:B------:R-:W-:-:S04]  /*1e8e0*/  IMAD.WIDE.U32 R4, R54, UR4, R46 ;  /* 0x0000000436047c25 */ /* 0x000fc8000f8e002e */
[----:B------:R-:W-:-:S04]  /*1e8f0*/  IMAD R8, R52, UR4, RZ ;  /* 0x0000000434087c24 */ /* 0x000fc8000f8e02ff */
[----:B------:R-:W-:Y:S01]  /*1e900*/  IMAD R9, R54, UR5, R8 ;  /* 0x0000000536097c24 */ /* 0x000fe2000f8e0208 */
[----:B------:R-:W-:Y:S01]  /*1e910*/  ULDC.64 UR4, c[0x0][0xb98] ;  /* 0x0002e60000047ab9 */ /* 0x000fe20000000a00 */
[----:B------:R-:W-:Y:S02]  /*1e920*/  IMAD.MOV R8, RZ, RZ, -R7 ;  /* 0x000000ffff087224 */ /* 0x000fe400078e0a07 */
[----:B------:R-:W-:Y:S02]  /*1e930*/  IMAD.IADD R5, R5, 0x1, R9 ;  /* 0x0000000105057824 */ /* 0x000fe400078e0209 */
[----:B------:R-:W-:Y:S02]  /*1e940*/  IMAD R9, R53, R8, R15 ;  /* 0x0000000835097224 */ /* 0x000fe400078e020f */
[----:B------:R-:W-:Y:S02]  /*1e950*/  IMAD R8, R45, UR4, RZ ;  /* 0x000000042d087c24 */ /* 0x000fe4000f8e02ff */
[----:B------:R-:W-:-:S04]  /*1e960*/  IMAD.WIDE.U32 R4, R55, UR4, R4 ;  /* 0x0000000437047c25 */ /* 0x000fc8000f8e0004 */
[----:B------:R-:W-:Y:S01]  /*1e970*/  IMAD R10, R55, UR5, R8 ;  /* 0x00000005370a7c24 */ /* 0x000fe2000f8e0208 */
[----:B------:R-:W-:Y:S01]  /*1e980*/  SHF.R.S32.HI R8, RZ, 0x1f, R9 ;  /* 0x0000001fff087819 */ /* 0x000fe20000011409 */
[----:B------:R-:W-:Y:S01]  /*1e990*/  ULDC.64 UR4, c[0x0][0xb88] ;  /* 0x0002e20000047ab9 */ /* 0x000fe20000000a00 */
[----:B------:R-:W-:-:S03]  /*1e9a0*/  IADD3 R4, P2, R7, R4, RZ ;  /* 0x0000000407047210 */ /* 0x000fc60007f5e0ff */
[----:B------:R-:W-:Y:S01]  /*1e9b0*/  IMAD R12, R8, UR4, RZ ;  /* 0x00000004080c7c24 */ /* 0x000fe2000f8e02ff */
[----:B------:R-:W-:-:S03]  /*1e9c0*/  IADD3.X R5, R11, R5, R10, P2, !PT ;  /* 0x000000050b057210 */ /* 0x000fc600017fe40a */
[C---:B------:R-:W-:Y:S02]  /*1e9d0*/  IMAD R11, R9.reuse, UR5, R12 ;  /* 0x00000005090b7c24 */ /* 0x040fe4000f8e020c */
[----:B------:R-:W-:Y:S01]  /*1e9e0*/  IMAD.WIDE.U32 R4, R9, UR4, R4 ;  /* 0x0000000409047c25 */ /* 0x000fe2000f8e0004 */
[----:B------:R-:W-:-:S04]  /*1e9f0*/  ULDC.64 UR4, c[0x0][0xb50] ;  /* 0x0002d40000047ab9 */ /* 0x000fc80000000a00 */
[----:B------:R-:W-:Y:S02]  /*1ea00*/  IADD3 R5, R5, R11, RZ ;  /* 0x0000000b05057210 */ /* 0x000fe40007ffe0ff */
[----:B------:R-:W-:-:S04]  /*1ea10*/  LEA R10, P2, R4, UR4, 0x2 ;  /* 0x00000004040a7c11 */ /* 0x000fc8000f8410ff */
[----:B------:R-:W-:Y:S01]  /*1ea20*/  LEA.HI.X R11, R4, UR5, R5, 0x2, P2 ;  /* 0x00000005040b7c11 */ /* 0x000fe200090f1405 */
[----:B------:R-:W-:Y:S01]  /*1ea30*/  SHFL.IDX PT, R48, R10, RZ, 0x1c1f ;  /* 0x001c1fff0a307589 */ /* 0x000fe200000e0000 */
[C---:B------:R-:W-:Y:S01]  /*1ea40*/  IADD3 R25, P2, R20.reuse, 0x3000, RZ ;  /* 0x0000300014197810 */ /* 0x040fe20007f5e0ff */
[----:B------:R-:W-:Y:S01]  /*1ea50*/  ULDC.64 UR4, c[0x0][0xaa0] ;  /* 0x0002a80000047ab9 */ /* 0x000fe20000000a00 */
[----:B------:R-:W-:Y:S01]  /*1ea60*/  IADD3 R7, P0, R20, 0x1000, RZ ;  /* 0x0000100014077810 */ /* 0x000fe20007f1e0ff */
[----:B------:R-:W0:Y:S01]  /*1ea70*/  SHFL.IDX PT, R49, R11, RZ, 0x1c1f ;  /* 0x001c1fff0b317589 */ /* 0x000e2200000e0000 */
[----:B------:R-:W-:Y:S02]  /*1ea80*/  LOP3.LUT R24, R25, 0x380, RZ, 0xc0, !PT ;  /* 0x0000038019187812 */ /* 0x000fe400078ec0ff */
[----:B----4-:R-:W-:Y:S01]  /*1ea90*/  LEA R4, R86, R14, 0x7 ;  /* 0x0000000e56047211 */ /* 0x010fe200078e38ff */
[----:B------:R-:W-:Y:S01]  /*1eaa0*/  IMAD.X R9, RZ, RZ, R21, P0 ;  /* 0x000000ffff097224 */ /* 0x000fe200000e0615 */
[----:B------:R-:W-:-:S02]  /*1eab0*/  SHF.R.U64 R24, R24, 0x3, RZ ;  /* 0x0000000318187819 */ /* 0x000fc400000012ff */
[----:B------:R-:W-:Y:S01]  /*1eac0*/  LOP3.LUT P0, RZ, R26, 0x3, RZ, 0xc0, !PT ;  /* 0x000000031aff7812 */ /* 0x000fe2000780c0ff */
[----:B------:R-:W-:Y:S01]  /*1ead0*/  SHFL.IDX PT, R50, R10, 0x1, 0x1c1f ;  /* 0x003c1f000a327f89 */ /* 0x000fe200000e0000 */
[----:B------:R-:W-:Y:S01]  /*1eae0*/  LOP3.LUT R24, R24, R25, RZ, 0x3c, !PT ;  /* 0x0000001918187212 */ /* 0x000fe200078e3cff */
[----:B------:R-:W-:Y:S01]  /*1eaf0*/  IMAD.X R25, RZ, RZ, R21, P2 ;  /* 0x000000ffff197224 */ /* 0x000fe200010e0615 */
[C---:B------:R-:W-:Y:S01]  /*1eb00*/  ISETP.GE.OR P2, PT, R4.reuse, R57, P0 ;  /* 0x000000390400720c */ /* 0x040fe20000746670 */
[----:B------:R-:W1:Y:S01]  /*1eb10*/  SHFL.IDX PT, R51, R11, 0x1, 0x1c1f ;  /* 0x003c1f000b337f89 */ /* 0x000e6200000e0000 */
[----:B------:R-:W-:Y:S01]  /*1eb20*/  LOP3.LUT R12, R13, 0x380, RZ, 0xc0, !PT ;  /* 0x000003800d0c7812 */ /* 0x000fe200078ec0ff */
[----:B------:R-:W-:Y:S01]  /*1eb30*/  VIADD R4, R4, 0x8 ;  /* 0x0000000804047836 */ /* 0x000fe20000000000 */
[----:B------:R-:W-:Y:S02]  /*1eb40*/  LOP3.LUT R8, R7, 0x380, RZ, 0xc0, !PT ;  /* 0x0000038007087812 */ /* 0x000fe400078ec0ff */
[----:B------:R-:W-:-:S02]  /*1eb50*/  SHF.R.U64 R12, R12, 0x3, RZ ;  /* 0x000000030c0c7819 */ /* 0x000fc400000012ff */
[----:B------:R-:W-:Y:S02]  /*1eb60*/  SHF.R.U64 R8, R8, 0x3, RZ ;  /* 0x0000000308087819 */ /* 0x000fe400000012ff */
[----:B------:R-:W-:Y:S02]  /*1eb70*/  ISETP.GE.OR P0, PT, R4, R57, P0 ;  /* 0x000000390400720c */ /* 0x000fe40000706670 */
[----:B------:R-:W-:Y:S01]  /*1eb80*/  LOP3.LUT R12, R12, R13, RZ, 0x3c, !PT ;  /* 0x0000000d0c0c7212 */ /* 0x000fe200078e3cff */
[----:B------:R-:W-:Y:S01]  /*1eb90*/  IMAD.X R13, RZ, RZ, R21, P4 ;  /* 0x000000ffff0d7224 */ /* 0x000fe200020e0615 */
[----:B------:R-:W-:Y:S01]  /*1eba0*/  LOP3.LUT R8, R8, R7, RZ, 0x3c, !PT ;  /* 0x0000000708087212 */ /* 0x000fe200078e3cff */
[----:B0-----:R0:W-:Y:S01]  /*1ebb0*/  @!P2 ST.E desc[UR6][R48.64], R0 ;  /* 0x000000003000a985 */ /* 0x0011e2000c101906 */
[C---:B------:R-:W-:Y:S02]  /*1ebc0*/  IADD3 R5, P3, R20.reuse, 0x7000, RZ ;  /* 0x0000700014057810 */ /* 0x040fe40007f7e0ff */
[----:B------:R-:W-:-:S02]  /*1ebd0*/  IADD3 R37, P4, R20, 0x6000, RZ ;  /* 0x0000600014257810 */ /* 0x000fc40007f9e0ff */
[----:B------:R-:W-:Y:S02]  /*1ebe0*/  LOP3.LUT R7, R20, 0x380, RZ, 0xc0, !PT ;  /* 0x0000038014077812 */ /* 0x000fe400078ec0ff */
[----:B------:R-:W-:Y:S01]  /*1ebf0*/  LOP3.LUT R4, R5, 0x380, RZ, 0xc0, !PT ;  /* 0x0000038005047812 */ /* 0x000fe200078ec0ff */
[----:B0-----:R-:W0:Y:S01]  /*1ec00*/  @P1 LDC R48, c[0x0][0xbec] ;  /* 0x0002fb00ff301b82 */ /* 0x001e220000000800 */
[----:B------:R-:W-:Y:S02]  /*1ec10*/  LOP3.LUT R36, R37, 0x380, RZ, 0xc0, !PT ;  /* 0x0000038025247812 */ /* 0x000fe400078ec0ff */
[----:B------:R-:W-:Y:S02]  /*1ec20*/  SHF.R.U64 R7, R7, 0x3, RZ ;  /* 0x0000000307077819 */ /* 0x000fe400000012ff */
[----:B------:R-:W-:-:S03]  /*1ec30*/  SHF.R.U64 R4, R4, 0x3, RZ ;  /* 0x0000000304047819 */ /* 0x000fc600000012ff */
[----:B------:R-:W2:Y:S01]  /*1ec40*/  @P1 LDC R49, c[0x0][0xbf0] ;  /* 0x0002fc00ff311b82 */ /* 0x000ea20000000800 */
[----:B------:R-:W-:Y:S01]  /*1ec50*/  SHF.R.U64 R36, R36, 0x3, RZ ;  /* 0x0000000324247819 */ /* 0x000fe200000012ff */
[----:B-1----:R1:W-:Y:S01]  /*1ec60*/  @!P0 ST.E desc[UR6][R50.64], R3 ;  /* 0x0000000332008985 */ /* 0x0023e2000c101906 */
[----:B------:R-:W-:Y:S01]  /*1ec70*/  LOP3.LUT R20, R7, R20, RZ, 0x3c, !PT ;  /* 0x0000001407147212 */ /* 0x000fe200078e3cff */
[--C-:B------:R-:W-:Y:S01]  /*1ec80*/  IMAD.X R41, RZ, RZ, R21.reuse, P3 ;  /* 0x000000ffff297224 */ /* 0x100fe200018e0615 */
[----:B------:R-:W-:Y:S01]  /*1ec90*/  LOP3.LUT R36, R36, R37, RZ, 0x3c, !PT ;  /* 0x0000002524247212 */ /* 0x000fe200078e3cff */
[----:B------:R-:W-:Y:S01]  /*1eca0*/  IMAD.X R37, RZ, RZ, R21, P4 ;  /* 0x000000ffff257224 */ /* 0x000fe200020e0615 */
[----:B------:R-:W-:Y:S01]  /*1ecb0*/  LOP3.LUT R40, R4, R5, RZ, 0x3c, !PT ;  /* 0x0000000504287212 */ /* 0x000fe200078e3cff */
[----:B------:R-:W-:Y:S01]  /*1ecc0*/  IMAD R0, R56, 0x20, R22 ;  /* 0x0000002038007824 */ /* 0x000fe200078e0216 */
[----:B------:R3:W5:Y:S04]  /*1ecd0*/  LD.E.128 R4, desc[UR6][R20.64] ;  /* 0x0000000614047980 */ /* 0x000768000c101d00 */
[----:B------:R-:W5:Y:S01]  /*1ece0*/  LD.E.128 R8, desc[UR6][R8.64] ;  /* 0x0000000608087980 */ /* 0x000f62000c101d00 */
[----:B-1----:R-:W-:-:S03]  /*1ecf0*/  IMAD R3, R47, UR4, RZ ;  /* 0x000000042f037c24 */ /* 0x002fc6000f8e02ff */
[----:B------:R-:W5:Y:S01]  /*1ed00*/  LD.E.128 R12, desc[UR6][R12.64] ;  /* 0x000000060c0c7980 */ /* 0x000f62000c101d00 */
[C---:B------:R-:W-:Y:S02]  /*1ed10*/  IMAD R3, R46.reuse, UR5, R3 ;  /* 0x000000052e037c24 */ /* 0x040fe4000f8e0203 */
[----:B---3--:R-:W-:Y:S01]  /*1ed20*/  IMAD.WIDE.U32 R20, R46, UR4, RZ ;  /* 0x000000042e147c25 */ /* 0x008fe2000f8e00ff */
[----:B------:R-:W-:Y:S01]  /*1ed30*/  ULDC.64 UR4, c[0x0][0xae8] ;  /* 0x0002ba0000047ab9 */ /* 0x000fe20000000a00 */
[----:B------:R-:W-:Y:S01]  /*1ed40*/  LEA R47, R86, R0, 0x7 ;  /* 0x00000000562f7211 */ /* 0x000fe200078e38ff */
[----:B------:R-:W5:Y:S01]  /*1ed50*/  LD.E.128 R24, desc[UR6][R24.64] ;  /* 0x0000000618187980 */ /* 0x000f62000c101d00 */
[----:B------:R-:W-:Y:S02]  /*1ed60*/  IMAD.IADD R21, R21, 0x1, R3 ;  /* 0x0000000115157824 */ /* 0x000fe400078e0203 */
[----:B------:R-:W-:Y:S01]  /*1ed70*/  IMAD R3, R52, UR4, RZ ;  /* 0x0000000434037c24 */ /* 0x000fe2000f8e02ff */
[----:B------:R-:W5:Y:S01]  /*1ed80*/  LD.E.128 R28, desc[UR6][R28.64] ;  /* 0x000000061c1c7980 */ /* 0x000f62000c101d00 */
[----:B------:R-:W-:-:S03]  /*1ed90*/  IMAD.WIDE.U32 R20, R54, UR4, R20 ;  /* 0x0000000436147c25 */ /* 0x000fc6000f8e0014 */
[----:B------:R-:W5:Y:S01]  /*1eda0*/  LD.E.128 R32, desc[UR6][R32.64] ;  /* 0x0000000620207980 */ /* 0x000f62000c101d00 */
[----:B------:R-:W-:Y:S01]  /*1edb0*/  IMAD R3, R54, UR5, R3 ;  /* 0x0000000536037c24 */ /* 0x000fe2000f8e0203 */
[----:B------:R-:W-:Y:S01]  /*1edc0*/  ULDC.64 UR4, c[0x0][0xaf0] ;  /* 0x0002bc0000047ab9 */ /* 0x000fe20000000a00 */
[----:B0-----:R-:W-:Y:S01]  /*1edd0*/  @P1 IMAD.HI.U32 R0, R47, R48, RZ ;  /* 0x000000302f001227 */ /* 0x001fe200078e00ff */
[----:B------:R-:W5:Y:S03]  /*1ede0*/  LD.E.128 R36, desc[UR6][R36.64] ;  /* 0x0000000624247980 */ /* 0x000f66000c101d00 */
[----:B------:R-:W-:Y:S01]  /*1edf0*/  IMAD.IADD R21, R21, 0x1, R3 ;  /* 0x0000000115157824 */ /* 0x000fe200078e0203 */
[----:B------:R-:W5:Y:S01]  /*1ee00*/  LD.E.128 R40, desc[UR6][R40.64] ;  /* 0x0000000628287980 */ /* 0x000f62000c101d00 */
[----:B------:R-:W-:Y:S01]  /*1ee10*/  IMAD.MOV.U32 R3, RZ, RZ, R47 ;  /* 0x000000ffff037224 */ /* 0x000fe200078e002f */
[----:B--2---:R-:W-:Y:S01]  /*1ee20*/  @P1 SHF.R.U32.HI R3, RZ, R49, R0 ;  /* 0x00000031ff031219 */ /* 0x004fe20000011600 */
[----:B------:R-:W-:Y:S01]  /*1ee30*/  IMAD R45, R45, UR4, RZ ;  /* 0x000000042d2d7c24 */ /* 0x000fe2000f8e02ff */
[----:B------:R-:W-:Y:S01]  /*1ee40*/  @!PT LDS RZ, [RZ] ;  /* 0x00000000fffff984 */ /* 0x000fe20000000800 */
[----:B------:R-:W-:Y:S01]  /*1ee50*/  @!PT LDS RZ, [RZ] ;  /* 0x00000000fffff984 */ /* 0x000fe20000000800 */
[----:B------:R-:W-:Y:S01]  /*1ee60*/  @!PT LDS RZ, [RZ] ;  /* 0x00000000fffff984 */ /* 0x000fe20000000800 */
[----:B------:R-:W-:Y:S01]  /*1ee70*/  @!PT LDS RZ, [RZ] ;  /* 0x00000000fffff984 */ /* 0x000fe20000000800 */
[----:B------:R0:W-:Y:S06]  /*1ee80*/  MEMBAR.ALL.CTA ;  /* 0x0000000000007992 */ /* 0x0001ec0000008000 */
[----:B0-----:R-:W0:Y:S01]  /*1ee90*/  FENCE.VIEW.ASYNC.S ;  /* 0x00000000000073c6 */ /* 0x001e220000000000 */
[----:B------:R-:W-:Y:S01]  /*1eea0*/  IMAD.WIDE.U32 R20, R55, UR4, R20 ;  /* 0x0000000437147c25 */ /* 0x000fe2000f8e0014 */
[----:B------:R-:W-:-:S03]  /*1eeb0*/  SHF.R.S32.HI R0, RZ, 0x1f, R3 ;  /* 0x0000001fff007819 */ /* 0x000fc60000011403 */
[----:B------:R-:W-:Y:S01]  /*1eec0*/  IMAD R45, R55, UR5, R45 ;  /* 0x00000005372d7c24 */ /* 0x000fe2000f8e022d */
[----:B------:R-:W-:Y:S01]  /*1eed0*/  ULDC.64 UR4, c[0x0][0xae0] ;  /* 0x0002b80000047ab9 */ /* 0x000fe20000000a00 */
[----:B------:R-:W-:Y:S02]  /*1eee0*/  IMAD.MOV R46, RZ, RZ, -R3 ;  /* 0x000000ffff2e7224 */ /* 0x000fe400078e0a03 */
[----:B------:R-:W-:Y:S01]  /*1eef0*/  IMAD R0, R0, UR4, RZ ;  /* 0x0000000400007c24 */ /* 0x000fe2000f8e02ff */
[----:B------:R-:W-:Y:S01]  /*1ef00*/  IADD3 R21, R21, R45, RZ ;  /* 0x0000002d15157210 */ /* 0x000fe20007ffe0ff */
[----:B------:R-:W-:Y:S02]  /*1ef10*/  IMAD R45, R53, R46, R47 ;  /* 0x0000002e352d7224 */ /* 0x000fe400078e022f */
[C---:B------:R-:W-:Y:S02]  /*1ef20*/  IMAD R47, R3.reuse, UR5, R0 ;  /* 0x00000005032f7c24 */ /* 0x040fe4000f8e0200 */
[----:B------:R-:W-:Y:S01]  /*1ef30*/  IMAD.WIDE.U32 R20, R3, UR4, R20 ;  /* 0x0000000403147c25 */ /* 0x000fe2000f8e0014 */
[----:B------:R-:W-:Y:S01]  /*1ef40*/  SHF.R.S32.HI R0, RZ, 0x1f, R45 ;  /* 0x0000001fff007819 */ /* 0x000fe2000001142d */
[----:B------:R-:W-:-:S02]  /*1ef50*/  ULDC.64 UR4, c[0x0][0xad8] ;  /* 0x0002b60000047ab9 */ /* 0x000fc40000000a00 */
[----:B------:R-:W-:Y:S02]  /*1ef60*/  IMAD R48, R86, 0x80, R22 ;  /* 0x0000008056307824 */ /* 0x000fe400078e0216 */
[----:B------:R-:W-:Y:S02]  /*1ef70*/  IMAD.IADD R21, R21, 0x1, R47 ;  /* 0x0000000115157824 */ /* 0x000fe400078e022f */
[----:B------:R-:W-:Y:S02]  /*1ef80*/  IMAD R46, R0, UR4, RZ ;  /* 0x00000004002e7c24 */ /* 0x000fe4000f8e02ff */
[C---:B------:R-:W-:Y:S02]  /*1ef90*/  VIADD R0, R48.reuse, 0x20 ;  /* 0x0000002030007836 */ /* 0x040fe40000000000 */
[C---:B------:R-:W-:Y:S02]  /*1efa0*/  IMAD R47, R45.reuse, UR5, R46 ;  /* 0x000000052d2f7c24 */ /* 0x040fe4000f8e022e */
[----:B------:R-:W-:Y:S01]  /*1efb0*/  IMAD.WIDE.U32 R20, R45, UR4, R20 ;  /* 0x000000042d147c25 */ /* 0x000fe2000f8e0014 */
[----:B------:R-:W-:Y:S01]  /*1efc0*/  ISETP.GE.AND P2, PT, R48, R57, PT ;  /* 0x000000393000720c */ /* 0x000fe20003f46270 */
[----:B------:R-:W-:-:S02]  /*1efd0*/  ULDC.64 UR4, c[0x0][0xa80] ;  /* 0x0002a00000047ab9 */ /* 0x000fc40000000a00 */
[----:B------:R-:W-:Y:S01]  /*1efe0*/  VIADD R3, R48, 0x40 ;  /* 0x0000004030037836 */ /* 0x000fe20000000000 */
[-C--:B------:R-:W-:Y:S01]  /*1eff0*/  ISETP.GE.AND P0, PT, R0, R57.reuse, PT ;  /* 0x000000390000720c */ /* 0x080fe20003f06270 */
[----:B------:R-:W-:Y:S01]  /*1f000*/  IMAD.IADD R21, R21, 0x1, R47 ;  /* 0x0000000115157824 */ /* 0x000fe200078e022f */
[----:B------:R-:W-:Y:S02]  /*1f010*/  LEA R45, P3, R20, UR4, 0x1 ;  /* 0x00000004142d7c11 */ /* 0x000fe4000f8608ff */
[----:B------:R-:W-:Y:S02]  /*1f020*/  IADD3 R0, R2, 0x34820, RZ ;  /* 0x0003482002007810 */ /* 0x000fe40007ffe0ff */
[----:B------:R-:W-:Y:S02]  /*1f030*/  ISETP.GE.AND P1, PT, R3, R57, PT ;  /* 0x000000390300720c */ /* 0x000fe40003f26270 */
[----:B------:R-:W-:Y:S02]  /*1f040*/  LEA.HI.X R3, R20, UR5, R21, 0x1, P3 ;  /* 0x0000000514037c11 */ /* 0x000fe400098f0c15 */
[----:B------:R-:W-:Y:S01]  /*1f050*/  PRMT R0, RZ, 0x654, R0 ;  /* 0x00000654ff007816 */ /* 0x000fe20000000000 */
[----:B0-----:R0:W1:Y:S03]  /*1f060*/  SHFL.IDX PT, R46, R45, RZ, 0x181f ;  /* 0x00181fff2d2e7589 */ /* 0x00106600000e0000 */
[----:B------:R0:W-:Y:S01]  /*1f070*/  SYNCS.ARRIVE.TRANS64.RED.A1T0 RZ, [R0+URZ], RZ ;  /* 0x000000ff00ff79a7 */ /* 0x0001e2000810043f */
[----:B------:R0:W2:Y:S01]  /*1f080*/  SHFL.IDX PT, R47, R3, RZ, 0x181f ;  /* 0x00181fff032f7589 */ /* 0x0000a200000e0000 */
[----:B------:R-:W-:Y:S05]  /*1f090*/  @P2 BRA `(.L_x_802) ;  /* 0x0000000000282947 */ /* 0x000fea0003800000 */
[----:B------:R-:W-:Y:S01]  /*1f0a0*/  ULDC UR4, c[0x0][0xac8] ;  /* 0x0002b20000047ab9 */ /* 0x000fe20000000800 */
[----:B------:R-:W-:Y:S01]  /*1f0b0*/  ULDC.64 UR6, c[0x0][0x208] ;  /* 0x0000820000067ab9 */ /* 0x000fe20000000a00 */
[----:B------:R-:W-:Y:S02]  /*1f0c0*/  ISETP.GE.AND P2, PT, R16, UR4, PT ;  /* 0x0000000410007c0c */ /* 0x000fe4000bf46270 */
[----:B------:R-:W-:-:S11]  /*1f0d0*/  ISETP.GE.AND P3, PT, R221, UR4, PT ;  /* 0x00000004dd007c0c */ /* 0x000fd6000bf66270 */
[CC--:B-1----:R-:W-:Y:S02]  /*1f0e0*/  @!P2 LEA R20, P4, R16.reuse, R46.reuse, 0x1 ;  /* 0x0000002e1014a211 */ /* 0x0c2fe400078808ff */
[C---:B------:R-:W-:Y:S02]  /*1f0f0*/  @!P3 LEA R46, P5, R221.reuse, R46, 0x1 ;  /* 0x0000002edd2eb211 */ /* 0x040fe400078a08ff */
[-C--:B--2---:R-:W-:Y:S02]  /*1f100*/  @!P2 LEA.HI.X R21, R16, R47.reuse, R17, 0x1, P4 ;  /* 0x0000002f1015a211 */ /* 0x084fe400020f0c11 */
[----:B------:R-:W-:-:S03]  /*1f110*/  @!P3 LEA.HI.X R47, R221, R47, R44, 0x1, P5 ;  /* 0x0000002fdd2fb211 */ /* 0x000fc600028f0c2c */
[----:B-----5:R3:W-:Y:S04]  /*1f120*/  @!P2 ST.E.128 desc[UR6][R20.64], R4 ;  /* 0x000000041400a985 */ /* 0x0207e8000c101d06 */
[----:B------:R3:W-:Y:S02]  /*1f130*/  @!P3 ST.E.128 desc[UR6][R46.64], R28 ;  /* 0x0000001c2e00b985 */ /* 0x0007e4000c101d06 */
.L_x_802:
[----:B------:R-:W-:Y:S05]  /*1f140*/  BSYNC B1 ;  /* 0x0000000000017941 */ /* 0x000fea0003800000 */
.L_x_801:
[----:B---3-5:R3:W4:Y:S01]  /*1f150*/  SHFL.IDX PT, R7, R3, 0x1, 0x181f ;  /* 0x00381f0003077f89 */ /* 0x02872200000e0000 */
[----:B------:R-:W-:Y:S03]  /*1f160*/  BSSY B1, `(.L_x_803) ;  /* 0x000000d000017945 */ /* 0x000fe60003800000 */
[----:B------:R3:W0:Y:S01]  /*1f170*/  SHFL.IDX PT, R6, R45, 0x1, 0x181f ;  /* 0x00381f002d067f89 */ /* 0x00062200000e0000 */
[----:B------:R-:W-:Y:S05]  /*1f180*/  @P0 BRA `(.L_x_804) ;  /* 0x0000000000280947 */ /* 0x000fea0003800000 */
[----:B------:R-:W-:Y:S01]  /*1f190*/  ULDC UR4, c[0x0][0xac8] ;  /* 0x0002b20000047ab9 */ /* 0x000fe20000000800 */
[----:B------:R-:W-:Y:S01]  /*1f1a0*/  ULDC.64 UR6, c[0x0][0x208] ;  /* 0x0000820000067ab9 */ /* 0x000fe20000000a00 */
[----:B------:R-:W-:Y:S02]  /*1f1b0*/  ISETP.GE.AND P3, PT, R16, UR4, PT ;  /* 0x0000000410007c0c */ /* 0x000fe4000bf66270 */
[----:B------:R-:W-:-:S11]  /*1f1c0*/  ISETP.GE.AND P4, PT, R221, UR4, PT ;  /* 0x00000004dd007c0c */ /* 0x000fd6000bf86270 */
[CC--:B0-----:R-:W-:Y:S02]  /*1f1d0*/  @!P3 LEA R4, P0, R16.reuse, R6.reuse, 0x1 ;  /* 0x000000061004b211 */ /* 0x0c1fe400078008ff */
[C---:B------:R-:W-:Y:S02]  /*1f1e0*/  @!P4 LEA R6, P2, R221.reuse, R6, 0x1 ;  /* 0x00000006dd06c211 */ /* 0x040fe400078408ff */
[-C--:B----4-:R-:W-:Y:S02]  /*1f1f0*/  @!P3 LEA.HI.X R5, R16, R7.reuse, R17, 0x1, P0 ;  /* 0x000000071005b211 */ /* 0x090fe400000f0c11 */
[----:B------:R-:W-:-:S03]  /*1f200*/  @!P4 LEA.HI.X R7, R221, R7, R44, 0x1, P2 ;  /* 0x00000007dd07c211 */ /* 0x000fc600010f0c2c */
[----:B------:R0:W-:Y:S04]  /*1f210*/  @!P3 ST.E.128 desc[UR6][R4.64], R8 ;  /* 0x000000080400b985 */ /* 0x0001e8000c101d06 */
[----:B------:R0:W-:Y:S02]  /*1f220*/  @!P4 ST.E.128 desc[UR6][R6.64], R32 ;  /* 0x000000200600c985 */ /* 0x0001e4000c101d06 */
.L_x_804:
[----:B------:R-:W-:Y:S05]  /*1f230*/  BSYNC B1 ;  /* 0x0000000000017941 */ /* 0x000fea0003800000 */
.L_x_803:
[----:B0---4-:R0:W4:Y:S01]  /*1f240*/  SHFL.IDX PT, R7, R3, 0x2, 0x181f ;  /* 0x00581f0003077f89 */ /* 0x01112200000e0000 */
        /* <DEDUP_REMOVED lines=13> */
.L_x_806:
[----:B------:R-:W-:Y:S05]  /*1f320*/  BSYNC B1 ;  /* 0x0000000000017941 */ /* 0x000fea0003800000 */
.L_x_805:
[----:B------:R-:W-:Y:S01]  /*1f330*/  VIADD R0, R48, 0x60 ;  /* 0x0000006030007836 */ /* 0x000fe20000000000 */
[----:B0--3--:R-:W0:Y:S04]  /*1f340*/  SHFL.IDX PT, R3, R3, 0x3, 0x181f ;  /* 0x00781f0003037f89 */ /* 0x009e2800000e0000 */
[----:B------:R-:W-:Y:S01]  /*1f350*/  ISETP.GE.AND P0, PT, R0, R57, PT ;  /* 0x000000390000720c */ /* 0x000fe20003f06270 */
[----:B------:R-:W3:-:S12]  /*1f360*/  SHFL.IDX PT, R45, R45, 0x3, 0x181f ;  /* 0x00781f002d2d7f89 */ /* 0x000ed800000e0000 */
[----:B------:R-:W-:Y:S05]  /*1f370*/  @P0 BRA `(.L_x_807) ;  /* 0x0000000c00400947 */ /* 0x000fea0003800000 */
[----:B------:R-:W-:Y:S01]  /*1f380*/  ULDC UR4, c[0x0][0xac8] ;  /* 0x0002b20000047ab9 */ /* 0x000fe20000000800 */
[----:B------:R-:W-:Y:S01]  /*1f390*/  ULDC.64 UR6, c[0x0][0x208] ;  /* 0x0000820000067ab9 */ /* 0x000fe20000000a00 */
[----:B------:R-:W-:-:S13]  /*1f3a0*/  ISETP.GE.AND P1, PT, R16, UR4, PT ;  /* 0x0000000410007c0c */ /* 0x000fda000bf26270 */
[----:B---3--:R-:W-:-:S04]  /*1f3b0*/  @!P1 LEA R4, P0, R16, R45, 0x1 ;  /* 0x0000002d10049211 */ /* 0x008fc800078008ff */
[----:B0-----:R-:W-:Y:S02]  /*1f3c0*/  @!P1 LEA.HI.X R5, R16, R3, R17, 0x1, P0 ;  /* 0x0000000310059211 */ /* 0x001fe400000f0c11 */
[----:B------:R-:W-:-:S03]  /*1f3d0*/  ISETP.GE.AND P0, PT, R221, UR4, PT ;  /* 0x00000004dd007c0c */ /* 0x000fc6000bf06270 */
[----:B------:R0:W-:Y:S10]  /*1f3e0*/  @!P1 ST.E.128 desc[UR6][R4.64], R24 ;  /* 0x0000001804009985 */ /* 0x0001f4000c101d06 */
[----:B------:R-:W-:Y:S05]  /*1f3f0*/  @P0 BRA `(.L_x_807) ;  /* 0x0000000c00200947 */ /* 0x000fea0003800000 */
[----:B0-----:R-:W-:Y:S01]  /*1f400*/  LEA R4, P0, R221, R45, 0x1 ;  /* 0x0000002ddd047211 */ /* 0x001fe200078008ff */
[----:B------:R-:W-:-:S03]  /*1f410*/  ULDC.64 UR4, c[0x0][0x208] ;  /* 0x0000820000047ab9 */ /* 0x000fc60000000a00 */
[----:B------:R-:W-:-:S05]  /*1f420*/  LEA.HI.X R5, R221, R3, R44, 0x1, P0 ;  /* 0x00000003dd057211 */ /* 0x000fca00000f0c2c */
[----:B------:R0:W-:Y:S01]  /*1f430*/  ST.E.128 desc[UR4][R4.64], R40 ;  /* 0x0000002804007985 */ /* 0x0001e2000c101d04 */
[----:B------:R-:W-:Y:S05]  /*1f440*/  BRA `(.L_x_807) ;  /* 0x0000000c000c7947 */ /* 0x000fea0003800000 */
.L_x_799:
[----:B------:R-:W-:Y:S01]  /*1f450*/  ULDC.64 UR4, c[0x0][0xc00] ;  /* 0x0003000000047ab9 */ /* 0x000fe20000000a00 */
[----:B------:R-:W0:Y:S01]  /*1f460*/  LDC R21, c[0x0][0xbe8] ;  /* 0x0002fa00ff157b82 */ /* 0x000e220000000800 */
[----:B------:R-:W-:Y:S01]  /*1f470*/  ISETP.NE.U32.AND P0, PT, RZ, UR4, PT ;  /* 0x00000004ff007c0c */ /* 0x000fe2000bf05070 */
[----:B------:R-:W-:Y:S01]  /*1f480*/  ULDC.64 UR6, c[0x0][0x208] ;  /* 0x0000820000067ab9 */ /* 0x000fe20000000a00 */
[----:B------:R-:W-:Y:S02]  /*1f490*/  IADD3 R4, P1, R74, UR4, RZ ;  /* 0x000000044a047c10 */ /* 0x000fe4000ff3e0ff */
[----:B------:R-:W-:Y:S02]  /*1f4a0*/  ISETP.NE.AND.EX P0, PT, RZ, UR5, PT, P0 ;  /* 0x00000005ff007c0c */ /* 0x000fe4000bf05300 */
[----:B------:R-:W-:Y:S01]  /*1f4b0*/  IADD3.X R5, R78, UR5, RZ, P1, !PT ;  /* 0x000000054e057c10 */ /* 0x000fe20008ffe4ff */
[----:B------:R-:W-:Y:S01]  /*1f4c0*/  ULDC.64 UR4, c[0x0][0xc08] ;  /* 0x0003020000047ab9 */ /* 0x000fe20000000a00 */
[----:B------:R-:W-:-:S02]  /*1f4d0*/  MOV R0, RZ ;  /* 0x000000ff00007202 */ /* 0x000fc40000000f00 */
[----:B------:R-:W-:-:S04]  /*1f4e0*/  ISETP.NE.U32.AND P1, PT, RZ, UR4, PT ;  /* 0x00000004ff007c0c */ /* 0x000fc8000bf25070 */
[----:B------:R-:W-:Y:S01]  /*1f4f0*/  ISETP.NE.AND.EX P1, PT, RZ, UR5, PT, P1 ;  /* 0x00000005ff007c0c */ /* 0x000fe2000bf25310 */
[----:B------:R-:W1:Y:S02]  /*1f500*/  S2R R24, SR_TID.X ;  /* 0x0000000000187919 */ /* 0x000e640000002100 */
[----:B------:R2:W5:Y:S10]  /*1f510*/  @P0 LDG.E R0, desc[UR6][R4.64] ;  /* 0x0000000604000981 */ /* 0x000574000c1e1900 */
[----:B------:R-:W-:Y:S01]  /*1f520*/  @P1 IADD3 R6, P2, R74, UR4, RZ ;  /* 0x000000044a061c10 */ /* 0x000fe2000ff5e0ff */
[----:B------:R-:W-:-:S02]  /*1f530*/  ULDC UR4, c[0x0][0xa88] ;  /* 0x0002a20000047ab9 */ /* 0x000fc40000000800 */
[----:B------:R-:W-:Y:S01]  /*1f540*/  IMAD.U32 R8, RZ, RZ, UR4 ;  /* 0x00000004ff087e24 */ /* 0x000fe2000f8e00ff */
[----:B------:R-:W-:Y:S02]  /*1f550*/  @P1 IADD3.X R7, R78, UR5, RZ, P2, !PT ;  /* 0x000000054e071c10 */ /* 0x000fe400097fe4ff */
[----:B0-----:R-:W-:-:S03]  /*1f560*/  ISETP.NE.AND P2, PT, R21, 0x1, PT ;  /* 0x000000011500780c */ /* 0x001fc60003f45270 */
[----:B------:R2:W5:Y:S10]  /*1f570*/  @P1 LDG.E R8, desc[UR6][R6.64] ;  /* 0x0000000606081981 */ /* 0x000574000c1e1900 */
[----:B------:R-:W0:Y:S01]  /*1f580*/  @P2 LDC R25, c[0x0][0xbec] ;  /* 0x0002fb00ff192b82 */ /* 0x000e220000000800 */
[----:B-1----:R-:W-:-:S05]  /*1f590*/  VIADD R24, R24, 0xffffff80 ;  /* 0xffffff8018187836 */ /* 0x002fca0000000000 */
[----:B------:R-:W-:Y:S01]  /*1f5a0*/  ISETP.GE.AND P3, PT, R24, 0x80, PT ;  /* 0x000000801800780c */ /* 0x000fe20003f66270 */
[----:B--2---:R-:W-:-:S12]  /*1f5b0*/  @P1 BRA `(.L_x_808) ;  /* 0x0000000000141947 */ /* 0x004fd80003800000 */
[----:B------:R-:W-:Y:S05]  /*1f5c0*/  @!P0 BRA `(.L_x_808) ;  /* 0x0000000000108947 */ /* 0x000fea0003800000 */
[----:B------:R-:W-:Y:S02]  /*1f5d0*/  ULDC.64 UR4, c[0x0][0x208] ;  /* 0x0000820000047ab9 */ /* 0x000fe40000000a00 */
[----:B------:R-:W2:Y:S04]  /*1f5e0*/  LDG.E R3, desc[UR4][R4.64] ;  /* 0x0000000404037981 */ /* 0x000ea8000c1e1900 */
[----:B-----5:R-:W2:Y:S02]  /*1f5f0*/  LDG.E R8, desc[UR4][R4.64+0x4] ;  /* 0x0000040404087981 */ /* 0x020ea4000c1e1900 */
[----:B--2---:R-:W-:-:S07]  /*1f600*/  IMAD.IADD R8, R8, 0x1, -R3 ;  /* 0x0000000108087824 */ /* 0x004fce00078e0a03 */
.L_x_808:
[----:B------:R-:W2:Y:S04]  /*1f610*/  LDL R20, [R1+0x58] ;  /* 0x0000580001147983 */ /* 0x000ea80000100800 */
[----:B------:R1:W5:Y:S01]  /*1f620*/  LDL R14, [R1+0x68] ;  /* 0x00006800010e7983 */ /* 0x0003620000100800 */
[----:B------:R-:W-:Y:S01]  /*1f630*/  BSSY B1, `(.L_x_809) ;  /* 0x000002f000017945 */ /* 0x000fe20003800000 */
[----:B------:R-:W-:Y:S02]  /*1f640*/  SEL R13, R82, RZ, !P0 ;  /* 0x000000ff520d7207 */ /* 0x000fe40004000000 */
[----:B------:R-:W-:Y:S02]  /*1f650*/  SEL R38, R38, RZ, !P0 ;  /* 0x000000ff26267207 */ /* 0x000fe40004000000 */
[----:B-----5:R-:W-:-:S02]  /*1f660*/  SHF.R.S32.HI R11, RZ, 0x1f, R0 ;  /* 0x0000001fff0b7819 */ /* 0x020fc40000011400 */
[----:B--2---:R-:W-:Y:S01]  /*1f670*/  SHF.R.S32.HI R10, RZ, 0x1f, R20 ;  /* 0x0000001fff0a7819 */ /* 0x004fe20000011414 */
[----:B-1----:R-:W-:Y:S06]  /*1f680*/  @P3 BRA `(.L_x_810) ;  /* 0x0000000000a43947 */ /* 0x002fec0003800000 */
[----:B------:R-:W1:Y:S01]  /*1f690*/  S2R R3, SR_TID.X ;  /* 0x0000000000037919 */ /* 0x000e620000002100 */
[----:B------:R-:W2:Y:S02]  /*1f6a0*/  LDC R12, c[0x0][0xbe8] ;  /* 0x0002fa00ff0c7b82 */ /* 0x000ea40000000800 */
[----:B--2---:R-:W-:Y:S01]  /*1f6b0*/  IMAD R4, R8, R12, RZ ;  /* 0x0000000c08047224 */ /* 0x004fe200078e02ff */
[----:B-1----:R-:W-:-:S05]  /*1f6c0*/  LEA R3, R14, R3, 0x7 ;  /* 0x000000030e037211 */ /* 0x002fca00078e38ff */
[----:B------:R-:W-:-:S05]  /*1f6d0*/  VIADD R9, R3, 0xffffff80 ;  /* 0xffffff8003097836 */ /* 0x000fca0000000000 */
[----:B------:R-:W-:-:S13]  /*1f6e0*/  ISETP.GE.AND P0, PT, R9, R4, PT ;  /* 0x000000040900720c */ /* 0x000fda0003f06270 */
[----:B------:R-:W-:Y:S05]  /*1f6f0*/  @P0 BRA `(.L_x_810) ;  /* 0x0000000000880947 */ /* 0x000fea0003800000 */
[----:B------:R-:W-:Y:S01]  /*1f700*/  ISETP.NE.AND P0, PT, R12, 0x1, PT ;  /* 0x000000010c00780c */ /* 0x000fe20003f05270 */
[----:B------:R-:W-:Y:S01]  /*1f710*/  ULDC.64 UR4, c[0x0][0xb90] ;  /* 0x0002e40000047ab9 */ /* 0x000fe20000000a00 */
[----:B------:R-:W-:Y:S01]  /*1f720*/  MOV R5, R11 ;  /* 0x0000000b00057202 */ /* 0x000fe20000000f00 */
[----:B------:R-:W-:Y:S01]  /*1f730*/  IMAD R7, R10, UR4, RZ ;  /* 0x000000040a077c24 */ /* 0x000fe2000f8e02ff */
[----:B------:R-:W-:Y:S01]  /*1f740*/  ULDC.64 UR6, c[0x0][0x208] ;  /* 0x0000820000067ab9 */ /* 0x000fe20000000a00 */
[----:B------:R-:W-:Y:S02]  /*1f750*/  IMAD.MOV.U32 R4, RZ, RZ, R0 ;  /* 0x000000ffff047224 */ /* 0x000fe400078e0000 */
[----:B------:R-:W-:Y:S02]  /*1f760*/  IMAD.MOV.U32 R3, RZ, RZ, R9 ;  /* 0x000000ffff037224 */ /* 0x000fe400078e0009 */
[----:B------:R-:W-:-:S04]  /*1f770*/  IMAD.WIDE.U32 R4, R20, UR4, R4 ;  /* 0x0000000414047c25 */ /* 0x000fc8000f8e0004 */
[----:B------:R-:W1:Y:S01]  /*1f780*/  @P0 LDC R6, c[0x0][0xbec] ;  /* 0x0002fb00ff060b82 */ /* 0x000e620000000800 */
[----:B------:R-:W-:Y:S01]  /*1f790*/  IMAD R7, R20, UR5, R7 ;  /* 0x0000000514077c24 */ /* 0x000fe2000f8e0207 */
[----:B------:R-:W-:-:S03]  /*1f7a0*/  ULDC.64 UR4, c[0x0][0xb98] ;  /* 0x0002e60000047ab9 */ /* 0x000fc60000000a00 */
[----:B------:R-:W-:-:S03]  /*1f7b0*/  IMAD.IADD R5, R5, 0x1, R7 ;  /* 0x0000000105057824 */ /* 0x000fc600078e0207 */
[----:B------:R-:W2:Y:S01]  /*1f7c0*/  @P0 LDC R15, c[0x0][0xbf0] ;  /* 0x0002fc00ff0f0b82 */ /* 0x000ea20000000800 */
[----:B------:R-:W-:-:S04]  /*1f7d0*/  IMAD.WIDE.U32 R4, R13, UR4, R4 ;  /* 0x000000040d047c25 */ /* 0x000fc8000f8e0004 */
[----:B-1----:R-:W-:-:S05]  /*1f7e0*/  @P0 IMAD.HI.U32 R6, R9, R6, RZ ;  /* 0x0000000609060227 */ /* 0x002fca00078e00ff */
[----:B--2---:R-:W-:Y:S01]  /*1f7f0*/  @P0 SHF.R.U32.HI R3, RZ, R15, R6 ;  /* 0x0000000fff030219 */ /* 0x004fe20000011606 */
[----:B------:R-:W-:-:S03]  /*1f800*/  IMAD R6, R38, UR4, RZ ;  /* 0x0000000426067c24 */ /* 0x000fc6000f8e02ff */
[----:B------:R-:W-:Y:S01]  /*1f810*/  IADD3 R4, P0, R3, R4, RZ ;  /* 0x0000000403047210 */ /* 0x000fe20007f1e0ff */
[----:B------:R-:W-:Y:S02]  /*1f820*/  IMAD.MOV R7, RZ, RZ, -R3 ;  /* 0x000000ffff077224 */ /* 0x000fe400078e0a03 */
[----:B------:R-:W-:Y:S01]  /*1f830*/  IMAD R6, R13, UR5, R6 ;  /* 0x000000050d067c24 */ /* 0x000fe2000f8e0206 */
[----:B------:R-:W-:Y:S01]  /*1f840*/  ULDC.64 UR4, c[0x0][0xb88] ;  /* 0x0002e20000047ab9 */ /* 0x000fe20000000a00 */
[----:B------:R-:W-:Y:S01]  /*1f850*/  IMAD R7, R12, R7, R9 ;  /* 0x000000070c077224 */ /* 0x000fe200078e0209 */
[----:B------:R-:W-:-:S04]  /*1f860*/  SHF.R.S32.HI R9, RZ, 0x1f, R3 ;  /* 0x0000001fff097819 */ /* 0x000fc80000011403 */
        /* <DEDUP_REMOVED lines=8> */
[----:B------:R-:W-:Y:S02]  /*1f8f0*/  LEA.HI.X R7, R4, UR5, R3, 0x2, P0 ;  /* 0x0000000504077c11 */ /* 0x000fe400080f1403 */
[----:B------:R-:W-:-:S05]  /*1f900*/  MOV R3, 0xff800000 ;  /* 0xff80000000037802 */ /* 0x000fca0000000f00 */
[----:B------:R1:W-:Y:S02]  /*1f910*/  STG.E desc[UR6][R6.64], R3 ;  /* 0x0000000306007986 */ /* 0x0003e4000c101906 */
.L_x_810:
[----:B------:R-:W-:Y:S05]  /*1f920*/  BSYNC B1 ;  /* 0x0000000000017941 */ /* 0x000fea0003800000 */
.L_x_809:
[----:B-1----:R-:W-:Y:S01]  /*1f930*/  SHF.R.S32.HI R6, RZ, 0x1f, R24 ;  /* 0x0000001fff067819 */ /* 0x002fe20000011418 */
[----:B------:R-:W1:Y:S01]  /*1f940*/  @P2 LDC R9, c[0x0][0xbf0] ;  /* 0x0002fc00ff092b82 */ /* 0x000e620000000800 */
[----:B------:R-:W-:Y:S02]  /*1f950*/  ULDC.64 UR4, c[0x0][0xaa0] ;  /* 0x0002a80000047ab9 */ /* 0x000fe40000000a00 */
[----:B------:R-:W-:Y:S01]  /*1f960*/  LEA.HI R6, R6, R24, RZ, 0x3 ;  /* 0x0000001806067211 */ /* 0x000fe200078f18ff */
[----:B------:R-:W-:Y:S02]  /*1f970*/  IMAD R3, R11, UR4, RZ ;  /* 0x000000040b037c24 */ /* 0x000fe4000f8e02ff */
[----:B------:R-:W-:Y:S01]  /*1f980*/  IMAD.WIDE.U32 R4, R0, UR4, RZ ;  /* 0x0000000400047c25 */ /* 0x000fe2000f8e00ff */
[----:B------:R-:W-:-:S03]  /*1f990*/  LOP3.LUT R6, R6, 0xfffffff8, RZ, 0xc0, !PT ;  /* 0xfffffff806067812 */ /* 0x000fc600078ec0ff */
[----:B------:R-:W-:Y:S01]  /*1f9a0*/  IMAD R3, R0, UR5, R3 ;  /* 0x0000000500037c24 */ /* 0x000fe2000f8e0203 */
[----:B------:R-:W-:Y:S01]  /*1f9b0*/  ULDC.64 UR4, c[0x0][0xae8] ;  /* 0x0002ba0000047ab9 */ /* 0x000fe20000000a00 */
[----:B------:R-:W-:Y:S02]  /*1f9c0*/  IMAD.IADD R6, R24, 0x1, -R6 ;  /* 0x0000000118067824 */ /* 0x000fe400078e0a06 */
[----:B------:R-:W-:Y:S02]  /*1f9d0*/  IMAD R0, R10, UR4, RZ ;  /* 0x000000040a007c24 */ /* 0x000fe4000f8e02ff */
[----:B------:R-:W-:Y:S02]  /*1f9e0*/  IMAD R6, R6, 0x20, R22 ;  /* 0x0000002006067824 */ /* 0x000fe400078e0216 */
[----:B------:R-:W-:Y:S02]  /*1f9f0*/  IMAD.IADD R5, R5, 0x1, R3 ;  /* 0x0000000105057824 */ /* 0x000fe400078e0203 */
[----:B------:R-:W-:Y:S01]  /*1fa00*/  IMAD R7, R20, UR5, R0 ;  /* 0x0000000514077c24 */ /* 0x000fe2000f8e0200 */
[----:B------:R-:W-:Y:S01]  /*1fa10*/  LEA R10, R14, R6, 0x7 ;  /* 0x000000060e0a7211 */ /* 0x000fe200078e38ff */
[----:B------:R-:W-:Y:S01]  /*1fa20*/  IMAD.WIDE.U32 R4, R20, UR4, R4 ;  /* 0x0000000414047c25 */ /* 0x000fe2000f8e0004 */
[----:B------:R-:W-:-:S03]  /*1fa30*/  ULDC.64 UR4, c[0x0][0xaf0] ;  /* 0x0002bc0000047ab9 */ /* 0x000fc60000000a00 */
[----:B0-----:R-:W-:-:S04]  /*1fa40*/  @P2 IMAD.HI.U32 R0, R10, R25, RZ ;  /* 0x000000190a002227 */ /* 0x001fc800078e00ff */
[----:B------:R-:W-:Y:S01]  /*1fa50*/  IMAD.MOV.U32 R3, RZ, RZ, R10 ;  /* 0x000000ffff037224 */ /* 0x000fe200078e000a */
[----:B-1----:R-:W-:Y:S01]  /*1fa60*/  @P2 SHF.R.U32.HI R3, RZ, R9, R0 ;  /* 0x00000009ff032219 */ /* 0x002fe20000011600 */
[----:B------:R-:W-:Y:S02]  /*1fa70*/  IMAD.IADD R5, R5, 0x1, R7 ;  /* 0x0000000105057824 */ /* 0x000fe400078e0207 */
[----:B------:R-:W-:Y:S01]  /*1fa80*/  IMAD R6, R38, UR4, RZ ;  /* 0x0000000426067c24 */ /* 0x000fe2000f8e02ff */
[--C-:B------:R-:W-:Y:S01]  /*1fa90*/  SHF.R.S32.HI R0, RZ, 0x1f, R3.reuse ;  /* 0x0000001fff007819 */ /* 0x100fe20000011403 */
[----:B------:R-:W-:Y:S02]  /*1faa0*/  IMAD.MOV R7, RZ, RZ, -R3 ;  /* 0x000000ffff077224 */ /* 0x000fe400078e0a03 */
[C---:B------:R-:W-:Y:S02]  /*1fab0*/  IMAD R9, R13.reuse, UR5, R6 ;  /* 0x000000050d097c24 */ /* 0x040fe4000f8e0206 */
[----:B------:R-:W-:Y:S01]  /*1fac0*/  IMAD.WIDE.U32 R4, R13, UR4, R4 ;  /* 0x000000040d047c25 */ /* 0x000fe2000f8e0004 */
[----:B------:R-:W-:-:S03]  /*1fad0*/  ULDC.64 UR4, c[0x0][0xae0] ;  /* 0x0002b80000047ab9 */ /* 0x000fc60000000a00 */
[----:B------:R-:W-:Y:S01]  /*1fae0*/  IMAD R7, R21, R7, R10 ;  /* 0x0000000715077224 */ /* 0x000fe200078e020a */
[----:B------:R-:W-:Y:S01]  /*1faf0*/  IADD3 R5, R5, R9, RZ ;  /* 0x0000000905057210 */ /* 0x000fe20007ffe0ff */
[----:B------:R-:W-:-:S03]  /*1fb00*/  IMAD R6, R0, UR4, RZ ;  /* 0x0000000400067c24 */ /* 0x000fc6000f8e02ff */
[----:B------:R-:W-:Y:S01]  /*1fb10*/  SHF.R.S32.HI R0, RZ, 0x1f, R7 ;  /* 0x0000001fff007819 */ /* 0x000fe20000011407 */
[C---:B------:R-:W-:Y:S02]  /*1fb20*/  IMAD R9, R3.reuse, UR5, R6 ;  /* 0x0000000503097c24 */ /* 0x040fe4000f8e0206 */
[----:B------:R-:W-:Y:S01]  /*1fb30*/  IMAD.WIDE.U32 R4, R3, UR4, R4 ;  /* 0x0000000403047c25 */ /* 0x000fe2000f8e0004 */
[----:B------:R-:W-:-:S03]  /*1fb40*/  ULDC.64 UR4, c[0x0][0xad8] ;  /* 0x0002b60000047ab9 */ /* 0x000fc60000000a00 */
[----:B------:R-:W-:Y:S02]  /*1fb50*/  IMAD R0, R0, UR4, RZ ;  /* 0x0000000400007c24 */ /* 0x000fe4000f8e02ff */
[----:B------:R-:W-:Y:S02]  /*1fb60*/  IMAD.IADD R5, R5, 0x1, R9 ;  /* 0x0000000105057824 */ /* 0x000fe400078e0209 */
[C---:B------:R-:W-:Y:S02]  /*1fb70*/  IMAD R3, R7.reuse, UR5, R0 ;  /* 0x0000000507037c24 */ /* 0x040fe4000f8e0200 */
[----:B------:R-:W-:Y:S01]  /*1fb80*/  IMAD.WIDE.U32 R4, R7, UR4, R4 ;  /* 0x0000000407047c25 */ /* 0x000fe2000f8e0004 */
[----:B------:R-:W-:-:S03]  /*1fb90*/  ULDC.64 UR4, c[0x0][0xa80] ;  /* 0x0002a00000047ab9 */ /* 0x000fc60000000a00 */
[----:B------:R-:W-:Y:S01]  /*1fba0*/  IMAD.IADD R5, R5, 0x1, R3 ;  /* 0x0000000105057824 */ /* 0x000fe200078e0203 */
[----:B------:R-:W-:Y:S01]  /*1fbb0*/  LEA R3, P0, R4, UR4, 0x1 ;  /* 0x0000000404037c11 */ /* 0x000fe2000f8008ff */
[----:B------:R-:W-:Y:S01]  /*1fbc0*/  UMOV UR4, 0xffffffff ;  /* 0xffffffff00047882 */ /* 0x000fe20000000000 */
[----:B------:R-:W-:Y:S02]  /*1fbd0*/  IMAD R6, R14, 0x80, R22 ;  /* 0x000000800e067824 */ /* 0x000fe400078e0216 */
[----:B------:R-:W-:Y:S01]  /*1fbe0*/  LEA.HI.X R4, R4, UR5, R5, 0x1, P0 ;  /* 0x0000000504047c11 */ /* 0x000fe200080f0c05 */
[----:B------:R-:W-:Y:S08]  /*1fbf0*/  BRA.DIV UR4, `(.L_x_811) ;  /* 0x0000007e04807947 */ /* 0x000ff0000b800000 */
[----:B------:R0:W1:Y:S04]  /*1fc00*/  SHFL.IDX PT, R0, R4, RZ, 0x181f ;  /* 0x00181fff04007589 */ /* 0x00006800000e0000 */
[----:B------:R0:W2:Y:S02]  /*1fc10*/  SHFL.IDX PT, R14, R3, RZ, 0x181f ;  /* 0x00181fff030e7589 */ /* 0x0000a400000e0000 */
.L_x_1000:
[----:B------:R-:W-:Y:S01]  /*1fc20*/  IMAD R8, R8, R21, RZ ;  /* 0x0000001508087224 */ /* 0x000fe200078e02ff */
[----:B------:R-:W-:Y:S04]  /*1fc30*/  BSSY B1, `(.L_x_812) ;  /* 0x000000d000017945 */ /* 0x000fe80003800000 */
[----:B------:R-:W-:-:S13]  /*1fc40*/  ISETP.GE.AND P0, PT, R6, R8, PT ;  /* 0x000000080600720c */ /* 0x000fda0003f06270 */
[----:B------:R-:W-:Y:S05]  /*1fc50*/  @P0 BRA `(.L_x_813) ;  /* 0x0000000000280947 */ /* 0x000fea0003800000 */
[----:B------:R-:W-:Y:S01]  /*1fc60*/  ULDC UR4, c[0x0][0xac8] ;  /* 0x0002b20000047ab9 */ /* 0x000fe20000000800 */
[----:B------:R-:W-:Y:S01]  /*1fc70*/  ULDC.64 UR6, c[0x0][0x208] ;  /* 0x0000820000067ab9 */ /* 0x000fe20000000a00 */
[----:B------:R-:W-:Y:S02]  /*1fc80*/  ISETP.GE.AND P2, PT, R16, UR4, PT ;  /* 0x0000000410007c0c */ /* 0x000fe4000bf46270 */
[----:B------:R-:W-:-:S11]  /*1fc90*/  ISETP.GE.AND P3, PT, R221, UR4, PT ;  /* 0x00000004dd007c0c */ /* 0x000fd6000bf66270 */
[CC--:B--2---:R-:W-:Y:S02]  /*1fca0*/  @!P2 LEA R10, P0, R16.reuse, R14.reuse, 0x1 ;  /* 0x0000000e100aa211 */ /* 0x0c4fe400078008ff */
[C---:B------:R-:W-:Y:S02]  /*1fcb0*/  @!P3 LEA R14, P1, R221.reuse, R14, 0x1 ;  /* 0x0000000edd0eb211 */ /* 0x040fe400078208ff */
[-C--:B-1----:R-:W-:Y:S02]  /*1fcc0*/  @!P2 LEA.HI.X R11, R16, R0.reuse, R17, 0x1, P0 ;  /* 0x00000000100ba211 */ /* 0x082fe400000f0c11 */
[----:B------:R-:W-:-:S03]  /*1fcd0*/  @!P3 LEA.HI.X R15, R221, R0, R44, 0x1, P1 ;  /* 0x00000000dd0fb211 */ /* 0x000fc600008f0c2c */
[----:B------:R3:W-:Y:S04]  /*1fce0*/  @!P2 ST.E.128 desc[UR6][R10.64], RZ ;  /* 0x000000ff0a00a985 */ /* 0x0007e8000c101d06 */
[----:B------:R3:W-:Y:S02]  /*1fcf0*/  @!P3 ST.E.128 desc[UR6][R14.64], RZ ;  /* 0x000000ff0e00b985 */ /* 0x0007e4000c101d06 */
.L_x_813:
[----:B------:R-:W-:Y:S05]  /*1fd00*/  BSYNC B1 ;  /* 0x0000000000017941 */ /* 0x000fea0003800000 */
.L_x_812:
[----:B------:R-:W-:-:S03]  /*1fd10*/  UMOV UR4, 0xffffffff ;  /* 0xffffffff00047882 */ /* 0x000fc60000000000 */
[----:B------:R-:W-:Y:S05]  /*1fd20*/  BRA.DIV UR4, `(.L_x_814) ;  /* 0x0000007e04687947 */ /* 0x000fea000b800000 */
[----:B-1----:R1:W4:Y:S04]  /*1fd30*/  SHFL.IDX PT, R0, R4, 0x1, 0x181f ;  /* 0x00381f0004007f89 */ /* 0x00232800000e0000 */
[----:B--23--:R1:W2:Y:S02]  /*1fd40*/  SHFL.IDX PT, R14, R3, 0x1, 0x181f ;  /* 0x00381f00030e7f89 */ /* 0x00c2a400000e0000 */
.L_x_1004:
[----:B------:R-:W-:Y:S01]  /*1fd50*/  IADD3 R5, R6, 0x20, RZ ;  /* 0x0000002006057810 */ /* 0x000fe20007ffe0ff */
[----:B------:R-:W-:Y:S03]  /*1fd60*/  BSSY B1, `(.L_x_815) ;  /* 0x000000d000017945 */ /* 0x000fe60003800000 */
        /* <DEDUP_REMOVED lines=8> */
[-C--:B----4-:R-:W-:Y:S02]  /*1fdf0*/  @!P2 LEA.HI.X R11, R16, R0.reuse, R17, 0x1, P0 ;  /* 0x00000000100ba211 */ /* 0x090fe400000f0c11 */
[----:B------:R-:W-:-:S03]  /*1fe00*/  @!P3 LEA.HI.X R15, R221, R0, R44, 0x1, P1 ;  /* 0x00000000dd0fb211 */ /* 0x000fc600008f0c2c */
[----:B------:R3:W-:Y:S04]  /*1fe10*/  @!P2 ST.E.128 desc[UR6][R10.64], RZ ;  /* 0x000000ff0a00a985 */ /* 0x0007e8000c101d06 */
[----:B------:R3:W-:Y:S02]  /*1fe20*/  @!P3 ST.E.128 desc[UR6][R14.64], RZ ;  /* 0x000000ff0e00b985 */ /* 0x0007e4000c101d06 */
.L_x_816:
[----:B------:R-:W-:Y:S05]  /*1fe30*/  BSYNC B1 ;  /* 0x0000000000017941 */ /* 0x000fea0003800000 */
.L_x_815:
[----:B------:R-:W-:-:S03]  /*1fe40*/  UMOV UR4, 0xffffffff ;  /* 0xffffffff00047882 */ /* 0x000fc60000000000 */
[----:B------:R-:W-:Y:S05]  /*1fe50*/  BRA.DIV UR4, `(.L_x_817) ;  /* 0x0000007e04647947 */ /* 0x000fea000b800000 */
[----:B----4-:R4:W0:Y:S04]  /*1fe60*/  SHFL.IDX PT, R0, R4, 0x2, 0x181f ;  /* 0x00581f0004007f89 */ /* 0x01082800000e0000 */
[----:B--23--:R4:W2:Y:S02]  /*1fe70*/  SHFL.IDX PT, R14, R3, 0x2, 0x181f ;  /* 0x00581f00030e7f89 */ /* 0x00c8a400000e0000 */
.L_x_1008:
[----:B------:R-:W-:Y:S01]  /*1fe80*/  VIADD R5, R6, 0x40 ;  /* 0x0000004006057836 */ /* 0x000fe20000000000 */
        /* <DEDUP_REMOVED lines=9> */
[-C--:B0-----:R-:W-:Y:S02]  /*1ff20*/  @!P2 LEA.HI.X R11, R16, R0.reuse, R17, 0x1, P0 ;  /* 0x00000000100ba211 */ /* 0x081fe400000f0c11 */
[----:B------:R-:W-:-:S03]  /*1ff30*/  @!P3 LEA.HI.X R15, R221, R0, R44, 0x1, P1 ;  /* 0x00000000dd0fb211 */ /* 0x000fc600008f0c2c */
[----:B------:R3:W-:Y:S04]  /*1ff40*/  @!P2 ST.E.128 desc[UR6][R10.64], RZ ;  /* 0x000000ff0a00a985 */ /* 0x0007e8000c101d06 */
[----:B------:R3:W-:Y:S02]  /*1ff50*/  @!P3 ST.E.128 desc[UR6][R14.64], RZ ;  /* 0x000000ff0e00b985 */ /* 0x0007e4000c101d06 */
.L_x_819:
[----:B------:R-:W-:Y:S05]  /*1ff60*/  BSYNC B1 ;  /* 0x0000000000017941 */ /* 0x000fea0003800000 */
.L_x_818:
[----:B------:R-:W-:-:S03]  /*1ff70*/  UMOV UR4, 0xffffffff ;  /* 0xffffffff00047882 */ /* 0x000fc60000000000 */
[----:B------:R-:W-:Y:S05]  /*1ff80*/  BRA.DIV UR4, `(.L_x_820) ;  /* 0x0000007e04607947 */ /* 0x000fea000b800000 */
[----:B0-----:R0:W0:Y:S04]  /*1ff90*/  SHFL.IDX PT, R0, R4, 0x3, 0x181f ;  /* 0x00781f0004007f89 */ /* 0x00102800000e0000 */
[----:B--23--:R2:W3:Y:S02]  /*1ffa0*/  SHFL.IDX PT, R14, R3, 0x3, 0x181f ;  /* 0x00781f00030e7f89 */ /* 0x00c4e400000e0000 */
.L_x_1012:
[----:B-12-4-:R-:W-:-:S05]  /*1ffb0*/  VIADD R3, R6, 0x60 ;  /* 0x0000006006037836 */ /* 0x016fca0000000000 */
[----:B------:R-:W-:-:S13]  /*1ffc0*/  ISETP.GE.AND P0, PT, R3, R8, PT ;  /* 0x000000080300720c */ /* 0x000fda0003f06270 */
[----:B------:R-:W-:Y:S05]  /*1ffd0*/  @P0 BRA `(.L_x_807) ;  /* 0x0000000000280947 */ /* 0x000fea0003800000 */
[----:B------:R-:W-:Y:S01]  /*1ffe0*/  ULDC UR4, c[0x0][0xac8] ;  /* 0x0002b20000047ab9 */ /* 0x000fe20000000800 */
[----:B------:R-:W-:Y:S01]  /*1fff0*/  ULDC.64 UR6, c[0x0][0x208] ;  /* 0x0000820000067ab9 */ /* 0x000fe20000000a00 */
[----:B------:R-:W-:Y:S02]  /*20000*/  ISETP.GE.AND P2, PT, R16, UR4, PT ;  /* 0x0000000410007c0c */ /* 0x000fe4000bf46270 */
[----:B------:R-:W-:-:S11]  /*20010*/  ISETP.GE.AND P3, PT, R221, UR4, PT ;  /* 0x00000004dd007c0c */ /* 0x000fd6000bf66270 */
[CC--:B0--3--:R-:W-:Y:S02]  /*20020*/  @!P2 LEA R4, P0, R16.reuse, R14.reuse, 0x1 ;  /* 0x0000000e1004a211 */ /* 0x0c9fe400078008ff */
[C---:B------:R-:W-:Y:S02]  /*20030*/  @!P3 LEA R14, P1, R221.reuse, R14, 0x1 ;  /* 0x0000000edd0eb211 */ /* 0x040fe400078208ff */
[-C--:B------:R-:W-:Y:S02]  /*20040*/  @!P2 LEA.HI.X R5, R16, R0.reuse, R17, 0x1, P0 ;  /* 0x000000001005a211 */ /* 0x080fe400000f0c11 */
[----:B------:R-:W-:-:S03]  /*20050*/  @!P3 LEA.HI.X R15, R221, R0, R44, 0x1, P1 ;  /* 0x00000000dd0fb211 */ /* 0x000fc600008f0c2c */
[----:B------:R1:W-:Y:S04]  /*20060*/  @!P2 ST.E.128 desc[UR6][R4.64], RZ ;  /* 0x000000ff0400a985 */ /* 0x0003e8000c101d06 */
[----:B------:R1:W-:Y:S02]  /*20070*/  @!P3 ST.E.128 desc[UR6][R14.64], RZ ;  /* 0x000000ff0e00b985 */ /* 0x0003e4000c101d06 */
.L_x_807:
[----:B------:R-:W-:Y:S05]  /*20080*/  BSYNC B0 ;  /* 0x0000000000007941 */ /* 0x000fea0003800000 */
.L_x_798:
[----:B------:R-:W-:Y:S02]  /*20090*/  ULDC UR4, c[0x0][0xc3c] ;  /* 0x00030f0000047ab9 */ /* 0x000fe40000000800 */
[----:B------:R-:W-:-:S13]  /*200a0*/  ISETP.GE.AND P0, PT, R127, UR4, PT ;  /* 0x000000047f007c0c */ /* 0x000fda000bf06270 */
[----:B------:R-:W-:Y:S05]  /*200b0*/  @!P0 BRA `(.L_x_821) ;  /* 0xfffffe10009c8947 */ /* 0x000fea000383ffff */
[----:B------:R-:W-:Y:S05]  /*200c0*/  BRA `(.L_x_603) ;  /* 0x00000070005c7947 */ /* 0x000fea0003800000 */
.L_x_601:
[----:B------:R-:W-:-:S08]  /*200d0*/  NOP ;  /* 0x0000000000007918 */ /* 0x000fd00000000000 */
[----:B--2---:R-:W0:-:S00]  /*200e0*/  USETMAXREG.DEALLOC.CTAPOOL 0x18 ;  /* 0x00000018000079c8 */ /* 0x004e0000080e0500 */
[----:B0-----:R-:W2:Y:S01]  /*200f0*/  LDL.LU R3, [R1+0x4] ;  /* 0x0000040001037983 */ /* 0x001ea20000300800 */
[----:B------:R-:W-:Y:S01]  /*20100*/  LOP3.LUT R2, R2, 0x3, RZ, 0xc0, !PT ;  /* 0x0000000302027812 */ /* 0x000fe200078ec0ff */
[----:B------:R-:W-:-:S05]  /*20110*/  IMAD.MOV.U32 R4, RZ, RZ, RZ ;  /* 0x000000ffff047224 */ /* 0x000fca00078e00ff */
[----:B------:R-:W0:Y:S02]  /*20120*/  SHFL.IDX PT, R2, R2, RZ, 0x1f ;  /* 0x00001fff02027589 */ /* 0x000e2400000e0000 */
[----:B0-----:R-:W-:Y:S02]  /*20130*/  ISETP.NE.AND P0, PT, R2, RZ, PT ;  /* 0x000000ff0200720c */ /* 0x001fe40003f05270 */
[----:B--2---:R-:W-:-:S11]  /*20140*/  LOP3.LUT R3, R3, 0xfffffffd, RZ, 0xc0, !PT ;  /* 0xfffffffd03037812 */ /* 0x004fd600078ec0ff */
[----:B------:R-:W-:-:S05]  /*20150*/  @P0 LOP3.LUT R3, R3, 0x2, RZ, 0xfc, !PT ;  /* 0x0000000203030812 */ /* 0x000fca00078efcff */
[----:B------:R0:W-:Y:S01]  /*20160*/  STL [R1+0x4], R3 ;  /* 0x0000040301007387 */ /* 0x0001e20000100800 */
        /* <DEDUP_REMOVED lines=8> */
.L_x_822:
[----:B------:R-:W-:Y:S01]  /*201f0*/  LOP3.LUT R5, R0, 0x1f, RZ, 0xc0, !PT ;  /* 0x0000001f00057812 */ /* 0x000fe200078ec0ff */
[----:B------:R-:W-:Y:S01]  /*20200*/  ULDC UR4, c[0x0][0xc3c] ;  /* 0x00030f0000047ab9 */ /* 0x000fe20000000800 */
[----:B------:R-:W-:Y:S01]  /*20210*/  ULDC.64 UR6, c[0x0][0x208] ;  /* 0x0000820000067ab9 */ /* 0x000fe20000000a00 */
[----:B------:R-:W-:Y:S01]  /*20220*/  ULDC UR5, c[0x0][0xc38] ;  /* 0x00030e0000057ab9 */ /* 0x000fe20000000800 */
[----:B------:R-:W-:-:S04]  /*20230*/  ISETP.NE.AND P0, PT, R5, 0x1f, PT ;  /* 0x0000001f0500780c */ /* 0x000fc80003f05270 */
[----:B------:R-:W-:-:S13]  /*20240*/  ISETP.GE.OR P1, PT, R5, UR4, !P0 ;  /* 0x0000000405007c0c */ /* 0x000fda000c726670 */
[----:B0-----:R-:W0:Y:S02]  /*20250*/  @!P1 LDC.64 R2, c[0x0][0xc80] ;  /* 0x00032000ff029b82 */ /* 0x001e240000000a00 */
[----:B0-----:R-:W-:-:S05]  /*20260*/  @!P1 IMAD.WIDE.U32 R2, R5, 0x4, R2 ;  /* 0x0000000405029825 */ /* 0x001fca00078e0002 */
[----:B------:R-:W2:Y:S01]  /*20270*/  @!P1 LDG.E R4, desc[UR6][R2.64] ;  /* 0x0000000602049981 */ /* 0x000ea2000c1e1900 */
[C---:B------:R-:W-:Y:S01]  /*20280*/  ISETP.NE.AND P1, PT, R5.reuse, RZ, PT ;  /* 0x000000ff0500720c */ /* 0x040fe20003f25270 */
[----:B------:R-:W0:Y:S01]  /*20290*/  S2UR UR6, SR_CTAID.X ;  /* 0x00000000000679c3 */ /* 0x000e220000002500 */
[C---:B------:R-:W-:Y:S01]  /*202a0*/  ISETP.GE.U32.AND P2, PT, R5.reuse, 0x2, PT ;  /* 0x000000020500780c */ /* 0x040fe20003f46070 */
[----:B------:R-:W-:Y:S01]  /*202b0*/  UMOV UR4, URZ ;  /* 0x0000003f00047c82 */ /* 0x000fe20008000000 */
[C---:B------:R-:W-:Y:S01]  /*202c0*/  ISETP.GE.U32.AND P3, PT, R5.reuse, 0x4, PT ;  /* 0x000000040500780c */ /* 0x040fe20003f66070 */
[----:B------:R-:W-:Y:S01]  /*202d0*/  IMAD.MOV.U32 R16, RZ, RZ, RZ ;  /* 0x000000ffff107224 */ /* 0x000fe200078e00ff */
[C---:B------:R-:W-:Y:S02]  /*202e0*/  ISETP.GE.U32.AND P4, PT, R5.reuse, 0x8, PT ;  /* 0x000000080500780c */ /* 0x040fe40003f86070 */
[----:B------:R-:W-:Y:S01]  /*202f0*/  ISETP.GE.U32.AND P5, PT, R5, 0x10, PT ;  /* 0x000000100500780c */ /* 0x000fe20003fa6070 */
[----:B--2---:R-:W1:Y:S02]  /*20300*/  SHFL.UP PT, R6, R4, 0x1, RZ ;  /* 0x0420000004067989 */ /* 0x004e6400000e00ff */
[----:B-1----:R-:W-:-:S04]  /*20310*/  SEL R7, R6, RZ, P1 ;  /* 0x000000ff06077207 */ /* 0x002fc80000800000 */
[----:B------:R-:W-:-:S05]  /*20320*/  IADD3 R7, R4, R7, RZ ;  /* 0x0000000704077210 */ /* 0x000fca0007ffe0ff */
        /* <DEDUP_REMOVED lines=10> */
[----:B-1----:R-:W-:-:S04]  /*203d0*/  SEL R2, R2, RZ, P5 ;  /* 0x000000ff02027207 */ /* 0x002fc80002800000 */
[----:B------:R-:W-:-:S05]  /*203e0*/  IADD3 R2, R7, R2, RZ ;  /* 0x0000000207027210 */ /* 0x000fca0007ffe0ff */
        /* <DEDUP_REMOVED lines=10> */
.L_x_828:
[----:B------:R-:W-:Y:S01]  /*20490*/  UIADD3 UR4, UR4, 0x1f, URZ ;  /* 0x0000001f04047890 */ /* 0x000fe2000fffe03f */
[----:B------:R-:W-:-:S05]  /*204a0*/  MOV R19, UR7 ;  /* 0x0000000700137c02 */ /* 0x000fca0008000f00 */
        /* <DEDUP_REMOVED lines=11> */
.L_x_827:
[----:B------:R-:W-:Y:S05]  /*20560*/  BSYNC B0 ;  /* 0x0000000000007941 */ /* 0x000fea0003800000 */
.L_x_826:
[----:B0----5:R-:W0:Y:S02]  /*20570*/  SHFL.UP PT, R2, R4, 0x1, RZ ;  /* 0x0420000004027989 */ /* 0x021e2400000e00ff */
        /* <DEDUP_REMOVED lines=14> */
[----:B------:R-:W0:Y:S02]  /*20660*/  SHFL.IDX PT, R3, R11, 0x1f, 0x1f ;  /* 0x03e01f000b037f89 */ /* 0x000e2400000e0000 */
[----:B0-----:R-:W-:-:S05]  /*20670*/  IMAD R3, R3, UR5, RZ ;  /* 0x0000000503037c24 */ /* 0x001fca000f8e02ff */
[----:B------:R-:W-:-:S04]  /*20680*/  IADD3 R6, R3, R6, RZ ;  /* 0x0000000603067210 */ /* 0x000fc80007ffe0ff */
[----:B------:R-:W-:-:S13]  /*20690*/  ISETP.GT.AND P6, PT, R6, UR6, PT ;  /* 0x0000000606007c0c */ /* 0x000fda000bfc4270 */
[----:B------:R-:W-:Y:S05]  /*206a0*/  @!P6 BRA `(.L_x_828) ;  /* 0xfffffffc0078e947 */ /* 0x000fea000383ffff */
[----:B------:R-:W-:-:S07]  /*206b0*/  IMAD.MOV.U32 R2, RZ, RZ, R11 ;  /* 0x000000ffff027224 */ /* 0x000fce00078e000b */
.L_x_824:
        /* <DEDUP_REMOVED lines=12> */
[----:B0-----:R-:W-:Y:S01]  /*20780*/  IADD3 R11, RZ, -R3, RZ ;  /* 0x80000003ff0b7210 */ /* 0x001fe20007ffe0ff */
[----:B------:R-:W-:Y:S06]  /*20790*/  @!P0 BRA `(.L_x_829) ;  /* 0x0000000000088947 */ /* 0x000fec0003800000 */
[----:B------:R-:W-:-:S05]  /*207a0*/  VIADD R9, R19, 0xffffffff ;  /* 0xffffffff13097836 */ /* 0x000fca0000000000 */
[----:B------:R0:W1:Y:S02]  /*207b0*/  SHFL.IDX PT, R16, R2, R9, 0x1f ;  /* 0x00001f0902107589 */ /* 0x00006400000e0000 */
.L_x_829:
[----:B-1----:R-:W-:Y:S02]  /*207c0*/  IMAD R16, R16, UR5, R7 ;  /* 0x0000000510107c24 */ /* 0x002fe4000f8e0207 */
[----:B------:R-:W-:Y:S02]  /*207d0*/  IMAD R7, R11, R6, RZ ;  /* 0x000000060b077224 */ /* 0x000fe400078e02ff */
[----:B0-----:R-:W-:Y:S01]  /*207e0*/  IMAD.MOV.U32 R2, RZ, RZ, RZ ;  /* 0x000000ffff027224 */ /* 0x001fe200078e00ff */
[----:B------:R-:W-:Y:S01]  /*207f0*/  IADD3 R17, -R16, UR6, RZ ;  /* 0x0000000610117c10 */ /* 0x000fe2000fffe1ff */
[----:B------:R-:W-:Y:S02]  /*20800*/  VIADD R19, R19, UR4 ;  /* 0x0000000413137c36 */ /* 0x000fe40008000000 */
[----:B------:R-:W-:Y:S01]  /*20810*/  IMAD.HI.U32 R2, R3, R7, R2 ;  /* 0x0000000703027227 */ /* 0x000fe200078e0002 */
[----:B------:R-:W-:Y:S02]  /*20820*/  IABS R7, R4 ;  /* 0x0000000400077213 */ /* 0x000fe40000000000 */
[----:B------:R-:W-:-:S03]  /*20830*/  IABS R3, R17 ;  /* 0x0000001100037213 */ /* 0x000fc60000000000 */
[----:B------:R-:W-:Y:S02]  /*20840*/  IMAD.MOV R7, RZ, RZ, -R7 ;  /* 0x000000ffff077224 */ /* 0x000fe400078e0a07 */
[----:B------:R-:W-:-:S04]  /*20850*/  IMAD.HI.U32 R2, R2, R3, RZ ;  /* 0x0000000302027227 */ /* 0x000fc800078e00ff */
[----:B------:R-:W-:-:S05]  /*20860*/  IMAD R3, R2, R7, R3 ;  /* 0x0000000702037224 */ /* 0x000fca00078e0203 */
[----:B------:R-:W-:-:S13]  /*20870*/  ISETP.GT.U32.AND P1, PT, R6, R3, PT ;  /* 0x000000030600720c */ /* 0x000fda0003f24070 */
[-C--:B------:R-:W-:Y:S01]  /*20880*/  @!P1 IADD3 R3, R3, -R6.reuse, RZ ;  /* 0x8000000603039210 */ /* 0x080fe20007ffe0ff */
        /* <DEDUP_REMOVED lines=8> */
[----:B------:R-:W-:Y:S01]  /*20910*/  IADD3 R3, -R2, RZ, RZ ;  /* 0x000000ff02037210 */ /* 0x000fe20007ffe1ff */
[----:B------:R-:W-:-:S04]  /*20920*/  IMAD.MOV.U32 R18, RZ, RZ, R2 ;  /* 0x000000ffff127224 */ /* 0x000fc800078e0002 */
[----:B------:R-:W-:Y:S01]  /*20930*/  IMAD R17, R4, R3, R17 ;  /* 0x0000000304117224 */ /* 0x000fe200078e0211 */
[----:B------:R-:W-:Y:S06]  /*20940*/  BRA `(.L_x_830) ;  /* 0x00000000000c7947 */ /* 0x000fec0003800000 */
.L_x_825:
[----:B------:R-:W-:Y:S01]  /*20950*/  IMAD.MOV.U32 R17, RZ, RZ, RZ ;  /* 0x000000ffff117224 */ /* 0x000fe200078e00ff */
[----:B------:R-:W-:Y:S01]  /*20960*/  MOV R16, UR6 ;  /* 0x0000000600107c02 */ /* 0x000fe20008000f00 */
[----:B------:R-:W-:-:S07]  /*20970*/  IMAD.MOV.U32 R18, RZ, RZ, RZ ;  /* 0x000000ffff127224 */ /* 0x000fce00078e00ff */
.L_x_830:
[----:B------:R-:W-:-:S13]  /*20980*/  ISETP.NE.AND P0, PT, R5, RZ, PT ;  /* 0x000000ff0500720c */ /* 0x000fda0003f05270 */
[----:B------:R-:W0:Y:S01]  /*20990*/  @!P0 S2R R3, SR_CgaCtaId ;  /* 0x0000000000038919 */ /* 0x000e220000008800 */
[----:B------:R-:W-:-:S04]  /*209a0*/  @!P0 MOV R2, 0x400 ;  /* 0x0000040000028802 */ /* 0x000fc80000000f00 */
[----:B0-----:R-:W-:-:S05]  /*209b0*/  @!P0 LEA R2, R3, R2, 0x18 ;  /* 0x0000000203028211 */ /* 0x001fca00078ec0ff */
[----:B------:R2:W-:Y:S01]  /*209c0*/  @!P0 STS.128 [R2+0x348d0], R16 ;  /* 0x0348d01002008388 */ /* 0x0005e20000000c00 */
[----:B------:R-:W-:Y:S06]  /*209d0*/  BAR.ARV 0x5, 0x180 ;  /* 0x0146000000007b1d */ /* 0x000fec0000002000 */
.L_x_823:
[----:B--2---:R-:W-:Y:S01]  /*209e0*/  IMAD.MOV.U32 R2, RZ, RZ, 0x1 ;  /* 0x00000001ff027424 */ /* 0x004fe200078e00ff */
[----:B------:R2:W-:Y:S01]  /*209f0*/  STL [R1+0x58], RZ ;  /* 0x000058ff01007387 */ /* 0x0005e20000100800 */
[----:B------:R-:W-:Y:S02]  /*20a00*/  ULDC UR4, c[0x0][0xc3c] ;  /* 0x00030f0000047ab9 */ /* 0x000fe40000000800 */
[----:B-1----:R-:W-:Y:S01]  /*20a10*/  ISETP.GE.AND P0, PT, R19, UR4, PT ;  /* 0x0000000413007c0c */ /* 0x002fe2000bf06270 */
[----:B------:R2:W-:Y:S04]  /*20a20*/  STL [R1+0x14], R2 ;  /* 0x0000140201007387 */ /* 0x0005e80000100800 */
[----:B------:R2:W-:Y:S08]  /*20a30*/  STL [R1+0xc], RZ ;  /* 0x00000cff01007387 */ /* 0x0005f00000100800 */
[----:B--2---:R-:W-:Y:S05]  /*20a40*/  @P0 BRA `(.L_x_831) ;  /* 0x0000006400140947 */ /* 0x004fea0003800000 */
[----:B------:R-:W1:Y:S01]  /*20a50*/  S2UR UR5, SR_CgaCtaId ;  /* 0x00000000000579c3 */ /* 0x000e620000008800 */
[C---:B------:R-:W-:Y:S01]  /*20a60*/  IMAD.SHL.U32 R2, R0.reuse, 0x8, RZ ;  /* 0x0000000800027824 */ /* 0x040fe200078e00ff */
[----:B------:R-:W-:Y:S01]  /*20a70*/  LOP3.LUT R5, R0, 0x7f, RZ, 0xc0, !PT ;  /* 0x0000007f00057812 */ /* 0x000fe200078ec0ff */
[----:B------:R-:W-:Y:S01]  /*20a80*/  UMOV UR4, 0x400 ;  /* 0x0000040000047882 */ /* 0x000fe20000000000 */
[----:B------:R-:W-:Y:S01]  /*20a90*/  BSSY B8, `(.L_x_831) ;  /* 0x0000640000087945 */ /* 0x000fe20003800000 */
[----:B------:R-:W-:Y:S01]  /*20aa0*/  ULDC.64 UR38, c[0x0][0x198] ;  /* 0x0000660000267ab9 */ /* 0x000fe20000000a00 */
[C---:B0-----:R-:W-:Y:S01]  /*20ab0*/  LOP3.LUT R3, R2.reuse, 0x1f8, RZ, 0xc0, !PT ;  /* 0x000001f802037812 */ /* 0x041fe200078ec0ff */
[----:B------:R-:W-:Y:S01]  /*20ac0*/  ULDC UR36, c[0x0][0xc] ;  /* 0x0000030000247ab9 */ /* 0x000fe20000000800 */
[----:B------:R-:W-:Y:S02]  /*20ad0*/  LOP3.LUT R2, R2, 0x38, RZ, 0xc0, !PT ;  /* 0x0000003802027812 */ /* 0x000fe400078ec0ff */
[----:B------:R-:W-:Y:S01]  /*20ae0*/  LOP3.LUT R4, R3, 0x38, R0, 0x78, !PT ;  /* 0x0000003803047812 */ /* 0x000fe200078e7800 */
[----:B------:R-:W-:Y:S01]  /*20af0*/  IMAD.SHL.U32 R0, R0, 0x10, RZ ;  /* 0x0000001000007824 */ /* 0x000fe200078e00ff */
[----:B------:R-:W-:-:S02]  /*20b00*/  SHF.L.U32 R3, R5, 0x3, RZ ;  /* 0x0000000305037819 */ /* 0x000fc400000006ff */
[----:B------:R-:W-:Y:S02]  /*20b10*/  SHF.R.U32.HI R5, RZ, 0x3, R5 ;  /* 0x00000003ff057819 */ /* 0x000fe40000011605 */
[----:B------:R-:W-:Y:S02]  /*20b20*/  LOP3.LUT R3, R4, 0x200, R3, 0xf8, !PT ;  /* 0x0000020004037812 */ /* 0x000fe400078ef803 */
[----:B------:R-:W-:Y:S02]  /*20b30*/  LOP3.LUT R0, R5, 0x70, R0, 0xf8, !PT ;  /* 0x0000007005007812 */ /* 0x000fe400078ef800 */
[----:B------:R-:W-:Y:S01]  /*20b40*/  MOV R0, 0x1 ;  /* 0x0000000100007802 */ /* 0x000fe20000000f00 */
[----:B-1----:R-:W-:-:S06]  /*20b50*/  ULEA UR4, UR5, UR4, 0x18 ;  /* 0x0000000405047291 */ /* 0x002fcc000f8ec03f */
[----:B------:R-:W-:-:S04]  /*20b60*/  IMAD.U32 R4, RZ, RZ, UR4 ;  /* 0x00000004ff047e24 */ /* 0x000fc8000f8e00ff */
[----:B------:R-:W-:Y:S01]  /*20b70*/  IMAD R3, R3, 0x2, R4 ;  /* 0x0000000203037824 */ /* 0x000fe200078e0204 */
[----:B------:R-:W-:Y:S04]  /*20b80*/  STL [R1+0x8], R4 ;  /* 0x0000080401007387 */ /* 0x000fe80000100800 */
[----:B------:R-:W-:Y:S04]  /*20b90*/  STL [R1+0x2c], R3 ;  /* 0x00002c0301007387 */ /* 0x000fe80000100800 */
[----:B------:R-:W-:Y:S04]  /*20ba0*/  STL [R1+0xc], RZ ;  /* 0x00000cff01007387 */ /* 0x000fe80000100800 */
[----:B------:R-:W-:Y:S04]  /*20bb0*/  STL [R1+0x14], R0 ;  /* 0x0000140001007387 */ /* 0x000fe80000100800 */
[----:B------:R-:W-:Y:S04]  /*20bc0*/  STL [R1+0x20], RZ ;  /* 0x000020ff01007387 */ /* 0x000fe80000100800 */
[----:B------:R0:W-:Y:S04]  /*20bd0*/  STL [R1+0x24], R0 ;  /* 0x0000240001007387 */ /* 0x0001e80000100800 */
[----:B------:R1:W-:Y:S01]  /*20be0*/  STL [R1+0x58], RZ ;  /* 0x000058ff01007387 */ /* 0x0003e20000100800 */
[----:B0-----:R-:W-:-:S07]  /*20bf0*/  LOP3.LUT R0, R2, 0x40, RZ, 0xfc, !PT ;  /* 0x0000004002007812 */ /* 0x001fce00078efcff */
.L_x_966:
[----:B0---4-:R-:W0:Y:S01]  /*20c00*/  LDC.64 R2, c[0x0][0xc88] ;  /* 0x00032200ff027b82 */ /* 0x011e220000000a00 */
[----:B------:R-:W-:Y:S01]  /*20c10*/  ULDC.64 UR4, c[0x0][0x208] ;  /* 0x0000820000047ab9 */ /* 0x000fe20000000a00 */
[----:B0-----:R-:W-:-:S05]  /*20c20*/  IMAD.WIDE R2, R19, 0x4, R2 ;  /* 0x0000000413027825 */ /* 0x001fca00078e0202 */
[----:B------:R-:W2:Y:S01]  /*20c30*/  LDG.E R15, desc[UR4][R2.64] ;  /* 0x00000004020f7981 */ /* 0x000ea2000c1e1900 */
[----:B------:R-:W-:Y:S05]  /*20c40*/  YIELD ;  /* 0x0000000000007946 */ /* 0x000fea0003800000 */
[----:B------:R-:W-:Y:S01]  /*20c50*/  ULDC.64 UR4, c[0x0][0xa28] ;  /* 0x00028a0000047ab9 */ /* 0x000fe20000000a00 */
[----:B-1----:R-:W-:Y:S01]  /*20c60*/  IMAD.MOV.U32 R0, RZ, RZ, RZ ;  /* 0x000000ffff007224 */ /* 0x002fe200078e00ff */
[----:B------:R-:W-:Y:S01]  /*20c70*/  ISETP.NE.U32.AND P0, PT, RZ, UR4, PT ;  /* 0x00000004ff007c0c */ /* 0x000fe2000bf05070 */
[----:B------:R-:W-:Y:S01]  /*20c80*/  ULDC.64 UR12, c[0x0][0x208] ;  /* 0x00008200000c7ab9 */ /* 0x000fe20000000a00 */
[----:B---3-5:R-:W-:Y:S01]  /*20c90*/  IMAD.MOV.U32 R8, RZ, RZ, RZ ;  /* 0x000000ffff087224 */ /* 0x028fe200078e00ff */
[----:B------:R-:W-:Y:S01]  /*20ca0*/  ULDC.64 UR10, c[0x0][0xa18] ;  /* 0x00028600000a7ab9 */ /* 0x000fe20000000a00 */
[----:B------:R-:W-:Y:S01]  /*20cb0*/  ISETP.NE.AND.EX P0, PT, RZ, UR5, PT, P0 ;  /* 0x00000005ff007c0c */ /* 0x000fe2000bf05300 */
[----:B------:R-:W-:Y:S01]  /*20cc0*/  ULDC.64 UR8, c[0x0][0xa10] ;  /* 0x0002840000087ab9 */ /* 0x000fe20000000a00 */
[----:B------:R-:W-:Y:S01]  /*20cd0*/  ULDC.64 UR6, c[0x0][0xa08] ;  /* 0x0002820000067ab9 */ /* 0x000fe20000000a00 */
[----:B--2---:R-:W-:Y:S01]  /*20ce0*/  SHF.R.S32.HI R4, RZ, 0x1f, R15 ;  /* 0x0000001fff047819 */ /* 0x004fe2000001140f */
[----:B------:R-:W-:-:S09]  /*20cf0*/  IMAD.SHL.U32 R14, R15, 0x4, RZ ;  /* 0x000000040f0e7824 */ /* 0x000fd200078e00ff */
[C---:B------:R-:W-:Y:S01]  /*20d00*/  @P0 LEA R2, P1, R15.reuse, UR4, 0x2 ;  /* 0x000000040f020c11 */ /* 0x040fe2000f8210ff */
[----:B------:R-:W-:Y:S03]  /*20d10*/  STL [R1+0x30], R15 ;  /* 0x0000300f01007387 */ /* 0x000fe60000100800 */
[C-C-:B------:R-:W-:Y:S01]  /*20d20*/  @P0 LEA.HI.X R3, R15.reuse, UR5, R4.reuse, 0x2, P1 ;  /* 0x000000050f030c11 */ /* 0x140fe200088f1404 */
[----:B------:R-:W-:Y:S01]  /*20d30*/  ULDC.64 UR4, c[0x0][0xa00] ;  /* 0x0002800000047ab9 */ /* 0x000fe20000000a00 */
[----:B------:R-:W-:Y:S01]  /*20d40*/  SHF.L.U64.HI R13, R15, 0x2, R4 ;  /* 0x000000020f0d7819 */ /* 0x000fe20000010204 */
[----:B------:R0:W-:Y:S01]  /*20d50*/  STL [R1+0x44], R4 ;  /* 0x0000440401007387 */ /* 0x0001e20000100800 */
[----:B------:R-:W-:-:S03]  /*20d60*/  ISETP.NE.U32.AND P2, PT, RZ, UR4, PT ;  /* 0x00000004ff007c0c */ /* 0x000fc6000bf45070 */
[----:B------:R2:W5:Y:S01]  /*20d70*/  @P0 LDG.E R0, desc[UR12][R2.64] ;  /* 0x0000000c02000981 */ /* 0x000562000c1e1900 */
[----:B------:R-:W-:Y:S02]  /*20d80*/  ISETP.NE.AND.EX P2, PT, RZ, UR5, PT, P2 ;  /* 0x00000005ff007c0c */ /* 0x000fe4000bf45320 */
[----:B------:R-:W-:Y:S02]  /*20d90*/  CS2R R10, SRZ ;  /* 0x00000000000a7805 */ /* 0x000fe4000001ff00 */
[----:B------:R-:W-:Y:S01]  /*20da0*/  ISETP.NE.U32.AND P3, PT, RZ, UR10, PT ;  /* 0x0000000aff007c0c */ /* 0x000fe2000bf65070 */
[----:B------:R-:W-:Y:S01]  /*20db0*/  STL [R1], R14 ;  /* 0x0000000e01007387 */ /* 0x000fe20000100800 */
[----:B------:R-:W-:Y:S02]  /*20dc0*/  ISETP.NE.U32.AND P0, PT, RZ, UR6, PT ;  /* 0x00000006ff007c0c */ /* 0x000fe4000bf05070 */
[----:B------:R-:W-:Y:S01]  /*20dd0*/  ISETP.NE.AND.EX P3, PT, RZ, UR11, PT, P3 ;  /* 0x0000000bff007c0c */ /* 0x000fe2000bf65330 */
[----:B------:R-:W-:Y:S01]  /*20de0*/  STL [R1+0x28], R13 ;  /* 0x0000280d01007387 */ /* 0x000fe20000100800 */
[----:B------:R-:W-:-:S02]  /*20df0*/  ISETP.NE.U32.AND P1, PT, RZ, UR8, PT ;  /* 0x00000008ff007c0c */ /* 0x000fc4000bf25070 */
[C---:B--2---:R-:W-:Y:S02]  /*20e00*/  IADD3 R2, P4, R14.reuse, UR4, RZ ;  /* 0x000000040e027c10 */ /* 0x044fe4000ff9e0ff */
[----:B------:R-:W-:Y:S02]  /*20e10*/  ISETP.NE.AND.EX P0, PT, RZ, UR7, PT, P0 ;  /* 0x00000007ff007c0c */ /* 0x000fe4000bf05300 */
[C---:B------:R-:W-:Y:S02]  /*20e20*/  IADD3.X R3, R13.reuse, UR5, RZ, P4, !PT ;  /* 0x000000050d037c10 */ /* 0x040fe4000a7fe4ff */
[C---:B0-----:R-:W-:Y:S02]  /*20e30*/  IADD3 R4, P4, R14.reuse, UR8, RZ ;  /* 0x000000080e047c10 */ /* 0x041fe4000ff9e0ff */
[----:B------:R-:W-:Y:S01]  /*20e40*/  ISETP.NE.AND.EX P1, PT, RZ, UR9, PT, P1 ;  /* 0x00000009ff007c0c */ /* 0x000fe2000bf25310 */
[----:B------:R-:W2:Y:S01]  /*20e50*/  @P2 LDG.E R8, desc[UR12][R2.64] ;  /* 0x0000000c02082981 */ /* 0x000ea2000c1e1900 */
[----:B------:R-:W-:Y:S01]  /*20e60*/  IADD3.X R5, R13, UR9, RZ, P4, !PT ;  /* 0x000000090d057c10 */ /* 0x000fe2000a7fe4ff */
[----:B------:R-:W-:Y:S01]  /*20e70*/  ULDC UR4, c[0x0][0x288] ;  /* 0x0000a20000047ab9 */ /* 0x000fe20000000800 */
[----:B------:R-:W-:-:S02]  /*20e80*/  IADD3 R6, P5, R14, UR6, RZ ;  /* 0x000000060e067c10 */ /* 0x000fc4000ffbe0ff */
[----:B------:R-:W-:Y:S01]  /*20e90*/  MOV R12, UR4 ;  /* 0x00000004000c7c02 */ /* 0x000fe20008000f00 */
[----:B------:R-:W-:Y:S01]  /*20ea0*/  ULDC.64 UR4, c[0x0][0x418] ;  /* 0x0001060000047ab9 */ /* 0x000fe20000000a00 */
[----:B------:R-:W-:Y:S01]  /*20eb0*/  IADD3.X R7, R13, UR7, RZ, P5, !PT ;  /* 0x000000070d077c10 */ /* 0x000fe2000affe4ff */
[----:B--2---:R0:W-:Y:S01]  /*20ec0*/  STL [R1+0x40], R8 ;  /* 0x0000400801007387 */ /* 0x0041e20000100800 */
[----:B------:R-:W-:-:S03]  /*20ed0*/  UISETP.NE.U32.AND UP0, UPT, UR4, URZ, UPT ;  /* 0x0000003f0400728c */ /* 0x000fc6000bf05070 */
[----:B------:R-:W-:Y:S01]  /*20ee0*/  ULDC UR4, c[0x0][0x424] ;  /* 0x0001090000047ab9 */ /* 0x000fe20000000800 */
[----:B------:R-:W5:Y:S04]  /*20ef0*/  @P0 LDG.E R11, desc[UR12][R6.64] ;  /* 0x0000000c060b0981 */ /* 0x000f68000c1e1900 */
[----:B------:R-:W5:Y:S01]  /*20f00*/  @P1 LDG.E R10, desc[UR12][R4.64] ;  /* 0x0000000c040a1981 */ /* 0x000f62000c1e1900 */
[----:B0-----:R-:W-:-:S04]  /*20f10*/  @P3 IADD3 R8, P4, R14, UR10, RZ ;  /* 0x0000000a0e083c10 */ /* 0x001fc8000ff9e0ff */
[----:B------:R-:W-:-:S05]  /*20f20*/  @P3 IADD3.X R9, R13, UR11, RZ, P4, !PT ;  /* 0x0000000b0d093c10 */ /* 0x000fca000a7fe4ff */
[----:B------:R0:W2:Y:S01]  /*20f30*/  @P3 LDG.E R12, desc[UR12][R8.64] ;  /* 0x0000000c080c3981 */ /* 0x0000a2000c1e1900 */
[----:B------:R-:W-:-:S03]  /*20f40*/  UISETP.NE.AND.EX UP0, UPT, UR5, URZ, UPT, UP0 ;  /* 0x0000003f0500728c */ /* 0x000fc6000bf05300 */
[----:B------:R-:W-:Y:S01]  /*20f50*/  ULDC UR5, c[0x0][0x2f0] ;  /* 0x0000bc0000057ab9 */ /* 0x000fe20000000800 */
[----:B------:R-:W-:-:S04]  /*20f60*/  USEL UR4, UR4, 0x1, UP0 ;  /* 0x0000000104047887 */ /* 0x000fc80008000000 */
[----:B------:R-:W-:-:S03]  /*20f70*/  UIMAD UR4, UR4, UR5, URZ ;  /* 0x00000005040472a4 */ /* 0x000fc6000f8e023f */
[----:B------:R-:W-:Y:S02]  /*20f80*/  ULDC UR5, c[0x0][0x348] ;  /* 0x0000d20000057ab9 */ /* 0x000fe40000000800 */
[----:B0-----:R-:W-:Y:S02]  /*20f90*/  IMAD.U32 R9, RZ, RZ, UR5 ;  /* 0x00000005ff097e24 */ /* 0x001fe4000f8e00ff */
[----:B------:R-:W-:Y:S01]  /*20fa0*/  IMAD.U32 R8, RZ, RZ, UR4 ;  /* 0x00000004ff087e24 */ /* 0x000fe2000f8e00ff */
[----:B--2---:R0:W-:Y:S01]  /*20fb0*/  STL [R1+0x54], R12 ;  /* 0x0000540c01007387 */ /* 0x0041e20000100800 */
[----:B------:R-:W-:Y:S05]  /*20fc0*/  @P3 BRA `(.L_x_832) ;  /* 0x0000000000183947 */ /* 0x000fea0003800000 */
[----:B------:R-:W-:Y:S05]  /*20fd0*/  @!P2 BRA `(.L_x_832) ;  /* 0x000000000014a947 */ /* 0x000fea0003800000 */
[----:B------:R-:W-:Y:S02]  /*20fe0*/  ULDC.64 UR4, c[0x0][0x208] ;  /* 0x0000820000047ab9 */ /* 0x000fe40000000a00 */
[----:B0-----:R-:W2:Y:S04]  /*20ff0*/  LDG.E R12, desc[UR4][R2.64] ;  /* 0x00000004020c7981 */ /* 0x001ea8000c1e1900 */
[----:B------:R-:W2:Y:S02]  /*21000*/  LDG.E R2, desc[UR4][R2.64+0x4] ;  /* 0x0000040402027981 */ /* 0x000ea4000c1e1900 */
[----:B--2---:R-:W-:-:S05]  /*21010*/  IMAD.IADD R2, R2, 0x1, -R12 ;  /* 0x0000000102027824 */ /* 0x004fca00078e0a0c */
[----:B------:R2:W-:Y:S02]  /*21020*/  STL [R1+0x54], R2 ;  /* 0x0000540201007387 */ /* 0x0005e40000100800 */
.L_x_832:
[----:B0-----:R-:W-:Y:S01]  /*21030*/  IMAD.MOV.U32 R12, RZ, RZ, R15 ;  /* 0x000000ffff0c7224 */ /* 0x001fe200078e000f */
[----:B--2--5:R-:W-:Y:S01]  /*21040*/  IADD3 R2, R11, R0, RZ ;  /* 0x000000000b027210 */ /* 0x024fe20007ffe0ff */
[----:B------:R-:W-:Y:S02]  /*21050*/  ULDC.64 UR4, c[0x0][0xa20] ;  /* 0x0002880000047ab9 */ /* 0x000fe40000000a00 */
[----:B------:R-:W-:Y:S01]  /*21060*/  ISETP.NE.U32.AND P2, PT, RZ, UR4, PT ;  /* 0x00000004ff007c0c */ /* 0x000fe2000bf45070 */
[----:B------:R0:W-:Y:S03]  /*21070*/  STL [R1+0x10], R12 ;  /* 0x0000100c01007387 */ /* 0x0001e60000100800 */
[----:B------:R-:W-:Y:S01]  /*21080*/  ISETP.NE.AND.EX P2, PT, RZ, UR5, PT, P2 ;  /* 0x00000005ff007c0c */ /* 0x000fe2000bf45320 */
[----:B------:R0:W-:-:S12]  /*21090*/  STL [R1+0x1c], R2 ;  /* 0x00001c0201007387 */ /* 0x0001d80000100800 */
[----:B0-----:R-:W-:Y:S05]  /*210a0*/  @!P2 BRA `(.L_x_833) ;  /* 0x000000000014a947 */ /* 0x001fea0003800000 */
[----:B------:R-:W-:Y:S01]  /*210b0*/  IADD3 R2, P0, R14, UR4, RZ ;  /* 0x000000040e027c10 */ /* 0x000fe2000ff1e0ff */
[----:B------:R-:W-:-:S03]  /*210c0*/  ULDC.64 UR6, c[0x0][0x208] ;  /* 0x0000820000067ab9 */ /* 0x000fc60000000a00 */
[----:B------:R-:W-:-:S05]  /*210d0*/  IADD3.X R3, R13, UR5, RZ, P0, !PT ;  /* 0x000000050d037c10 */ /* 0x000fca00087fe4ff */
[----:B------:R0:W5:Y:S01]  /*210e0*/  LDG.E R8, desc[UR6][R2.64] ;  /* 0x0000000602087981 */ /* 0x000162000c1e1900 */
[----:B------:R-:W-:Y:S05]  /*210f0*/  BRA `(.L_x_834) ;  /* 0x0000000000147947 */ /* 0x000fea0003800000 */
.L_x_833:
[----:B------:R-:W-:Y:S05]  /*21100*/  @!P0 BRA `(.L_x_834) ;  /* 0x0000000000108947 */ /* 0x000fea0003800000 */
[----:B------:R-:W-:Y:S02]  /*21110*/  ULDC.64 UR4, c[0x0][0x208] ;  /* 0x0000820000047ab9 */ /* 0x000fe40000000a00 */
[----:B------:R-:W2:Y:S04]  /*21120*/  LDG.E R8, desc[UR4][R6.64] ;  /* 0x0000000406087981 */ /* 0x000ea8000c1e1900 */
[----:B------:R-:W2:Y:S02]  /*21130*/  LDG.E R6, desc[UR4][R6.64+0x4] ;  /* 0x0000040406067981 */ /* 0x000ea4000c1e1900 */
[----:B--2---:R-:W-:-:S07]  /*21140*/  IMAD.IADD R8, R6, 0x1, -R8 ;  /* 0x0000000106087824 */ /* 0x004fce00078e0a08 */
.L_x_834:
[----:B------:R-:W-:Y:S01]  /*21150*/  ULDC.64 UR4, c[0x0][0x208] ;  /* 0x0000820000047ab9 */ /* 0x000fe20000000a00 */
[----:B-----5:R-:W-:Y:S01]  /*21160*/  IMAD.IADD R0, R8, 0x1, -R0 ;  /* 0x0000000108007824 */ /* 0x020fe200078e0a00 */
[----:B0-----:R-:W2:Y:S04]  /*21170*/  @P1 LDG.E R2, desc[UR4][R4.64] ;  /* 0x0000000404021981 */ /* 0x001ea8000c1e1900 */
[----:B------:R-:W2:Y:S01]  /*21180*/  @P1 LDG.E R4, desc[UR4][R4.64+0x4] ;  /* 0x0000040404041981 */ /* 0x000ea2000c1e1900 */
[----:B------:R-:W-:Y:S01]  /*21190*/  BSSY B0, `(.L_x_835) ;  /* 0x000012d000007945 */ /* 0x000fe20003800000 */
[----:B--2---:R-:W-:-:S05]  /*211a0*/  @P1 IADD3 R9, -R2, R4, RZ ;  /* 0x0000000402091210 */ /* 0x004fca0007ffe1ff */
[----:B------:R-:W-:-:S04]  /*211b0*/  IMAD.IADD R3, R0, 0x1, R9 ;  /* 0x0000000100037824 */ /* 0x000fc800078e0209 */
[----:B------:R-:W-:Y:S01]  /*211c0*/  VIADD R2, R3, 0xaf ;  /* 0x000000af03027836 */ /* 0x000fe20000000000 */
[----:B------:R0:W-:Y:S03]  /*211d0*/  STL [R1+0x50], R3 ;  /* 0x0000500301007387 */ /* 0x0001e60000100800 */
[----:B------:R-:W-:-:S05]  /*211e0*/  IMAD.HI R2, R2, 0x2e8ba2e9, RZ ;  /* 0x2e8ba2e902027827 */ /* 0x000fca00078e02ff */
[----:B0-----:R-:W-:-:S04]  /*211f0*/  SHF.R.U32.HI R3, RZ, 0x1f, R2 ;  /* 0x0000001fff037819 */ /* 0x001fc80000011602 */
[----:B------:R-:W-:-:S05]  /*21200*/  LEA.HI.SX32 R4, R2, R3, 0x1b ;  /* 0x0000000302047211 */ /* 0x000fca00078fdaff */
[--C-:B------:R-:W-:Y:S01]  /*21210*/  IMAD R2, R4, 0xb0, -R0.reuse ;  /* 0x000000b004027824 */ /* 0x100fe200078e0a00 */
[----:B------:R0:W-:Y:S01]  /*21220*/  STL [R1+0x38], R4 ;  /* 0x0000380401007387 */ /* 0x0001e20000100800 */
[----:B------:R-:W-:-:S03]  /*21230*/  IMAD.MOV R0, RZ, RZ, -R0 ;  /* 0x000000ffff007224 */ /* 0x000fc600078e0a00 */
[----:B------:R-:W-:Y:S02]  /*21240*/  VIMNMX R9, R2, R9, PT ;  /* 0x0000000902097248 */ /* 0x000fe40003fe0100 */
[----:B------:R-:W-:-:S04]  /*21250*/  VIMNMX R0, RZ, R0, !PT ;  /* 0x00000000ff007248 */ /* 0x000fc80007fe0100 */
[----:B------:R-:W-:Y:S01]  /*21260*/  ISETP.GT.AND P0, PT, R9, R0, PT ;  /* 0x000000000900720c */ /* 0x000fe20003f04270 */
[----:B0-----:R-:W-:-:S12]  /*21270*/  IMAD.WIDE.U32 R4, R0, -0x45d1745d, RZ ;  /* 0xba2e8ba300047825 */ /* 0x001fd800078e00ff */
[----:B------:R-:W-:Y:S02]  /*21280*/  @P0 IADD3 R2, R9, 0xaf, RZ ;  /* 0x000000af09020810 */ /* 0x000fe40007ffe0ff */
[----:B------:R-:W-:-:S03]  /*21290*/  SHF.R.U32.HI R9, RZ, 0x7, R5 ;  /* 0x00000007ff097819 */ /* 0x000fc60000011605 */
[----:B------:R-:W-:-:S04]  /*212a0*/  @P0 IMAD.HI R0, R2, 0x2e8ba2e9, RZ ;  /* 0x2e8ba2e902000827 */ /* 0x000fc800078e02ff */
[----:B------:R-:W-:Y:S01]  /*212b0*/  IMAD.MOV.U32 R6, RZ, RZ, R9 ;  /* 0x000000ffff067224 */ /* 0x000fe200078e0009 */
[----:B------:R-:W-:-:S04]  /*212c0*/  @P0 SHF.R.U32.HI R2, RZ, 0x1f, R0 ;  /* 0x0000001fff020819 */ /* 0x000fc80000011600 */
[----:B------:R-:W-:Y:S02]  /*212d0*/  @P0 LEA.HI.SX32 R6, R0, R2, 0x1b ;  /* 0x0000000200060211 */ /* 0x000fe400078fdaff */
[----:B------:R-:W-:Y:S02]  /*212e0*/  PLOP3.LUT P0, PT, PT, PT, PT, 0x80, 0x0 ;  /* 0x000000000000781c */ /* 0x000fe40003f0f070 */
[----:B------:R-:W-:-:S13]  /*212f0*/  ISETP.GT.AND P2, PT, R6, R9, PT ;  /* 0x000000090600720c */ /* 0x000fda0003f44270 */
[----:B------:R-:W-:Y:S05]  /*21300*/  @!P2 BRA `(.L_x_836) ;  /* 0x000000100054a947 */ /* 0x000fea0003800000 */
[----:B------:R-:W-:Y:S01]  /*21310*/  UMOV UR4, 0xffffffff ;  /* 0xffffffff00047882 */ /* 0x000fe20000000000 */
[----:B------:R-:W-:Y:S02]  /*21320*/  SEL R0, R12, RZ, !P1 ;  /* 0x000000ff0c007207 */ /* 0x000fe40004800000 */
[----:B------:R-:W-:Y:S05]  /*21330*/  BRA.DIV UR4, `(.L_x_837) ;  /* 0x0000006a04bc7947 */ /* 0x000fea000b800000 */
[----:B------:R-:W0:Y:S02]  /*21340*/  S2R R2, SR_TID.X ;  /* 0x0000000000027919 */ /* 0x000e240000002100 */
[----:B0-----:R-:W-:-:S04]  /*21350*/  SHF.R.U32.HI R2, RZ, 0x5, R2 ;  /* 0x00000005ff027819 */ /* 0x001fc80000011602 */
[----:B------:R-:W-:-:S05]  /*21360*/  LOP3.LUT R2, R2, 0x3, RZ, 0xc0, !PT ;  /* 0x0000000302027812 */ /* 0x000fca00078ec0ff */
[----:B------:R0:W2:Y:S02]  /*21370*/  SHFL.IDX PT, R14, R2, RZ, 0x1f ;  /* 0x00001fff020e7589 */ /* 0x0000a400000e0000 */
.L_x_1015:
[----:B--2---:R-:W-:Y:S02]  /*21380*/  ISETP.NE.AND P0, PT, R14, RZ, PT ;  /* 0x000000ff0e00720c */ /* 0x004fe40003f05270 */
[----:B------:R-:W-:-:S11]  /*21390*/  PLOP3.LUT P6, PT, PT, PT, PT, 0x8, 0x0 ;  /* 0x000000000000781c */ /* 0x000fd60003fce170 */
[----:B------:R-:W-:Y:S05]  /*213a0*/  @P0 BRA `(.L_x_838) ;  /* 0x00000000000c0947 */ /* 0x000fea0003800000 */
[----:B------:R-:W-:-:S03]  /*213b0*/  UMOV UR4, 0xffffffff ;  /* 0xffffffff00047882 */ /* 0x000fc60000000000 */
[----:B------:R-:W-:Y:S05]  /*213c0*/  BRA.DIV UR4, `(.L_x_839) ;  /* 0x0000006a04cc7947 */ /* 0x000fea000b800000 */
[----:B------:R-:W-:-:S13]  /*213d0*/  ELECT P6, URZ, PT ;  /* 0x00000000003f782f */ /* 0x000fda00038c0000 */
.L_x_838:
[----:B0-----:R-:W2:Y:S04]  /*213e0*/  LDL R2, [R1+0x58] ;  /* 0x0000580001027983 */ /* 0x001ea80000100800 */
[----:B------:R-:W3:Y:S01]  /*213f0*/  LDL R4, [R1+0x8] ;  /* 0x0000080001047983 */ /* 0x000ee20000100800 */
[----:B------:R-:W-:Y:S01]  /*21400*/  BSSY B1, `(.L_x_840) ;  /* 0x0000008000017945 */ /* 0x000fe20003800000 */
[----:B--2---:R-:W-:-:S05]  /*21410*/  VIADD R2, R2, 0x1 ;  /* 0x0000000102027836 */ /* 0x004fca0000000000 */
[----:B------:R-:W-:-:S04]  /*21420*/  LEA.HI R3, R2, R2, RZ, 0x1 ;  /* 0x0000000202037211 */ /* 0x000fc800078f08ff */
[----:B------:R-:W-:-:S05]  /*21430*/  LOP3.LUT R3, R3, 0xfffffffe, RZ, 0xc0, !PT ;  /* 0xfffffffe03037812 */ /* 0x000fca00078ec0ff */
[----:B------:R-:W-:-:S05]  /*21440*/  IMAD.IADD R2, R2, 0x1, -R3 ;  /* 0x0000000102027824 */ /* 0x000fca00078e0a03 */
[----:B------:R-:W-:-:S04]  /*21450*/  SHF.L.U32 R2, R2, 0x1f, RZ ;  /* 0x0000001f02027819 */ /* 0x000fc800000006ff */
[----:B---3--:R-:W0:Y:S02]  /*21460*/  SYNCS.PHASECHK.TRANS64.TRYWAIT P0, [R4+URZ+0x34820], R2 ;  /* 0x03482002040075a7 */ /* 0x008e24000800017f */
[----:B0-----:R-:W-:Y:S05]  /*21470*/  @!P0 BRA `(.L_x_841) ;  /* 0x0000006800c08947 */ /* 0x001fea0003800000 */
.L_x_1018:
[----:B------:R-:W-:Y:S05]  /*21480*/  BSYNC B1 ;  /* 0x0000000000017941 */ /* 0x000fea0003800000 */
.L_x_840:
[----:B------:R-:W-:Y:S04]  /*21490*/  BSSY B1, `(.L_x_842) ;  /* 0x0000071000017945 */ /* 0x000fe80003800000 */
[----:B------:R-:W-:Y:S05]  /*214a0*/  @!P6 BRA `(.L_x_843) ;  /* 0x0000000400bce947 */ /* 0x000fea0003800000 */
[----:B------:R-:W2:Y:S04]  /*214b0*/  LDL R7, [R1+0x8] ;  /* 0x0000080001077983 */ /* 0x000ea80000100800 */
[----:B------:R-:W2:Y:S04]  /*214c0*/  LDL R4, [R1+0x20] ;  /* 0x0000200001047983 */ /* 0x000ea80000100800 */
[----:B------:R-:W3:Y:S01]  /*214d0*/  LDL R5, [R1+0x24] ;  /* 0x0000240001057983 */ /* 0x000ee20000100800 */
[----:B------:R-:W-:Y:S01]  /*214e0*/  BSSY B2, `(.L_x_844) ;  /* 0x0000008000027945 */ /* 0x000fe20003800000 */
[----:B0-----:R-:W0:Y:S02]  /*214f0*/  S2R R3, SR_TID.X ;  /* 0x0000000000037919 */ /* 0x001e240000002100 */
[----:B0-----:R-:W-:-:S04]  /*21500*/  LOP3.LUT R3, R3, 0x7f, RZ, 0xc0, !PT ;  /* 0x0000007f03037812 */ /* 0x001fc800078ec0ff */
[----:B------:R-:W-:Y:S02]  /*21510*/  ISETP.NE.AND P1, PT, R3, RZ, PT ;  /* 0x000000ff0300720c */ /* 0x000fe40003f25270 */
[----:B--2---:R-:W-:Y:S02]  /*21520*/  LEA R4, R4, R7, 0x3 ;  /* 0x0000000704047211 */ /* 0x004fe400078e18ff */
[----:B---3--:R-:W-:-:S04]  /*21530*/  SHF.L.U32 R8, R5, 0x1f, RZ ;  /* 0x0000001f05087819 */ /* 0x008fc800000006ff */
[----:B------:R-:W0:Y:S02]  /*21540*/  SYNCS.PHASECHK.TRANS64.TRYWAIT P0, [R4+URZ+0x348a0], R8 ;  /* 0x0348a008040075a7 */ /* 0x000e24000800017f */
[----:B0-----:R-:W-:Y:S05]  /*21550*/  @!P0 BRA `(.L_x_845) ;  /* 0x0000006800a08947 */ /* 0x001fea0003800000 */
.L_x_1019:
[----:B------:R-:W-:Y:S05]  /*21560*/  BSYNC B2 ;  /* 0x0000000000027941 */ /* 0x000fea0003800000 */
.L_x_844:
[----:B------:R-:W-:Y:S04]  /*21570*/  BSSY B2, `(.L_x_846) ;  /* 0x0000009000027945 */ /* 0x000fe80003800000 */
[----:B------:R-:W-:Y:S05]  /*21580*/  @P1 BRA `(.L_x_847) ;  /* 0x00000000001c1947 */ /* 0x000fea0003800000 */
[----:B------:R-:W2:Y:S01]  /*21590*/  S2R R3, SR_TID.X ;  /* 0x0000000000037919 */ /* 0x000ea20000002100 */
[----:B------:R-:W-:-:S04]  /*215a0*/  IMAD.MOV.U32 R2, RZ, RZ, 0xb000 ;  /* 0x0000b000ff027424 */ /* 0x000fc800078e00ff */
[----:B------:R3:W-:Y:S01]  /*215b0*/  SYNCS.ARRIVE.TRANS64 RZ, [R4+URZ+0x34890], R2 ;  /* 0x0348900204ff79a7 */ /* 0x0007e2000800003f */
[----:B--2---:R-:W-:-:S04]  /*215c0*/  LOP3.LUT R3, R3, 0x1f, RZ, 0xc0, !PT ;  /* 0x0000001f03037812 */ /* 0x004fc800078ec0ff */
[----:B------:R-:W-:-:S13]  /*215d0*/  ISETP.NE.AND P0, PT, R3, RZ, PT ;  /* 0x000000ff0300720c */ /* 0x000fda0003f05270 */
[----:B---3--:R-:W-:Y:S05]  /*215e0*/  @!P0 BRA `(.L_x_847) ;  /* 0x0000000000048947 */ /* 0x008fea0003800000 */
[----:B------:R-:W-:Y:S01]  /*215f0*/  BPT.TRAP 0x1 ;  /* 0x000000040000795c */ /* 0x000fe20000300000 */
.L_x_847:
[----:B------:R-:W-:Y:S05]  /*21600*/  BSYNC B2 ;  /* 0x0000000000027941 */ /* 0x000fea0003800000 */
.L_x_846:
[----:B------:R-:W2:Y:S04]  /*21610*/  LDL R5, [R1+0x8] ;  /* 0x0000080001057983 */ /* 0x000ea80000100800 */
[----:B------:R-:W2:Y:S01]  /*21620*/  LDL R2, [R1+0x20] ;  /* 0x0000200001027983 */ /* 0x000ea20000100800 */
[----:B------:R-:W-:Y:S01]  /*21630*/  IMAD.MOV.U32 R14, RZ, RZ, RZ ;  /* 0x000000ffff0e7224 */ /* 0x000fe200078e00ff */
[----:B------:R-:W-:Y:S01]  /*21640*/  UIADD3 UR4, UP0, UR38, 0x570, URZ ;  /* 0x0000057026047890 */ /* 0x000fe2000ff1e03f */
[----:B------:R-:W-:Y:S01]  /*21650*/  IMAD R3, R6, 0xb0, R10 ;  /* 0x000000b006037824 */ /* 0x000fe200078e020a */
[----:B------:R-:W-:Y:S01]  /*21660*/  PLOP3.LUT P0, PT, PT, PT, PT, 0x80, 0x0 ;  /* 0x000000000000781c */ /* 0x000fe20003f0f070 */
[----:B------:R-:W-:Y:S01]  /*21670*/  UMOV UR6, 0x0 ;  /* 0x0000000000067882 */ /* 0x000fe20000000000 */
[----:B------:R-:W-:Y:S01]  /*21680*/  R2UR UR10, R14 ;  /* 0x000000000e0a72ca */ /* 0x000fe200000e0000 */
[----:B------:R-:W-:Y:S01]  /*21690*/  VIADD R3, R3, 0xffffff50 ;  /* 0xffffff5003037836 */ /* 0x000fe20000000000 */
[----:B------:R-:W-:Y:S01]  /*216a0*/  UIADD3.X UR5, URZ, UR39, URZ, UP0, !UPT ;  /* 0x000000273f057290 */ /* 0x000fe200087fe43f */
[----:B------:R-:W-:Y:S01]  /*216b0*/  UMOV UR7, 0x12f00000 ;  /* 0x12f0000000077882 */ /* 0x000fe20000000000 */
[----:B--2---:R-:W-:Y:S01]  /*216c0*/  IMAD R7, R2, 0xb000, R5 ;  /* 0x0000b00002077824 */ /* 0x004fe200078e0205 */
[----:B------:R-:W-:-:S03]  /*216d0*/  IADD3 R2, R4, 0x34890, RZ ;  /* 0x0003489004027810 */ /* 0x000fc60007ffe0ff */
[----:B------:R-:W-:-:S07]  /*216e0*/  VIADD R5, R7, 0x1e400 ;  /* 0x0001e40007057836 */ /* 0x000fce0000000000 */
.L_x_848:
        /* <DEDUP_REMOVED lines=16> */
.L_x_849:
        /* <DEDUP_REMOVED lines=10> */
[----:B------:R-:W2:Y:S01]  /*21890*/  SYNCS.PHASECHK.TRANS64.TRYWAIT P0, [R4+URZ+0x348c0], R8 ;  /* 0x0348c008040075a7 */ /* 0x000ea2000800017f */
[----:B------:R-:W-:Y:S04]  /*218a0*/  BSSY B2, `(.L_x_850) ;  /* 0x0000002000027945 */ /* 0x000fe80003800000 */
[----:B--2---:R-:W-:Y:S05]  /*218b0*/  @!P0 BRA `(.L_x_851) ;  /* 0x0000006400dc8947 */ /* 0x004fea0003800000 */
.L_x_1020:
[----:B------:R-:W-:Y:S05]  /*218c0*/  BSYNC B2 ;  /* 0x0000000000027941 */ /* 0x000fea0003800000 */
.L_x_850:
[----:B------:R-:W-:Y:S01]  /*218d0*/  BSSY B2, `(.L_x_852) ;  /* 0x000000b000027945 */ /* 0x000fe20003800000 */
[----:B------:R-:W-:Y:S01]  /*218e0*/  MOV R12, 0x0 ;  /* 0x00000000000c7802 */ /* 0x000fe20000000f00 */
[----:B------:R-:W-:Y:S02]  /*218f0*/  IMAD.MOV.U32 R13, RZ, RZ, 0x12f00000 ;  /* 0x12f00000ff0d7424 */ /* 0x000fe400078e00ff */
[----:B------:R-:W-:Y:S05]  /*21900*/  @P1 BRA `(.L_x_853) ;  /* 0x00000000001c1947 */ /* 0x000fea0003800000 */
[----:B------:R-:W3:Y:S01]  /*21910*/  S2R R5, SR_TID.X ;  /* 0x0000000000057919 */ /* 0x000ee20000002100 */
[----:B------:R-:W-:-:S04]  /*21920*/  IMAD.MOV.U32 R2, RZ, RZ, 0xb000 ;  /* 0x0000b000ff027424 */ /* 0x000fc800078e00ff */
[----:B------:R4:W-:Y:S01]  /*21930*/  SYNCS.ARRIVE.TRANS64 RZ, [R4+URZ+0x348b0], R2 ;  /* 0x0348b00204ff79a7 */ /* 0x0009e2000800003f */
[----:B---3--:R-:W-:-:S04]  /*21940*/  LOP3.LUT R5, R5, 0x1f, RZ, 0xc0, !PT ;  /* 0x0000001f05057812 */ /* 0x008fc800078ec0ff */
[----:B------:R-:W-:-:S13]  /*21950*/  ISETP.NE.AND P0, PT, R5, RZ, PT ;  /* 0x000000ff0500720c */ /* 0x000fda0003f05270 */
[----:B----4-:R-:W-:Y:S05]  /*21960*/  @!P0 BRA `(.L_x_853) ;  /* 0x0000000000048947 */ /* 0x010fea0003800000 */
[----:B------:R-:W-:Y:S01]  /*21970*/  BPT.TRAP 0x1 ;  /* 0x000000040000795c */ /* 0x000fe20000300000 */
.L_x_853:
[----:B------:R-:W-:Y:S05]  /*21980*/  BSYNC B2 ;  /* 0x0000000000027941 */ /* 0x000fea0003800000 */
.L_x_852:
[----:B------:R-:W-:Y:S01]  /*21990*/  R2UR UR10, R14 ;  /* 0x000000000e0a72ca */ /* 0x000fe200000e0000 */
[----:B------:R-:W-:Y:S01]  /*219a0*/  UIADD3 UR4, UP0, UR38, 0x670, URZ ;  /* 0x0000067026047890 */ /* 0x000fe2000ff1e03f */
[----:B------:R-:W-:Y:S01]  /*219b0*/  R2UR UR6, R12 ;  /* 0x000000000c0672ca */ /* 0x000fe200000e0000 */
[----:B0-2---:R-:W-:Y:S01]  /*219c0*/  VIADD R4, R4, 0x348b0 ;  /* 0x000348b004047836 */ /* 0x005fe20000000000 */
[----:B------:R-:W-:Y:S01]  /*219d0*/  R2UR UR7, R13 ;  /* 0x000000000d0772ca */ /* 0x000fe200000e0000 */
[----:B------:R-:W-:Y:S01]  /*219e0*/  UIADD3.X UR5, URZ, UR39, URZ, UP0, !UPT ;  /* 0x000000273f057290 */ /* 0x000fe200087fe43f */
[----:B------:R-:W-:Y:S02]  /*219f0*/  PLOP3.LUT P0, PT, PT, PT, PT, 0x80, 0x0 ;  /* 0x000000000000781c */ /* 0x000fe40003f0f070 */
[----:B------:R-:W-:-:S11]  /*21a00*/  IADD3 R2, R7, 0x400, RZ ;  /* 0x0000040007027810 */ /* 0x000fd60007ffe0ff */
.L_x_854:
        /* <DEDUP_REMOVED lines=15> */
.L_x_855:
        /* <DEDUP_REMOVED lines=10> */
.L_x_843:
[----:B------:R-:W-:Y:S05]  /*21ba0*/  BSYNC B1 ;  /* 0x0000000000017941 */ /* 0x000fea0003800000 */
.L_x_842:
[----:B------:R-:W0:Y:S04]  /*21bb0*/  LDL.LU R7, [R1+0x20] ;  /* 0x0000200001077983 */ /* 0x000e280000300800 */
[----:B------:R-:W2:Y:S01]  /*21bc0*/  LDL.LU R5, [R1+0x24] ;  /* 0x0000240001057983 */ /* 0x000ea20000300800 */
[----:B------:R-:W-:Y:S01]  /*21bd0*/  PLOP3.LUT P0, PT, PT, PT, PT, 0x8, 0x0 ;  /* 0x000000000000781c */ /* 0x000fe20003f0e170 */
[----:B0-----:R-:W-:Y:S02]  /*21be0*/  VIADD R2, R7, 0x1 ;  /* 0x0000000107027836 */ /* 0x001fe40000000000 */
[----:B------:R-:W-:-:S03]  /*21bf0*/  VIADD R7, R6, 0xfffffffe ;  /* 0xfffffffe06077836 */ /* 0x000fc60000000000 */
[C---:B------:R-:W-:Y:S02]  /*21c00*/  ISETP.NE.AND P1, PT, R2.reuse, 0x2, PT ;  /* 0x000000020200780c */ /* 0x040fe40003f25270 */
[----:B------:R-:W-:Y:S02]  /*21c10*/  ISETP.GE.AND P2, PT, R7, R9, PT ;  /* 0x000000090700720c */ /* 0x000fe40003f46270 */
[----:B------:R-:W-:Y:S02]  /*21c20*/  SEL R3, RZ, 0x1, P1 ;  /* 0x00000001ff037807 */ /* 0x000fe40000800000 */
[----:B------:R-:W-:Y:S02]  /*21c30*/  SEL R2, R2, RZ, P1 ;  /* 0x000000ff02027207 */ /* 0x000fe40000800000 */
[----:B--2---:R-:W-:-:S03]  /*21c40*/  LOP3.LUT R5, R5, R3, RZ, 0x3c, !PT ;  /* 0x0000000305057212 */ /* 0x004fc600078e3cff */
[----:B------:R0:W-:Y:S04]  /*21c50*/  STL [R1+0x20], R2 ;  /* 0x0000200201007387 */ /* 0x0001e80000100800 */
[----:B------:R0:W-:Y:S01]  /*21c60*/  STL [R1+0x24], R5 ;  /* 0x0000240501007387 */ /* 0x0001e20000100800 */
[----:B------:R-:W-:Y:S05]  /*21c70*/  @!P2 BRA `(.L_x_836) ;  /* 0x0000000400f8a947 */ /* 0x000fea0003800000 */
.L_x_870:
[----:B------:R-:W-:Y:S05]  /*21c80*/  YIELD ;  /* 0x0000000000007946 */ /* 0x000fea0003800000 */
[----:B------:R-:W-:Y:S04]  /*21c90*/  BSSY B1, `(.L_x_856) ;  /* 0x0000070000017945 */ /* 0x000fe80003800000 */
[----:B--2---:R-:W-:Y:S05]  /*21ca0*/  @!P6 BRA `(.L_x_857) ;  /* 0x0000000400b8e947 */ /* 0x004fea0003800000 */
[----:B0-----:R-:W2:Y:S04]  /*21cb0*/  LDL R5, [R1+0x8] ;  /* 0x0000080001057983 */ /* 0x001ea80000100800 */
[----:B------:R-:W2:Y:S04]  /*21cc0*/  LDL R4, [R1+0x20] ;  /* 0x0000200001047983 */ /* 0x000ea80000100800 */
[----:B------:R-:W3:Y:S01]  /*21cd0*/  LDL R3, [R1+0x24] ;  /* 0x0000240001037983 */ /* 0x000ee20000100800 */
[----:B------:R-:W-:Y:S01]  /*21ce0*/  BSSY B2, `(.L_x_858) ;  /* 0x0000008000027945 */ /* 0x000fe20003800000 */
[----:B------:R-:W0:Y:S02]  /*21cf0*/  S2R R2, SR_TID.X ;  /* 0x0000000000027919 */ /* 0x000e240000002100 */
[----:B0-----:R-:W-:-:S04]  /*21d00*/  LOP3.LUT R2, R2, 0x7f, RZ, 0xc0, !PT ;  /* 0x0000007f02027812 */ /* 0x001fc800078ec0ff */
[----:B------:R-:W-:Y:S02]  /*21d10*/  ISETP.NE.AND P2, PT, R2, RZ, PT ;  /* 0x000000ff0200720c */ /* 0x000fe40003f45270 */
[----:B--2---:R-:W-:Y:S02]  /*21d20*/  LEA R6, R4, R5, 0x3 ;  /* 0x0000000504067211 */ /* 0x004fe400078e18ff */
[----:B---3--:R-:W-:-:S04]  /*21d30*/  SHF.L.U32 R5, R3, 0x1f, RZ ;  /* 0x0000001f03057819 */ /* 0x008fc800000006ff */
[----:B------:R-:W0:Y:S02]  /*21d40*/  SYNCS.PHASECHK.TRANS64.TRYWAIT P1, [R6+URZ+0x348a0], R5 ;  /* 0x0348a005060075a7 */ /* 0x000e24000802017f */
[----:B0-----:R-:W-:Y:S05]  /*21d50*/  @!P1 BRA `(.L_x_859) ;  /* 0x0000006000c89947 */ /* 0x001fea0003800000 */
.L_x_1021:
[----:B------:R-:W-:Y:S05]  /*21d60*/  BSYNC B2 ;  /* 0x0000000000027941 */ /* 0x000fea0003800000 */
.L_x_858:
        /* <DEDUP_REMOVED lines=9> */
.L_x_861:
[----:B------:R-:W-:Y:S05]  /*21e00*/  BSYNC B2 ;  /* 0x0000000000027941 */ /* 0x000fea0003800000 */
.L_x_860:
[----:B------:R-:W2:Y:S04]  /*21e10*/  LDL R3, [R1+0x8] ;  /* 0x0000080001037983 */ /* 0x000ea80000100800 */
[----:B------:R-:W2:Y:S01]  /*21e20*/  LDL R2, [R1+0x20] ;  /* 0x0000200001027983 */ /* 0x000ea20000100800 */
[----:B------:R-:W-:Y:S01]  /*21e30*/  IMAD.MOV.U32 R11, RZ, RZ, RZ ;  /* 0x000000ffff0b7224 */ /* 0x000fe200078e00ff */
[----:B------:R-:W-:Y:S01]  /*21e40*/  UIADD3 UR4, UP0, UR38, 0x570, URZ ;  /* 0x0000057026047890 */ /* 0x000fe2000ff1e03f */
[----:B------:R-:W-:Y:S01]  /*21e50*/  PLOP3.LUT P1, PT, PT, PT, PT, 0x80, 0x0 ;  /* 0x000000000000781c */ /* 0x000fe20003f2f070 */
[----:B------:R-:W-:Y:S01]  /*21e60*/  UMOV UR6, 0x0 ;  /* 0x0000000000067882 */ /* 0x000fe20000000000 */
[----:B------:R-:W-:Y:S01]  /*21e70*/  UMOV UR7, 0x12f00000 ;  /* 0x12f0000000077882 */ /* 0x000fe20000000000 */
[----:B------:R-:W-:Y:S01]  /*21e80*/  R2UR UR10, R11 ;  /* 0x000000000b0a72ca */ /* 0x000fe200000e0000 */
[----:B------:R-:W-:Y:S01]  /*21e90*/  UIADD3.X UR5, URZ, UR39, URZ, UP0, !UPT ;  /* 0x000000273f057290 */ /* 0x000fe200087fe43f */
[----:B--2---:R-:W-:-:S02]  /*21ea0*/  IMAD R4, R2, 0xb000, R3 ;  /* 0x0000b00002047824 */ /* 0x004fc400078e0203 */
[----:B------:R-:W-:Y:S02]  /*21eb0*/  IMAD R3, R7, 0xb0, R10 ;  /* 0x000000b007037824 */ /* 0x000fe400078e020a */
[----:B------:R-:W-:Y:S01]  /*21ec0*/  VIADD R2, R6, 0x34890 ;  /* 0x0003489006027836 */ /* 0x000fe20000000000 */
[----:B------:R-:W-:-:S08]  /*21ed0*/  IADD3 R8, R4, 0x1e400, RZ ;  /* 0x0001e40004087810 */ /* 0x000fd00007ffe0ff */
.L_x_862:
        /* <DEDUP_REMOVED lines=16> */
.L_x_863:
        /* <DEDUP_REMOVED lines=13> */
.L_x_1022:
[----:B------:R-:W-:Y:S05]  /*220b0*/  BSYNC B2 ;  /* 0x0000000000027941 */ /* 0x000fea0003800000 */
.L_x_864:
[----:B------:R-:W-:Y:S01]  /*220c0*/  BSSY B2, `(.L_x_866) ;  /* 0x000000b000027945 */ /* 0x000fe20003800000 */
[----:B------:R-:W-:Y:S01]  /*220d0*/  IMAD.MOV.U32 R12, RZ, RZ, 0x0 ;  /* 0x00000000ff0c7424 */ /* 0x000fe200078e00ff */
[----:B------:R-:W-:Y:S02]  /*220e0*/  MOV R13, 0x12f00000 ;  /* 0x12f00000000d7802 */ /* 0x000fe40000000f00 */
        /* <DEDUP_REMOVED lines=8> */
.L_x_867:
[----:B------:R-:W-:Y:S05]  /*22170*/  BSYNC B2 ;  /* 0x0000000000027941 */ /* 0x000fea0003800000 */
.L_x_866:
[----:B------:R-:W-:Y:S01]  /*22180*/  R2UR UR10, R11 ;  /* 0x000000000b0a72ca */ /* 0x000fe200000e0000 */
[----:B------:R-:W-:Y:S01]  /*22190*/  UIADD3 UR4, UP0, UR38, 0x670, URZ ;  /* 0x0000067026047890 */ /* 0x000fe2000ff1e03f */
[----:B------:R-:W-:Y:S01]  /*221a0*/  R2UR UR6, R12 ;  /* 0x000000000c0672ca */ /* 0x000fe200000e0000 */
[----:B0-2---:R-:W-:Y:S01]  /*221b0*/  VIADD R6, R6, 0x348b0 ;  /* 0x000348b006067836 */ /* 0x005fe20000000000 */
[----:B------:R-:W-:Y:S01]  /*221c0*/  R2UR UR7, R13 ;  /* 0x000000000d0772ca */ /* 0x000fe200000e0000 */
[----:B------:R-:W-:Y:S01]  /*221d0*/  VIADD R2, R4, 0x400 ;  /* 0x0000040004027836 */ /* 0x000fe20000000000 */
[----:B------:R-:W-:Y:S01]  /*221e0*/  PLOP3.LUT P1, PT, PT, PT, PT, 0x80, 0x0 ;  /* 0x000000000000781c */ /* 0x000fe20003f2f070 */
[----:B------:R-:W-:-:S12]  /*221f0*/  UIADD3.X UR5, URZ, UR39, URZ, UP0, !UPT ;  /* 0x000000273f057290 */ /* 0x000fd800087fe43f */
.L_x_868:
        /* <DEDUP_REMOVED lines=15> */
.L_x_869:
        /* <DEDUP_REMOVED lines=10> */
.L_x_857:
[----:B------:R-:W-:Y:S05]  /*22390*/  BSYNC B1 ;  /* 0x0000000000017941 */ /* 0x000fea0003800000 */
.L_x_856:
[----:B0-----:R-:W2:Y:S04]  /*223a0*/  LDL.LU R2, [R1+0x20] ;  /* 0x0000200001027983 */ /* 0x001ea80000300800 */
[----:B------:R-:W3:Y:S01]  /*223b0*/  LDL.LU R5, [R1+0x24] ;  /* 0x0000240001057983 */ /* 0x000ee20000300800 */
[C---:B------:R-:W-:Y:S01]  /*223c0*/  ISETP.GT.AND P2, PT, R7.reuse, R9, PT ;  /* 0x000000090700720c */ /* 0x040fe20003f44270 */
[----:B------:R-:W-:Y:S02]  /*223d0*/  VIADD R7, R7, 0xffffffff ;  /* 0xffffffff07077836 */ /* 0x000fe40000000000 */
[----:B--2---:R-:W-:-:S05]  /*223e0*/  VIADD R2, R2, 0x1 ;  /* 0x0000000102027836 */ /* 0x004fca0000000000 */
[----:B------:R-:W-:-:S04]  /*223f0*/  ISETP.NE.AND P1, PT, R2, 0x2, PT ;  /* 0x000000020200780c */ /* 0x000fc80003f25270 */
[----:B------:R-:W-:Y:S02]  /*22400*/  SEL R3, RZ, 0x1, P1 ;  /* 0x00000001ff037807 */ /* 0x000fe40000800000 */
[----:B------:R-:W-:Y:S02]  /*22410*/  SEL R2, R2, RZ, P1 ;  /* 0x000000ff02027207 */ /* 0x000fe40000800000 */
[----:B---3--:R-:W-:-:S05]  /*22420*/  LOP3.LUT R5, R5, R3, RZ, 0x3c, !PT ;  /* 0x0000000305057212 */ /* 0x008fca00078e3cff */
[----:B------:R2:W-:Y:S04]  /*22430*/  STL [R1+0x24], R5 ;  /* 0x0000240501007387 */ /* 0x0005e80000100800 */
[----:B------:R2:W-:Y:S01]  /*22440*/  STL [R1+0x20], R2 ;  /* 0x0000200201007387 */ /* 0x0005e20000100800 */
[----:B------:R-:W-:Y:S05]  /*22450*/  @P2 BRA `(.L_x_870) ;  /* 0xfffffff800082947 */ /* 0x000fea000383ffff */
.L_x_836:
[----:B------:R-:W-:Y:S05]  /*22460*/  BSYNC B0 ;  /* 0x0000000000007941 */ /* 0x000fea0003800000 */
.L_x_835:
[----:B0-2---:R-:W2:Y:S01]  /*22470*/  LDL R2, [R1+0x50] ;  /* 0x0000500001027983 */ /* 0x005ea20000100800 */
[----:B------:R-:W-:Y:S05]  /*22480*/  @!P0 WARPSYNC.ALL ;  /* 0x0000000000008948 */ /* 0x000fea0003800000 */
[----:B------:R-:W-:Y:S06]  /*22490*/  @!P0 BAR.SYNC.DEFER_BLOCKING 0xc, 0x180 ;  /* 0x0306000000008b1d */ /* 0x000fec0000010000 */
[----:B------:R-:W-:Y:S01]  /*224a0*/  BSSY B7, `(.L_x_871) ;  /* 0x00003fa000077945 */ /* 0x000fe20003800000 */
[----:B--2---:R-:W-:-:S13]  /*224b0*/  ISETP.GT.AND P0, PT, R2, RZ, PT ;  /* 0x000000ff0200720c */ /* 0x004fda0003f04270 */
[----:B------:R-:W-:Y:S05]  /*224c0*/  @P0 BRA `(.L_x_872) ;  /* 0x0000000000480947 */ /* 0x000fea0003800000 */
[----:B------:R-:W0:Y:S02]  /*224d0*/  S2R R2, SR_TID.X ;  /* 0x0000000000027919 */ /* 0x000e240000002100 */
[----:B0-----:R-:W-:-:S04]  /*224e0*/  LOP3.LUT R2, R2, 0x7f, RZ, 0xc0, !PT ;  /* 0x0000007f02027812 */ /* 0x001fc800078ec0ff */
[----:B------:R-:W-:-:S13]  /*224f0*/  ISETP.NE.AND P0, PT, R2, RZ, PT ;  /* 0x000000ff0200720c */ /* 0x000fda0003f05270 */
[----:B------:R-:W-:Y:S05]  /*22500*/  @P0 BRA `(.L_x_873) ;  /* 0x0000003c00cc0947 */ /* 0x000fea0003800000 */
[----:B------:R-:W0:Y:S01]  /*22510*/  S2R R3, SR_LANEID ;  /* 0x0000000000037919 */ /* 0x000e220000000000 */
[----:B------:R-:W-:Y:S01]  /*22520*/  VOTEU.ANY UR4, UPT, PT ;  /* 0x0000000000047886 */ /* 0x000fe200038e0100 */
[----:B------:R-:W2:Y:S01]  /*22530*/  LDC.64 R4, c[0x0][0xc60] ;  /* 0x00031800ff047b82 */ /* 0x000ea20000000a00 */
[----:B------:R-:W0:Y:S01]  /*22540*/  FLO.U32 R0, UR4 ;  /* 0x0000000400007d00 */ /* 0x000e2200080e0000 */
[----:B------:R-:W-:-:S07]  /*22550*/  ULDC.64 UR6, c[0x0][0x208] ;  /* 0x0000820000067ab9 */ /* 0x000fce0000000a00 */
[----:B------:R-:W2:Y:S01]  /*22560*/  POPC R2, UR4 ;  /* 0x0000000400027d09 */ /* 0x000ea20008000000 */
[----:B0-----:R-:W-:-:S13]  /*22570*/  ISETP.EQ.U32.AND P0, PT, R0, R3, PT ;  /* 0x000000030000720c */ /* 0x001fda0003f02070 */
[----:B--2---:R-:W2:Y:S01]  /*22580*/  @P0 ATOMG.E.ADD.STRONG.GPU PT, R5, desc[UR6][R4.64], R2 ;  /* 0x00000002040509a8 */ /* 0x004ea200081ee1c6 */
[----:B------:R-:W0:Y:S02]  /*22590*/  S2R R3, SR_LTMASK ;  /* 0x0000000000037919 */ /* 0x000e240000003900 */
[----:B0-----:R-:W-:-:S06]  /*225a0*/  LOP3.LUT R3, R3, UR4, RZ, 0xc0, !PT ;  /* 0x0000000403037c12 */ /* 0x001fcc000f8ec0ff */
[----:B------:R-:W0:Y:S01]  /*225b0*/  POPC R3, R3 ;  /* 0x0000000300037309 */ /* 0x000e220000000000 */
[----:B--2---:R-:W0:Y:S02]  /*225c0*/  SHFL.IDX PT, R0, R5, R0, 0x1f ;  /* 0x00001f0005007589 */ /* 0x004e2400000e0000 */
[----:B0-----:R-:W-:Y:S01]  /*225d0*/  IADD3 R16, R0, UR36, R3 ;  /* 0x0000002400107c10 */ /* 0x001fe2000fffe003 */
[----:B------:R-:W-:Y:S06]  /*225e0*/  BRA `(.L_x_873) ;  /* 0x0000003c00947947 */ /* 0x000fec0003800000 */
.L_x_872:
        /* <DEDUP_REMOVED lines=9> */
[----:B------:R-:W-:Y:S01]  /*22680*/  MOV R4, UR6 ;  /* 0x0000000600047c02 */ /* 0x000fe20008000f00 */
[----:B------:R-:W-:Y:S01]  /*22690*/  IMAD.U32 R5, RZ, RZ, UR7 ;  /* 0x00000007ff057e24 */ /* 0x000fe2000f8e00ff */
[----:B------:R-:W0:Y:S01]  /*226a0*/  LDC.64 R2, c[0x4][R2] ;  /* 0x0100000002027b82 */ /* 0x000e220000000a00 */
[----:B------:R-:W-:Y:S01]  /*226b0*/  IMAD.U32 R6, RZ, RZ, UR8 ;  /* 0x00000008ff067e24 */ /* 0x000fe2000f8e00ff */
[----:B------:R-:W-:Y:S01]  /*226c0*/  MOV R10, UR4 ;  /* 0x00000004000a7c02 */ /* 0x000fe20008000f00 */
[----:B------:R-:W-:Y:S01]  /*226d0*/  IMAD.U32 R7, RZ, RZ, UR9 ;  /* 0x00000009ff077e24 */ /* 0x000fe2000f8e00ff */
[----:B------:R-:W-:Y:S01]  /*226e0*/  MOV R13, RZ ;  /* 0x000000ff000d7202 */ /* 0x000fe20000000f00 */
[----:B------:R-:W-:-:S02]  /*226f0*/  IMAD.U32 R11, RZ, RZ, UR5 ;  /* 0x00000005ff0b7e24 */ /* 0x000fc4000f8e00ff */
[----:B------:R-:W-:Y:S02]  /*22700*/  IMAD.MOV.U32 R8, RZ, RZ, 0x70 ;  /* 0x00000070ff087424 */ /* 0x000fe400078e00ff */
[----:B------:R-:W-:-:S07]  /*22710*/  IMAD.MOV.U32 R12, RZ, RZ, 0x1 ;  /* 0x00000001ff0c7424 */ /* 0x000fce00078e00ff */
[----:B------:R-:W-:-:S07]  /*22720*/  LEPC R20, `(.L_x_875) ;  /* 0x000000001014794e */ /* 0x000fce0000000000 */
[----:B01----:R-:W-:Y:S05]  /*22730*/  CALL.ABS.NOINC R2 ;  /* 0x0000000002007343 */ /* 0x003fea0003c00000 */
.L_x_875:
[----:B------:R-:W-:Y:S05]  /*22740*/  BSYNC B6 ;  /* 0x0000000000067941 */ /* 0x000fea0003800000 */
.L_x_874:
        /* <DEDUP_REMOVED lines=9> */
[----:B------:R0:W2:Y:S01]  /*227e0*/  LDC.64 R2, c[0x4][R0] ;  /* 0x0100000000027b82 */ /* 0x0000a20000000a00 */
[----:B------:R-:W-:Y:S01]  /*227f0*/  IMAD.U32 R4, RZ, RZ, UR6 ;  /* 0x00000006ff047e24 */ /* 0x000fe2000f8e00ff */
[----:B------:R-:W-:Y:S01]  /*22800*/  MOV R6, UR8 ;  /* 0x0000000800067c02 */ /* 0x000fe20008000f00 */
        /* <DEDUP_REMOVED lines=8> */
[----:B-12---:R-:W-:Y:S05]  /*22890*/  CALL.ABS.NOINC R2 ;  /* 0x0000000002007343 */ /* 0x006fea0003c00000 */
.L_x_878:
[----:B------:R-:W-:Y:S01]  /*228a0*/  MOV R2, 0x0 ;  /* 0x0000000000027802 */ /* 0x000fe20000000f00 */
[----:B------:R-:W-:Y:S01]  /*228b0*/  ULDC.64 UR4, c[0x4][0xa0] ;  /* 0x0100280000047ab9 */ /* 0x000fe20000000a00 */
[----:B------:R-:W-:Y:S01]  /*228c0*/  ULDC.64 UR6, c[0x4][0xa8] ;  /* 0x01002a0000067ab9 */ /* 0x000fe20000000a00 */
[----:B------:R-:W-:Y:S01]  /*228d0*/  ULDC.64 UR8, c[0x4][0x38] ;  /* 0x01000e0000087ab9 */ /* 0x000fe20000000a00 */
[----:B------:R-:W-:Y:S01]  /*228e0*/  IMAD.U32 R4, RZ, RZ, UR4 ;  /* 0x00000004ff047e24 */ /* 0x000fe2000f8e00ff */
[----:B------:R-:W-:Y:S01]  /*228f0*/  MOV R5, UR5 ;  /* 0x0000000500057c02 */ /* 0x000fe20008000f00 */
[----:B------:R-:W0:Y:S01]  /*22900*/  LDC.64 R2, c[0x4][R2] ;  /* 0x0100000002027b82 */ /* 0x000e220000000a00 */
[----:B------:R-:W-:Y:S01]  /*22910*/  IMAD.U32 R6, RZ, RZ, UR6 ;  /* 0x00000006ff067e24 */ /* 0x000fe2000f8e00ff */
[----:B------:R-:W-:Y:S01]  /*22920*/  MOV R11, UR9 ;  /* 0x00000009000b7c02 */ /* 0x000fe20008000f00 */
[----:B------:R-:W-:Y:S02]  /*22930*/  IMAD.U32 R7, RZ, RZ, UR7 ;  /* 0x00000007ff077e24 */ /* 0x000fe4000f8e00ff */
[----:B------:R-:W-:-:S02]  /*22940*/  IMAD.U32 R10, RZ, RZ, UR8 ;  /* 0x00000008ff0a7e24 */ /* 0x000fc4000f8e00ff */
[----:B------:R-:W-:Y:S02]  /*22950*/  IMAD.MOV.U32 R8, RZ, RZ, 0x70 ;  /* 0x00000070ff087424 */ /* 0x000fe400078e00ff */
[----:B------:R-:W-:Y:S02]  /*22960*/  IMAD.MOV.U32 R12, RZ, RZ, 0x1 ;  /* 0x00000001ff0c7424 */ /* 0x000fe400078e00ff */
[----:B------:R-:W-:-:S07]  /*22970*/  IMAD.MOV.U32 R13, RZ, RZ, RZ ;  /* 0x000000ffff0d7224 */ /* 0x000fce00078e00ff */
[----:B------:R-:W-:-:S07]  /*22980*/  LEPC R20, `(.L_x_877) ;  /* 0x000000001014794e */ /* 0x000fce0000000000 */
[----:B0-----:R-:W-:Y:S05]  /*22990*/  CALL.ABS.NOINC R2 ;  /* 0x0000000002007343 */ /* 0x001fea0003c00000 */
.L_x_877:
[----:B------:R-:W-:Y:S05]  /*229a0*/  BSYNC B6 ;  /* 0x0000000000067941 */ /* 0x000fea0003800000 */
.L_x_876:
[----:B------:R-:W2:Y:S01]  /*229b0*/  LDL.LU R2, [R1] ;  /* 0x0000000001027983 */ /* 0x000ea20000300800 */
[----:B------:R-:W-:-:S03]  /*229c0*/  ULDC.64 UR4, c[0x0][0x9f8] ;  /* 0x00027e0000047ab9 */ /* 0x000fc60000000a00 */
[----:B------:R-:W3:Y:S04]  /*229d0*/  LDL.LU R4, [R1+0x28] ;  /* 0x0000280001047983 */ /* 0x000ee80000300800 */
[----:B------:R-:W4:Y:S01]  /*229e0*/  LDL R7, [R1+0x10] ;  /* 0x0000100001077983 */ /* 0x000f220000100800 */
        /* <DEDUP_REMOVED lines=8> */
[----:B-----5:R-:W-:Y:S01]  /*22a70*/  IADD3 R9, R0, -0x1, RZ ;  /* 0xffffffff00097810 */ /* 0x020fe20007ffe0ff */
[----:B0-----:R-:W0:Y:S01]  /*22a80*/  LDC.64 R2, c[0x0][0x418] ;  /* 0x00010600ff027b82 */ /* 0x001e220000000a00 */
[----:B--2---:R-:W-:Y:S01]  /*22a90*/  SHF.R.S32.HI R8, RZ, 0x1f, R7 ;  /* 0x0000001fff087819 */ /* 0x004fe20000011407 */
[----:B------:R2:W-:Y:S04]  /*22aa0*/  @P0 STL [R1+0x10], R7 ;  /* 0x0000100701000387 */ /* 0x0005e80000100800 */
[----:B------:R2:W-:Y:S04]  /*22ab0*/  STL [R1+0x3c], R9 ;  /* 0x00003c0901007387 */ /* 0x0005e80000100800 */
[----:B------:R2:W-:Y:S01]  /*22ac0*/  STL [R1+0x28], R8 ;  /* 0x0000280801007387 */ /* 0x0005e20000100800 */
[----:B0-----:R-:W-:Y:S01]  /*22ad0*/  LOP3.LUT P0, RZ, R2, UR4, RZ, 0xfc, !PT ;  /* 0x0000000402ff7c12 */ /* 0x001fe2000f80fcff */
[----:B------:R-:W-:-:S03]  /*22ae0*/  UMOV UR4, 0xffffffff ;  /* 0xffffffff00047882 */ /* 0x000fc60000000000 */
[----:B------:R-:W-:-:S04]  /*22af0*/  LOP3.LUT P0, RZ, R3, UR5, RZ, 0xfc, P0 ;  /* 0x0000000503ff7c12 */ /* 0x000fc8000800fcff */
[----:B------:R-:W-:Y:S01]  /*22b00*/  SEL R0, R7, RZ, !P0 ;  /* 0x000000ff07007207 */ /* 0x000fe20004000000 */
[----:B--2---:R-:W-:Y:S08]  /*22b10*/  BRA.DIV UR4, `(.L_x_879) ;  /* 0x0000005604807947 */ /* 0x004ff0000b800000 */
[----:B------:R-:W0:Y:S02]  /*22b20*/  S2R R4, SR_TID.X ;  /* 0x0000000000047919 */ /* 0x000e240000002100 */
[----:B0-----:R-:W-:-:S04]  /*22b30*/  SHF.R.U32.HI R4, RZ, 0x5, R4 ;  /* 0x00000005ff047819 */ /* 0x001fc80000011604 */
[----:B------:R-:W-:-:S05]  /*22b40*/  LOP3.LUT R4, R4, 0x3, RZ, 0xc0, !PT ;  /* 0x0000000304047812 */ /* 0x000fca00078ec0ff */
[----:B------:R0:W2:Y:S02]  /*22b50*/  SHFL.IDX PT, R14, R4, RZ, 0x1f ;  /* 0x00001fff040e7589 */ /* 0x0000a400000e0000 */
.L_x_1025:
[----:B0-----:R-:W3:Y:S01]  /*22b60*/  LDL.LU R4, [R1+0x4] ;  /* 0x0000040001047983 */ /* 0x001ee20000300800 */
[----:B------:R-:W-:Y:S02]  /*22b70*/  PLOP3.LUT P1, PT, PT, PT, PT, 0x8, 0x0 ;  /* 0x000000000000781c */ /* 0x000fe40003f2e170 */
[----:B--2---:R-:W-:Y:S01]  /*22b80*/  ISETP.NE.AND P0, PT, R14, RZ, PT ;  /* 0x000000ff0e00720c */ /* 0x004fe20003f05270 */
[----:B------:R0:W-:Y:S01]  /*22b90*/  STL [R1], R0 ;  /* 0x0000000001007387 */ /* 0x0001e20000100800 */
[----:B---3--:R-:W-:-:S09]  /*22ba0*/  LOP3.LUT R4, R4, 0xfffffffe, RZ, 0xc0, !PT ;  /* 0xfffffffe04047812 */ /* 0x008fd200078ec0ff */
[----:B------:R-:W-:-:S05]  /*22bb0*/  @P1 LOP3.LUT R4, R4, 0x1, RZ, 0xfc, !PT ;  /* 0x0000000104041812 */ /* 0x000fca00078efcff */
[----:B------:R0:W-:Y:S01]  /*22bc0*/  STL [R1+0x4], R4 ;  /* 0x0000040401007387 */ /* 0x0001e20000100800 */
[----:B------:R-:W-:Y:S05]  /*22bd0*/  @P0 BRA `(.L_x_880) ;  /* 0x00000004003c0947 */ /* 0x000fea0003800000 */
[----:B------:R-:W-:-:S03]  /*22be0*/  UMOV UR4, 0xffffffff ;  /* 0xffffffff00047882 */ /* 0x000fc60000000000 */
[----:B------:R-:W-:Y:S05]  /*22bf0*/  BRA.DIV UR4, `(.L_x_881) ;  /* 0x00000056047c7947 */ /* 0x000fea000b800000 */
[----:B------:R-:W-:-:S13]  /*22c00*/  ELECT P6, URZ, PT ;  /* 0x00000000003f782f */ /* 0x000fda00038c0000 */
.L_x_1028:
[----:B------:R-:W-:Y:S05]  /*22c10*/  @!P6 BRA `(.L_x_880) ;  /* 0x00000004002ce947 */ /* 0x000fea0003800000 */
[----:B------:R2:W-:Y:S01]  /*22c20*/  STL [R1+0x18], R9 ;  /* 0x0000180901007387 */ /* 0x0005e20000100800 */
[----:B------:R-:W-:-:S04]  /*22c30*/  ISETP.NE.U32.AND P0, PT, R2, RZ, PT ;  /* 0x000000ff0200720c */ /* 0x000fc80003f05070 */
[----:B------:R-:W-:-:S13]  /*22c40*/  ISETP.NE.AND.EX P0, PT, R3, RZ, PT, P0 ;  /* 0x000000ff0300720c */ /* 0x000fda0003f05300 */
[----:B--2---:R-:W-:Y:S05]  /*22c50*/  @!P0 BRA `(.L_x_882) ;  /* 0x0000000000548947 */ /* 0x004fea0003800000 */
[----:B------:R-:W2:Y:S01]  /*22c60*/  LDC R6, c[0x0][0x43c] ;  /* 0x00010f00ff067b82 */ /* 0x000ea20000000800 */
[----:B0-----:R-:W-:Y:S01]  /*22c70*/  IMAD.MOV.U32 R0, RZ, RZ, R9 ;  /* 0x000000ffff007224 */ /* 0x001fe200078e0009 */
[----:B------:R-:W-:Y:S01]  /*22c80*/  ULDC.64 UR4, c[0x0][0x428] ;  /* 0x00010a0000047ab9 */ /* 0x000fe20000000a00 */
[----:B------:R-:W-:Y:S01]  /*22c90*/  ULDC.64 UR6, c[0x0][0x208] ;  /* 0x0000820000067ab9 */ /* 0x000fe20000000a00 */
[----:B--2---:R-:W-:-:S13]  /*22ca0*/  ISETP.NE.AND P0, PT, R6, 0x1, PT ;  /* 0x000000010600780c */ /* 0x004fda0003f05270 */
[----:B------:R-:W0:Y:S02]  /*22cb0*/  @P0 LDC.64 R4, c[0x0][0x440] ;  /* 0x00011000ff040b82 */ /* 0x000e240000000a00 */
[----:B0-----:R-:W-:-:S05]  /*22cc0*/  @P0 IMAD.HI.U32 R4, R9, R4, RZ ;  /* 0x0000000409040227 */ /* 0x001fca00078e00ff */
[----:B------:R-:W-:-:S04]  /*22cd0*/  @P0 SHF.R.U32.HI R0, RZ, R5, R4 ;  /* 0x00000005ff000219 */ /* 0x000fc80000011604 */
[--C-:B------:R-:W-:Y:S01]  /*22ce0*/  SHF.R.S32.HI R5, RZ, 0x1f, R0.reuse ;  /* 0x0000001fff057819 */ /* 0x100fe20000011400 */
[----:B------:R-:W-:-:S04]  /*22cf0*/  IMAD.MOV R4, RZ, RZ, -R0 ;  /* 0x000000ffff047224 */ /* 0x000fc800078e0a00 */
[----:B------:R-:W-:Y:S02]  /*22d00*/  IMAD R6, R6, R4, R9 ;  /* 0x0000000406067224 */ /* 0x000fe400078e0209 */
[----:B------:R-:W-:-:S03]  /*22d10*/  IMAD.MOV.U32 R4, RZ, RZ, R0 ;  /* 0x000000ffff047224 */ /* 0x000fc600078e0000 */
[----:B------:R0:W-:Y:S01]  /*22d20*/  STL [R1+0x18], R6 ;  /* 0x0000180601007387 */ /* 0x0001e20000100800 */
[----:B------:R-:W-:-:S03]  /*22d30*/  IMAD.WIDE.U32 R4, R7, UR4, R4 ;  /* 0x0000000407047c25 */ /* 0x000fc6000f8e0004 */
[----:B------:R-:W-:Y:S01]  /*22d40*/  LEA R2, P0, R4, R2, 0x2 ;  /* 0x0000000204027211 */ /* 0x000fe200078010ff */
[----:B0-----:R-:W-:-:S04]  /*22d50*/  IMAD R6, R8, UR4, RZ ;  /* 0x0000000408067c24 */ /* 0x001fc8000f8e02ff */
[----:B------:R-:W-:-:S05]  /*22d60*/  IMAD R0, R7, UR5, R6 ;  /* 0x0000000507007c24 */ /* 0x000fca000f8e0206 */
[----:B------:R-:W-:-:S04]  /*22d70*/  IADD3 R0, R5, R0, RZ ;  /* 0x0000000005007210 */ /* 0x000fc80007ffe0ff */
[----:B------:R-:W-:-:S05]  /*22d80*/  LEA.HI.X R3, R4, R3, R0, 0x2, P0 ;  /* 0x0000000304037211 */ /* 0x000fca00000f1400 */
[----:B------:R-:W2:Y:S04]  /*22d90*/  LDG.E R0, desc[UR6][R2.64] ;  /* 0x0000000602007981 */ /* 0x000ea8000c1e1900 */
[----:B--2---:R2:W-:Y:S02]  /*22da0*/  STL [R1], R0 ;  /* 0x0000000001007387 */ /* 0x0045e40000100800 */
.L_x_882:
[----:B------:R-:W3:Y:S04]  /*22db0*/  LDL R7, [R1+0x8] ;  /* 0x0000080001077983 */ /* 0x000ee80000100800 */
[----:B0-2---:R-:W3:Y:S04]  /*22dc0*/  LDL R0, [R1+0xc] ;  /* 0x00000c0001007983 */ /* 0x005ee80000100800 */
[----:B------:R-:W2:Y:S01]  /*22dd0*/  LDL R2, [R1+0x14] ;  /* 0x0000140001027983 */ /* 0x000ea20000100800 */
[----:B---3--:R-:W-:Y:S01]  /*22de0*/  IMAD R0, R0, 0x8, R7 ;  /* 0x0000000800007824 */ /* 0x008fe200078e0207 */
[----:B--2---:R-:W-:-:S04]  /*22df0*/  SHF.L.U32 R2, R2, 0x1f, RZ ;  /* 0x0000001f02027819 */ /* 0x004fc800000006ff */
[----:B------:R-:W0:Y:S02]  /*22e00*/  SYNCS.PHASECHK.TRANS64.TRYWAIT P0, [R0+URZ+0x34840], R2 ;  /* 0x03484002000075a7 */ /* 0x000e24000800017f */
[----:B0-----:R-:W-:Y:S05]  /*22e10*/  @!P0 BRA `(.L_x_883) ;  /* 0x0000005400148947 */ /* 0x001fea0003800000 */
.L_x_1029:
[----:B------:R-:W2:Y:S02]  /*22e20*/  S2R R3, SR_TID.X ;  /* 0x0000000000037919 */ /* 0x000ea40000002100 */
[----:B--2---:R-:W-:-:S04]  /*22e30*/  LOP3.LUT R3, R3, 0x7f, RZ, 0xc0, !PT ;  /* 0x0000007f03037812 */ /* 0x004fc800078ec0ff */
[----:B------:R-:W-:-:S13]  /*22e40*/  ISETP.NE.AND P0, PT, R3, RZ, PT ;  /* 0x000000ff0300720c */ /* 0x000fda0003f05270 */
        /* <DEDUP_REMOVED lines=8> */
.L_x_884:
[----:B------:R-:W2:Y:S04]  /*22ed0*/  LDL R7, [R1+0x8] ;  /* 0x0000080001077983 */ /* 0x000ea80000100800 */
[----:B------:R-:W2:Y:S04]  /*22ee0*/  LDL R6, [R1+0xc] ;  /* 0x00000c0001067983 */ /* 0x000ea80000100800 */
[----:B------:R-:W3:Y:S04]  /*22ef0*/  LDL R5, [R1+0x18] ;  /* 0x0000180001057983 */ /* 0x000ee80000100800 */
[----:B------:R-:W4:Y:S04]  /*22f00*/  LDL R4, [R1+0x1c] ;  /* 0x00001c0001047983 */ /* 0x000f280000100800 */
[----:B------:R-:W5:Y:S04]  /*22f10*/  LDL R3, [R1] ;  /* 0x0000000001037983 */ /* 0x000f680000100800 */
[----:B0-----:R-:W5:Y:S01]  /*22f20*/  LDL.LU R2, [R1+0x4] ;  /* 0x0000040001027983 */ /* 0x001f620000300800 */
[----:B------:R-:W-:Y:S01]  /*22f30*/  R2UR UR9, R0 ;  /* 0x00000000000972ca */ /* 0x000fe200000e0000 */
[----:B------:R-:W-:Y:S01]  /*22f40*/  UIADD3 UR4, UP0, UR38, 0x370, URZ ;  /* 0x0000037026047890 */ /* 0x000fe2000ff1e03f */
[----:B------:R-:W-:Y:S01]  /*22f50*/  PLOP3.LUT P0, PT, PT, PT, PT, 0x80, 0x0 ;  /* 0x000000000000781c */ /* 0x000fe20003f0f070 */
[----:B------:R-:W-:Y:S01]  /*22f60*/  UMOV UR10, URZ ;  /* 0x0000003f000a7c82 */ /* 0x000fe20008000000 */
[----:B------:R-:W-:Y:S01]  /*22f70*/  R2UR UR12, R18 ;  /* 0x00000000120c72ca */ /* 0x000fe200000e0000 */
[----:B------:R-:W-:Y:S01]  /*22f80*/  UMOV UR7, 0x14f00000 ;  /* 0x14f0000000077882 */ /* 0x000fe20000000000 */
[----:B------:R-:W-:-:S07]  /*22f90*/  UMOV UR15, 0x40 ;  /* 0x00000040000f7882 */ /* 0x000fce0000000000 */
[----:B------:R-:W-:Y:S01]  /*22fa0*/  UIADD3 UR9, UR9, 0x34830, URZ ;  /* 0x0003483009097890 */ /* 0x000fe2000fffe03f */
[----:B--2---:R-:W-:Y:S01]  /*22fb0*/  IMAD R0, R6, 0xb000, R7 ;  /* 0x0000b00006007824 */ /* 0x004fe200078e0207 */
[----:B---3--:R-:W-:-:S04]  /*22fc0*/  R2UR UR11, R5 ;  /* 0x00000000050b72ca */ /* 0x008fc800000e0000 */
[----:B------:R-:W-:Y:S02]  /*22fd0*/  R2UR UR6, R0 ;  /* 0x00000000000672ca */ /* 0x000fe400000e0000 */
[----:B----4-:R-:W-:Y:S02]  /*22fe0*/  R2UR UR5, R4 ;  /* 0x00000000040572ca */ /* 0x010fe400000e0000 */
[----:B-----5:R-:W-:Y:S02]  /*22ff0*/  R2UR UR13, R3 ;  /* 0x00000000030d72ca */ /* 0x020fe400000e0000 */
[----:B------:R-:W-:-:S07]  /*23000*/  LOP3.LUT R2, R2, 0xfffffffe, RZ, 0xc0, !PT ;  /* 0xfffffffe02027812 */ /* 0x000fce00078ec0ff */
[----:B------:R-:W-:Y:S01]  /*23010*/  UIADD3 UR8, UR6, 0x1e400, URZ ;  /* 0x0001e40006087890 */ /* 0x000fe2000fffe03f */
[----:B------:R-:W-:Y:S01]  /*23020*/  @P0 LOP3.LUT R2, R2, 0x1, RZ, 0xfc, !PT ;  /* 0x0000000102020812 */ /* 0x000fe200078efcff */
[----:B------:R-:W-:Y:S02]  /*23030*/  UIMAD UR11, UR11, 0xb0, UR5 ;  /* 0x000000b00b0b78a4 */ /* 0x000fe4000f8e0205 */
[----:B------:R-:W-:Y:S02]  /*23040*/  UIADD3.X UR5, URZ, UR39, URZ, UP0, !UPT ;  /* 0x000000273f057290 */ /* 0x000fe400087fe43f */
[----:B------:R-:W-:Y:S01]  /*23050*/  UIADD3 UR14, UR6, 0x23c00, URZ ;  /* 0x00023c00060e7890 */ /* 0x000fe2000fffe03f */
[----:B------:R2:W-:Y:S02]  /*23060*/  STL [R1+0x4], R2 ;  /* 0x0000040201007387 */ /* 0x0005e40000100800 */
[----:B------:R-:W-:-:S04]  /*23070*/  UMOV UR6, 0x0 ;  /* 0x0000000000067882 */ /* 0x000fc80000000000 */
[----:B------:R0:W-:Y:S02]  /*23080*/  UTMALDG.4D [UR8], [UR4], desc[UR6] ;  /* 0x00000608040075b4 */ /* 0x0001e40008019000 */
[----:B0-----:R-:W-:Y:S01]  /*23090*/  UMOV UR8, UR14 ;  /* 0x0000000e00087c82 */ /* 0x001fe20008000000 */
[----:B------:R-:W-:Y:S02]  /*230a0*/  UMOV UR10, UR15 ;  /* 0x0000000f000a7c82 */ /* 0x000fe40008000000 */
[----:B------:R2:W-:Y:S02]  /*230b0*/  UTMALDG.4D [UR8], [UR4], desc[UR6] ;  /* 0x00000608040075b4 */ /* 0x0005e40008019000 */
[----:B--2---:R-:W-:Y:S01]  /*230c0*/  NOP ;  /* 0x0000000000007918 */ /* 0x004fe20000000000 */
.L_x_880:
[----:B------:R-:W2:Y:S04]  /*230d0*/  LDL R2, [R1+0x8] ;  /* 0x0000080001027983 */ /* 0x000ea80000100800 */
[----:B------:R-:W3:Y:S04]  /*230e0*/  LDL.LU R3, [R1+0x40] ;  /* 0x0000400001037983 */ /* 0x000ee80000300800 */
[----:B------:R-:W4:Y:S04]  /*230f0*/  LDL.LU R5, [R1+0x30] ;  /* 0x0000300001057983 */ /* 0x000f280000300800 */
[----:B0-----:R-:W5:Y:S01]  /*23100*/  LDL.LU R4, [R1+0x44] ;  /* 0x0000440001047983 */ /* 0x001f620000300800 */
[----:B------:R-:W-:Y:S05]  /*23110*/  WARPSYNC.ALL ;  /* 0x0000000000007948 */ /* 0x000fea0003800000 */
[----:B------:R-:W-:Y:S01]  /*23120*/  ULDC.64 UR4, c[0x0][0x298] ;  /* 0x0000a60000047ab9 */ /* 0x000fe20000000a00 */
[----:B------:R-:W-:Y:S01]  /*23130*/  ULDC.64 UR6, c[0x0][0xa00] ;  /* 0x0002800000067ab9 */ /* 0x000fe20000000a00 */
[----:B------:R-:W-:Y:S01]  /*23140*/  BSSY B6, `(.L_x_885) ;  /* 0x0000024000067945 */ /* 0x000fe20003800000 */
[----:B------:R-:W-:Y:S01]  /*23150*/  BAR.SYNC.DEFER_BLOCKING 0x8, 0x180 ;  /* 0x0206000000007b1d */ /* 0x000fe20000010000 */
[----:B------:R-:W-:-:S04]  /*23160*/  ISETP.NE.U32.AND P0, PT, RZ, UR6, PT ;  /* 0x00000006ff007c0c */ /* 0x000fc8000bf05070 */
[----:B------:R-:W-:Y:S01]  /*23170*/  ISETP.NE.AND.EX P0, PT, RZ, UR7, PT, P0 ;  /* 0x00000007ff007c0c */ /* 0x000fe2000bf05300 */
[----:B--2---:R-:W-:Y:S01]  /*23180*/  VIADD R2, R2, 0x16400 ;  /* 0x0001640002027836 */ /* 0x004fe20000000000 */
[----:B---3--:R-:W-:-:S04]  /*23190*/  SHF.R.S32.HI R0, RZ, 0x1f, R3 ;  /* 0x0000001fff007819 */ /* 0x008fc80000011403 */
        /* <DEDUP_REMOVED lines=9> */
[----:B0-----:R-:W-:Y:S02]  /*23230*/  IADD3 R2, R3, R0, RZ ;  /* 0x0000000003027210 */ /* 0x001fe40007ffe0ff */
        /* <DEDUP_REMOVED lines=10> */
[----:B------:R-:W0:Y:S01]  /*232e0*/  LDC.64 R2, c[0x4][R2] ;  /* 0x0100000002027b82 */ /* 0x000e220000000a00 */
[----:B------:R-:W-:Y:S01]  /*232f0*/  IMAD.U32 R5, RZ, RZ, UR5 ;  /* 0x00000005ff057e24 */ /* 0x000fe2000f8e00ff */
[----:B------:R-:W-:Y:S01]  /*23300*/  MOV R12, 0x1 ;  /* 0x00000001000c7802 */ /* 0x000fe20000000f00 */
[----:B------:R-:W-:Y:S02]  /*23310*/  IMAD.U32 R6, RZ, RZ, UR6 ;  /* 0x00000006ff067e24 */ /* 0x000fe4000f8e00ff */
[----:B------:R-:W-:-:S02]  /*23320*/  IMAD.U32 R10, RZ, RZ, UR8 ;  /* 0x00000008ff0a7e24 */ /* 0x000fc4000f8e00ff */
[----:B------:R-:W-:Y:S02]  /*23330*/  IMAD.U32 R11, RZ, RZ, UR9 ;  /* 0x00000009ff0b7e24 */ /* 0x000fe4000f8e00ff */
[----:B------:R-:W-:Y:S02]  /*23340*/  IMAD.MOV.U32 R8, RZ, RZ, 0x70 ;  /* 0x00000070ff087424 */ /* 0x000fe400078e00ff */
[----:B------:R-:W-:-:S07]  /*23350*/  IMAD.MOV.U32 R13, RZ, RZ, RZ ;  /* 0x000000ffff0d7224 */ /* 0x000fce00078e00ff */
[----:B------:R-:W-:-:S07]  /*23360*/  LEPC R20, `(.L_x_886) ;  /* 0x000000001014794e */ /* 0x000fce0000000000 */
[----:B01----:R-:W-:Y:S05]  /*23370*/  CALL.ABS.NOINC R2 ;  /* 0x0000000002007343 */ /* 0x003fea0003c00000 */
.L_x_886:
[----:B------:R-:W-:Y:S05]  /*23380*/  BSYNC B6 ;  /* 0x0000000000067941 */ /* 0x000fea0003800000 */
.L_x_885:
[----:B------:R-:W3:Y:S01]  /*23390*/  LDL.LU R6, [R1+0x40] ;  /* 0x0000400001067983 */ /* 0x000ee20000300800 */
[----:B------:R-:W-:Y:S01]  /*233a0*/  ULDC.64 UR4, c[0x0][0x2d8] ;  /* 0x0000b60000047ab9 */ /* 0x000fe20000000a00 */
[----:B------:R-:W0:Y:S01]  /*233b0*/  LDC R7, c[0x0][0x448] ;  /* 0x00011200ff077b82 */ /* 0x000e220000000800 */
[----:B------:R-:W-:Y:S01]  /*233c0*/  IMAD.SHL.U32 R17, R17, 0x80, RZ ;  /* 0x0000008011117824 */ /* 0x000fe200078e00ff */
[----:B--2---:R-:W3:Y:S01]  /*233d0*/  LDL.LU.64 R2, [R1+0x48] ;  /* 0x0000480001027983 */ /* 0x004ee20000300a00 */
[----:B------:R-:W-:-:S03]  /*233e0*/  ULDC.64 UR6, c[0x0][0x280] ;  /* 0x0000a00000067ab9 */ /* 0x000fc60000000a00 */
[----:B------:R-:W2:Y:S04]  /*233f0*/  LDL.LU R0, [R1+0x44] ;  /* 0x0000440001007983 */ /* 0x000ea80000300800 */
[----:B------:R-:W4:Y:S04]  /*23400*/  LDL.LU R5, [R1+0x5c] ;  /* 0x00005c0001057983 */ /* 0x000f280000300800 */
[----:B------:R-:W4:Y:S04]  /*23410*/  LDL.LU R4, [R1+0x30] ;  /* 0x0000300001047983 */ /* 0x000f280000300800 */
[----:B------:R0:W5:Y:S01]  /*23420*/  LDL R9, [R1+0x2c] ;  /* 0x00002c0001097983 */ /* 0x0001620000100800 */
[----:B------:R-:W1:Y:S01]  /*23430*/  S2R R8, SR_TID.X ;  /* 0x0000000000087919 */ /* 0x000e620000002100 */
[----:B0-----:R-:W-:Y:S01]  /*23440*/  ISETP.NE.AND P0, PT, R7, 0x1, PT ;  /* 0x000000010700780c */ /* 0x001fe20003f05270 */
[----:B------:R-:W0:Y:S01]  /*23450*/  S2R R10, SR_TID.X ;  /* 0x00000000000a7919 */ /* 0x000e220000002100 */
[----:B-1----:R-:W-:-:S02]  /*23460*/  IMAD.SHL.U32 R8, R8, 0x8, RZ ;  /* 0x0000000808087824 */ /* 0x002fc400078e00ff */
[----:B0-----:R-:W-:-:S03]  /*23470*/  IMAD.SHL.U32 R10, R10, 0x8, RZ ;  /* 0x000000080a0a7824 */ /* 0x001fc600078e00ff */
[----:B------:R-:W-:Y:S02]  /*23480*/  LOP3.LUT R8, R8, 0x38, RZ, 0xc0, !PT ;  /* 0x0000003808087812 */ /* 0x000fe400078ec0ff */
[----:B------:R-:W-:Y:S02]  /*23490*/  LOP3.LUT R10, R10, 0x38, RZ, 0xc0, !PT ;  /* 0x000000380a0a7812 */ /* 0x000fe400078ec0ff */
[----:B------:R-:W-:Y:S01]  /*234a0*/  LOP3.LUT R8, R8, 0x40, RZ, 0xfc, !PT ;  /* 0x0000004008087812 */ /* 0x000fe200078efcff */
[----:B---3--:R-:W-:Y:S02]  /*234b0*/  IMAD.MOV.U32 R3, RZ, RZ, R6 ;  /* 0x000000ffff037224 */ /* 0x008fe400078e0006 */
[----:B------:R-:W0:Y:S01]  /*234c0*/  @P0 LDC R6, c[0x0][0x450] ;  /* 0x00011400ff060b82 */ /* 0x000e220000000800 */
[----:B--2---:R-:W-:Y:S02]  /*234d0*/  IMAD R0, R0, UR4, RZ ;  /* 0x0000000400007c24 */ /* 0x004fe4000f8e02ff */
[----:B------:R-:W-:-:S04]  /*234e0*/  IMAD.WIDE.U32 R2, R18, UR4, R2 ;  /* 0x0000000412027c25 */ /* 0x000fc8000f8e0002 */
[----:B------:R-:W-:Y:S01]  /*234f0*/  IMAD R0, R18, UR5, R0 ;  /* 0x0000000512007c24 */ /* 0x000fe2000f8e0200 */
[----:B------:R-:W-:-:S03]  /*23500*/  ULDC.64 UR4, c[0x0][0x2e0] ;  /* 0x0000b80000047ab9 */ /* 0x000fc60000000a00 */
[----:B------:R-:W-:Y:S02]  /*23510*/  IMAD.IADD R3, R3, 0x1, R0 ;  /* 0x0000000103037824 */ /* 0x000fe400078e0200 */
[----:B----4-:R-:W-:Y:S02]  /*23520*/  IMAD R0, R5, UR4, RZ ;  /* 0x0000000405007c24 */ /* 0x010fe4000f8e02ff */
[----:B------:R-:W-:-:S04]  /*23530*/  IMAD.WIDE.U32 R2, R4, UR4, R2 ;  /* 0x0000000404027c25 */ /* 0x000fc8000f8e0002 */
[----:B------:R-:W-:Y:S01]  /*23540*/  IMAD R0, R4, UR5, R0 ;  /* 0x0000000504007c24 */ /* 0x000fe2000f8e0200 */
[----:B------:R-:W-:Y:S01]  /*23550*/  ULDC.64 UR4, c[0x0][0x2d0] ;  /* 0x0000b40000047ab9 */ /* 0x000fe20000000a00 */
[----:B------:R-:W1:Y:S03]  /*23560*/  S2R R4, SR_TID.X ;  /* 0x0000000000047919 */ /* 0x000e660000002100 */
[----:B------:R-:W-:Y:S02]  /*23570*/  IADD3 R3, R3, R0, RZ ;  /* 0x0000000003037210 */ /* 0x000fe40007ffe0ff */
[----:B-1----:R-:W-:-:S04]  /*23580*/  LOP3.LUT R4, R4, 0x7f, RZ, 0xc0, !PT ;  /* 0x0000007f04047812 */ /* 0x002fc800078ec0ff */
[----:B------:R-:W-:Y:S02]  /*23590*/  SHF.R.U32.HI R5, RZ, 0x3, R4 ;  /* 0x00000003ff057819 */ /* 0x000fe40000011604 */
[----:B------:R-:W1:Y:S02]  /*235a0*/  S2R R4, SR_TID.X ;  /* 0x0000000000047919 */ /* 0x000e640000002100 */
[----:B-1----:R-:W-:-:S05]  /*235b0*/  IMAD.SHL.U32 R4, R4, 0x10, RZ ;  /* 0x0000001004047824 */ /* 0x002fca00078e00ff */
[----:B------:R-:W-:Y:S02]  /*235c0*/  LOP3.LUT R4, R5, 0x70, R4, 0xf8, !PT ;  /* 0x0000007005047812 */ /* 0x000fe400078ef804 */
[----:B------:R-:W1:Y:S02]  /*235d0*/  @P0 LDC R5, c[0x0][0x44c] ;  /* 0x00011300ff050b82 */ /* 0x000e640000000800 */
[----:B------:R-:W-:-:S05]  /*235e0*/  LOP3.LUT R4, R4, R17, RZ, 0xfc, !PT ;  /* 0x0000001104047212 */ /* 0x000fca00078efcff */
[----:B------:R-:W-:Y:S02]  /*235f0*/  IMAD.MOV.U32 R0, RZ, RZ, R4 ;  /* 0x000000ffff007224 */ /* 0x000fe400078e0004 */
[----:B-1----:R-:W-:-:S05]  /*23600*/  @P0 IMAD.HI.U32 R5, R4, R5, RZ ;  /* 0x0000000504050227 */ /* 0x002fca00078e00ff */
[----:B0-----:R-:W-:-:S04]  /*23610*/  @P0 SHF.R.U32.HI R0, RZ, R6, R5 ;  /* 0x00000006ff000219 */ /* 0x001fc80000011605 */
[C---:B------:R-:W-:Y:S01]  /*23620*/  IADD3 R5, -R0.reuse, RZ, RZ ;  /* 0x000000ff00057210 */ /* 0x040fe20007ffe1ff */
        /* <DEDUP_REMOVED lines=13> */
[----:B------:R-:W-:Y:S02]  /*23700*/  LEA R4, P2, R2, UR6, 0x1 ;  /* 0x0000000602047c11 */ /* 0x000fe4000f8408ff */
[----:B------:R-:W-:Y:S02]  /*23710*/  ISETP.GE.AND P1, PT, R8, UR4, PT ;  /* 0x0000000408007c0c */ /* 0x000fe4000bf26270 */
[----:B------:R-:W-:Y:S01]  /*23720*/  IADD3 R0, R3, R0, RZ ;  /* 0x0000000003007210 */ /* 0x000fe20007ffe0ff */
[----:B------:R-:W-:-:S03]  /*23730*/  UMOV UR4, 0xffffffff ;  /* 0xffffffff00047882 */ /* 0x000fc60000000000 */
[----:B------:R-:W-:Y:S01]  /*23740*/  LEA.HI.X R3, R2, UR7, R0, 0x1, P2 ;  /* 0x0000000702037c11 */ /* 0x000fe200090f0c00 */
[----:B------:R-:W-:Y:S06]  /*23750*/  BRA.DIV UR4, `(.L_x_887) ;  /* 0x0000004a04d87947 */ /* 0x000fec000b800000 */
[----:B------:R-:W0:Y:S02]  /*23760*/  S2R R6, SR_TID.X ;  /* 0x0000000000067919 */ /* 0x000e240000002100 */
[----:B0-----:R-:W-:-:S04]  /*23770*/  LOP3.LUT R6, R6, 0x7f, RZ, 0xc0, !PT ;  /* 0x0000007f06067812 */ /* 0x001fc800078ec0ff */
[----:B------:R-:W-:Y:S02]  /*23780*/  SHF.R.U32.HI R8, RZ, 0x3, R6 ;  /* 0x00000003ff087819 */ /* 0x000fe40000011606 */
[----:B------:R-:W2:Y:S01]  /*23790*/  LDL.LU R6, [R1+0x54] ;  /* 0x0000540001067983 */ /* 0x000ea20000300800 */
[----:B------:R-:W-:Y:S02]  /*237a0*/  ULDC.64 UR4, c[0x0][0x208] ;  /* 0x0000820000047ab9 */ /* 0x000fe40000000a00 */
[----:B------:R-:W-:Y:S02]  /*237b0*/  IMAD.IADD R0, R8, 0x1, R17 ;  /* 0x0000000108007824 */ /* 0x000fe400078e0211 */
[----:B------:R-:W-:Y:S02]  /*237c0*/  SHFL.IDX PT, R8, R3, 0x1, 0x181f ;  /* 0x00381f0003087f89 */ /* 0x000fe400000e0000 */
[----:B------:R-:W-:Y:S02]  /*237d0*/  VIADD R5, R0, 0x10 ;  /* 0x0000001000057836 */ /* 0x000fe40000000000 */
[----:B--2---:R-:W-:-:S02]  /*237e0*/  IMAD R2, R6, R7, RZ ;  /* 0x0000000706027224 */ /* 0x004fc400078e02ff */
[----:B------:R-:W0:Y:S03]  /*237f0*/  SHFL.IDX PT, R7, R4, RZ, 0x181f ;  /* 0x00181fff04077589 */ /* 0x000e2600000e0000 */
[-C--:B------:R-:W-:Y:S01]  /*23800*/  ISETP.GE.AND P4, PT, R0, R2.reuse, PT ;  /* 0x000000020000720c */ /* 0x080fe20003f86270 */
[----:B------:R-:W1:Y:S01]  /*23810*/  SHFL.IDX PT, R6, R3, RZ, 0x181f ;  /* 0x00181fff03067589 */ /* 0x000e6200000e0000 */
[----:B------:R-:W-:-:S03]  /*23820*/  ISETP.GE.AND P2, PT, R5, R2, PT ;  /* 0x000000020500720c */ /* 0x000fc60003f46270 */
[----:B------:R-:W2:Y:S08]  /*23830*/  SHFL.IDX PT, R5, R4, 0x1, 0x181f ;  /* 0x00381f0004057f89 */ /* 0x000eb000000e0000 */
[----:B0-----:R-:W-:-:S05]  /*23840*/  @!P4 LEA R7, P3, R10, R7, 0x1 ;  /* 0x000000070a07c211 */ /* 0x001fca00078608ff */
[----:B-1----:R-:W-:-:S05]  /*23850*/  @!P4 IMAD.X R6, RZ, RZ, R6, P3 ;  /* 0x000000ffff06c224 */ /* 0x002fca00018e0606 */
[----:B------:R-:W-:-:S04]  /*23860*/  @!P4 LOP3.LUT R7, R7, R6, RZ, 0x3c, !PT ;  /* 0x000000060707c212 */ /* 0x000fc800078e3cff */
[----:B------:R-:W-:-:S04]  /*23870*/  @!P4 LOP3.LUT R6, R7, R6, RZ, 0x3c, !PT ;  /* 0x000000060706c212 */ /* 0x000fc800078e3cff */
[----:B------:R-:W-:-:S05]  /*23880*/  @!P4 LOP3.LUT R7, R7, R6, RZ, 0x3c, !PT ;  /* 0x000000060707c212 */ /* 0x000fca00078e3cff */
[----:B-----5:R-:W-:Y:S04]  /*23890*/  @!P4 LDGSTS.E.BYPASS.LTC128B.128 [R9+0x16400], desc[UR4][R6.64], !P0 ;  /* 0x164000000609cfae */ /* 0x020fe8000c101d44 */
[----:B------:R2:W-:Y:S02]  /*238a0*/  @!P4 LDGSTS.E.BYPASS.LTC128B.128 [R9+0x1a400], desc[UR4][R6.64+0x80], !P1 ;  /* 0x1a4000800609cfae */ /* 0x0005e4000c901d44 */
[----:B--2---:R-:W-:Y:S01]  /*238b0*/  @!P2 LEA R7, P3, R10, R5, 0x1 ;  /* 0x000000050a07a211 */ /* 0x004fe200078608ff */
[----:B------:R-:W-:-:S03]  /*238c0*/  VIADD R5, R0, 0x20 ;  /* 0x0000002000057836 */ /* 0x000fc60000000000 */
[----:B------:R-:W-:-:S04]  /*238d0*/  @!P2 IADD3.X R6, RZ, R8, RZ, P3, !PT ;  /* 0x00000008ff06a210 */ /* 0x000fc80001ffe4ff */
        /* <DEDUP_REMOVED lines=51> */
[----:B------:R-:W-:Y:S02]  /*23c10*/  @!P2 MOV R6, R5 ;  /* 0x000000050006a202 */ /* 0x000fe40000000f00 */
[----:B------:R0:W1:Y:S04]  /*23c20*/  SHFL.IDX PT, R5, R3, 0x7, 0x181f ;  /* 0x00f81f0003057f89 */ /* 0x00006800000e0000 */
[----:B------:R0:W-:Y:S04]  /*23c30*/  @!P2 LDGSTS.E.BYPASS.LTC128B.128 [R9+0x19400], desc[UR4][R6.64], !P0 ;  /* 0x194000000609afae */ /* 0x0001e8000c101d44 */
[----:B------:R0:W-:Y:S04]  /*23c40*/  @!P2 LDGSTS.E.BYPASS.LTC128B.128 [R9+0x1d400], desc[UR4][R6.64+0x80], !P1 ;  /* 0x1d4000800609afae */ /* 0x0001e8000c901d44 */
[----:B------:R0:W2:Y:S02]  /*23c50*/  SHFL.IDX PT, R3, R4, 0x7, 0x181f ;  /* 0x00f81f0004037f89 */ /* 0x0000a400000e0000 */
.L_x_1046:
[----:B------:R-:W-:Y:S01]  /*23c60*/  VIADD R0, R0, 0x70 ;  /* 0x0000007000007836 */ /* 0x000fe20000000000 */
[----:B------:R-:W-:Y:S04]  /*23c70*/  BSSY B0, `(.L_x_888) ;  /* 0x000000b000007945 */ /* 0x000fe80003800000 */
[----:B------:R-:W-:-:S13]  /*23c80*/  ISETP.GE.AND P2, PT, R0, R2, PT ;  /* 0x000000020000720c */ /* 0x000fda0003f46270 */
[----:B------:R-:W-:Y:S05]  /*23c90*/  @P2 BRA `(.L_x_889) ;  /* 0x0000000000202947 */ /* 0x000fea0003800000 */
[----:B--2---:R-:W-:Y:S01]  /*23ca0*/  LEA R2, P2, R10, R3, 0x1 ;  /* 0x000000030a027211 */ /* 0x004fe200078408ff */
[----:B------:R-:W-:-:S04]  /*23cb0*/  ULDC.64 UR4, c[0x0][0x208] ;  /* 0x0000820000047ab9 */ /* 0x000fc80000000a00 */
[----:B01----:R-:W-:-:S05]  /*23cc0*/  IMAD.X R3, RZ, RZ, R5, P2 ;  /* 0x000000ffff037224 */ /* 0x003fca00010e0605 */
[----:B------:R-:W-:Y:S01]  /*23cd0*/  @!PT LDS RZ, [RZ] ;  /* 0x00000000fffff984 */ /* 0x000fe20000000800 */
[----:B------:R-:W-:Y:S01]  /*23ce0*/  @!PT LDS RZ, [RZ] ;  /* 0x00000000fffff984 */ /* 0x000fe20000000800 */
[----:B------:R-:W-:Y:S01]  /*23cf0*/  @!PT LDS RZ, [RZ] ;  /* 0x00000000fffff984 */ /* 0x000fe20000000800 */
[----:B------:R3:W-:Y:S04]  /*23d00*/  LDGSTS.E.BYPASS.LTC128B.128 [R9+0x19c00], desc[UR4][R2.64], !P0 ;  /* 0x19c0000002097fae */ /* 0x0007e8000c101d44 */
[----:B------:R3:W-:Y:S02]  /*23d10*/  LDGSTS.E.BYPASS.LTC128B.128 [R9+0x1dc00], desc[UR4][R2.64+0x80], !P1 ;  /* 0x1dc0008002097fae */ /* 0x0007e4000c901d44 */
.L_x_889:
[----:B------:R-:W-:Y:S05]  /*23d20*/  BSYNC B0 ;  /* 0x0000000000007941 */ /* 0x000fea0003800000 */
.L_x_888:
[----:B0--3--:R-:W3:Y:S01]  /*23d30*/  LDL R9, [R1+0x8] ;  /* 0x0000080001097983 */ /* 0x009ee20000100800 */
[----:B------:R-:W-:Y:S01]  /*23d40*/  PLOP3.LUT P0, PT, PT, PT, PT, 0x80, 0x0 ;  /* 0x000000000000781c */ /* 0x000fe20003f0f070 */
[----:B------:R-:W-:Y:S01]  /*23d50*/  NOP ;  /* 0x0000000000007918 */ /* 0x000fe20000000000 */
[----:B---3--:R-:W-:-:S11]  /*23d60*/  VIADD R10, R9, 0x34800 ;  /* 0x00034800090a7836 */ /* 0x008fd60000000000 */
.L_x_890:
[----:B------:R-:W3:Y:S01]  /*23d70*/  LDL R2, [R1+0x8] ;  /* 0x0000080001027983 */ /* 0x000ee20000100800 */
[----:B------:R-:W-:Y:S02]  /*23d80*/  PLOP3.LUT P1, PT, P1, P0, PT, 0xa2, 0x0 ;  /* 0x000000000000781c */ /* 0x000fe40000f21472 */
[----:B---3--:R-:W-:-:S08]  /*23d90*/  @P0 R2UR P1, UR4, R2 ;  /* 0x00000000020402ca */ /* 0x008fd00000020000 */
[----:B------:R-:W-:-:S05]  /*23da0*/  @P0 PLOP3.LUT P0, PT, P1, PT, PT, 0x80, 0x0 ;  /* 0x000000000000081c */ /* 0x000fca0000f0f070 */
[----:B------:R-:W-:Y:S01]  /*23db0*/  @!P1 SYNCS.ARRIVE.TRANS64.RED.A0T1 RZ, [UR4+0x34800], RZ ;  /* 0x034800ffffff99a7 */ /* 0x000fe20008200404 */
[----:B------:R-:W-:Y:S07]  /*23dc0*/  @!P1 ARRIVES.LDGSTSBAR.64.TRANSCNT [UR4+0x34800] ;  /* 0x03480000ff0099b0 */ /* 0x000fee0008000a84 */
[----:B------:R-:W-:Y:S05]  /*23dd0*/  @P0 BRA.U.ANY `(.L_x_890) ;  /* 0xfffffffd00e40947 */ /* 0x000fea000393ffff */
[----:B--2---:R-:W2:Y:S02]  /*23de0*/  LDL.LU R3, [R1+0x58] ;  /* 0x0000580001037983 */ /* 0x004ea40000300800 */
[----:B--2---:R-:W-:-:S04]  /*23df0*/  IADD3 R3, R3, 0x1, RZ ;  /* 0x0000000103037810 */ /* 0x004fc80007ffe0ff */
[----:B------:R-:W-:Y:S01]  /*23e00*/  LEA.HI R0, R3, R3, RZ, 0x1 ;  /* 0x0000000303007211 */ /* 0x000fe200078f08ff */
[----:B------:R0:W-:Y:S03]  /*23e10*/  STL [R1+0x58], R3 ;  /* 0x0000580301007387 */ /* 0x0001e60000100800 */
[----:B------:R-:W-:-:S05]  /*23e20*/  LOP3.LUT R0, R0, 0xfffffffe, RZ, 0xc0, !PT ;  /* 0xfffffffe00007812 */ /* 0x000fca00078ec0ff */
[----:B------:R-:W-:-:S05]  /*23e30*/  IMAD.IADD R0, R3, 0x1, -R0 ;  /* 0x0000000103007824 */ /* 0x000fca00078e0a00 */
[----:B------:R-:W-:Y:S01]  /*23e40*/  SHF.L.U32 R0, R0, 0x1f, RZ ;  /* 0x0000001f00007819 */ /* 0x000fe200000006ff */
[----:B------:R-:W-:Y:S01]  /*23e50*/  NOP ;  /* 0x0000000000007918 */ /* 0x000fe20000000000 */
[----:B------:R0:W-:Y:S01]  /*23e60*/  SYNCS.ARRIVE.TRANS64.A1T0 RZ, [R2+URZ+0x34800], RZ ;  /* 0x034800ff02ff79a7 */ /* 0x0001e2000810003f */
[----:B------:R-:W-:Y:S01]  /*23e70*/  BSSY B0, `(.L_x_891) ;  /* 0x0000003000007945 */ /* 0x000fe20003800000 */
[----:B------:R-:W2:Y:S03]  /*23e80*/  SYNCS.PHASECHK.TRANS64.TRYWAIT P0, [R2+URZ+0x34820], R0 ;  /* 0x03482000020075a7 */ /* 0x000ea6000800017f */
[----:B0-2---:R-:W-:Y:S05]  /*23e90*/  @!P0 BRA `(.L_x_892) ;  /* 0x0000004c00e08947 */ /* 0x005fea0003800000 */
.L_x_1047:
[----:B------:R-:W-:Y:S05]  /*23ea0*/  BSYNC B0 ;  /* 0x0000000000007941 */ /* 0x000fea0003800000 */
.L_x_891:
        /* <DEDUP_REMOVED lines=8> */
[----:B------:R-:W-:-:S04]  /*23f30*/  VIADDMNMX R8, R8, R0, 0xffffffff, !PT ;  /* 0xffffffff08087446 */ /* 0x000fc80007800100 */
[----:B------:R-:W-:-:S04]  /*23f40*/  IADD3 R0, R2, R8, RZ ;  /* 0x0000000802007210 */ /* 0x000fc80007ffe0ff */
        /* <DEDUP_REMOVED lines=8> */
[----:B--2---:R-:W-:Y:S01]  /*23fd0*/  LOP3.LUT P1, RZ, R4, 0x1, RZ, 0xc0, !PT ;  /* 0x0000000104ff7812 */ /* 0x004fe2000782c0ff */
        /* <DEDUP_REMOVED lines=12> */
[----:B-1----:R-:W0:Y:S01]  /*240a0*/  LDC R5, c[0x0][0x43c] ;  /* 0x00010f00ff057b82 */ /* 0x002e220000000800 */
[----:B------:R-:W-:Y:S02]  /*240b0*/  ULDC.64 UR6, c[0x0][0x428] ;  /* 0x00010a0000067ab9 */ /* 0x000fe40000000a00 */
[----:B------:R-:W3:Y:S01]  /*240c0*/  LDL R7, [R1+0x10] ;  /* 0x0000100001077983 */ /* 0x000ee20000100800 */
[----:B------:R-:W-:Y:S01]  /*240d0*/  ULDC.64 UR8, c[0x0][0x208] ;  /* 0x0000820000087ab9 */ /* 0x000fe20000000a00 */
[----:B0-----:R-:W-:-:S13]  /*240e0*/  ISETP.NE.AND P0, PT, R5, 0x1, PT ;  /* 0x000000010500780c */ /* 0x001fda0003f05270 */
[----:B------:R-:W0:Y:S02]  /*240f0*/  @P0 LDC.64 R2, c[0x0][0x440] ;  /* 0x00011000ff020b82 */ /* 0x000e240000000a00 */
[----:B0----5:R-:W-:-:S04]  /*24100*/  @P0 IMAD.HI.U32 R4, R0, R2, RZ ;  /* 0x0000000200040227 */ /* 0x021fc800078e00ff */
[----:B------:R-:W-:Y:S01]  /*24110*/  IMAD.MOV.U32 R2, RZ, RZ, R0 ;  /* 0x000000ffff027224 */ /* 0x000fe200078e0000 */
[----:B------:R-:W-:-:S04]  /*24120*/  @P0 SHF.R.U32.HI R2, RZ, R3, R4 ;  /* 0x00000003ff020219 */ /* 0x000fc80000011604 */
[----:B------:R-:W-:-:S05]  /*24130*/  IADD3 R3, -R2, RZ, RZ ;  /* 0x000000ff02037210 */ /* 0x000fca0007ffe1ff */
        /* <DEDUP_REMOVED lines=9> */
.L_x_899:
[----:B------:R-:W2:Y:S01]  /*241d0*/  LDL R2, [R1+0x8] ;  /* 0x0000080001027983 */ /* 0x000ea20000100800 */
[----:B------:R-:W-:Y:S01]  /*241e0*/  BSSY B3, `(.L_x_900) ;  /* 0x0000005000037945 */ /* 0x000fe20003800000 */
[----:B--2---:R-:W-:Y:S01]  /*241f0*/  IMAD R3, R6, 0x8, R2 ;  /* 0x0000000806037824 */ /* 0x004fe200078e0202 */
[----:B------:R-:W-:-:S04]  /*24200*/  SHF.L.U32 R2, R9, 0x1f, RZ ;  /* 0x0000001f09027819 */ /* 0x000fc800000006ff */
[----:B------:R-:W2:Y:S02]  /*24210*/  SYNCS.PHASECHK.TRANS64.TRYWAIT P0, [R3+URZ+0x34840], R2 ;  /* 0x03484002030075a7 */ /* 0x000ea4000800017f */
[----:B--2---:R-:W-:Y:S05]  /*24220*/  @!P0 BRA `(.L_x_901) ;  /* 0x0000004c00148947 */ /* 0x004fea0003800000 */
.L_x_1048:
[----:B------:R-:W-:Y:S05]  /*24230*/  BSYNC B3 ;  /* 0x0000000000037941 */ /* 0x000fea0003800000 */
.L_x_900:
[----:B01----:R-:W0:Y:S01]  /*24240*/  S2R R5, SR_TID.X ;  /* 0x0000000000057919 */ /* 0x003e220000002100 */
[----:B------:R-:W-:Y:S01]  /*24250*/  BSSY B3, `(.L_x_902) ;  /* 0x000000b000037945 */ /* 0x000fe20003800000 */
[----:B0-----:R-:W-:-:S04]  /*24260*/  LOP3.LUT R5, R5, 0x7f, RZ, 0xc0, !PT ;  /* 0x0000007f05057812 */ /* 0x001fc800078ec0ff */
[----:B------:R-:W-:-:S13]  /*24270*/  ISETP.NE.AND P1, PT, R5, RZ, PT ;  /* 0x000000ff0500720c */ /* 0x000fda0003f25270 */
[----:B------:R-:W-:Y:S05]  /*24280*/  @P1 BRA `(.L_x_903) ;  /* 0x00000000001c1947 */ /* 0x000fea0003800000 */
[----:B------:R-:W0:Y:S01]  /*24290*/  S2R R5, SR_TID.X ;  /* 0x0000000000057919 */ /* 0x000e220000002100 */
[----:B--2---:R-:W-:-:S04]  /*242a0*/  IMAD.MOV.U32 R2, RZ, RZ, 0xb000 ;  /* 0x0000b000ff027424 */ /* 0x004fc800078e00ff */
[----:B------:R1:W-:Y:S01]  /*242b0*/  SYNCS.ARRIVE.TRANS64 RZ, [R3+URZ+0x34830], R2 ;  /* 0x0348300203ff79a7 */ /* 0x0003e2000800003f */
[----:B0-----:R-:W-:-:S04]  /*242c0*/  LOP3.LUT R5, R5, 0x1f, RZ, 0xc0, !PT ;  /* 0x0000001f05057812 */ /* 0x001fc800078ec0ff */
[----:B------:R-:W-:-:S13]  /*242d0*/  ISETP.NE.AND P0, PT, R5, RZ, PT ;  /* 0x000000ff0500720c */ /* 0x000fda0003f05270 */
[----:B-1----:R-:W-:Y:S05]  /*242e0*/  @!P0 BRA `(.L_x_903) ;  /* 0x0000000000048947 */ /* 0x002fea0003800000 */
[----:B------:R-:W-:Y:S01]  /*242f0*/  BPT.TRAP 0x1 ;  /* 0x000000040000795c */ /* 0x000fe20000300000 */
.L_x_903:
[----:B------:R-:W-:Y:S05]  /*24300*/  BSYNC B3 ;  /* 0x0000000000037941 */ /* 0x000fea0003800000 */
.L_x_902:
[----:B------:R-:W3:Y:S04]  /*24310*/  LDL R5, [R1+0x8] ;  /* 0x0000080001057983 */ /* 0x000ee80000100800 */
[----:B--2---:R-:W2:Y:S01]  /*24320*/  LDL R2, [R1+0x1c] ;  /* 0x00001c0001027983 */ /* 0x004ea20000100800 */
[----:B------:R-:W-:Y:S01]  /*24330*/  MOV R11, RZ ;  /* 0x000000ff000b7202 */ /* 0x000fe20000000f00 */
[----:B------:R-:W-:Y:S01]  /*24340*/  UIADD3 UR4, UP0, UR38, 0x370, URZ ;  /* 0x0000037026047890 */ /* 0x000fe2000ff1e03f */
[----:B------:R-:W-:Y:S01]  /*24350*/  PLOP3.LUT P0, PT, PT, PT, PT, 0x80, 0x0 ;  /* 0x000000000000781c */ /* 0x000fe20003f0f070 */
[----:B------:R-:W-:Y:S01]  /*24360*/  VIADD R3, R3, 0x34830 ;  /* 0x0003483003037836 */ /* 0x000fe20000000000 */
[----:B------:R-:W-:Y:S01]  /*24370*/  R2UR UR10, R11 ;  /* 0x000000000b0a72ca */ /* 0x000fe200000e0000 */
[----:B------:R-:W-:Y:S01]  /*24380*/  UIADD3.X UR5, URZ, UR39, URZ, UP0, !UPT ;  /* 0x000000273f057290 */ /* 0x000fe200087fe43f */
[----:B------:R-:W-:Y:S01]  /*24390*/  UMOV UR6, 0x0 ;  /* 0x0000000000067882 */ /* 0x000fe20000000000 */
[----:B------:R-:W-:Y:S01]  /*243a0*/  UMOV UR7, 0x14f00000 ;  /* 0x14f0000000077882 */ /* 0x000fe20000000000 */
[----:B---3--:R-:W-:-:S02]  /*243b0*/  IMAD R7, R6, 0xb000, R5 ;  /* 0x0000b00006077824 */ /* 0x008fc400078e0205 */
[----:B--2---:R-:W-:Y:S02]  /*243c0*/  IMAD R2, R0, 0xb0, R2 ;  /* 0x000000b000027824 */ /* 0x004fe400078e0202 */
[----:B------:R-:W-:-:S07]  /*243d0*/  VIADD R5, R7, 0x1e400 ;  /* 0x0001e40007057836 */ /* 0x000fce0000000000 */
.L_x_904:
        /* <DEDUP_REMOVED lines=16> */
.L_x_905:
        /* <DEDUP_REMOVED lines=17> */
.L_x_1049:
[----:B------:R-:W-:Y:S05]  /*245f0*/  BSYNC B3 ;  /* 0x0000000000037941 */ /* 0x000fea0003800000 */
.L_x_906:
[----:B------:R1:W5:Y:S04]  /*24600*/  LDL R15, [R1+0x8] ;  /* 0x00000800010f7983 */ /* 0x0003680000100800 */
[----:B------:R1:W5:Y:S01]  /*24610*/  LDL R7, [R1+0xc] ;  /* 0x00000c0001077983 */ /* 0x0003620000100800 */
[----:B------:R-:W-:Y:S01]  /*24620*/  BSSY B3, `(.L_x_908) ;  /* 0x000000c000037945 */ /* 0x000fe20003800000 */
[----:B------:R-:W-:Y:S02]  /*24630*/  IMAD.MOV.U32 R12, RZ, RZ, 0x0 ;  /* 0x00000000ff0c7424 */ /* 0x000fe400078e00ff */
[----:B------:R-:W-:Y:S01]  /*24640*/  IMAD.MOV.U32 R13, RZ, RZ, 0x14f00000 ;  /* 0x14f00000ff0d7424 */ /* 0x000fe200078e00ff */
[----:B------:R-:W-:Y:S06]  /*24650*/  @P1 BRA `(.L_x_909) ;  /* 0x0000000000201947 */ /* 0x000fec0003800000 */
[----:B------:R-:W2:Y:S01]  /*24660*/  S2R R5, SR_TID.X ;  /* 0x0000000000057919 */ /* 0x000ea20000002100 */
[----:B0----5:R-:W-:Y:S01]  /*24670*/  LEA R2, R7, R15, 0x3 ;  /* 0x0000000f07027211 */ /* 0x021fe200078e18ff */
[----:B------:R-:W-:-:S04]  /*24680*/  IMAD.MOV.U32 R3, RZ, RZ, 0xb000 ;  /* 0x0000b000ff037424 */ /* 0x000fc800078e00ff */
[----:B------:R3:W-:Y:S01]  /*24690*/  SYNCS.ARRIVE.TRANS64 RZ, [R2+URZ+0x34850], R3 ;  /* 0x0348500302ff79a7 */ /* 0x0007e2000800003f */
[----:B--2---:R-:W-:-:S04]  /*246a0*/  LOP3.LUT R5, R5, 0x1f, RZ, 0xc0, !PT ;  /* 0x0000001f05057812 */ /* 0x004fc800078ec0ff */
[----:B------:R-:W-:-:S13]  /*246b0*/  ISETP.NE.AND P0, PT, R5, RZ, PT ;  /* 0x000000ff0500720c */ /* 0x000fda0003f05270 */
[----:B---3--:R-:W-:Y:S05]  /*246c0*/  @!P0 BRA `(.L_x_909) ;  /* 0x0000000000048947 */ /* 0x008fea0003800000 */
[----:B------:R-:W-:Y:S01]  /*246d0*/  BPT.TRAP 0x1 ;  /* 0x000000040000795c */ /* 0x000fe20000300000 */
.L_x_909:
[----:B------:R-:W-:Y:S05]  /*246e0*/  BSYNC B3 ;  /* 0x0000000000037941 */ /* 0x000fea0003800000 */
.L_x_908:
        /* <DEDUP_REMOVED lines=11> */
[----:B--2---:R-:W-:Y:S01]  /*247a0*/  IMAD R3, R3, 0xb0, R5 ;  /* 0x000000b003037824 */ /* 0x004fe200078e0205 */
[----:B------:R-:W-:-:S10]  /*247b0*/  IADD3 R5, R7, 0x400, RZ ;  /* 0x0000040007057810 */ /* 0x000fd40007ffe0ff */
.L_x_910:
        /* <DEDUP_REMOVED lines=16> */
.L_x_911:
        /* <DEDUP_REMOVED lines=13> */
.L_x_898:
[----:B------:R-:W-:Y:S05]  /*24990*/  BSYNC B1 ;  /* 0x0000000000017941 */ /* 0x000fea0003800000 */
.L_x_897:
[----:B0-----:R-:W2:Y:S04]  /*249a0*/  LDL.LU R0, [R1+0x38] ;  /* 0x0000380001007983 */ /* 0x001ea80000300800 */
[----:B------:R0:W-:Y:S04]  /*249b0*/  STL [R1+0xc], R6 ;  /* 0x00000c0601007387 */ /* 0x0001e80000100800 */
[----:B------:R0:W-:Y:S02]  /*249c0*/  STL [R1+0x14], R9 ;  /* 0x0000140901007387 */ /* 0x0001e40000100800 */
[----:B0-2---:R-:W-:-:S07]  /*249d0*/  VIADD R0, R0, 0xfffffffd ;  /* 0xfffffffd00007836 */ /* 0x005fce0000000000 */
.L_x_896:
[----:B------:R-:W-:Y:S05]  /*249e0*/  BSYNC B2 ;  /* 0x0000000000027941 */ /* 0x000fea0003800000 */
.L_x_895:
[----:B------:R-:W2:Y:S01]  /*249f0*/  LDL.LU R2, [R1+0x3c] ;  /* 0x00003c0001027983 */ /* 0x000ea20000300800 */
[----:B------:R-:W-:-:S05]  /*24a00*/  IMAD.MOV R8, RZ, RZ, -R8 ;  /* 0x000000ffff087224 */ /* 0x000fca00078e0a08 */
[----:B--2---:R-:W-:-:S13]  /*24a10*/  ISETP.NE.AND P0, PT, R2, R8, PT ;  /* 0x000000080200720c */ /* 0x004fda0003f05270 */
[----:B------:R-:W-:Y:S05]  /*24a20*/  @!P0 BRA `(.L_x_894) ;  /* 0x0000001400088947 */ /* 0x000fea0003800000 */
[----:B------:R0:W5:Y:S02]  /*24a30*/  LDL R8, [R1] ;  /* 0x0000000001087983 */ /* 0x0001640000100800 */
.L_x_942:
[----:B--2---:R-:W2:Y:S04]  /*24a40*/  LDL R4, [R1+0x4] ;  /* 0x0000040001047983 */ /* 0x004ea80000100800 */
[----:B---3--:R-:W3:Y:S04]  /*24a50*/  LDL R3, [R1+0xc] ;  /* 0x00000c0001037983 */ /* 0x008ee80000100800 */
[----:B------:R-:W4:Y:S01]  /*24a60*/  LDL R2, [R1+0x14] ;  /* 0x0000140001027983 */ /* 0x000f220000100800 */
[----:B------:R-:W-:Y:S05]  /*24a70*/  YIELD ;  /* 0x0000000000007946 */ /* 0x000fea0003800000 */
[----:B------:R-:W-:Y:S01]  /*24a80*/  BSSY B1, `(.L_x_912) ;  /* 0x000009b000017945 */ /* 0x000fe20003800000 */
[----:B--2---:R-:W-:-:S02]  /*24a90*/  LOP3.LUT P1, RZ, R4, 0x1, RZ, 0xc0, !PT ;  /* 0x0000000104ff7812 */ /* 0x004fc4000782c0ff */
[----:B---3--:R-:W-:-:S04]  /*24aa0*/  IADD3 R4, R3, 0x1, RZ ;  /* 0x0000000103047810 */ /* 0x008fc80007ffe0ff */
[----:B------:R-:W-:-:S04]  /*24ab0*/  ISETP.NE.AND P0, PT, R4, 0x2, PT ;  /* 0x000000020400780c */ /* 0x000fc80003f05270 */
[----:B-1----:R-:W-:Y:S02]  /*24ac0*/  SEL R5, RZ, 0x1, P0 ;  /* 0x00000001ff057807 */ /* 0x002fe40000000000 */
        /* <DEDUP_REMOVED lines=9> */
[----:B------:R-:W1:Y:S01]  /*24b60*/  LDC R7, c[0x0][0x43c] ;  /* 0x00010f00ff077b82 */ /* 0x000e620000000800 */
[----:B------:R-:W-:Y:S02]  /*24b70*/  ULDC.64 UR6, c[0x0][0x428] ;  /* 0x00010a0000067ab9 */ /* 0x000fe40000000a00 */
[----:B------:R-:W3:Y:S01]  /*24b80*/  LDL R9, [R1+0x10] ;  /* 0x0000100001097983 */ /* 0x000ee20000100800 */
[----:B------:R-:W-:Y:S01]  /*24b90*/  ULDC.64 UR8, c[0x0][0x208] ;  /* 0x0000820000087ab9 */ /* 0x000fe20000000a00 */
[----:B-1----:R-:W-:-:S13]  /*24ba0*/  ISETP.NE.AND P0, PT, R7, 0x1, PT ;  /* 0x000000010700780c */ /* 0x002fda0003f05270 */
[----:B------:R-:W1:Y:S02]  /*24bb0*/  @P0 LDC.64 R2, c[0x0][0x440] ;  /* 0x00011000ff020b82 */ /* 0x000e640000000a00 */
[----:B-1----:R-:W-:-:S04]  /*24bc0*/  @P0 IMAD.HI.U32 R6, R0, R2, RZ ;  /* 0x0000000200060227 */ /* 0x002fc800078e00ff */
[----:B------:R-:W-:Y:S01]  /*24bd0*/  IMAD.MOV.U32 R2, RZ, RZ, R0 ;  /* 0x000000ffff027224 */ /* 0x000fe200078e0000 */
[----:B------:R-:W-:-:S04]  /*24be0*/  @P0 SHF.R.U32.HI R2, RZ, R3, R6 ;  /* 0x00000003ff020219 */ /* 0x000fc80000011606 */
[--C-:B------:R-:W-:Y:S01]  /*24bf0*/  SHF.R.S32.HI R3, RZ, 0x1f, R2.reuse ;  /* 0x0000001fff037819 */ /* 0x100fe20000011402 */
[----:B------:R-:W-:-:S04]  /*24c00*/  IMAD.MOV R6, RZ, RZ, -R2 ;  /* 0x000000ffff067224 */ /* 0x000fc800078e0a02 */
[----:B------:R-:W-:Y:S02]  /*24c10*/  IMAD R6, R7, R6, R0 ;  /* 0x0000000607067224 */ /* 0x000fe400078e0200 */
[----:B--2---:R-:W-:-:S04]  /*24c20*/  IMAD R7, R11, UR6, RZ ;  /* 0x000000060b077c24 */ /* 0x004fc8000f8e02ff */
[C---:B---3--:R-:W-:Y:S02]  /*24c30*/  IMAD R7, R9.reuse, UR7, R7 ;  /* 0x0000000709077c24 */ /* 0x048fe4000f8e0207 */
[----:B------:R-:W-:-:S05]  /*24c40*/  IMAD.WIDE.U32 R2, R9, UR6, R2 ;  /* 0x0000000609027c25 */ /* 0x000fca000f8e0002 */
[----:B------:R-:W-:Y:S02]  /*24c50*/  IADD3 R3, R7, R3, RZ ;  /* 0x0000000307037210 */ /* 0x000fe40007ffe0ff */
[----:B-----5:R-:W-:-:S04]  /*24c60*/  LEA R8, P0, R2, UR4, 0x2 ;  /* 0x0000000402087c11 */ /* 0x020fc8000f8010ff */
[----:B------:R-:W-:-:S05]  /*24c70*/  LEA.HI.X R9, R2, UR5, R3, 0x2, P0 ;  /* 0x0000000502097c11 */ /* 0x000fca00080f1403 */
[----:B------:R1:W5:Y:S04]  /*24c80*/  LDG.E R8, desc[UR8][R8.64] ;  /* 0x0000000808087981 */ /* 0x000368000c1e1900 */
.L_x_914:
[----:B------:R-:W2:Y:S01]  /*24c90*/  LDL R2, [R1+0x8] ;  /* 0x0000080001027983 */ /* 0x000ea20000100800 */
[----:B------:R-:W-:Y:S01]  /*24ca0*/  BSSY B2, `(.L_x_915) ;  /* 0x0000005000027945 */ /* 0x000fe20003800000 */
[----:B--2---:R-:W-:Y:S01]  /*24cb0*/  IMAD R3, R4, 0x8, R2 ;  /* 0x0000000804037824 */ /* 0x004fe200078e0202 */
[----:B------:R-:W-:-:S04]  /*24cc0*/  SHF.L.U32 R2, R5, 0x1f, RZ ;  /* 0x0000001f05027819 */ /* 0x000fc800000006ff */
[----:B------:R-:W2:Y:S02]  /*24cd0*/  SYNCS.PHASECHK.TRANS64.TRYWAIT P0, [R3+URZ+0x34840], R2 ;  /* 0x03484002030075a7 */ /* 0x000ea4000800017f */
[----:B--2---:R-:W-:Y:S05]  /*24ce0*/  @!P0 BRA `(.L_x_916) ;  /* 0x00000040008c8947 */ /* 0x004fea0003800000 */
.L_x_1050:
[----:B------:R-:W-:Y:S05]  /*24cf0*/  BSYNC B2 ;  /* 0x0000000000027941 */ /* 0x000fea0003800000 */
.L_x_915:
[----:B------:R-:W3:Y:S01]  /*24d00*/  S2R R7, SR_TID.X ;  /* 0x0000000000077919 */ /* 0x000ee20000002100 */
[----:B------:R-:W-:Y:S01]  /*24d10*/  BSSY B2, `(.L_x_917) ;  /* 0x000000b000027945 */ /* 0x000fe20003800000 */
        /* <DEDUP_REMOVED lines=10> */
.L_x_918:
[----:B------:R-:W-:Y:S05]  /*24dc0*/  BSYNC B2 ;  /* 0x0000000000027941 */ /* 0x000fea0003800000 */
.L_x_917:
[----:B--2---:R-:W2:Y:S04]  /*24dd0*/  LDL R2, [R1+0x8] ;  /* 0x0000080001027983 */ /* 0x004ea80000100800 */
[----:B------:R-:W3:Y:S01]  /*24de0*/  LDL R7, [R1+0x1c] ;  /* 0x00001c0001077983 */ /* 0x000ee20000100800 */
[----:B------:R-:W-:Y:S01]  /*24df0*/  IMAD.MOV.U32 R11, RZ, RZ, RZ ;  /* 0x000000ffff0b7224 */ /* 0x000fe200078e00ff */
[----:B------:R-:W-:Y:S01]  /*24e00*/  UIADD3 UR4, UP0, UR38, 0x370, URZ ;  /* 0x0000037026047890 */ /* 0x000fe2000ff1e03f */
[----:B------:R-:W-:Y:S01]  /*24e10*/  PLOP3.LUT P0, PT, PT, PT, PT, 0x80, 0x0 ;  /* 0x000000000000781c */ /* 0x000fe20003f0f070 */
[----:B------:R-:W-:Y:S01]  /*24e20*/  UMOV UR6, 0x0 ;  /* 0x0000000000067882 */ /* 0x000fe20000000000 */
[----:B------:R-:W-:Y:S01]  /*24e30*/  IADD3 R3, R3, 0x34830, RZ ;  /* 0x0003483003037810 */ /* 0x000fe20007ffe0ff */
[----:B------:R-:W-:Y:S01]  /*24e40*/  UIADD3.X UR5, URZ, UR39, URZ, UP0, !UPT ;  /* 0x000000273f057290 */ /* 0x000fe200087fe43f */
[----:B------:R-:W-:Y:S01]  /*24e50*/  R2UR UR10, R11 ;  /* 0x000000000b0a72ca */ /* 0x000fe200000e0000 */
[----:B------:R-:W-:Y:S01]  /*24e60*/  UMOV UR7, 0x14f00000 ;  /* 0x14f0000000077882 */ /* 0x000fe20000000000 */
[----:B--2---:R-:W-:-:S02]  /*24e70*/  IMAD R2, R4, 0xb000, R2 ;  /* 0x0000b00004027824 */ /* 0x004fc400078e0202 */
[----:B---3--:R-:W-:Y:S02]  /*24e80*/  IMAD R7, R6, 0xb0, R7 ;  /* 0x000000b006077824 */ /* 0x008fe400078e0207 */
[----:B-1----:R-:W-:-:S09]  /*24e90*/  VIADD R9, R2, 0x1e400 ;  /* 0x0001e40002097836 */ /* 0x002fd20000000000 */
.L_x_919:
        /* <DEDUP_REMOVED lines=9> */
[----:B-1----:R-:W-:Y:S05]  /*24f30*/  @P0 BRA.U.ANY `(.L_x_919) ;  /* 0xfffffffd00d80947 */ /* 0x002fea000393ffff */
[----:B------:R-:W-:Y:S01]  /*24f40*/  IMAD.MOV.U32 R14, RZ, RZ, 0x40 ;  /* 0x00000040ff0e7424 */ /* 0x000fe200078e00ff */
[----:B------:R-:W-:Y:S01]  /*24f50*/  PLOP3.LUT P0, PT, PT, PT, PT, 0x80, 0x0 ;  /* 0x000000000000781c */ /* 0x000fe20003f0f070 */
[----:B------:R-:W-:Y:S01]  /*24f60*/  VIADD R2, R2, 0x23c00 ;  /* 0x00023c0002027836 */ /* 0x000fe20000000000 */
[----:B------:R-:W-:Y:S01]  /*24f70*/  UMOV UR6, 0x0 ;  /* 0x0000000000067882 */ /* 0x000fe20000000000 */
[----:B------:R-:W-:Y:S01]  /*24f80*/  UMOV UR7, 0x14f00000 ;  /* 0x14f0000000077882 */ /* 0x000fe20000000000 */
[----:B------:R-:W-:-:S15]  /*24f90*/  R2UR UR10, R14 ;  /* 0x000000000e0a72ca */ /* 0x000fde00000e0000 */
.L_x_920:
        /* <DEDUP_REMOVED lines=10> */
[----:B------:R-:W2:Y:S04]  /*25040*/  LDL.LU R12, [R1+0x14] ;  /* 0x00001400010c7983 */ /* 0x000ea80000300800 */
[----:B------:R-:W3:Y:S01]  /*25050*/  LDL R9, [R1+0xc] ;  /* 0x00000c0001097983 */ /* 0x000ee20000100800 */
[----:B------:R-:W-:Y:S01]  /*25060*/  BSSY B2, `(.L_x_921) ;  /* 0x0000005000027945 */ /* 0x000fe20003800000 */
[----:B--2---:R-:W-:Y:S02]  /*25070*/  SHF.L.U32 R3, R12, 0x1f, RZ ;  /* 0x0000001f0c037819 */ /* 0x004fe400000006ff */
[----:B---3--:R-:W-:-:S04]  /*25080*/  LEA R2, R9, R10, 0x3 ;  /* 0x0000000a09027211 */ /* 0x008fc800078e18ff */
[----:B------:R-:W1:Y:S02]  /*25090*/  SYNCS.PHASECHK.TRANS64.TRYWAIT P0, [R2+URZ+0x60], R3 ;  /* 0x00006003020075a7 */ /* 0x000e64000800017f */
[----:B-1----:R-:W-:Y:S05]  /*250a0*/  @!P0 BRA `(.L_x_922) ;  /* 0x0000003c00b08947 */ /* 0x002fea0003800000 */
.L_x_1051:
[----:B------:R-:W-:Y:S05]  /*250b0*/  BSYNC B2 ;  /* 0x0000000000027941 */ /* 0x000fea0003800000 */
.L_x_921:
[----:B------:R-:W-:Y:S01]  /*250c0*/  BSSY B2, `(.L_x_923) ;  /* 0x000000b000027945 */ /* 0x000fe20003800000 */
[----:B------:R-:W-:Y:S02]  /*250d0*/  IMAD.MOV.U32 R12, RZ, RZ, 0x0 ;  /* 0x00000000ff0c7424 */ /* 0x000fe400078e00ff */
[----:B------:R-:W-:Y:S01]  /*250e0*/  IMAD.MOV.U32 R13, RZ, RZ, 0x14f00000 ;  /* 0x14f00000ff0d7424 */ /* 0x000fe200078e00ff */
[----:B------:R-:W-:Y:S06]  /*250f0*/  @P1 BRA `(.L_x_924) ;  /* 0x00000000001c1947 */ /* 0x000fec0003800000 */
[----:B------:R-:W2:Y:S01]  /*25100*/  S2R R7, SR_TID.X ;  /* 0x0000000000077919 */ /* 0x000ea20000002100 */
[----:B-1----:R-:W-:-:S04]  /*25110*/  IMAD.MOV.U32 R3, RZ, RZ, 0xb000 ;  /* 0x0000b000ff037424 */ /* 0x002fc800078e00ff */
[----:B------:R3:W-:Y:S01]  /*25120*/  SYNCS.ARRIVE.TRANS64 RZ, [R2+URZ+0x50], R3 ;  /* 0x0000500302ff79a7 */ /* 0x0007e2000800003f */
[----:B--2---:R-:W-:-:S04]  /*25130*/  LOP3.LUT R7, R7, 0x1f, RZ, 0xc0, !PT ;  /* 0x0000001f07077812 */ /* 0x004fc800078ec0ff */
[----:B------:R-:W-:-:S13]  /*25140*/  ISETP.NE.AND P0, PT, R7, RZ, PT ;  /* 0x000000ff0700720c */ /* 0x000fda0003f05270 */
[----:B---3--:R-:W-:Y:S05]  /*25150*/  @!P0 BRA `(.L_x_924) ;  /* 0x0000000000048947 */ /* 0x008fea0003800000 */
[----:B------:R-:W-:Y:S01]  /*25160*/  BPT.TRAP 0x1 ;  /* 0x000000040000795c */ /* 0x000fe20000300000 */
.L_x_924:
[----:B------:R-:W-:Y:S05]  /*25170*/  BSYNC B2 ;  /* 0x0000000000027941 */ /* 0x000fea0003800000 */
.L_x_923:
[----:B------:R-:W2:Y:S04]  /*25180*/  LDL R15, [R1+0x8] ;  /* 0x00000800010f7983 */ /* 0x000ea80000100800 */
[----:B-1----:R-:W2:Y:S04]  /*25190*/  LDL.LU R3, [R1+0xc] ;  /* 0x00000c0001037983 */ /* 0x002ea80000300800 */
[----:B------:R-:W3:Y:S04]  /*251a0*/  LDL R9, [R1+0x1c] ;  /* 0x00001c0001097983 */ /* 0x000ee80000100800 */
[----:B------:R-:W3:Y:S01]  /*251b0*/  LDL.LU R7, [R1+0x18] ;  /* 0x0000180001077983 */ /* 0x000ee20000300800 */
[----:B------:R-:W-:Y:S01]  /*251c0*/  R2UR UR10, R11 ;  /* 0x000000000b0a72ca */ /* 0x000fe200000e0000 */
[----:B------:R-:W-:Y:S01]  /*251d0*/  UIADD3 UR4, UP0, UR38, 0x470, URZ ;  /* 0x0000047026047890 */ /* 0x000fe2000ff1e03f */
[----:B------:R-:W-:-:S02]  /*251e0*/  R2UR UR6, R12 ;  /* 0x000000000c0672ca */ /* 0x000fc400000e0000 */
[----:B------:R-:W-:Y:S01]  /*251f0*/  R2UR UR7, R13 ;  /* 0x000000000d0772ca */ /* 0x000fe200000e0000 */
[----:B------:R-:W-:Y:S01]  /*25200*/  UIADD3.X UR5, URZ, UR39, URZ, UP0, !UPT ;  /* 0x000000273f057290 */ /* 0x000fe200087fe43f */
[----:B------:R-:W-:Y:S02]  /*25210*/  PLOP3.LUT P0, PT, PT, PT, PT, 0x80, 0x0 ;  /* 0x000000000000781c */ /* 0x000fe40003f0f070 */
[----:B------:R-:W-:Y:S01]  /*25220*/  IADD3 R2, R2, 0x50, RZ ;  /* 0x0000005002027810 */ /* 0x000fe20007ffe0ff */
[----:B--2---:R-:W-:Y:S02]  /*25230*/  IMAD R3, R3, 0xb000, R15 ;  /* 0x0000b00003037824 */ /* 0x004fe400078e020f */
[----:B---3--:R-:W-:Y:S02]  /*25240*/  IMAD R7, R7, 0xb0, R9 ;  /* 0x000000b007077824 */ /* 0x008fe400078e0209 */
[----:B------:R-:W-:-:S07]  /*25250*/  VIADD R9, R3, 0x400 ;  /* 0x0000040003097836 */ /* 0x000fce0000000000 */
.L_x_925:
        /* <DEDUP_REMOVED lines=10> */
[----:B-1----:R-:W-:Y:S05]  /*25300*/  @P0 BRA.U.ANY `(.L_x_925) ;  /* 0xfffffffd00d40947 */ /* 0x002fea000393ffff */
[----:B------:R-:W-:Y:S01]  /*25310*/  R2UR UR10, R14 ;  /* 0x000000000e0a72ca */ /* 0x000fe200000e0000 */
[----:B------:R-:W-:Y:S01]  /*25320*/  VIADD R3, R3, 0x5c00 ;  /* 0x00005c0003037836 */ /* 0x000fe20000000000 */
[----:B------:R-:W-:Y:S02]  /*25330*/  R2UR UR6, R12 ;  /* 0x000000000c0672ca */ /* 0x000fe400000e0000 */
[----:B------:R-:W-:Y:S02]  /*25340*/  R2UR UR7, R13 ;  /* 0x000000000d0772ca */ /* 0x000fe400000e0000 */
[----:B------:R-:W-:-:S13]  /*25350*/  PLOP3.LUT P0, PT, PT, PT, PT, 0x80, 0x0 ;  /* 0x000000000000781c */ /* 0x000fda0003f0f070 */
.L_x_926:
        /* <DEDUP_REMOVED lines=11> */
[----:B------:R1:W-:Y:S04]  /*25410*/  STL [R1+0x18], R6 ;  /* 0x0000180601007387 */ /* 0x0003e80000100800 */
[----:B------:R1:W-:Y:S02]  /*25420*/  STL [R1], R8 ;  /* 0x0000000801007387 */ /* 0x0003e40000100800 */
.L_x_913:
[----:B------:R-:W-:Y:S05]  /*25430*/  BSYNC B1 ;  /* 0x0000000000017941 */ /* 0x000fea0003800000 */
.L_x_912:
[----:B------:R-:W2:Y:S01]  /*25440*/  LDL R2, [R1+0x4] ;  /* 0x0000040001027983 */ /* 0x000ea20000100800 */
[----:B------:R-:W-:Y:S01]  /*25450*/  VIADD R3, R4, 0x1 ;  /* 0x0000000104037836 */ /* 0x000fe20000000000 */
[----:B------:R-:W-:Y:S04]  /*25460*/  BSSY B1, `(.L_x_927) ;  /* 0x000009b000017945 */ /* 0x000fe80003800000 */
[----:B------:R-:W-:-:S04]  /*25470*/  ISETP.NE.AND P0, PT, R3, 0x2, PT ;  /* 0x000000020300780c */ /* 0x000fc80003f05270 */
[----:B------:R-:W-:Y:S02]  /*25480*/  SEL R12, R3, RZ, P0 ;  /* 0x000000ff030c7207 */ /* 0x000fe40000000000 */
[----:B--2---:R-:W-:Y:S02]  /*25490*/  LOP3.LUT P1, RZ, R2, 0x1, RZ, 0xc0, !PT ;  /* 0x0000000102ff7812 */ /* 0x004fe4000782c0ff */
[----:B------:R-:W-:-:S04]  /*254a0*/  SEL R2, RZ, 0x1, P0 ;  /* 0x00000001ff027807 */ /* 0x000fc80000000000 */
[----:B------:R-:W-:-:S05]  /*254b0*/  LOP3.LUT R11, R5, R2, RZ, 0x3c, !PT ;  /* 0x00000002050b7212 */ /* 0x000fca00078e3cff */
[----:B------:R2:W-:Y:S04]  /*254c0*/  STL [R1+0x14], R11 ;  /* 0x0000140b01007387 */ /* 0x0005e80000100800 */
[----:B------:R2:W-:Y:S01]  /*254d0*/  STL [R1+0xc], R12 ;  /* 0x00000c0c01007387 */ /* 0x0005e20000100800 */
[----:B------:R-:W-:Y:S05]  /*254e0*/  @!P1 BRA `(.L_x_928) ;  /* 0x0000000800489947 */ /* 0x000fea0003800000 */
[----:B------:R-:W-:Y:S01]  /*254f0*/  ULDC.64 UR4, c[0x0][0x418] ;  /* 0x0001060000047ab9 */ /* 0x000fe20000000a00 */
[----:B-1----:R-:W-:Y:S02]  /*25500*/  IADD3 R6, R0, -0x1, RZ ;  /* 0xffffffff00067810 */ /* 0x002fe40007ffe0ff */
[----:B------:R-:W-:-:S04]  /*25510*/  ISETP.NE.U32.AND P0, PT, RZ, UR4, PT ;  /* 0x00000004ff007c0c */ /* 0x000fc8000bf05070 */
[----:B------:R-:W-:-:S13]  /*25520*/  ISETP.NE.AND.EX P0, PT, RZ, UR5, PT, P0 ;  /* 0x00000005ff007c0c */ /* 0x000fda000bf05300 */
[----:B------:R-:W-:Y:S05]  /*25530*/  @!P0 BRA `(.L_x_929) ;  /* 0x0000000000508947 */ /* 0x000fea0003800000 */
[----:B------:R-:W3:Y:S01]  /*25540*/  LDL R13, [R1+0x28] ;  /* 0x00002800010d7983 */ /* 0x000ee20000100800 */
[----:B-----5:R-:W1:Y:S01]  /*25550*/  LDC R8, c[0x0][0x43c] ;  /* 0x00010f00ff087b82 */ /* 0x020e620000000800 */
[----:B------:R-:W-:Y:S02]  /*25560*/  ULDC.64 UR6, c[0x0][0x428] ;  /* 0x00010a0000067ab9 */ /* 0x000fe40000000a00 */
[----:B------:R-:W4:Y:S01]  /*25570*/  LDL R9, [R1+0x10] ;  /* 0x0000100001097983 */ /* 0x000f220000100800 */
[----:B------:R-:W-:Y:S01]  /*25580*/  ULDC.64 UR8, c[0x0][0x208] ;  /* 0x0000820000087ab9 */ /* 0x000fe20000000a00 */
[----:B-1----:R-:W-:-:S13]  /*25590*/  ISETP.NE.AND P0, PT, R8, 0x1, PT ;  /* 0x000000010800780c */ /* 0x002fda0003f05270 */
[----:B------:R-:W1:Y:S02]  /*255a0*/  @P0 LDC.64 R2, c[0x0][0x440] ;  /* 0x00011000ff020b82 */ /* 0x000e640000000a00 */
[----:B-1----:R-:W-:-:S04]  /*255b0*/  @P0 IMAD.HI.U32 R7, R6, R2, RZ ;  /* 0x0000000206070227 */ /* 0x002fc800078e00ff */
[----:B------:R-:W-:Y:S01]  /*255c0*/  IMAD.MOV.U32 R2, RZ, RZ, R6 ;  /* 0x000000ffff027224 */ /* 0x000fe200078e0006 */
[----:B------:R-:W-:-:S05]  /*255d0*/  @P0 SHF.R.U32.HI R2, RZ, R3, R7 ;  /* 0x00000003ff020219 */ /* 0x000fca0000011607 */
[----:B------:R-:W-:-:S04]  /*255e0*/  IMAD.MOV R3, RZ, RZ, -R2 ;  /* 0x000000ffff037224 */ /* 0x000fc800078e0a02 */
[----:B------:R-:W-:Y:S01]  /*255f0*/  IMAD R6, R8, R3, R6 ;  /* 0x0000000308067224 */ /* 0x000fe200078e0206 */
[----:B------:R-:W-:Y:S01]  /*25600*/  SHF.R.S32.HI R3, RZ, 0x1f, R2 ;  /* 0x0000001fff037819 */ /* 0x000fe20000011402 */
[----:B---3--:R-:W-:-:S04]  /*25610*/  IMAD R7, R13, UR6, RZ ;  /* 0x000000060d077c24 */ /* 0x008fc8000f8e02ff */
[C---:B----4-:R-:W-:Y:S02]  /*25620*/  IMAD R7, R9.reuse, UR7, R7 ;  /* 0x0000000709077c24 */ /* 0x050fe4000f8e0207 */
[----:B------:R-:W-:-:S04]  /*25630*/  IMAD.WIDE.U32 R2, R9, UR6, R2 ;  /* 0x0000000609027c25 */ /* 0x000fc8000f8e0002 */
[----:B------:R-:W-:Y:S01]  /*25640*/  IMAD.IADD R3, R7, 0x1, R3 ;  /* 0x0000000107037824 */ /* 0x000fe200078e0203 */
[----:B------:R-:W-:-:S04]  /*25650*/  LEA R8, P0, R2, UR4, 0x2 ;  /* 0x0000000402087c11 */ /* 0x000fc8000f8010ff */
[----:B------:R-:W-:-:S05]  /*25660*/  LEA.HI.X R9, R2, UR5, R3, 0x2, P0 ;  /* 0x0000000502097c11 */ /* 0x000fca00080f1403 */
[----:B------:R1:W5:Y:S04]  /*25670*/  LDG.E R8, desc[UR8][R8.64] ;  /* 0x0000000808087981 */ /* 0x000368000c1e1900 */
.L_x_929:
[----:B------:R-:W3:Y:S01]  /*25680*/  LDL R2, [R1+0x8] ;  /* 0x0000080001027983 */ /* 0x000ee20000100800 */
[----:B------:R-:W-:Y:S01]  /*25690*/  SHF.L.U32 R3, R11, 0x1f, RZ ;  /* 0x0000001f0b037819 */ /* 0x000fe200000006ff */
[----:B------:R-:W-:Y:S01]  /*256a0*/  BSSY B2, `(.L_x_930) ;  /* 0x0000004000027945 */ /* 0x000fe20003800000 */
[----:B---3--:R-:W-:-:S04]  /*256b0*/  LEA R2, R12, R2, 0x3 ;  /* 0x000000020c027211 */ /* 0x008fc800078e18ff */
[----:B------:R-:W3:Y:S02]  /*256c0*/  SYNCS.PHASECHK.TRANS64.TRYWAIT P0, [R2+URZ+0x34840], R3 ;  /* 0x03484003020075a7 */ /* 0x000ee4000800017f */
[----:B---3--:R-:W-:Y:S05]  /*256d0*/  @!P0 BRA `(.L_x_931) ;  /* 0x0000003800388947 */ /* 0x008fea0003800000 */
.L_x_1052:
[----:B------:R-:W-:Y:S05]  /*256e0*/  BSYNC B2 ;  /* 0x0000000000027941 */ /* 0x000fea0003800000 */
.L_x_930:
[----:B------:R-:W4:Y:S01]  /*256f0*/  S2R R7, SR_TID.X ;  /* 0x0000000000077919 */ /* 0x000f220000002100 */
[----:B------:R-:W-:Y:S01]  /*25700*/  BSSY B2, `(.L_x_932) ;  /* 0x000000b000027945 */ /* 0x000fe20003800000 */
[----:B----4-:R-:W-:-:S04]  /*25710*/  LOP3.LUT R7, R7, 0x7f, RZ, 0xc0, !PT ;  /* 0x0000007f07077812 */ /* 0x010fc800078ec0ff */
[----:B------:R-:W-:-:S13]  /*25720*/  ISETP.NE.AND P1, PT, R7, RZ, PT ;  /* 0x000000ff0700720c */ /* 0x000fda0003f25270 */
[----:B------:R-:W-:Y:S05]  /*25730*/  @P1 BRA `(.L_x_933) ;  /* 0x00000000001c1947 */ /* 0x000fea0003800000 */
[----:B------:R-:W4:Y:S01]  /*25740*/  S2R R7, SR_TID.X ;  /* 0x0000000000077919 */ /* 0x000f220000002100 */
[----:B---3--:R-:W-:-:S04]  /*25750*/  IMAD.MOV.U32 R3, RZ, RZ, 0xb000 ;  /* 0x0000b000ff037424 */ /* 0x008fc800078e00ff */
[----:B------:R3:W-:Y:S01]  /*25760*/  SYNCS.ARRIVE.TRANS64 RZ, [R2+URZ+0x34830], R3 ;  /* 0x0348300302ff79a7 */ /* 0x0007e2000800003f */
[----:B----4-:R-:W-:-:S04]  /*25770*/  LOP3.LUT R7, R7, 0x1f, RZ, 0xc0, !PT ;  /* 0x0000001f07077812 */ /* 0x010fc800078ec0ff */
[----:B------:R-:W-:-:S13]  /*25780*/  ISETP.NE.AND P0, PT, R7, RZ, PT ;  /* 0x000000ff0700720c */ /* 0x000fda0003f05270 */
[----:B---3--:R-:W-:Y:S05]  /*25790*/  @!P0 BRA `(.L_x_933) ;  /* 0x0000000000048947 */ /* 0x008fea0003800000 */
[----:B------:R-:W-:Y:S01]  /*257a0*/  BPT.TRAP 0x1 ;  /* 0x000000040000795c */ /* 0x000fe20000300000 */
.L_x_933:
[----:B------:R-:W-:Y:S05]  /*257b0*/  BSYNC B2 ;  /* 0x0000000000027941 */ /* 0x000fea0003800000 */
.L_x_932:
[----:B---3--:R-:W3:Y:S04]  /*257c0*/  LDL R2, [R1+0xc] ;  /* 0x00000c0001027983 */ /* 0x008ee80000100800 */
[----:B-1----:R-:W4:Y:S04]  /*257d0*/  LDL R9, [R1+0x8] ;  /* 0x0000080001097983 */ /* 0x002f280000100800 */
[----:B------:R-:W4:Y:S01]  /*257e0*/  LDL R7, [R1+0x1c] ;  /* 0x00001c0001077983 */ /* 0x000f220000100800 */
[----:B--2---:R-:W-:-:S05]  /*257f0*/  IMAD.MOV.U32 R11, RZ, RZ, RZ ;  /* 0x000000ffff0b7224 */ /* 0x004fca00078e00ff */
[----:B------:R-:W-:Y:S01]  /*25800*/  R2UR UR10, R11 ;  /* 0x000000000b0a72ca */ /* 0x000fe200000e0000 */
[----:B------:R-:W-:Y:S01]  /*25810*/  UIADD3 UR4, UP0, UR38, 0x370, URZ ;  /* 0x0000037026047890 */ /* 0x000fe2000ff1e03f */
[----:B------:R-:W-:Y:S01]  /*25820*/  PLOP3.LUT P0, PT, PT, PT, PT, 0x80, 0x0 ;  /* 0x000000000000781c */ /* 0x000fe20003f0f070 */
[----:B------:R-:W-:Y:S01]  /*25830*/  UMOV UR6, 0x0 ;  /* 0x0000000000067882 */ /* 0x000fe20000000000 */
[----:B------:R-:W-:Y:S01]  /*25840*/  UMOV UR7, 0x14f00000 ;  /* 0x14f0000000077882 */ /* 0x000fe20000000000 */
[----:B------:R-:W-:Y:S01]  /*25850*/  UIADD3.X UR5, URZ, UR39, URZ, UP0, !UPT ;  /* 0x000000273f057290 */ /* 0x000fe200087fe43f */
[C---:B---3--:R-:W-:Y:S02]  /*25860*/  IMAD R3, R2.reuse, 0x8, R10 ;  /* 0x0000000802037824 */ /* 0x048fe400078e020a */
[----:B----4-:R-:W-:-:S03]  /*25870*/  IMAD R2, R2, 0xb000, R9 ;  /* 0x0000b00002027824 */ /* 0x010fc600078e0209 */
[----:B------:R-:W-:Y:S01]  /*25880*/  IADD3 R3, R3, 0x30, RZ ;  /* 0x0000003003037810 */ /* 0x000fe20007ffe0ff */
[----:B------:R-:W-:Y:S02]  /*25890*/  IMAD R7, R6, 0xb0, R7 ;  /* 0x000000b006077824 */ /* 0x000fe400078e0207 */
[----:B------:R-:W-:-:S07]  /*258a0*/  VIADD R9, R2, 0x1e400 ;  /* 0x0001e40002097836 */ /* 0x000fce0000000000 */
.L_x_934:
        /* <DEDUP_REMOVED lines=16> */
.L_x_935:
        /* <DEDUP_REMOVED lines=10> */
[----:B------:R-:W-:Y:S01]  /*25a50*/  SHF.L.U32 R5, R5, 0x1f, RZ ;  /* 0x0000001f05057819 */ /* 0x000fe200000006ff */
[----:B------:R-:W-:Y:S01]  /*25a60*/  BSSY B2, `(.L_x_936) ;  /* 0x0000004000027945 */ /* 0x000fe20003800000 */
[----:B------:R-:W-:-:S04]  /*25a70*/  LEA R2, R4, R10, 0x3 ;  /* 0x0000000a04027211 */ /* 0x000fc800078e18ff */
[----:B------:R-:W1:Y:S02]  /*25a80*/  SYNCS.PHASECHK.TRANS64.TRYWAIT P0, [R2+URZ+0x60], R5 ;  /* 0x00006005020075a7 */ /* 0x000e64000800017f */
[----:B-1----:R-:W-:Y:S05]  /*25a90*/  @!P0 BRA `(.L_x_937) ;  /* 0x00000034005c8947 */ /* 0x002fea0003800000 */
.L_x_1053:
[----:B------:R-:W-:Y:S05]  /*25aa0*/  BSYNC B2 ;  /* 0x0000000000027941 */ /* 0x000fea0003800000 */
.L_x_936:
[----:B------:R-:W-:Y:S01]  /*25ab0*/  BSSY B2, `(.L_x_938) ;  /* 0x000000b000027945 */ /* 0x000fe20003800000 */
[----:B------:R-:W-:Y:S02]  /*25ac0*/  IMAD.MOV.U32 R12, RZ, RZ, 0x0 ;  /* 0x00000000ff0c7424 */ /* 0x000fe400078e00ff */
[----:B------:R-:W-:Y:S01]  /*25ad0*/  IMAD.MOV.U32 R13, RZ, RZ, 0x14f00000 ;  /* 0x14f00000ff0d7424 */ /* 0x000fe200078e00ff */
[----:B------:R-:W-:Y:S06]  /*25ae0*/  @P1 BRA `(.L_x_939) ;  /* 0x00000000001c1947 */ /* 0x000fec0003800000 */
[----:B------:R-:W2:Y:S01]  /*25af0*/  S2R R7, SR_TID.X ;  /* 0x0000000000077919 */ /* 0x000ea20000002100 */
[----:B------:R-:W-:-:S04]  /*25b00*/  IMAD.MOV.U32 R3, RZ, RZ, 0xb000 ;  /* 0x0000b000ff037424 */ /* 0x000fc800078e00ff */
[----:B------:R3:W-:Y:S01]  /*25b10*/  SYNCS.ARRIVE.TRANS64 RZ, [R2+URZ+0x50], R3 ;  /* 0x0000500302ff79a7 */ /* 0x0007e2000800003f */
[----:B--2---:R-:W-:-:S04]  /*25b20*/  LOP3.LUT R7, R7, 0x1f, RZ, 0xc0, !PT ;  /* 0x0000001f07077812 */ /* 0x004fc800078ec0ff */
[----:B------:R-:W-:-:S13]  /*25b30*/  ISETP.NE.AND P0, PT, R7, RZ, PT ;  /* 0x000000ff0700720c */ /* 0x000fda0003f05270 */
[----:B---3--:R-:W-:Y:S05]  /*25b40*/  @!P0 BRA `(.L_x_939) ;  /* 0x0000000000048947 */ /* 0x008fea0003800000 */
[----:B------:R-:W-:Y:S01]  /*25b50*/  BPT.TRAP 0x1 ;  /* 0x000000040000795c */ /* 0x000fe20000300000 */
.L_x_939:
[----:B------:R-:W-:Y:S05]  /*25b60*/  BSYNC B2 ;  /* 0x0000000000027941 */ /* 0x000fea0003800000 */
.L_x_938:
[----:B------:R-:W2:Y:S04]  /*25b70*/  LDL R7, [R1+0x8] ;  /* 0x0000080001077983 */ /* 0x000ea80000100800 */
[----:B-1----:R-:W3:Y:S04]  /*25b80*/  LDL R5, [R1+0x1c] ;  /* 0x00001c0001057983 */ /* 0x002ee80000100800 */
        /* <DEDUP_REMOVED lines=11> */
.L_x_940:
        /* <DEDUP_REMOVED lines=16> */
.L_x_941:
        /* <DEDUP_REMOVED lines=13> */
.L_x_928:
[----:B------:R-:W-:Y:S05]  /*25e10*/  BSYNC B1 ;  /* 0x0000000000017941 */ /* 0x000fea0003800000 */
.L_x_927:
[C---:B------:R-:W-:Y:S01]  /*25e20*/  ISETP.GT.AND P0, PT, R0.reuse, 0x1, PT ;  /* 0x000000010000780c */ /* 0x040fe20003f04270 */
[----:B------:R-:W-:-:S12]  /*25e30*/  VIADD R0, R0, 0xfffffffe ;  /* 0xfffffffe00007836 */ /* 0x000fd80000000000 */
[----:B------:R-:W-:Y:S05]  /*25e40*/  @P0 BRA `(.L_x_942) ;  /* 0xffffffe800fc0947 */ /* 0x000fea000383ffff */
.L_x_894:
[----:B------:R-:W-:Y:S05]  /*25e50*/  BSYNC B0 ;  /* 0x0000000000007941 */ /* 0x000fea0003800000 */
.L_x_893:
[----:B------:R-:W4:Y:S01]  /*25e60*/  S2R R3, SR_TID.X ;  /* 0x0000000000037919 */ /* 0x000f220000002100 */
[----:B------:R-:W-:Y:S01]  /*25e70*/  BSSY B0, `(.L_x_943) ;  /* 0x0000011000007945 */ /* 0x000fe20003800000 */
[----:B----4-:R-:W-:-:S04]  /*25e80*/  LOP3.LUT R3, R3, 0x7f, RZ, 0xc0, !PT ;  /* 0x0000007f03037812 */ /* 0x010fc800078ec0ff */
[----:B------:R-:W-:-:S13]  /*25e90*/  ISETP.NE.AND P0, PT, R3, RZ, PT ;  /* 0x000000ff0300720c */ /* 0x000fda0003f05270 */
[----:B------:R-:W-:Y:S05]  /*25ea0*/  @P0 BRA `(.L_x_944) ;  /* 0x0000000000340947 */ /* 0x000fea0003800000 */
[----:B------:R-:W4:Y:S01]  /*25eb0*/  S2R R2, SR_LANEID ;  /* 0x0000000000027919 */ /* 0x000f220000000000 */
[----:B------:R-:W-:Y:S01]  /*25ec0*/  VOTEU.ANY UR4, UPT, PT ;  /* 0x0000000000047886 */ /* 0x000fe200038e0100 */
[----:B-1----:R-:W1:Y:S01]  /*25ed0*/  LDC.64 R4, c[0x0][0xc60] ;  /* 0x00031800ff047b82 */ /* 0x002e620000000a00 */
[----:B------:R-:W4:Y:S01]  /*25ee0*/  FLO.U32 R0, UR4 ;  /* 0x0000000400007d00 */ /* 0x000f2200080e0000 */
[----:B------:R-:W-:Y:S01]  /*25ef0*/  ULDC.64 UR6, c[0x0][0x208] ;  /* 0x0000820000067ab9 */ /* 0x000fe20000000a00 */
[----:B----4-:R-:W-:-:S06]  /*25f00*/  ISETP.EQ.U32.AND P0, PT, R0, R2, PT ;  /* 0x000000020000720c */ /* 0x010fcc0003f02070 */
[----:B------:R-:W1:Y:S07]  /*25f10*/  POPC R2, UR4 ;  /* 0x0000000400027d09 */ /* 0x000e6e0008000000 */
[----:B-1----:R-:W4:Y:S04]  /*25f20*/  @P0 ATOMG.E.ADD.STRONG.GPU PT, R2, desc[UR6][R4.64], R2 ;  /* 0x00000002040209a8 */ /* 0x002f2800081ee1c6 */
[----:B----4-:R1:W4:Y:S02]  /*25f30*/  SHFL.IDX PT, R2, R2, R0, 0x1f ;  /* 0x00001f0002027589 */ /* 0x01032400000e0000 */
[----:B-1----:R-:W1:Y:S02]  /*25f40*/  S2R R0, SR_LTMASK ;  /* 0x0000000000007919 */ /* 0x002e640000003900 */
[----:B-1----:R-:W-:-:S06]  /*25f50*/  LOP3.LUT R0, R0, UR4, RZ, 0xc0, !PT ;  /* 0x0000000400007c12 */ /* 0x002fcc000f8ec0ff */
[----:B------:R-:W4:Y:S02]  /*25f60*/  POPC R0, R0 ;  /* 0x0000000000007309 */ /* 0x000f240000000000 */
[----:B----4-:R-:W-:-:S07]  /*25f70*/  IADD3 R16, R2, UR36, R0 ;  /* 0x0000002402107c10 */ /* 0x010fce000fffe000 */
.L_x_944:
[----:B------:R-:W-:Y:S05]  /*25f80*/  BSYNC B0 ;  /* 0x0000000000007941 */ /* 0x000fea0003800000 */
.L_x_943:
[----:B------:R-:W4:Y:S01]  /*25f90*/  LDL R0, [R1+0x4] ;  /* 0x0000040001007983 */ /* 0x000f220000100800 */
[----:B------:R-:W-:Y:S01]  /*25fa0*/  BSSY B0, `(.L_x_945) ;  /* 0x0000040000007945 */ /* 0x000fe20003800000 */
[----:B----4-:R-:W-:-:S13]  /*25fb0*/  LOP3.LUT P0, RZ, R0, 0x1, RZ, 0xc0, !PT ;  /* 0x0000000100ff7812 */ /* 0x010fda000780c0ff */
[----:B------:R-:W-:Y:S05]  /*25fc0*/  @!P0 BRA `(.L_x_946) ;  /* 0x0000000000f48947 */ /* 0x000fea0003800000 */
[----:B------:R-:W4:Y:S04]  /*25fd0*/  LDL R4, [R1+0x8] ;  /* 0x0000080001047983 */ /* 0x000f280000100800 */
[----:B------:R-:W4:Y:S04]  /*25fe0*/  LDL R2, [R1+0xc] ;  /* 0x00000c0001027983 */ /* 0x000f280000100800 */
[----:B------:R-:W2:Y:S01]  /*25ff0*/  LDL R0, [R1+0x14] ;  /* 0x0000140001007983 */ /* 0x000ea20000100800 */
[----:B------:R-:W-:Y:S01]  /*26000*/  BSSY B1, `(.L_x_947) ;  /* 0x0000006000017945 */ /* 0x000fe20003800000 */
[----:B------:R-:W-:-:S02]  /*26010*/  ISETP.NE.AND P1, PT, R3, RZ, PT ;  /* 0x000000ff0300720c */ /* 0x000fc40003f25270 */
[----:B----4-:R-:W-:Y:S02]  /*26020*/  LEA R2, R2, R4, 0x3 ;  /* 0x0000000402027211 */ /* 0x010fe400078e18ff */
[----:B--2---:R-:W-:-:S04]  /*26030*/  SHF.L.U32 R0, R0, 0x1f, RZ ;  /* 0x0000001f00007819 */ /* 0x004fc800000006ff */
[----:B------:R-:W2:Y:S02]  /*26040*/  SYNCS.PHASECHK.TRANS64.TRYWAIT P0, [R2+URZ+0x34860], R0 ;  /* 0x03486000020075a7 */ /* 0x000ea4000800017f */
[----:B--2---:R-:W-:Y:S05]  /*26050*/  @!P0 BRA `(.L_x_948) ;  /* 0x0000003000008947 */ /* 0x004fea0003800000 */
.L_x_1054:
[----:B------:R-:W-:Y:S05]  /*26060*/  BSYNC B1 ;  /* 0x0000000000017941 */ /* 0x000fea0003800000 */
.L_x_947:
[----:B------:R-:W-:Y:S04]  /*26070*/  BSSY B1, `(.L_x_949) ;  /* 0x0000009000017945 */ /* 0x000fe80003800000 */
[----:B------:R-:W-:Y:S05]  /*26080*/  @P1 BRA `(.L_x_950) ;  /* 0x00000000001c1947 */ /* 0x000fea0003800000 */
[----:B------:R-:W4:Y:S01]  /*26090*/  S2R R3, SR_TID.X ;  /* 0x0000000000037919 */ /* 0x000f220000002100 */
[----:B--2---:R-:W-:-:S04]  /*260a0*/  IMAD.MOV.U32 R0, RZ, RZ, 0xb000 ;  /* 0x0000b000ff007424 */ /* 0x004fc800078e00ff */
[----:B------:R2:W-:Y:S01]  /*260b0*/  SYNCS.ARRIVE.TRANS64 RZ, [R2+URZ+0x34850], R0 ;  /* 0x0348500002ff79a7 */ /* 0x0005e2000800003f */
[----:B----4-:R-:W-:-:S04]  /*260c0*/  LOP3.LUT R3, R3, 0x1f, RZ, 0xc0, !PT ;  /* 0x0000001f03037812 */ /* 0x010fc800078ec0ff */
[----:B------:R-:W-:-:S13]  /*260d0*/  ISETP.NE.AND P0, PT, R3, RZ, PT ;  /* 0x000000ff0300720c */ /* 0x000fda0003f05270 */
[----:B--2---:R-:W-:Y:S05]  /*260e0*/  @!P0 BRA `(.L_x_950) ;  /* 0x0000000000048947 */ /* 0x004fea0003800000 */
[----:B------:R-:W-:Y:S01]  /*260f0*/  BPT.TRAP 0x1 ;  /* 0x000000040000795c */ /* 0x000fe20000300000 */
.L_x_950:
[----:B------:R-:W-:Y:S05]  /*26100*/  BSYNC B1 ;  /* 0x0000000000017941 */ /* 0x000fea0003800000 */
.L_x_949:
[----:B-1----:R-:W4:Y:S04]  /*26110*/  LDL R5, [R1+0x8] ;  /* 0x0000080001057983 */ /* 0x002f280000100800 */
[----:B--2---:R-:W4:Y:S04]  /*26120*/  LDL R0, [R1+0xc] ;  /* 0x00000c0001007983 */ /* 0x004f280000100800 */
[----:B------:R-:W2:Y:S04]  /*26130*/  LDL.LU R4, [R1+0x1c] ;  /* 0x00001c0001047983 */ /* 0x000ea80000300800 */
[----:B------:R-:W2:Y:S01]  /*26140*/  LDL R3, [R1+0x18] ;  /* 0x0000180001037983 */ /* 0x000ea20000100800 */
[----:B------:R-:W-:Y:S01]  /*26150*/  UIADD3 UR4, UP0, UR38, 0x470, URZ ;  /* 0x0000047026047890 */ /* 0x000fe2000ff1e03f */
[----:B------:R-:W-:Y:S01]  /*26160*/  PLOP3.LUT P0, PT, PT, PT, PT, 0x80, 0x0 ;  /* 0x000000000000781c */ /* 0x000fe20003f0f070 */
[----:B------:R-:W-:Y:S01]  /*26170*/  VIADD R2, R2, 0x34850 ;  /* 0x0003485002027836 */ /* 0x000fe20000000000 */
[----:B------:R-:W-:Y:S01]  /*26180*/  UMOV UR6, 0x0 ;  /* 0x0000000000067882 */ /* 0x000fe20000000000 */
[----:B------:R-:W-:Y:S01]  /*26190*/  UIADD3.X UR5, URZ, UR39, URZ, UP0, !UPT ;  /* 0x000000273f057290 */ /* 0x000fe200087fe43f */
[----:B------:R-:W-:Y:S01]  /*261a0*/  UMOV UR7, 0x14f00000 ;  /* 0x14f0000000077882 */ /* 0x000fe20000000000 */
[----:B------:R-:W-:Y:S01]  /*261b0*/  UMOV UR10, URZ ;  /* 0x0000003f000a7c82 */ /* 0x000fe20008000000 */
[----:B----4-:R-:W-:-:S02]  /*261c0*/  IMAD R0, R0, 0xb000, R5 ;  /* 0x0000b00000007824 */ /* 0x010fc400078e0205 */
[----:B--2---:R-:W-:Y:S02]  /*261d0*/  IMAD R3, R3, 0xb0, R4 ;  /* 0x000000b003037824 */ /* 0x004fe400078e0204 */
[----:B------:R-:W-:-:S07]  /*261e0*/  VIADD R4, R0, 0x400 ;  /* 0x0000040000047836 */ /* 0x000fce0000000000 */
.L_x_951:
        /* <DEDUP_REMOVED lines=11> */
[----:B------:R-:W-:Y:S01]  /*262a0*/  PLOP3.LUT P0, PT, PT, PT, PT, 0x80, 0x0 ;  /* 0x000000000000781c */ /* 0x000fe20003f0f070 */
[----:B------:R-:W-:Y:S01]  /*262b0*/  UMOV UR6, 0x0 ;  /* 0x0000000000067882 */ /* 0x000fe20000000000 */
[----:B------:R-:W-:Y:S01]  /*262c0*/  IADD3 R0, R0, 0x5c00, RZ ;  /* 0x00005c0000007810 */ /* 0x000fe20007ffe0ff */
[----:B------:R-:W-:Y:S01]  /*262d0*/  UMOV UR7, 0x14f00000 ;  /* 0x14f0000000077882 */ /* 0x000fe20000000000 */
[----:B------:R-:W-:-:S09]  /*262e0*/  UMOV UR10, 0x40 ;  /* 0x00000040000a7882 */ /* 0x000fd20000000000 */
.L_x_952:
        /* <DEDUP_REMOVED lines=10> */
[----:B----4-:R-:W-:Y:S05]  /*26390*/  @P0 BRA.U.ANY `(.L_x_952) ;  /* 0xfffffffd00d40947 */ /* 0x010fea000393ffff */
.L_x_946:
[----:B------:R-:W-:Y:S05]  /*263a0*/  BSYNC B0 ;  /* 0x0000000000007941 */ /* 0x000fea0003800000 */
.L_x_945:
[----:B-1----:R-:W4:Y:S04]  /*263b0*/  LDL.LU R5, [R1+0xc] ;  /* 0x00000c0001057983 */ /* 0x002f280000300800 */
[----:B------:R-:W2:Y:S01]  /*263c0*/  LDL.LU R4, [R1+0x14] ;  /* 0x0000140001047983 */ /* 0x000ea20000300800 */
[----:B----4-:R-:W-:-:S05]  /*263d0*/  VIADD R0, R5, 0x1 ;  /* 0x0000000105007836 */ /* 0x010fca0000000000 */
[----:B------:R-:W-:-:S04]  /*263e0*/  ISETP.NE.AND P0, PT, R0, 0x2, PT ;  /* 0x000000020000780c */ /* 0x000fc80003f05270 */
[----:B------:R-:W-:Y:S02]  /*263f0*/  SEL R2, RZ, 0x1, P0 ;  /* 0x00000001ff027807 */ /* 0x000fe40000000000 */
[----:B------:R-:W-:Y:S02]  /*26400*/  SEL R0, R0, RZ, P0 ;  /* 0x000000ff00007207 */ /* 0x000fe40000000000 */
[----:B--2---:R-:W-:-:S03]  /*26410*/  LOP3.LUT R4, R4, R2, RZ, 0x3c, !PT ;  /* 0x0000000204047212 */ /* 0x004fc600078e3cff */
[----:B------:R1:W-:Y:S04]  /*26420*/  STL [R1+0xc], R0 ;  /* 0x00000c0001007387 */ /* 0x0003e80000100800 */
[----:B------:R1:W-:Y:S02]  /*26430*/  STL [R1+0x14], R4 ;  /* 0x0000140401007387 */ /* 0x0003e40000100800 */
.L_x_873:
[----:B------:R-:W-:Y:S05]  /*26440*/  BSYNC B7 ;  /* 0x0000000000077941 */ /* 0x000fea0003800000 */
.L_x_871:
[----:B-1----:R-:W2:Y:S02]  /*26450*/  LDL R0, [R1+0x4] ;  /* 0x0000040001007983 */ /* 0x002ea40000100800 */
[----:B--2---:R-:W-:-:S13]  /*26460*/  LOP3.LUT P0, RZ, R0, 0x2, RZ, 0xc0, !PT ;  /* 0x0000000200ff7812 */ /* 0x004fda000780c0ff */
[----:B------:R-:W-:Y:S05]  /*26470*/  @!P0 BRA `(.L_x_953) ;  /* 0x0000000000288947 */ /* 0x000fea0003800000 */
[----:B------:R-:W-:Y:S05]  /*26480*/  WARPSYNC.ALL ;  /* 0x0000000000007948 */ /* 0x000fea0003800000 */
[----:B------:R-:W1:Y:S08]  /*26490*/  S2UR UR5, SR_CgaCtaId ;  /* 0x00000000000579c3 */ /* 0x000e700000008800 */
[----:B------:R-:W-:Y:S06]  /*264a0*/  BAR.SYNC.DEFER_BLOCKING 0x5, 0x180 ;  /* 0x0146000000007b1d */ /* 0x000fec0000010000 */
[----:B------:R-:W-:-:S02]  /*264b0*/  UMOV UR4, 0x400 ;  /* 0x0000040000047882 */ /* 0x000fc40000000000 */
[----:B-1----:R-:W-:-:S06]  /*264c0*/  ULEA UR4, UR5, UR4, 0x18 ;  /* 0x0000000405047291 */ /* 0x002fcc000f8ec03f */
[----:B------:R-:W-:-:S05]  /*264d0*/  IMAD.U32 R0, RZ, RZ, UR4 ;  /* 0x00000004ff007e24 */ /* 0x000fca000f8e00ff */
[----:B------:R1:W2:Y:S04]  /*264e0*/  LDS.128 R16, [R0+0x348d0] ;  /* 0x0348d00000107984 */ /* 0x0002a80000000c00 */
[----:B------:R1:W-:Y:S01]  /*264f0*/  STL [R1+0x8], R0 ;  /* 0x0000080001007387 */ /* 0x0003e20000100800 */
[----:B------:R-:W-:Y:S06]  /*26500*/  BAR.ARV 0x4, 0x180 ;  /* 0x0106000000007b1d */ /* 0x000fec0000002000 */
[----:B------:R-:W-:Y:S05]  /*26510*/  BRA `(.L_x_954) ;  /* 0x0000000800507947 */ /* 0x000fea0003800000 */
.L_x_953:
[----:B------:R-:W1:Y:S01]  /*26520*/  S2R R7, SR_TID.X ;  /* 0x0000000000077919 */ /* 0x000e620000002100 */
[----:B------:R-:W-:Y:S01]  /*26530*/  UMOV UR4, 0xffffffff ;  /* 0xffffffff00047882 */ /* 0x000fe20000000000 */
[----:B-1----:R-:W-:-:S04]  /*26540*/  LOP3.LUT R7, R7, 0x1f, RZ, 0xc0, !PT ;  /* 0x0000001f07077812 */ /* 0x002fc800078ec0ff */
[----:B------:R-:W-:Y:S01]  /*26550*/  ISETP.NE.AND P0, PT, R7, 0x1f, PT ;  /* 0x0000001f0700780c */ /* 0x000fe20003f05270 */
[----:B------:R-:W-:-:S12]  /*26560*/  BRA.DIV UR4, `(.L_x_955) ;  /* 0x0000002a04d07947 */ /* 0x000fd8000b800000 */
[----:B------:R-:W-:Y:S01]  /*26570*/  IMAD.IADD R0, R19, 0x1, R7 ;  /* 0x0000000113007824 */ /* 0x000fe200078e0207 */
[----:B------:R-:W-:Y:S01]  /*26580*/  ULDC UR4, c[0x0][0xc3c] ;  /* 0x00030f0000047ab9 */ /* 0x000fe20000000800 */
[----:B------:R-:W-:-:S03]  /*26590*/  ULDC.64 UR6, c[0x0][0x208] ;  /* 0x0000820000067ab9 */ /* 0x000fc60000000a00 */
[----:B------:R-:W-:-:S13]  /*265a0*/  ISETP.GE.OR P1, PT, R0, UR4, !P0 ;  /* 0x0000000400007c0c */ /* 0x000fda000c726670 */
[----:B------:R-:W1:Y:S02]  /*265b0*/  @!P1 LDC.64 R2, c[0x0][0xc80] ;  /* 0x00032000ff029b82 */ /* 0x000e640000000a00 */
[----:B-1----:R-:W-:-:S06]  /*265c0*/  @!P1 IMAD.WIDE R2, R0, 0x4, R2 ;  /* 0x0000000400029825 */ /* 0x002fcc00078e0202 */
[----:B------:R1:W2:Y:S01]  /*265d0*/  @!P1 LDG.E R3, desc[UR6][R2.64] ;  /* 0x0000000602039981 */ /* 0x0002a2000c1e1900 */
[C---:B------:R-:W-:Y:S02]  /*265e0*/  ISETP.GE.U32.AND P2, PT, R7.reuse, 0x2, PT ;  /* 0x000000020700780c */ /* 0x040fe40003f46070 */
[C---:B------:R-:W-:Y:S01]  /*265f0*/  ISETP.GE.U32.AND P3, PT, R7.reuse, 0x4, PT ;  /* 0x000000040700780c */ /* 0x040fe20003f66070 */
[----:B------:R-:W-:Y:S01]  /*26600*/  SHFL.IDX PT, R0, R16, RZ, 0x1f ;  /* 0x00001fff10007589 */ /* 0x000fe200000e0000 */
[C---:B------:R-:W-:Y:S02]  /*26610*/  ISETP.GE.U32.AND P4, PT, R7.reuse, 0x8, PT ;  /* 0x000000080700780c */ /* 0x040fe40003f86070 */
[C---:B------:R-:W-:Y:S01]  /*26620*/  ISETP.GE.U32.AND P5, PT, R7.reuse, 0x10, PT ;  /* 0x000000100700780c */ /* 0x040fe20003fa6070 */
[----:B------:R-:W-:Y:S01]  /*26630*/  SHFL.IDX PT, R4, R16, 0x1, 0x1f ;  /* 0x00201f0010047f89 */ /* 0x000fe200000e0000 */
[----:B-1----:R-:W-:Y:S01]  /*26640*/  MOV R2, RZ ;  /* 0x000000ff00027202 */ /* 0x002fe20000000f00 */
[----:B--2---:R-:W-:Y:S01]  /*26650*/  @!P1 IMAD.MOV.U32 R2, RZ, RZ, R3 ;  /* 0x000000ffff029224 */ /* 0x004fe200078e0003 */
[----:B------:R-:W-:-:S04]  /*26660*/  ISETP.NE.AND P1, PT, R7, RZ, PT ;  /* 0x000000ff0700720c */ /* 0x000fc80003f25270 */
        /* <DEDUP_REMOVED lines=15> */
[----:B---3--:R1:W2:Y:S02]  /*26760*/  SHFL.IDX PT, R6, R5, 0x1f, 0x1f ;  /* 0x03e01f0005067f89 */ /* 0x0082a400000e0000 */
.L_x_1064:
[----:B------:R-:W-:Y:S02]  /*26770*/  ULDC UR4, c[0x0][0xc38] ;  /* 0x00030e0000047ab9 */ /* 0x000fe40000000800 */
[----:B------:R-:W-:-:S04]  /*26780*/  IMAD.U32 R16, RZ, RZ, UR4 ;  /* 0x00000004ff107e24 */ /* 0x000fc8000f8e00ff */
[----:B--2---:R-:W-:-:S05]  /*26790*/  IMAD R6, R6, R16, RZ ;  /* 0x0000001006067224 */ /* 0x004fca00078e02ff */
[----:B------:R-:W-:-:S04]  /*267a0*/  IADD3 R4, R4, R6, RZ ;  /* 0x0000000604047210 */ /* 0x000fc80007ffe0ff */
[----:B------:R-:W-:-:S13]  /*267b0*/  ISETP.GT.AND P6, PT, R4, R0, PT ;  /* 0x000000000400720c */ /* 0x000fda0003fc4270 */
[----:B------:R-:W-:Y:S05]  /*267c0*/  @P6 BRA `(.L_x_956) ;  /* 0x0000000000a06947 */ /* 0x000fea0003800000 */
.L_x_961:
[----:B------:R-:W2:Y:S01]  /*267d0*/  LDC R2, c[0x0][0xc3c] ;  /* 0x00030f00ff027b82 */ /* 0x000ea20000000800 */
[----:B------:R-:W-:-:S05]  /*267e0*/  VIADD R19, R19, 0x1f ;  /* 0x0000001f13137836 */ /* 0x000fca0000000000 */
[----:B--2---:R-:W-:-:S13]  /*267f0*/  ISETP.GE.AND P6, PT, R19, R2, PT ;  /* 0x000000021300720c */ /* 0x004fda0003fc6270 */
[----:B------:R-:W-:Y:S05]  /*26800*/  @P6 BRA `(.L_x_957) ;  /* 0x0000000400486947 */ /* 0x000fea0003800000 */
[----:B------:R-:W2:Y:S01]  /*26810*/  S2R R3, SR_TID.X ;  /* 0x0000000000037919 */ /* 0x000ea20000002100 */
[----:B------:R-:W-:Y:S01]  /*26820*/  BSSY B0, `(.L_x_958) ;  /* 0x000000a000007945 */ /* 0x000fe20003800000 */
[----:B--2---:R-:W-:-:S05]  /*26830*/  LOP3.LUT R3, R3, 0x1f, RZ, 0xc0, !PT ;  /* 0x0000001f03037812 */ /* 0x004fca00078ec0ff */
[----:B-1----:R-:W-:-:S05]  /*26840*/  IMAD.IADD R5, R19, 0x1, R3 ;  /* 0x0000000113057824 */ /* 0x002fca00078e0203 */
[----:B------:R-:W-:Y:S01]  /*26850*/  ISETP.GE.OR P6, PT, R5, R2, !P0 ;  /* 0x000000020500720c */ /* 0x000fe200047c6670 */
[----:B------:R-:W-:-:S12]  /*26860*/  IMAD.MOV.U32 R2, RZ, RZ, RZ ;  /* 0x000000ffff027224 */ /* 0x000fd800078e00ff */
[----:B------:R-:W-:Y:S05]  /*26870*/  @P6 BRA `(.L_x_959) ;  /* 0x0000000000106947 */ /* 0x000fea0003800000 */
[----:B------:R-:W1:Y:S01]  /*26880*/  LDC.64 R2, c[0x0][0xc80] ;  /* 0x00032000ff027b82 */ /* 0x000e620000000a00 */
[----:B------:R-:W-:Y:S01]  /*26890*/  ULDC.64 UR4, c[0x0][0x208] ;  /* 0x0000820000047ab9 */ /* 0x000fe20000000a00 */
[----:B-1----:R-:W-:-:S06]  /*268a0*/  IMAD.WIDE R2, R5, 0x4, R2 ;  /* 0x0000000405027825 */ /* 0x002fcc00078e0202 */
[----:B------:R1:W5:Y:S02]  /*268b0*/  LDG.E R2, desc[UR4][R2.64] ;  /* 0x0000000402027981 */ /* 0x000364000c1e1900 */
.L_x_959:
[----:B------:R-:W-:Y:S05]  /*268c0*/  BSYNC B0 ;  /* 0x0000000000007941 */ /* 0x000fea0003800000 */
.L_x_958:
[----:B------:R-:W-:-:S03]  /*268d0*/  UMOV UR4, 0xffffffff ;  /* 0xffffffff00047882 */ /* 0x000fc60000000000 */
[----:B------:R-:W-:Y:S05]  /*268e0*/  BRA.DIV UR4, `(.L_x_960) ;  /* 0x0000002e04307947 */ /* 0x000fea000b800000 */
[----:B-1---5:R-:W1:Y:S02]  /*268f0*/  SHFL.UP PT, R3, R2, 0x1, RZ ;  /* 0x0420000002037989 */ /* 0x022e6400000e00ff */
        /* <DEDUP_REMOVED lines=14> */
[----:B------:R1:W2:Y:S02]  /*269e0*/  SHFL.IDX PT, R6, R5, 0x1f, 0x1f ;  /* 0x03e01f0005067f89 */ /* 0x0002a400000e0000 */
.L_x_1072:
[----:B------:R-:W-:Y:S02]  /*269f0*/  ULDC UR4, c[0x0][0xc38] ;  /* 0x00030e0000047ab9 */ /* 0x000fe40000000800 */
[----:B------:R-:W-:-:S04]  /*26a00*/  IMAD.U32 R16, RZ, RZ, UR4 ;  /* 0x00000004ff107e24 */ /* 0x000fc8000f8e00ff */
[----:B--2---:R-:W-:-:S04]  /*26a10*/  IMAD R6, R6, R16, RZ ;  /* 0x0000001006067224 */ /* 0x004fc800078e02ff */
[----:B------:R-:W-:-:S05]  /*26a20*/  IMAD.IADD R4, R6, 0x1, R4 ;  /* 0x0000000106047824 */ /* 0x000fca00078e0204 */
[----:B------:R-:W-:-:S13]  /*26a30*/  ISETP.GT.AND P6, PT, R4, R0, PT ;  /* 0x000000000400720c */ /* 0x000fda0003fc4270 */
[----:B------:R-:W-:Y:S05]  /*26a40*/  @!P6 BRA `(.L_x_961) ;  /* 0xfffffffc0060e947 */ /* 0x000fea000383ffff */
.L_x_956:
[----:B------:R-:W-:Y:S01]  /*26a50*/  IMAD.IADD R6, R4, 0x1, -R6 ;  /* 0x0000000104067824 */ /* 0x000fe200078e0a06 */
[----:B------:R-:W-:-:S03]  /*26a60*/  UMOV UR4, 0xffffffff ;  /* 0xffffffff00047882 */ /* 0x000fc60000000000 */
[----:B------:R-:W-:-:S05]  /*26a70*/  IMAD R3, R5, R16, R6 ;  /* 0x0000001005037224 */ /* 0x000fca00078e0206 */
[----:B------:R-:W-:Y:S01]  /*26a80*/  ISETP.GT.AND P6, PT, R3, R0, PT ;  /* 0x000000000300720c */ /* 0x000fe20003fc4270 */
[----:B------:R-:W-:-:S12]  /*26a90*/  BRA.DIV UR4, `(.L_x_962) ;  /* 0x0000002e049c7947 */ /* 0x000fd8000b800000 */
[----:B------:R-:W-:-:S04]  /*26aa0*/  VOTE.ANY R3, PT, !P6 ;  /* 0x0000000000037806 */ /* 0x000fc800070e0100 */
[----:B------:R-:W2:Y:S02]  /*26ab0*/  POPC R4, R3 ;  /* 0x0000000300047309 */ /* 0x000ea40000000000 */
[----:B--2---:R2:W3:Y:S02]  /*26ac0*/  SHFL.IDX PT, R17, R2, R4, 0x1f ;  /* 0x00001f0402117589 */ /* 0x0044e400000e0000 */
.L_x_1076:
[----:B------:R-:W-:Y:S02]  /*26ad0*/  ISETP.NE.AND P0, PT, R3, RZ, PT ;  /* 0x000000ff0300720c */ /* 0x000fe40003f05270 */
[----:B--2---:R-:W-:-:S11]  /*26ae0*/  MOV R2, RZ ;  /* 0x000000ff00027202 */ /* 0x004fd60000000f00 */
[----:B------:R-:W-:Y:S05]  /*26af0*/  @!P0 BRA `(.L_x_963) ;  /* 0x0000000000108947 */ /* 0x000fea0003800000 */
[----:B------:R-:W-:Y:S01]  /*26b00*/  UMOV UR4, 0xffffffff ;  /* 0xffffffff00047882 */ /* 0x000fe20000000000 */
[----:B------:R-:W-:Y:S02]  /*26b10*/  VIADD R12, R4, 0xffffffff ;  /* 0xffffffff040c7836 */ /* 0x000fe40000000000 */
[----:B------:R-:W-:Y:S05]  /*26b20*/  BRA.DIV UR4, `(.L_x_964) ;  /* 0x0000002e04c07947 */ /* 0x000fea000b800000 */
[----:B------:R2:W4:Y:S02]  /*26b30*/  SHFL.IDX PT, R2, R5, R12, 0x1f ;  /* 0x00001f0c05027589 */ /* 0x00052400000e0000 */
.L_x_963:
[----:B-123--:R-:W-:Y:S01]  /*26b40*/  IABS R5, R17 ;  /* 0x0000001100057213 */ /* 0x00efe20000000000 */
[----:B----4-:R-:W-:Y:S01]  /*26b50*/  IMAD R16, R2, R16, R6 ;  /* 0x0000001002107224 */ /* 0x010fe200078e0206 */
[----:B------:R-:W-:Y:S02]  /*26b60*/  IADD3 R19, R4, R19, RZ ;  /* 0x0000001304137210 */ /* 0x000fe40007ffe0ff */
[----:B------:R-:W1:Y:S01]  /*26b70*/  I2F.RP R2, R5 ;  /* 0x0000000500027306 */ /* 0x000e620000209400 */
[----:B------:R-:W-:-:S07]  /*26b80*/  IMAD.IADD R0, R0, 0x1, -R16 ;  /* 0x0000000100007824 */ /* 0x000fce00078e0a10 */
[----:B-1----:R-:W1:Y:S02]  /*26b90*/  MUFU.RCP R2, R2 ;  /* 0x0000000200027308 */ /* 0x002e640000001000 */
[----:B-1----:R-:W-:-:S06]  /*26ba0*/  VIADD R2, R2, 0xffffffe ;  /* 0x0ffffffe02027836 */ /* 0x002fcc0000000000 */
[----:B------:R-:W1:Y:S02]  /*26bb0*/  F2I.FTZ.U32.TRUNC.NTZ R3, R2 ;  /* 0x0000000200037305 */ /* 0x000e64000021f000 */
[----:B-1----:R-:W-:-:S04]  /*26bc0*/  IMAD.MOV R2, RZ, RZ, -R3 ;  /* 0x000000ffff027224 */ /* 0x002fc800078e0a03 */
        /* <DEDUP_REMOVED lines=9> */
[----:B------:R-:W-:Y:S01]  /*26c60*/  @!P1 IMAD.IADD R3, R3, 0x1, -R5 ;  /* 0x0000000103039824 */ /* 0x000fe200078e0a05 */
[----:B------:R-:W-:Y:S02]  /*26c70*/  @!P1 IADD3 R2, R2, 0x1, RZ ;  /* 0x0000000102029810 */ /* 0x000fe40007ffe0ff */
        /* <DEDUP_REMOVED lines=11> */
.L_x_957:
[----:B------:R-:W-:Y:S01]  /*26d30*/  UMOV UR4, URZ ;  /* 0x0000003f00047c82 */ /* 0x000fe20008000000 */
[----:B------:R-:W-:Y:S01]  /*26d40*/  UMOV UR5, URZ ;  /* 0x0000003f00057c82 */ /* 0x000fe20008000000 */
[----:B------:R-:W-:Y:S01]  /*26d50*/  ULDC UR6, c[0x0][0xc3c] ;  /* 0x00030f0000067ab9 */ /* 0x000fe20000000800 */
[----:B------:R-:W-:Y:S01]  /*26d60*/  IMAD.MOV.U32 R16, RZ, RZ, R0 ;  /* 0x000000ffff107224 */ /* 0x000fe200078e0000 */
[----:B------:R-:W-:Y:S01]  /*26d70*/  MOV R18, UR5 ;  /* 0x0000000500127c02 */ /* 0x000fe20008000f00 */
[----:B------:R-:W-:Y:S02]  /*26d80*/  IMAD.U32 R17, RZ, RZ, UR4 ;  /* 0x00000004ff117e24 */ /* 0x000fe4000f8e00ff */
[----:B------:R-:W-:-:S07]  /*26d90*/  IMAD.U32 R19, RZ, RZ, UR6 ;  /* 0x00000006ff137e24 */ /* 0x000fce000f8e00ff */
.L_x_965:
[----:B------:R4:W2:Y:S01]  /*26da0*/  LDL R3, [R1+0x8] ;  /* 0x0000080001037983 */ /* 0x0008a20000100800 */
[----:B------:R-:W3:Y:S01]  /*26db0*/  S2R R0, SR_TID.X ;  /* 0x0000000000007919 */ /* 0x000ee20000002100 */
[----:B------:R-:W-:Y:S05]  /*26dc0*/  WARPSYNC.ALL ;  /* 0x0000000000007948 */ /* 0x000fea0003800000 */
[----:B---3--:R-:W-:Y:S01]  /*26dd0*/  LOP3.LUT R0, R0, 0x1f, RZ, 0xc0, !PT ;  /* 0x0000001f00007812 */ /* 0x008fe200078ec0ff */
        /* <DEDUP_REMOVED lines=8> */
.L_x_954:
[----:B------:R-:W-:Y:S02]  /*26e60*/  ULDC UR4, c[0x0][0xc3c] ;  /* 0x00030f0000047ab9 */ /* 0x000fe40000000800 */
[----:B--2---:R-:W-:-:S13]  /*26e70*/  ISETP.GE.AND P0, PT, R19, UR4, PT ;  /* 0x0000000413007c0c */ /* 0x004fda000bf06270 */
[----:B------:R-:W-:Y:S05]  /*26e80*/  @!P0 BRA `(.L_x_966) ;  /* 0xffffff9c005c8947 */ /* 0x000fea000383ffff */
[----:B------:R-:W-:Y:S05]  /*26e90*/  BSYNC B8 ;  /* 0x0000000000087941 */ /* 0x000fea0003800000 */
.L_x_831:
[----:B-1----:R-:W2:Y:S01]  /*26ea0*/  LDL.LU R0, [R1+0x58] ;  /* 0x0000580001007983 */ /* 0x002ea20000300800 */
[----:B------:R-:W-:Y:S01]  /*26eb0*/  BSSY B0, `(.L_x_967) ;  /* 0x000000b000007945 */ /* 0x000fe20003800000 */
[----:B------:R-:W1:Y:S01]  /*26ec0*/  S2R R5, SR_CgaCtaId ;  /* 0x0000000000057919 */ /* 0x000e620000008800 */
[----:B--2---:R-:W-:-:S05]  /*26ed0*/  VIADD R0, R0, 0x1 ;  /* 0x0000000100007836 */ /* 0x004fca0000000000 */
[----:B------:R-:W-:-:S04]  /*26ee0*/  LEA.HI R2, R0, R0, RZ, 0x1 ;  /* 0x0000000000027211 */ /* 0x000fc800078f08ff */
[----:B0---4-:R-:W-:-:S05]  /*26ef0*/  LOP3.LUT R3, R2, 0xfffffffe, RZ, 0xc0, !PT ;  /* 0xfffffffe02037812 */ /* 0x011fca00078ec0ff */
[----:B------:R-:W-:Y:S01]  /*26f00*/  IMAD.IADD R3, R0, 0x1, -R3 ;  /* 0x0000000100037824 */ /* 0x000fe200078e0a03 */
[----:B------:R-:W-:-:S04]  /*26f10*/  MOV R0, 0x400 ;  /* 0x0000040000007802 */ /* 0x000fc80000000f00 */
[----:B-1----:R-:W-:Y:S02]  /*26f20*/  LEA R0, R5, R0, 0x18 ;  /* 0x0000000005007211 */ /* 0x002fe400078ec0ff */
[----:B------:R-:W-:-:S04]  /*26f30*/  SHF.L.U32 R3, R3, 0x1f, RZ ;  /* 0x0000001f03037819 */ /* 0x000fc800000006ff */
[----:B------:R-:W0:Y:S02]  /*26f40*/  SYNCS.PHASECHK.TRANS64.TRYWAIT P0, [R0+URZ+0x34820], R3 ;  /* 0x03482003000075a7 */ /* 0x000e24000800017f */
[----:B0-----:R-:W-:Y:S05]  /*26f50*/  @!P0 BRA `(.L_x_968) ;  /* 0x0000002800dc8947 */ /* 0x001fea0003800000 */
.L_x_1079:
[----:B------:R-:W-:Y:S05]  /*26f60*/  BSYNC B0 ;  /* 0x0000000000007941 */ /* 0x000fea0003800000 */
.L_x_967:
[----:B------:R-:W-:-:S03]  /*26f70*/  UMOV UR4, 0xffffffff ;  /* 0xffffffff00047882 */ /* 0x000fc60000000000 */
[----:B------:R-:W-:Y:S05]  /*26f80*/  BRA.DIV UR4, `(.L_x_969) ;  /* 0x0000002a04e47947 */ /* 0x000fea000b800000 */
[----:B------:R-:W1:Y:S02]  /*26f90*/  S2R R2, SR_TID.X ;  /* 0x0000000000027919 */ /* 0x000e640000002100 */
[----:B-1----:R-:W-:-:S04]  /*26fa0*/  SHF.R.U32.HI R2, RZ, 0x5, R2 ;  /* 0x00000005ff027819 */ /* 0x002fc80000011602 */
[----:B------:R-:W-:-:S05]  /*26fb0*/  LOP3.LUT R2, R2, 0x3, RZ, 0xc0, !PT ;  /* 0x0000000302027812 */ /* 0x000fca00078ec0ff */
[----:B------:R1:W2:Y:S02]  /*26fc0*/  SHFL.IDX PT, R14, R2, RZ, 0x1f ;  /* 0x00001fff020e7589 */ /* 0x0002a400000e0000 */
.L_x_1082:
[----:B--2---:R-:W-:-:S13]  /*26fd0*/  ISETP.NE.AND P0, PT, R14, RZ, PT ;  /* 0x000000ff0e00720c */ /* 0x004fda0003f05270 */
[----:B------:R-:W-:Y:S05]  /*26fe0*/  @P0 BRA `(.L_x_603) ;  /* 0x0000000000940947 */ /* 0x000fea0003800000 */
[----:B------:R-:W-:-:S03]  /*26ff0*/  UMOV UR4, 0xffffffff ;  /* 0xffffffff00047882 */ /* 0x000fc60000000000 */
[----:B------:R-:W-:Y:S05]  /*27000*/  BRA.DIV UR4, `(.L_x_970) ;  /* 0x0000002a04f87947 */ /* 0x000fea000b800000 */
[----:B------:R-:W-:-:S13]  /*27010*/  ELECT P6, URZ, PT ;  /* 0x00000000003f782f */ /* 0x000fda00038c0000 */
.L_x_1085:
[----:B------:R-:W-:Y:S05]  /*27020*/  @!P6 BRA `(.L_x_603) ;  /* 0x000000000084e947 */ /* 0x000fea0003800000 */
[----:B-1----:R-:W2:Y:S02]  /*27030*/  LDL.LU R2, [R1+0x60] ;  /* 0x0000600001027983 */ /* 0x002ea40000300800 */
[----:B--2---:R-:W-:-:S04]  /*27040*/  LOP3.LUT R2, R2, 0x2, RZ, 0xfc, !PT ;  /* 0x0000000202027812 */ /* 0x004fc800078efcff */
[----:B------:R-:W-:-:S13]  /*27050*/  ISETP.NE.AND P2, PT, R2, 0x3, PT ;  /* 0x000000030200780c */ /* 0x000fda0003f45270 */
[----:B------:R-:W-:Y:S05]  /*27060*/  @!P2 BRA `(.L_x_971) ;  /* 0x000000000004a947 */ /* 0x000fea0003800000 */
[----:B------:R-:W-:Y:S01]  /*27070*/  BPT.TRAP 0x1 ;  /* 0x000000040000795c */ /* 0x000fe20000300000 */
.L_x_971:
[----:B0-----:R-:W3:Y:S04]  /*27080*/  LDL R3, [R1+0xc] ;  /* 0x00000c0001037983 */ /* 0x001ee80000100800 */
[----:B------:R-:W2:Y:S01]  /*27090*/  LDL.LU R7, [R1+0x14] ;  /* 0x0000140001077983 */ /* 0x000ea20000300800 */
[----:B------:R-:W-:-:S05]  /*270a0*/  IADD3 R2, R0, 0x34840, RZ ;  /* 0x0003484000027810 */ /* 0x000fca0007ffe0ff */
[C---:B---3--:R-:W-:Y:S02]  /*270b0*/  IMAD R6, R3.reuse, 0x8, R2 ;  /* 0x0000000803067824 */ /* 0x048fe400078e0202 */
[----:B------:R-:W-:Y:S01]  /*270c0*/  VIADD R3, R3, 0x1 ;  /* 0x0000000103037836 */ /* 0x000fe20000000000 */
[----:B--2---:R-:W-:-:S04]  /*270d0*/  SHF.L.U32 R5, R7, 0x1f, RZ ;  /* 0x0000001f07057819 */ /* 0x004fc800000006ff */
[C---:B------:R-:W-:Y:S01]  /*270e0*/  ISETP.NE.AND P1, PT, R3.reuse, 0x2, PT ;  /* 0x000000020300780c */ /* 0x040fe20003f25270 */
[----:B------:R-:W0:Y:S03]  /*270f0*/  SYNCS.PHASECHK.TRANS64.TRYWAIT P0, [R6+URZ], R5 ;  /* 0x00000005060075a7 */ /* 0x000e26000800017f */
[----:B------:R-:W-:Y:S02]  /*27100*/  SEL R4, RZ, 0x1, P1 ;  /* 0x00000001ff047807 */ /* 0x000fe40000800000 */
[----:B------:R-:W-:Y:S02]  /*27110*/  SEL R3, R3, RZ, P1 ;  /* 0x000000ff03037207 */ /* 0x000fe40000800000 */
[----:B------:R-:W-:-:S03]  /*27120*/  LOP3.LUT R4, R7, R4, RZ, 0x3c, !PT ;  /* 0x0000000407047212 */ /* 0x000fc600078e3cff */
[----:B------:R-:W-:Y:S01]  /*27130*/  IMAD R7, R3, 0x8, R2 ;  /* 0x0000000803077824 */ /* 0x000fe200078e0202 */
[----:B------:R-:W-:Y:S01]  /*27140*/  SHF.L.U32 R2, R4, 0x1f, RZ ;  /* 0x0000001f04027819 */ /* 0x000fe200000006ff */
[----:B0-----:R-:W-:Y:S06]  /*27150*/  @!P0 BRA `(.L_x_972) ;  /* 0x0000002800c48947 */ /* 0x001fec0003800000 */
.L_x_1086:
[----:B------:R-:W1:Y:S02]  /*27160*/  SYNCS.PHASECHK.TRANS64.TRYWAIT P0, [R7+URZ], R2 ;  /* 0x00000002070075a7 */ /* 0x000e64000800017f */
[----:B-1----:R-:W-:Y:S05]  /*27170*/  @!P0 BRA `(.L_x_973) ;  /* 0x0000002800d08947 */ /* 0x002fea0003800000 */
.L_x_1087:
[----:B------:R-:W-:Y:S05]  /*27180*/  @!P2 BRA `(.L_x_974) ;  /* 0x000000000004a947 */ /* 0x000fea0003800000 */
[----:B------:R-:W-:Y:S01]  /*27190*/  BPT.TRAP 0x1 ;  /* 0x000000040000795c */ /* 0x000fe20000300000 */
.L_x_974:
[----:B------:R-:W2:Y:S01]  /*271a0*/  LDL.LU R4, [R1+0xc] ;  /* 0x00000c0001047983 */ /* 0x000ea20000300800 */
[----:B------:R-:W-:-:S05]  /*271b0*/  IADD3 R0, R0, 0x34860, RZ ;  /* 0x0003486000007810 */ /* 0x000fca0007ffe0ff */
[----:B--2---:R-:W-:-:S04]  /*271c0*/  IMAD R4, R4, 0x8, R0 ;  /* 0x0000000804047824 */ /* 0x004fc800078e0200 */
[----:B------:R-:W2:Y:S02]  /*271d0*/  SYNCS.PHASECHK.TRANS64.TRYWAIT P0, [R4+URZ], R5 ;  /* 0x00000005040075a7 */ /* 0x000ea4000800017f */
[----:B--2---:R-:W-:Y:S05]  /*271e0*/  @!P0 BRA `(.L_x_975) ;  /* 0x0000002800c88947 */ /* 0x004fea0003800000 */
.L_x_1088:
[----:B------:R-:W-:-:S07]  /*271f0*/  IMAD R3, R3, 0x8, R0 ;  /* 0x0000000803037824 */ /* 0x000fce00078e0200 */
.L_x_976:
[----:B---3--:R3:W4:Y:S02]  /*27200*/  SYNCS.PHASECHK.TRANS64.TRYWAIT P0, [R3+URZ], R2 ;  /* 0x00000002030075a7 */ /* 0x008724000800017f */
[----:B----4-:R-:W-:Y:S05]  /*27210*/  @!P0 NANOSLEEP.SYNCS 0x989680 ;  /* 0x009896800000895d */ /* 0x010fea0003900000 */
[----:B------:R-:W4:Y:S02]  /*27220*/  @!P0 SYNCS.PHASECHK.TRANS64 P0, [R3+URZ], R2 ;  /* 0x00000002030085a7 */ /* 0x000f24000800007f */
[----:B----4-:R-:W-:Y:S05]  /*27230*/  @!P0 BRA `(.L_x_976) ;  /* 0xfffffffc00f08947 */ /* 0x010fea000383ffff */
.L_x_603:
[----:B------:R-:W-:Y:S05]  /*27240*/  BSYNC B9 ;  /* 0x0000000000097941 */ /* 0x000fea0003800000 */
.L_x_600:
[----:B------:R-:W-:Y:S05]  /*27250*/  EXIT ;  /* 0x000000000000794d */ /* 0x000fea0003800000 */
.L_x_629:
[----:B-1----:R1:W2:Y:S02]  /*27260*/  SYNCS.PHASECHK.TRANS64.TRYWAIT P6, [R3+URZ+0x34890], R0 ;  /* 0x03489000030075a7 */ /* 0x0022a400080c017f */
[----:B--2---:R-:W-:Y:S05]  /*27270*/  @!P6 NANOSLEEP.SYNCS 0x989680 ;  /* 0x009896800000e95d */ /* 0x004fea0003900000 */
[----:B------:R-:W2:Y:S02]  /*27280*/  @!P6 SYNCS.PHASECHK.TRANS64 P6, [R3+URZ+0x34890], R0 ;  /* 0x034890000300e5a7 */ /* 0x000ea400080c007f */
[----:B--2---:R-:W-:Y:S05]  /*27290*/  @!P6 BRA `(.L_x_629) ;  /* 0xfffffffc00f0e947 */ /* 0x004fea000383ffff */
[----:B------:R-:W-:Y:S05]  /*272a0*/  BRA `(.L_x_977) ;  /* 0xfffffdcc00007947 */ /* 0x000fea000383ffff */
.L_x_683:
[----:B-1----:R1:W3:Y:S02]  /*272b0*/  SYNCS.PHASECHK.TRANS64.TRYWAIT P4, [R3+URZ+0x34890], R0 ;  /* 0x03489000030075a7 */ /* 0x0022e4000808017f */
[----:B---3--:R-:W-:Y:S05]  /*272c0*/  @!P4 NANOSLEEP.SYNCS 0x989680 ;  /* 0x009896800000c95d */ /* 0x008fea0003900000 */
[----:B------:R-:W3:Y:S02]  /*272d0*/  @!P4 SYNCS.PHASECHK.TRANS64 P4, [R3+URZ+0x34890], R0 ;  /* 0x034890000300c5a7 */ /* 0x000ee4000808007f */
[----:B---3--:R-:W-:Y:S05]  /*272e0*/  @!P4 BRA `(.L_x_683) ;  /* 0xfffffffc00f0c947 */ /* 0x008fea000383ffff */
[----:B------:R-:W-:Y:S05]  /*272f0*/  BRA `(.L_x_978) ;  /* 0xfffffe04007c7947 */ /* 0x000fea000383ffff */
.L_x_708:
[----:B-1----:R1:W2:Y:S02]  /*27300*/  SYNCS.PHASECHK.TRANS64.TRYWAIT P3, [R3+URZ+0x34890], R0 ;  /* 0x03489000030075a7 */ /* 0x0022a4000806017f */
[----:B--2---:R-:W-:Y:S05]  /*27310*/  @!P3 NANOSLEEP.SYNCS 0x989680 ;  /* 0x009896800000b95d */ /* 0x004fea0003900000 */
[----:B------:R-:W2:Y:S02]  /*27320*/  @!P3 SYNCS.PHASECHK.TRANS64 P3, [R3+URZ+0x34890], R0 ;  /* 0x034890000300b5a7 */ /* 0x000ea4000806007f */
[----:B--2---:R-:W-:Y:S05]  /*27330*/  @!P3 BRA `(.L_x_708) ;  /* 0xfffffffc00f0b947 */ /* 0x004fea000383ffff */
[----:B------:R-:W-:Y:S05]  /*27340*/  BRA `(.L_x_979) ;  /* 0xfffffe3800b07947 */ /* 0x000fea000383ffff */
.L_x_722:
[----:B--2---:R2:W3:Y:S02]  /*27350*/  SYNCS.PHASECHK.TRANS64.TRYWAIT P2, [R3+URZ+0x348b0], R0 ;  /* 0x0348b000030075a7 */ /* 0x0044e4000804017f */
[----:B---3--:R-:W-:Y:S05]  /*27360*/  @!P2 NANOSLEEP.SYNCS 0x989680 ;  /* 0x009896800000a95d */ /* 0x008fea0003900000 */
[----:B------:R-:W3:Y:S02]  /*27370*/  @!P2 SYNCS.PHASECHK.TRANS64 P2, [R3+URZ+0x348b0], R0 ;  /* 0x0348b0000300a5a7 */ /* 0x000ee4000804007f */
[----:B---3--:R-:W-:Y:S05]  /*27380*/  @!P2 BRA `(.L_x_722) ;  /* 0xfffffffc00f0a947 */ /* 0x008fea000383ffff */
[----:B------:R-:W-:Y:S05]  /*27390*/  BRA `(.L_x_980) ;  /* 0xfffffe4400287947 */ /* 0x000fea000383ffff */
.L_x_738:
[----:B------:R-:W0:Y:S01]  /*273a0*/  S2R R5, SR_TID.X ;  /* 0x0000000000057919 */ /* 0x000e220000002100 */
[----:B------:R-:W-:Y:S01]  /*273b0*/  BSSY B0, `(.L_x_981) ;  /* 0x000000c000007945 */ /* 0x000fe20003800000 */
[----:B------:R-:W-:Y:S01]  /*273c0*/  IMAD.MOV.U32 R12, RZ, RZ, RZ ;  /* 0x000000ffff0c7224 */ /* 0x000fe200078e00ff */
[----:B------:R-:W-:Y:S01]  /*273d0*/  MOV R11, 0x1f ;  /* 0x0000001f000b7802 */ /* 0x000fe20000000f00 */
[----:B------:R-:W-:Y:S01]  /*273e0*/  IMAD.MOV.U32 R15, RZ, RZ, -0x1 ;  /* 0xffffffffff0f7424 */ /* 0x000fe200078e00ff */
[----:B0-----:R-:W-:-:S04]  /*273f0*/  IADD3 R5, R5, -0x80, RZ ;  /* 0xffffff8005057810 */ /* 0x001fc80007ffe0ff */
[----:B------:R-:W-:-:S04]  /*27400*/  SHF.R.S32.HI R4, RZ, 0x1f, R5 ;  /* 0x0000001fff047819 */ /* 0x000fc80000011405 */
[----:B------:R-:W-:-:S04]  /*27410*/  LEA.HI R4, R4, R5, RZ, 0x7 ;  /* 0x0000000504047211 */ /* 0x000fc800078f38ff */
[----:B------:R-:W-:-:S05]  /*27420*/  SHF.R.S32.HI R4, RZ, 0x7, R4 ;  /* 0x00000007ff047819 */ /* 0x000fca0000011404 */
[----:B------:R-:W-:-:S07]  /*27430*/  IMAD.MOV.U32 R13, RZ, RZ, R4 ;  /* 0x000000ffff0d7224 */ /* 0x000fce00078e0004 */
[----:B-----5:R-:W-:Y:S05]  /*27440*/  WARPSYNC.COLLECTIVE R15, `(.L_x_982) ;  /* 0x000000000f087348 */ /* 0x020fea0003c00000 */
[----:B------:R0:W1:Y:S02]  /*27450*/  SHFL.IDX P6, R14, R13, R12, R11 ;  /* 0x0000000c0d0e7389 */ /* 0x00006400000c000b */
[----:B01---5:R-:W-:Y:S01]  /*27460*/  ENDCOLLECTIVE ;  /* 0x000000000000791b */ /* 0x023fe20003800000 */
.L_x_982:
[----:B------:R-:W-:Y:S05]  /*27470*/  BSYNC B0 ;  /* 0x0000000000007941 */ /* 0x000fea0003800000 */
.L_x_981:
[----:B------:R1:W-:Y:S01]  /*27480*/  STL [R1+0x18], R14 ;  /* 0x0000180e01007387 */ /* 0x0003e20000100800 */
[----:B------:R-:W-:Y:S05]  /*27490*/  BRA `(.L_x_983) ;  /* 0xfffffe50002c7947 */ /* 0x000fea000383ffff */
.L_x_748:
[----:B------:R-:W-:Y:S01]  /*274a0*/  BSSY B1, `(.L_x_984) ;  /* 0x0000008000017945 */ /* 0x000fe20003800000 */
[----:B------:R-:W-:Y:S01]  /*274b0*/  IMAD.MOV.U32 R13, RZ, RZ, R25 ;  /* 0x000000ffff0d7224 */ /* 0x000fe200078e0019 */
[----:B------:R-:W-:Y:S01]  /*274c0*/  MOV R12, RZ ;  /* 0x000000ff000c7202 */ /* 0x000fe20000000f00 */
[----:B------:R-:W-:Y:S02]  /*274d0*/  IMAD.MOV.U32 R11, RZ, RZ, 0x181f ;  /* 0x0000181fff0b7424 */ /* 0x000fe400078e00ff */
[----:B------:R-:W-:-:S07]  /*274e0*/  IMAD.MOV.U32 R15, RZ, RZ, -0x1 ;  /* 0xffffffffff0f7424 */ /* 0x000fce00078e00ff */
[----:B-1----:R-:W-:Y:S05]  /*274f0*/  WARPSYNC.COLLECTIVE R15, `(.L_x_985) ;  /* 0x000000000f087348 */ /* 0x002fea0003c00000 */
[----:B-1----:R0:W1:Y:S02]  /*27500*/  SHFL.IDX P6, R14, R13, R12, R11 ;  /* 0x0000000c0d0e7389 */ /* 0x00206400000c000b */
[----:B01----:R-:W-:Y:S01]  /*27510*/  ENDCOLLECTIVE ;  /* 0x000000000000791b */ /* 0x003fe20003800000 */
.L_x_985:
[----:B------:R-:W-:Y:S05]  /*27520*/  BSYNC B1 ;  /* 0x0000000000017941 */ /* 0x000fea0003800000 */
.L_x_984:
[----:B------:R-:W-:Y:S01]  /*27530*/  IMAD.MOV.U32 R13, RZ, RZ, R24 ;  /* 0x000000ffff0d7224 */ /* 0x000fe200078e0018 */
[----:B------:R-:W-:Y:S01]  /*27540*/  MOV R11, 0x181f ;  /* 0x0000181f000b7802 */ /* 0x000fe20000000f00 */
[----:B------:R-:W-:Y:S01]  /*27550*/  IMAD.MOV.U32 R12, RZ, RZ, RZ ;  /* 0x000000ffff0c7224 */ /* 0x000fe200078e00ff */
[----:B------:R-:W-:Y:S01]  /*27560*/  MOV R0, R14 ;  /* 0x0000000e00007202 */ /* 0x000fe20000000f00 */
[----:B------:R-:W-:-:S07]  /*27570*/  IMAD.MOV.U32 R15, RZ, RZ, -0x1 ;  /* 0xffffffffff0f7424 */ /* 0x000fce00078e00ff */
[----:B------:R-:W-:Y:S05]  /*27580*/  WARPSYNC.COLLECTIVE R15, `(.L_x_986) ;  /* 0x000000000f087348 */ /* 0x000fea0003c00000 */
[----:B------:R0:W1:Y:S02]  /*27590*/  SHFL.IDX P6, R14, R13, R12, R11 ;  /* 0x0000000c0d0e7389 */ /* 0x00006400000c000b */
[----:B01----:R-:W-:Y:S01]  /*275a0*/  ENDCOLLECTIVE ;  /* 0x000000000000791b */ /* 0x003fe20003800000 */
.L_x_986:
[----:B------:R-:W-:Y:S01]  /*275b0*/  MOV R13, R27 ;  /* 0x0000001b000d7202 */ /* 0x000fe20000000f00 */
[----:B------:R-:W-:-:S07]  /*275c0*/  IMAD.MOV.U32 R3, RZ, RZ, R14 ;  /* 0x000000ffff037224 */ /* 0x000fce00078e000e */
[----:B------:R-:W-:Y:S05]  /*275d0*/  WARPSYNC.COLLECTIVE R15, `(.L_x_987) ;  /* 0x000000000f087348 */ /* 0x000fea0003c00000 */
[----:B------:R0:W1:Y:S02]  /*275e0*/  SHFL.IDX P6, R14, R13, R12, R11 ;  /* 0x0000000c0d0e7389 */ /* 0x00006400000c000b */
[----:B01----:R-:W-:Y:S01]  /*275f0*/  ENDCOLLECTIVE ;  /* 0x000000000000791b */ /* 0x003fe20003800000 */
.L_x_987:
[----:B------:R-:W-:Y:S02]  /*27600*/  IMAD.MOV.U32 R13, RZ, RZ, R26 ;  /* 0x000000ffff0d7224 */ /* 0x000fe400078e001a */
[----:B------:R-:W-:-:S07]  /*27610*/  IMAD.MOV.U32 R4, RZ, RZ, R14 ;  /* 0x000000ffff047224 */ /* 0x000fce00078e000e */
[----:B------:R-:W-:Y:S05]  /*27620*/  WARPSYNC.COLLECTIVE R15, `(.L_x_988) ;  /* 0x000000000f087348 */ /* 0x000fea0003c00000 */
[----:B------:R0:W1:Y:S02]  /*27630*/  SHFL.IDX P6, R14, R13, R12, R11 ;  /* 0x0000000c0d0e7389 */ /* 0x00006400000c000b */
[----:B01----:R-:W-:Y:S01]  /*27640*/  ENDCOLLECTIVE ;  /* 0x000000000000791b */ /* 0x003fe20003800000 */
.L_x_988:
[----:B------:R-:W-:Y:S05]  /*27650*/  BRA `(.L_x_989) ;  /* 0xfffffe5400347947 */ /* 0x000fea000383ffff */
.L_x_752:
[----:B0-----:R0:W1:Y:S02]  /*27660*/  SYNCS.PHASECHK.TRANS64.TRYWAIT P0, [R2+URZ+0x34800], R5 ;  /* 0x03480005020075a7 */ /* 0x001064000800017f */
[----:B-1----:R-:W-:Y:S05]  /*27670*/  @!P0 NANOSLEEP.SYNCS 0x989680 ;  /* 0x009896800000895d */ /* 0x002fea0003900000 */
[----:B------:R-:W1:Y:S02]  /*27680*/  @!P0 SYNCS.PHASECHK.TRANS64 P0, [R2+URZ+0x34800], R5 ;  /* 0x03480005020085a7 */ /* 0x000e64000800007f */
[----:B-1----:R-:W-:Y:S05]  /*27690*/  @!P0 BRA `(.L_x_752) ;  /* 0xfffffffc00f08947 */ /* 0x002fea000383ffff */
[----:B------:R-:W-:Y:S05]  /*276a0*/  BRA `(.L_x_990) ;  /* 0xfffffe5800387947 */ /* 0x000fea000383ffff */
.L_x_768:
[----:B------:R-:W-:Y:S01]  /*276b0*/  BSSY B1, `(.L_x_991) ;  /* 0x0000008000017945 */ /* 0x000fe20003800000 */
[----:B------:R-:W-:Y:S01]  /*276c0*/  MOV R13, R25 ;  /* 0x00000019000d7202 */ /* 0x000fe20000000f00 */
[----:B------:R-:W-:Y:S01]  /*276d0*/  IMAD.MOV.U32 R12, RZ, RZ, RZ ;  /* 0x000000ffff0c7224 */ /* 0x000fe200078e00ff */
[----:B------:R-:W-:Y:S01]  /*276e0*/  MOV R15, 0xffffffff ;  /* 0xffffffff000f7802 */ /* 0x000fe20000000f00 */
[----:B------:R-:W-:-:S07]  /*276f0*/  IMAD.MOV.U32 R11, RZ, RZ, 0x181f ;  /* 0x0000181fff0b7424 */ /* 0x000fce00078e00ff */
[----:B-1----:R-:W-:Y:S05]  /*27700*/  WARPSYNC.COLLECTIVE R15, `(.L_x_992) ;  /* 0x000000000f087348 */ /* 0x002fea0003c00000 */
[----:B-1----:R0:W1:Y:S02]  /*27710*/  SHFL.IDX P6, R14, R13, R12, R11 ;  /* 0x0000000c0d0e7389 */ /* 0x00206400000c000b */
[----:B01----:R-:W-:Y:S01]  /*27720*/  ENDCOLLECTIVE ;  /* 0x000000000000791b */ /* 0x003fe20003800000 */
.L_x_992:
[----:B------:R-:W-:Y:S05]  /*27730*/  BSYNC B1 ;  /* 0x0000000000017941 */ /* 0x000fea0003800000 */
.L_x_991:
[----:B------:R-:W-:Y:S01]  /*27740*/  IMAD.MOV.U32 R13, RZ, RZ, R24 ;  /* 0x000000ffff0d7224 */ /* 0x000fe200078e0018 */
[----:B------:R-:W-:Y:S01]  /*27750*/  MOV R12, RZ ;  /* 0x000000ff000c7202 */ /* 0x000fe20000000f00 */
[----:B------:R-:W-:Y:S02]  /*27760*/  IMAD.MOV.U32 R11, RZ, RZ, 0x181f ;  /* 0x0000181fff0b7424 */ /* 0x000fe400078e00ff */
[----:B------:R-:W-:Y:S02]  /*27770*/  IMAD.MOV.U32 R15, RZ, RZ, -0x1 ;  /* 0xffffffffff0f7424 */ /* 0x000fe400078e00ff */
[----:B------:R-:W-:-:S07]  /*27780*/  IMAD.MOV.U32 R0, RZ, RZ, R14 ;  /* 0x000000ffff007224 */ /* 0x000fce00078e000e */
[----:B------:R-:W-:Y:S05]  /*27790*/  WARPSYNC.COLLECTIVE R15, `(.L_x_993) ;  /* 0x000000000f087348 */ /* 0x000fea0003c00000 */
[----:B------:R0:W1:Y:S02]  /*277a0*/  SHFL.IDX P6, R14, R13, R12, R11 ;  /* 0x0000000c0d0e7389 */ /* 0x00006400000c000b */
[----:B01----:R-:W-:Y:S01]  /*277b0*/  ENDCOLLECTIVE ;  /* 0x000000000000791b */ /* 0x003fe20003800000 */
.L_x_993:
[----:B------:R-:W-:Y:S01]  /*277c0*/  IMAD.MOV.U32 R13, RZ, RZ, R27 ;  /* 0x000000ffff0d7224 */ /* 0x000fe200078e001b */
[----:B------:R-:W-:-:S07]  /*277d0*/  MOV R3, R14 ;  /* 0x0000000e00037202 */ /* 0x000fce0000000f00 */
[----:B------:R-:W-:Y:S05]  /*277e0*/  WARPSYNC.COLLECTIVE R15, `(.L_x_994) ;  /* 0x000000000f087348 */ /* 0x000fea0003c00000 */
[----:B------:R0:W1:Y:S02]  /*277f0*/  SHFL.IDX P6, R14, R13, R12, R11 ;  /* 0x0000000c0d0e7389 */ /* 0x00006400000c000b */
[----:B01----:R-:W-:Y:S01]  /*27800*/  ENDCOLLECTIVE ;  /* 0x000000000000791b */ /* 0x003fe20003800000 */
.L_x_994:
[----:B------:R-:W-:Y:S01]  /*27810*/  MOV R13, R26 ;  /* 0x0000001a000d7202 */ /* 0x000fe20000000f00 */
[----:B------:R-:W-:-:S07]  /*27820*/  IMAD.MOV.U32 R20, RZ, RZ, R14 ;  /* 0x000000ffff147224 */ /* 0x000fce00078e000e */
[----:B------:R-:W-:Y:S05]  /*27830*/  WARPSYNC.COLLECTIVE R15, `(.L_x_995) ;  /* 0x000000000f087348 */ /* 0x000fea0003c00000 */
[----:B------:R0:W1:Y:S02]  /*27840*/  SHFL.IDX P6, R14, R13, R12, R11 ;  /* 0x0000000c0d0e7389 */ /* 0x00006400000c000b */
[----:B01----:R-:W-:Y:S01]  /*27850*/  ENDCOLLECTIVE ;  /* 0x000000000000791b */ /* 0x003fe20003800000 */
.L_x_995:
[----:B------:R-:W-:Y:S05]  /*27860*/  BRA `(.L_x_996) ;  /* 0xfffffe6c005c7947 */ /* 0x000fea000383ffff */
.L_x_772:
[----:B0-----:R0:W1:Y:S02]  /*27870*/  SYNCS.PHASECHK.TRANS64.TRYWAIT P4, [R2+URZ+0x34800], R27 ;  /* 0x0348001b020075a7 */ /* 0x001064000808017f */
[----:B-1----:R-:W-:Y:S05]  /*27880*/  @!P4 NANOSLEEP.SYNCS 0x989680 ;  /* 0x009896800000c95d */ /* 0x002fea0003900000 */
[----:B------:R-:W1:Y:S02]  /*27890*/  @!P4 SYNCS.PHASECHK.TRANS64 P4, [R2+URZ+0x34800], R27 ;  /* 0x0348001b0200c5a7 */ /* 0x000e64000808007f */
[----:B-1----:R-:W-:Y:S05]  /*278a0*/  @!P4 BRA `(.L_x_772) ;  /* 0xfffffffc00f0c947 */ /* 0x002fea000383ffff */
[----:B------:R-:W-:Y:S05]  /*278b0*/  BRA `(.L_x_997) ;  /* 0xfffffe7000507947 */ /* 0x000fea000383ffff */
.L_x_782:
[----:B-1----:R1:W2:Y:S02]  /*278c0*/  SYNCS.PHASECHK.TRANS64.TRYWAIT P2, [R0+URZ+0x34830], R3 ;  /* 0x03483003000075a7 */ /* 0x0022a4000804017f */
[----:B--2---:R-:W-:Y:S05]  /*278d0*/  @!P2 NANOSLEEP.SYNCS 0x989680 ;  /* 0x009896800000a95d */ /* 0x004fea0003900000 */
[----:B------:R-:W2:Y:S02]  /*278e0*/  @!P2 SYNCS.PHASECHK.TRANS64 P2, [R0+URZ+0x34830], R3 ;  /* 0x034830030000a5a7 */ /* 0x000ea4000804007f */
[----:B--2---:R-:W-:Y:S05]  /*278f0*/  @!P2 BRA `(.L_x_782) ;  /* 0xfffffffc00f0a947 */ /* 0x004fea000383ffff */
[----:B------:R-:W-:Y:S05]  /*27900*/  BRA `(.L_x_781) ;  /* 0xfffffe8c00207947 */ /* 0x000fea000383ffff */
.L_x_788:
[----:B-1----:R1:W2:Y:S02]  /*27910*/  SYNCS.PHASECHK.TRANS64.TRYWAIT P3, [R7+URZ+0x34830], R8 ;  /* 0x03483008070075a7 */ /* 0x0022a4000806017f */
[----:B--2---:R-:W-:Y:S05]  /*27920*/  @!P3 NANOSLEEP.SYNCS 0x989680 ;  /* 0x009896800000b95d */ /* 0x004fea0003900000 */
[----:B------:R-:W2:Y:S02]  /*27930*/  @!P3 SYNCS.PHASECHK.TRANS64 P3, [R7+URZ+0x34830], R8 ;  /* 0x034830080700b5a7 */ /* 0x000ea4000806007f */
[----:B--2---:R-:W-:Y:S05]  /*27940*/  @!P3 BRA `(.L_x_788) ;  /* 0xfffffffc00f0b947 */ /* 0x004fea000383ffff */
[----:B------:R-:W-:Y:S05]  /*27950*/  BRA `(.L_x_787) ;  /* 0xfffffef000e07947 */ /* 0x000fea000383ffff */
.L_x_792:
[----:B-1----:R1:W2:Y:S02]  /*27960*/  SYNCS.PHASECHK.TRANS64.TRYWAIT P2, [R7+URZ+0x34850], R5 ;  /* 0x03485005070075a7 */ /* 0x0022a4000804017f */
[----:B--2---:R-:W-:Y:S05]  /*27970*/  @!P2 NANOSLEEP.SYNCS 0x989680 ;  /* 0x009896800000a95d */ /* 0x004fea0003900000 */
[----:B------:R-:W2:Y:S02]  /*27980*/  @!P2 SYNCS.PHASECHK.TRANS64 P2, [R7+URZ+0x34850], R5 ;  /* 0x034850050700a5a7 */ /* 0x000ea4000804007f */
[----:B--2---:R-:W-:Y:S05]  /*27990*/  @!P2 BRA `(.L_x_792) ;  /* 0xfffffffc00f0a947 */ /* 0x004fea000383ffff */
[----:B------:R-:W-:Y:S05]  /*279a0*/  BRA `(.L_x_789) ;  /* 0xffffff2800247947 */ /* 0x000fea000383ffff */
.L_x_797:
[----:B-1----:R1:W2:Y:S02]  /*279b0*/  SYNCS.PHASECHK.TRANS64.TRYWAIT P0, [R9+URZ+0x34850], R0 ;  /* 0x03485000090075a7 */ /* 0x0022a4000800017f */
[----:B--2---:R-:W-:Y:S05]  /*279c0*/  @!P0 NANOSLEEP.SYNCS 0x989680 ;  /* 0x009896800000895d */ /* 0x004fea0003900000 */
[----:B------:R-:W2:Y:S02]  /*279d0*/  @!P0 SYNCS.PHASECHK.TRANS64 P0, [R9+URZ+0x34850], R0 ;  /* 0x03485000090085a7 */ /* 0x000ea4000800007f */
[----:B--2---:R-:W-:Y:S05]  /*279e0*/  @!P0 BRA `(.L_x_797) ;  /* 0xfffffffc00f08947 */ /* 0x004fea000383ffff */
[----:B------:R-:W-:Y:S05]  /*279f0*/  BRA `(.L_x_796) ;  /* 0xffffff5800207947 */ /* 0x000fea000383ffff */
.L_x_811:
[----:B------:R-:W-:Y:S01]  /*27a00*/  IMAD.MOV.U32 R13, RZ, RZ, R4 ;  /* 0x000000ffff0d7224 */ /* 0x000fe200078e0004 */
[----:B------:R-:W-:Y:S01]  /*27a10*/  MOV R11, 0x181f ;  /* 0x0000181f000b7802 */ /* 0x000fe20000000f00 */
[----:B------:R-:W-:Y:S02]  /*27a20*/  IMAD.MOV.U32 R12, RZ, RZ, RZ ;  /* 0x000000ffff0c7224 */ /* 0x000fe400078e00ff */
[----:B------:R-:W-:-:S07]  /*27a30*/  IMAD.MOV.U32 R15, RZ, RZ, -0x1 ;  /* 0xffffffffff0f7424 */ /* 0x000fce00078e00ff */
[----:B------:R-:W-:Y:S05]  /*27a40*/  WARPSYNC.COLLECTIVE R15, `(.L_x_998) ;  /* 0x000000000f087348 */ /* 0x000fea0003c00000 */
[----:B------:R0:W1:Y:S02]  /*27a50*/  SHFL.IDX P6, R14, R13, R12, R11 ;  /* 0x0000000c0d0e7389 */ /* 0x00006400000c000b */
[----:B01----:R-:W-:Y:S01]  /*27a60*/  ENDCOLLECTIVE ;  /* 0x000000000000791b */ /* 0x003fe20003800000 */
.L_x_998:
[----:B------:R-:W-:Y:S01]  /*27a70*/  MOV R13, R3 ;  /* 0x00000003000d7202 */ /* 0x000fe20000000f00 */
[----:B------:R-:W-:-:S07]  /*27a80*/  IMAD.MOV.U32 R0, RZ, RZ, R14 ;  /* 0x000000ffff007224 */ /* 0x000fce00078e000e */
[----:B------:R-:W-:Y:S05]  /*27a90*/  WARPSYNC.COLLECTIVE R15, `(.L_x_999) ;  /* 0x000000000f087348 */ /* 0x000fea0003c00000 */
[----:B------:R0:W1:Y:S02]  /*27aa0*/  SHFL.IDX P6, R14, R13, R12, R11 ;  /* 0x0000000c0d0e7389 */ /* 0x00006400000c000b */
[----:B01----:R-:W-:Y:S01]  /*27ab0*/  ENDCOLLECTIVE ;  /* 0x000000000000791b */ /* 0x003fe20003800000 */
.L_x_999:
[----:B------:R-:W-:Y:S05]  /*27ac0*/  BRA `(.L_x_1000) ;  /* 0xffffff8000547947 */ /* 0x000fea000383ffff */
.L_x_814:
[----:B------:R-:W-:Y:S01]  /*27ad0*/  BSSY B1, `(.L_x_1001) ;  /* 0x0000008000017945 */ /* 0x000fe20003800000 */
[----:B------:R-:W-:Y:S01]  /*27ae0*/  IMAD.MOV.U32 R13, RZ, RZ, R4 ;  /* 0x000000ffff0d7224 */ /* 0x000fe200078e0004 */
[----:B---3--:R-:W-:Y:S01]  /*27af0*/  MOV R11, 0x181f ;  /* 0x0000181f000b7802 */ /* 0x008fe20000000f00 */
[----:B------:R-:W-:Y:S02]  /*27b00*/  IMAD.MOV.U32 R12, RZ, RZ, 0x1 ;  /* 0x00000001ff0c7424 */ /* 0x000fe400078e00ff */
[----:B------:R-:W-:-:S07]  /*27b10*/  IMAD.MOV.U32 R15, RZ, RZ, -0x1 ;  /* 0xffffffffff0f7424 */ /* 0x000fce00078e00ff */
[----:B012---:R-:W-:Y:S05]  /*27b20*/  WARPSYNC.COLLECTIVE R15, `(.L_x_1002) ;  /* 0x000000000f087348 */ /* 0x007fea0003c00000 */
[----:B--2---:R2:W3:Y:S02]  /*27b30*/  SHFL.IDX P6, R14, R13, R12, R11 ;  /* 0x0000000c0d0e7389 */ /* 0x0044e400000c000b */
[----:B0123--:R-:W-:Y:S01]  /*27b40*/  ENDCOLLECTIVE ;  /* 0x000000000000791b */ /* 0x00ffe20003800000 */
.L_x_1002:
[----:B------:R-:W-:Y:S05]  /*27b50*/  BSYNC B1 ;  /* 0x0000000000017941 */ /* 0x000fea0003800000 */
.L_x_1001:
[----:B------:R-:W-:Y:S01]  /*27b60*/  MOV R13, R3 ;  /* 0x00000003000d7202 */ /* 0x000fe20000000f00 */
[----:B------:R-:W-:Y:S01]  /*27b70*/  IMAD.MOV.U32 R12, RZ, RZ, 0x1 ;  /* 0x00000001ff0c7424 */ /* 0x000fe200078e00ff */
[----:B------:R-:W-:Y:S01]  /*27b80*/  MOV R15, 0xffffffff ;  /* 0xffffffff000f7802 */ /* 0x000fe20000000f00 */
[----:B------:R-:W-:Y:S02]  /*27b90*/  IMAD.MOV.U32 R11, RZ, RZ, 0x181f ;  /* 0x0000181fff0b7424 */ /* 0x000fe400078e00ff */
[----:B------:R-:W-:-:S07]  /*27ba0*/  IMAD.MOV.U32 R0, RZ, RZ, R14 ;  /* 0x000000ffff007224 */ /* 0x000fce00078e000e */
[----:B------:R-:W-:Y:S05]  /*27bb0*/  WARPSYNC.COLLECTIVE R15, `(.L_x_1003) ;  /* 0x000000000f087348 */ /* 0x000fea0003c00000 */
[----:B------:R0:W1:Y:S02]  /*27bc0*/  SHFL.IDX P6, R14, R13, R12, R11 ;  /* 0x0000000c0d0e7389 */ /* 0x00006400000c000b */
[----:B01----:R-:W-:Y:S01]  /*27bd0*/  ENDCOLLECTIVE ;  /* 0x000000000000791b */ /* 0x003fe20003800000 */
.L_x_1003:
[----:B------:R-:W-:Y:S05]  /*27be0*/  BRA `(.L_x_1004) ;  /* 0xffffff8000587947 */ /* 0x000fea000383ffff */
.L_x_817:
[----:B------:R-:W-:Y:S01]  /*27bf0*/  BSSY B1, `(.L_x_1005) ;  /* 0x0000008000017945 */ /* 0x000fe20003800000 */
[----:B------:R-:W-:Y:S01]  /*27c00*/  IMAD.MOV.U32 R13, RZ, RZ, R4 ;  /* 0x000000ffff0d7224 */ /* 0x000fe200078e0004 */
[----:B---3--:R-:W-:Y:S01]  /*27c10*/  MOV R11, 0x181f ;  /* 0x0000181f000b7802 */ /* 0x008fe20000000f00 */
[----:B------:R-:W-:Y:S02]  /*27c20*/  IMAD.MOV.U32 R12, RZ, RZ, 0x2 ;  /* 0x00000002ff0c7424 */ /* 0x000fe400078e00ff */
[----:B------:R-:W-:-:S07]  /*27c30*/  IMAD.MOV.U32 R15, RZ, RZ, -0x1 ;  /* 0xffffffffff0f7424 */ /* 0x000fce00078e00ff */
[----:B012-4-:R-:W-:Y:S05]  /*27c40*/  WARPSYNC.COLLECTIVE R15, `(.L_x_1006) ;  /* 0x000000000f087348 */ /* 0x017fea0003c00000 */
[----:B--2---:R2:W3:Y:S02]  /*27c50*/  SHFL.IDX P6, R14, R13, R12, R11 ;  /* 0x0000000c0d0e7389 */ /* 0x0044e400000c000b */
[----:B01234-:R-:W-:Y:S01]  /*27c60*/  ENDCOLLECTIVE ;  /* 0x000000000000791b */ /* 0x01ffe20003800000 */
.L_x_1006:
[----:B------:R-:W-:Y:S05]  /*27c70*/  BSYNC B1 ;  /* 0x0000000000017941 */ /* 0x000fea0003800000 */
.L_x_1005:
        /* <DEDUP_REMOVED lines=8> */
.L_x_1007:
[----:B------:R-:W-:Y:S05]  /*27d00*/  BRA `(.L_x_1008) ;  /* 0xffffff80005c7947 */ /* 0x000fea000383ffff */
.L_x_820:
        /* <DEDUP_REMOVED lines=8> */
.L_x_1010:
[----:B------:R-:W-:Y:S05]  /*27d90*/  BSYNC B1 ;  /* 0x0000000000017941 */ /* 0x000fea0003800000 */
.L_x_1009:
        /* <DEDUP_REMOVED lines=8> */
.L_x_1011:
[----:B------:R-:W-:Y:S05]  /*27e20*/  BRA `(.L_x_1012) ;  /* 0xffffff8000607947 */ /* 0x000fea000383ffff */
.L_x_837:
[----:B------:R-:W0:Y:S01]  /*27e30*/  S2R R7, SR_TID.X ;  /* 0x0000000000077919 */ /* 0x000e220000002100 */
        /* <DEDUP_REMOVED lines=10> */
.L_x_1014:
[----:B------:R-:W-:Y:S05]  /*27ee0*/  BSYNC B1 ;  /* 0x0000000000017941 */ /* 0x000fea0003800000 */
.L_x_1013:
[----:B------:R-:W-:Y:S05]  /*27ef0*/  BRA `(.L_x_1015) ;  /* 0xffffff9400207947 */ /* 0x000fea000383ffff */
.L_x_839:
[----:B------:R-:W-:Y:S01]  /*27f00*/  BSSY B1, `(.L_x_1016) ;  /* 0x0000006000017945 */ /* 0x000fe20003800000 */
[----:B------:R-:W-:-:S07]  /*27f10*/  IMAD.MOV.U32 R15, RZ, RZ, -0x1 ;  /* 0xffffffffff0f7424 */ /* 0x000fce00078e00ff */
[----:B01----:R-:W-:Y:S05]  /*27f20*/  WARPSYNC.COLLECTIVE R15, `(.L_x_1017) ;  /* 0x000000000f0c7348 */ /* 0x003fea0003c00000 */
[----:B------:R-:W-:Y:S02]  /*27f30*/  ELECT P6, UR62, PT ;  /* 0x00000000003e782f */ /* 0x000fe400038c0000 */
[----:B------:R-:W-:Y:S01]  /*27f40*/  MOV R14, UR62 ;  /* 0x0000003e000e7c02 */ /* 0x000fe20008000f00 */
[----:B01----:R-:W-:Y:S10]  /*27f50*/  ENDCOLLECTIVE ;  /* 0x000000000000791b */ /* 0x003ff40003800000 */
.L_x_1017:
[----:B------:R-:W-:Y:S05]  /*27f60*/  BSYNC B1 ;  /* 0x0000000000017941 */ /* 0x000fea0003800000 */
.L_x_1016:
[----:B------:R-:W-:Y:S05]  /*27f70*/  BRA `(.L_x_838) ;  /* 0xffffff9400187947 */ /* 0x000fea000383ffff */
.L_x_841:
[----:B0-----:R-:W2:Y:S02]  /*27f80*/  LDL R3, [R1+0x8] ;  /* 0x0000080001037983 */ /* 0x001ea40000100800 */
[----:B--2---:R0:W2:Y:S02]  /*27f90*/  SYNCS.PHASECHK.TRANS64.TRYWAIT P0, [R3+URZ+0x34820], R2 ;  /* 0x03482002030075a7 */ /* 0x0040a4000800017f */
[----:B--2---:R-:W-:Y:S05]  /*27fa0*/  @!P0 NANOSLEEP.SYNCS 0x989680 ;  /* 0x009896800000895d */ /* 0x004fea0003900000 */
[----:B------:R-:W2:Y:S02]  /*27fb0*/  @!P0 SYNCS.PHASECHK.TRANS64 P0, [R3+URZ+0x34820], R2 ;  /* 0x03482002030085a7 */ /* 0x000ea4000800007f */
[----:B--2---:R-:W-:Y:S05]  /*27fc0*/  @!P0 BRA `(.L_x_841) ;  /* 0xfffffffc00ec8947 */ /* 0x004fea000383ffff */
[----:B------:R-:W-:Y:S05]  /*27fd0*/  BRA `(.L_x_1018) ;  /* 0xffffff9400287947 */ /* 0x000fea000383ffff */
.L_x_845:
[----:B0-----:R0:W2:Y:S02]  /*27fe0*/  SYNCS.PHASECHK.TRANS64.TRYWAIT P0, [R4+URZ+0x348a0], R8 ;  /* 0x0348a008040075a7 */ /* 0x0010a4000800017f */
[----:B--2---:R-:W-:Y:S05]  /*27ff0*/  @!P0 NANOSLEEP.SYNCS 0x989680 ;  /* 0x009896800000895d */ /* 0x004fea0003900000 */
[----:B------:R-:W2:Y:S02]  /*28000*/  @!P0 SYNCS.PHASECHK.TRANS64 P0, [R4+URZ+0x348a0], R8 ;  /* 0x0348a008040085a7 */ /* 0x000ea4000800007f */
[----:B--2---:R-:W-:Y:S05]  /*28010*/  @!P0 BRA `(.L_x_845) ;  /* 0xfffffffc00f08947 */ /* 0x004fea000383ffff */
[----:B------:R-:W-:Y:S05]  /*28020*/  BRA `(.L_x_1019) ;  /* 0xffffff94004c7947 */ /* 0x000fea000383ffff */
.L_x_851:
[----:B--2---:R2:W3:Y:S02]  /*28030*/  SYNCS.PHASECHK.TRANS64.TRYWAIT P0, [R4+URZ+0x348c0], R8 ;  /* 0x0348c008040075a7 */ /* 0x0044e4000800017f */
[----:B---3--:R-:W-:Y:S05]  /*28040*/  @!P0 NANOSLEEP.SYNCS 0x989680 ;  /* 0x009896800000895d */ /* 0x008fea0003900000 */
[----:B------:R-:W3:Y:S02]  /*28050*/  @!P0 SYNCS.PHASECHK.TRANS64 P0, [R4+URZ+0x348c0], R8 ;  /* 0x0348c008040085a7 */ /* 0x000ee4000800007f */
[----:B---3--:R-:W-:Y:S05]  /*28060*/  @!P0 BRA `(.L_x_851) ;  /* 0xfffffffc00f08947 */ /* 0x008fea000383ffff */
[----:B------:R-:W-:Y:S05]  /*28070*/  BRA `(.L_x_1020) ;  /* 0xffffff9800107947 */ /* 0x000fea000383ffff */
.L_x_859:
[----:B0-----:R0:W2:Y:S02]  /*28080*/  SYNCS.PHASECHK.TRANS64.TRYWAIT P1, [R6+URZ+0x348a0], R5 ;  /* 0x0348a005060075a7 */ /* 0x0010a4000802017f */
[----:B--2---:R-:W-:Y:S05]  /*28090*/  @!P1 NANOSLEEP.SYNCS 0x989680 ;  /* 0x009896800000995d */ /* 0x004fea0003900000 */
[----:B------:R-:W2:Y:S02]  /*280a0*/  @!P1 SYNCS.PHASECHK.TRANS64 P1, [R6+URZ+0x348a0], R5 ;  /* 0x0348a005060095a7 */ /* 0x000ea4000802007f */
[----:B--2---:R-:W-:Y:S05]  /*280b0*/  @!P1 BRA `(.L_x_859) ;  /* 0xfffffffc00f09947 */ /* 0x004fea000383ffff */
[----:B------:R-:W-:Y:S05]  /*280c0*/  BRA `(.L_x_1021) ;  /* 0xffffff9c00247947 */ /* 0x000fea000383ffff */
.L_x_865:
[----:B--2---:R2:W3:Y:S02]  /*280d0*/  SYNCS.PHASECHK.TRANS64.TRYWAIT P1, [R6+URZ+0x348c0], R5 ;  /* 0x0348c005060075a7 */ /* 0x0044e4000802017f */
[----:B---3--:R-:W-:Y:S05]  /*280e0*/  @!P1 NANOSLEEP.SYNCS 0x989680 ;  /* 0x009896800000995d */ /* 0x008fea0003900000 */
[----:B------:R-:W3:Y:S02]  /*280f0*/  @!P1 SYNCS.PHASECHK.TRANS64 P1, [R6+URZ+0x348c0], R5 ;  /* 0x0348c005060095a7 */ /* 0x000ee4000802007f */
[----:B---3--:R-:W-:Y:S05]  /*28100*/  @!P1 BRA `(.L_x_865) ;  /* 0xfffffffc00f09947 */ /* 0x008fea000383ffff */
[----:B------:R-:W-:Y:S05]  /*28110*/  BRA `(.L_x_1022) ;  /* 0xffffff9c00e47947 */ /* 0x000fea000383ffff */
.L_x_879:
[----:B------:R-:W0:Y:S01]  /*28120*/  S2R R4, SR_TID.X ;  /* 0x0000000000047919 */ /* 0x000e220000002100 */
[----:B------:R-:W-:Y:S01]  /*28130*/  BSSY B0, `(.L_x_1023) ;  /* 0x000000a000007945 */ /* 0x000fe20003800000 */
[----:B------:R-:W-:Y:S01]  /*28140*/  IMAD.MOV.U32 R12, RZ, RZ, RZ ;  /* 0x000000ffff0c7224 */ /* 0x000fe200078e00ff */
[----:B------:R-:W-:Y:S01]  /*28150*/  MOV R15, 0xffffffff ;  /* 0xffffffff000f7802 */ /* 0x000fe20000000f00 */
[----:B------:R-:W-:Y:S01]  /*28160*/  IMAD.MOV.U32 R11, RZ, RZ, 0x1f ;  /* 0x0000001fff0b7424 */ /* 0x000fe200078e00ff */
[----:B0-----:R-:W-:-:S04]  /*28170*/  SHF.R.U32.HI R4, RZ, 0x5, R4 ;  /* 0x00000005ff047819 */ /* 0x001fc80000011604 */
[----:B------:R-:W-:-:S04]  /*28180*/  LOP3.LUT R4, R4, 0x3, RZ, 0xc0, !PT ;  /* 0x0000000304047812 */ /* 0x000fc800078ec0ff */
[----:B------:R-:W-:-:S07]  /*28190*/  MOV R13, R4 ;  /* 0x00000004000d7202 */ /* 0x000fce0000000f00 */
[----:B-1----:R-:W-:Y:S05]  /*281a0*/  WARPSYNC.COLLECTIVE R15, `(.L_x_1024) ;  /* 0x000000000f087348 */ /* 0x002fea0003c00000 */
[----:B------:R0:W2:Y:S02]  /*281b0*/  SHFL.IDX P6, R14, R13, R12, R11 ;  /* 0x0000000c0d0e7389 */ /* 0x0000a400000c000b */
[----:B012---:R-:W-:Y:S01]  /*281c0*/  ENDCOLLECTIVE ;  /* 0x000000000000791b */ /* 0x007fe20003800000 */
.L_x_1024:
[----:B------:R-:W-:Y:S05]  /*281d0*/  BSYNC B0 ;  /* 0x0000000000007941 */ /* 0x000fea0003800000 */
.L_x_1023:
[----:B------:R-:W-:Y:S05]  /*281e0*/  BRA `(.L_x_1025) ;  /* 0xffffffa8005c7947 */ /* 0x000fea000383ffff */
.L_x_881:
[----:B------:R-:W-:Y:S01]  /*281f0*/  BSSY B0, `(.L_x_1026) ;  /* 0x0000006000007945 */ /* 0x000fe20003800000 */
[----:B------:R-:W-:-:S07]  /*28200*/  IMAD.MOV.U32 R15, RZ, RZ, -0x1 ;  /* 0xffffffffff0f7424 */ /* 0x000fce00078e00ff */
[----:B01----:R-:W-:Y:S05]  /*28210*/  WARPSYNC.COLLECTIVE R15, `(.L_x_1027) ;  /* 0x000000000f0c7348 */ /* 0x003fea0003c00000 */
[----:B------:R-:W-:Y:S02]  /*28220*/  ELECT P6, UR62, PT ;  /* 0x00000000003e782f */ /* 0x000fe400038c0000 */
[----:B------:R-:W-:Y:S01]  /*28230*/  MOV R14, UR62 ;  /* 0x0000003e000e7c02 */ /* 0x000fe20008000f00 */
[----:B01----:R-:W-:Y:S10]  /*28240*/  ENDCOLLECTIVE ;  /* 0x000000000000791b */ /* 0x003ff40003800000 */
.L_x_1027:
[----:B------:R-:W-:Y:S05]  /*28250*/  BSYNC B0 ;  /* 0x0000000000007941 */ /* 0x000fea0003800000 */
.L_x_1026:
[----:B------:R-:W-:Y:S05]  /*28260*/  BRA `(.L_x_1028) ;  /* 0xffffffa800687947 */ /* 0x000fea000383ffff */
.L_x_883:
[----:B0-----:R0:W2:Y:S02]  /*28270*/  SYNCS.PHASECHK.TRANS64.TRYWAIT P0, [R0+URZ+0x34840], R2 ;  /* 0x03484002000075a7 */ /* 0x0010a4000800017f */
[----:B--2---:R-:W-:Y:S05]  /*28280*/  @!P0 NANOSLEEP.SYNCS 0x989680 ;  /* 0x009896800000895d */ /* 0x004fea0003900000 */
[----:B------:R-:W2:Y:S02]  /*28290*/  @!P0 SYNCS.PHASECHK.TRANS64 P0, [R0+URZ+0x34840], R2 ;  /* 0x03484002000085a7 */ /* 0x000ea4000800007f */
[----:B--2---:R-:W-:Y:S05]  /*282a0*/  @!P0 BRA `(.L_x_883) ;  /* 0xfffffffc00f08947 */ /* 0x004fea000383ffff */
[----:B------:R-:W-:Y:S05]  /*282b0*/  BRA `(.L_x_1029) ;  /* 0xffffffa800d87947 */ /* 0x000fea000383ffff */
.L_x_887:
[----:B------:R0:W5:Y:S01]  /*282c0*/  LDL.LU R8, [R1+0x54] ;  /* 0x0000540001087983 */ /* 0x0001620000300800 */
[----:B------:R-:W-:Y:S01]  /*282d0*/  IMAD.MOV.U32 R13, RZ, RZ, R3 ;  /* 0x000000ffff0d7224 */ /* 0x000fe200078e0003 */
[----:B------:R-:W-:Y:S01]  /*282e0*/  MOV R12, RZ ;  /* 0x000000ff000c7202 */ /* 0x000fe20000000f00 */
[----:B------:R-:W-:Y:S02]  /*282f0*/  IMAD.MOV.U32 R11, RZ, RZ, 0x181f ;  /* 0x0000181fff0b7424 */ /* 0x000fe400078e00ff */
[----:B------:R-:W-:-:S07]  /*28300*/  IMAD.MOV.U32 R15, RZ, RZ, -0x1 ;  /* 0xffffffffff0f7424 */ /* 0x000fce00078e00ff */
[----:B0----5:R-:W-:Y:S05]  /*28310*/  WARPSYNC.COLLECTIVE R15, `(.L_x_1030) ;  /* 0x000000000f087348 */ /* 0x021fea0003c00000 */
[----:B------:R1:W2:Y:S02]  /*28320*/  SHFL.IDX P6, R14, R13, R12, R11 ;  /* 0x0000000c0d0e7389 */ /* 0x0002a400000c000b */
[----:B012--5:R-:W-:Y:S01]  /*28330*/  ENDCOLLECTIVE ;  /* 0x000000000000791b */ /* 0x027fe20003800000 */
.L_x_1030:
[----:B------:R-:W-:Y:S01]  /*28340*/  IMAD.MOV.U32 R13, RZ, RZ, R4 ;  /* 0x000000ffff0d7224 */ /* 0x000fe200078e0004 */
[----:B------:R-:W-:-:S07]  /*28350*/  MOV R6, R14 ;  /* 0x0000000e00067202 */ /* 0x000fce0000000f00 */
[----:B------:R-:W-:Y:S05]  /*28360*/  WARPSYNC.COLLECTIVE R15, `(.L_x_1031) ;  /* 0x000000000f087348 */ /* 0x000fea0003c00000 */
[----:B------:R0:W1:Y:S02]  /*28370*/  SHFL.IDX P6, R14, R13, R12, R11 ;  /* 0x0000000c0d0e7389 */ /* 0x00006400000c000b */
[----:B01----:R-:W-:Y:S01]  /*28380*/  ENDCOLLECTIVE ;  /* 0x000000000000791b */ /* 0x003fe20003800000 */
.L_x_1031:
[----:B------:R-:W-:Y:S01]  /*28390*/  ULDC.64 UR4, c[0x0][0x208] ;  /* 0x0000820000047ab9 */ /* 0x000fe20000000a00 */
[----:B------:R-:W-:Y:S01]  /*283a0*/  MOV R13, R3 ;  /* 0x00000003000d7202 */ /* 0x000fe20000000f00 */
[----:B------:R-:W-:Y:S02]  /*283b0*/  IMAD.MOV.U32 R12, RZ, RZ, 0x1 ;  /* 0x00000001ff0c7424 */ /* 0x000fe400078e00ff */
[----:B------:R-:W-:Y:S02]  /*283c0*/  IMAD R2, R8, R7, RZ ;  /* 0x0000000708027224 */ /* 0x000fe400078e02ff */
[----:B------:R-:W0:Y:S01]  /*283d0*/  S2R R8, SR_TID.X ;  /* 0x0000000000087919 */ /* 0x000e220000002100 */
[----:B------:R-:W-:Y:S01]  /*283e0*/  IMAD.MOV.U32 R7, RZ, RZ, R14 ;  /* 0x000000ffff077224 */ /* 0x000fe200078e000e */
[----:B0-----:R-:W-:-:S04]  /*283f0*/  LOP3.LUT R8, R8, 0x7f, RZ, 0xc0, !PT ;  /* 0x0000007f08087812 */ /* 0x001fc800078ec0ff */
[----:B------:R-:W-:-:S04]  /*28400*/  SHF.R.U32.HI R5, RZ, 0x3, R8 ;  /* 0x00000003ff057819 */ /* 0x000fc80000011608 */
[----:B------:R-:W-:-:S04]  /*28410*/  IADD3 R0, R5, R17, RZ ;  /* 0x0000001105007210 */ /* 0x000fc80007ffe0ff */
[C---:B------:R-:W-:Y:S01]  /*28420*/  ISETP.GE.AND P2, PT, R0.reuse, R2, PT ;  /* 0x000000020000720c */ /* 0x040fe20003f46270 */
[----:B------:R-:W-:-:S12]  /*28430*/  VIADD R5, R0, 0x10 ;  /* 0x0000001000057836 */ /* 0x000fd80000000000 */
        /* <DEDUP_REMOVED lines=14> */
.L_x_1032:
[----:B------:R-:W-:Y:S01]  /*28520*/  MOV R13, R4 ;  /* 0x00000004000d7202 */ /* 0x000fe20000000f00 */
[----:B------:R-:W-:-:S07]  /*28530*/  IMAD.MOV.U32 R8, RZ, RZ, R14 ;  /* 0x000000ffff087224 */ /* 0x000fce00078e000e */
[----:B------:R-:W-:Y:S05]  /*28540*/  WARPSYNC.COLLECTIVE R15, `(.L_x_1033) ;  /* 0x000000000f087348 */ /* 0x000fea0003c00000 */
[----:B------:R0:W1:Y:S02]  /*28550*/  SHFL.IDX P6, R14, R13, R12, R11 ;  /* 0x0000000c0d0e7389 */ /* 0x00006400000c000b */
[----:B01----:R-:W-:Y:S01]  /*28560*/  ENDCOLLECTIVE ;  /* 0x000000000000791b */ /* 0x003fe20003800000 */
.L_x_1033:
[----:B------:R-:W-:Y:S01]  /*28570*/  ULDC.64 UR4, c[0x0][0x208] ;  /* 0x0000820000047ab9 */ /* 0x000fe20000000a00 */
[----:B------:R-:W-:Y:S02]  /*28580*/  IMAD.MOV.U32 R13, RZ, RZ, R3 ;  /* 0x000000ffff0d7224 */ /* 0x000fe400078e0003 */
[----:B------:R-:W-:Y:S02]  /*28590*/  IMAD.MOV.U32 R12, RZ, RZ, 0x2 ;  /* 0x00000002ff0c7424 */ /* 0x000fe400078e00ff */
[----:B------:R-:W-:-:S05]  /*285a0*/  IMAD.MOV.U32 R5, RZ, RZ, R14 ;  /* 0x000000ffff057224 */ /* 0x000fca00078e000e */
[----:B------:R-:W-:Y:S02]  /*285b0*/  @!P2 LEA R7, P3, R10, R5, 0x1 ;  /* 0x000000050a07a211 */ /* 0x000fe400078608ff */
[----:B------:R-:W-:-:S03]  /*285c0*/  IADD3 R5, R0, 0x20, RZ ;  /* 0x0000002000057810 */ /* 0x000fc60007ffe0ff */
        /* <DEDUP_REMOVED lines=13> */
.L_x_1034:
[----:B------:R-:W-:Y:S01]  /*286a0*/  IMAD.MOV.U32 R13, RZ, RZ, R4 ;  /* 0x000000ffff0d7224 */ /* 0x000fe200078e0004 */
[----:B------:R-:W-:-:S07]  /*286b0*/  MOV R6, R14 ;  /* 0x0000000e00067202 */ /* 0x000fce0000000f00 */
[----:B------:R-:W-:Y:S05]  /*286c0*/  WARPSYNC.COLLECTIVE R15, `(.L_x_1035) ;  /* 0x000000000f087348 */ /* 0x000fea0003c00000 */
[----:B------:R0:W1:Y:S02]  /*286d0*/  SHFL.IDX P6, R14, R13, R12, R11 ;  /* 0x0000000c0d0e7389 */ /* 0x00006400000c000b */
[----:B01----:R-:W-:Y:S01]  /*286e0*/  ENDCOLLECTIVE ;  /* 0x000000000000791b */ /* 0x003fe20003800000 */
.L_x_1035:
[----:B------:R-:W-:Y:S01]  /*286f0*/  ULDC.64 UR4, c[0x0][0x208] ;  /* 0x0000820000047ab9 */ /* 0x000fe20000000a00 */
[----:B------:R-:W-:Y:S02]  /*28700*/  IMAD.MOV.U32 R13, RZ, RZ, R3 ;  /* 0x000000ffff0d7224 */ /* 0x000fe400078e0003 */
[----:B------:R-:W-:Y:S02]  /*28710*/  IMAD.MOV.U32 R12, RZ, RZ, 0x3 ;  /* 0x00000003ff0c7424 */ /* 0x000fe400078e00ff */
[----:B------:R-:W-:-:S05]  /*28720*/  IMAD.MOV.U32 R5, RZ, RZ, R14 ;  /* 0x000000ffff057224 */ /* 0x000fca00078e000e */
[----:B------:R-:W-:-:S04]  /*28730*/  @!P2 LEA R5, P3, R10, R5, 0x1 ;  /* 0x000000050a05a211 */ /* 0x000fc800078608ff */
[----:B------:R-:W-:-:S05]  /*28740*/  @!P2 IADD3.X R6, RZ, R6, RZ, P3, !PT ;  /* 0x00000006ff06a210 */ /* 0x000fca0001ffe4ff */
        /* <DEDUP_REMOVED lines=12> */
.L_x_1036:
[----:B------:R-:W-:Y:S01]  /*28810*/  IMAD.MOV.U32 R13, RZ, RZ, R4 ;  /* 0x000000ffff0d7224 */ /* 0x000fe200078e0004 */
[----:B------:R-:W-:-:S07]  /*28820*/  MOV R6, R14 ;  /* 0x0000000e00067202 */ /* 0x000fce0000000f00 */
[----:B------:R-:W-:Y:S05]  /*28830*/  WARPSYNC.COLLECTIVE R15, `(.L_x_1037) ;  /* 0x000000000f087348 */ /* 0x000fea0003c00000 */
[----:B------:R0:W1:Y:S02]  /*28840*/  SHFL.IDX P6, R14, R13, R12, R11 ;  /* 0x0000000c0d0e7389 */ /* 0x00006400000c000b */
[----:B01----:R-:W-:Y:S01]  /*28850*/  ENDCOLLECTIVE ;  /* 0x000000000000791b */ /* 0x003fe20003800000 */
.L_x_1037:
        /* <DEDUP_REMOVED lines=18> */
.L_x_1038:
[----:B------:R-:W-:Y:S01]  /*28980*/  IMAD.MOV.U32 R13, RZ, RZ, R4 ;  /* 0x000000ffff0d7224 */ /* 0x000fe200078e0004 */
[----:B------:R-:W-:-:S07]  /*28990*/  MOV R6, R14 ;  /* 0x0000000e00067202 */ /* 0x000fce0000000f00 */
[----:B------:R-:W-:Y:S05]  /*289a0*/  WARPSYNC.COLLECTIVE R15, `(.L_x_1039) ;  /* 0x000000000f087348 */ /* 0x000fea0003c00000 */
[----:B------:R0:W1:Y:S02]  /*289b0*/  SHFL.IDX P6, R14, R13, R12, R11 ;  /* 0x0000000c0d0e7389 */ /* 0x00006400000c000b */
[----:B01----:R-:W-:Y:S01]  /*289c0*/  ENDCOLLECTIVE ;  /* 0x000000000000791b */ /* 0x003fe20003800000 */
.L_x_1039:
        /* <DEDUP_REMOVED lines=18> */
.L_x_1040:
[----:B------:R-:W-:Y:S01]  /*28af0*/  IMAD.MOV.U32 R13, RZ, RZ, R4 ;  /* 0x000000ffff0d7224 */ /* 0x000fe200078e0004 */
[----:B------:R-:W-:-:S07]  /*28b00*/  MOV R6, R14 ;  /* 0x0000000e00067202 */ /* 0x000fce0000000f00 */
[----:B------:R-:W-:Y:S05]  /*28b10*/  WARPSYNC.COLLECTIVE R15, `(.L_x_1041) ;  /* 0x000000000f087348 */ /* 0x000fea0003c00000 */
[----:B------:R0:W1:Y:S02]  /*28b20*/  SHFL.IDX P6, R14, R13, R12, R11 ;  /* 0x0000000c0d0e7389 */ /* 0x00006400000c000b */
[----:B01----:R-:W-:Y:S01]  /*28b30*/  ENDCOLLECTIVE ;  /* 0x000000000000791b */ /* 0x003fe20003800000 */
.L_x_1041:
[----:B------:R-:W-:Y:S01]  /*28b40*/  ULDC.64 UR4, c[0x0][0x208] ;  /* 0x0000820000047ab9 */ /* 0x000fe20000000a00 */
[----:B------:R-:W-:Y:S01]  /*28b50*/  MOV R13, R3 ;  /* 0x00000003000d7202 */ /* 0x000fe20000000f00 */
[----:B------:R-:W-:Y:S02]  /*28b60*/  IMAD.MOV.U32 R12, RZ, RZ, 0x6 ;  /* 0x00000006ff0c7424 */ /* 0x000fe400078e00ff */
[----:B------:R-:W-:-:S05]  /*28b70*/  IMAD.MOV.U32 R5, RZ, RZ, R14 ;  /* 0x000000ffff057224 */ /* 0x000fca00078e000e */
[----:B------:R-:W-:-:S04]  /*28b80*/  @!P2 LEA R5, P3, R10, R5, 0x1 ;  /* 0x000000050a05a211 */ /* 0x000fc800078608ff */
[----:B------:R-:W-:-:S05]  /*28b90*/  @!P2 IADD3.X R6, RZ, R6, RZ, P3, !PT ;  /* 0x00000006ff06a210 */ /* 0x000fca0001ffe4ff */
        /* <DEDUP_REMOVED lines=10> */
.L_x_1042:
[----:B------:R-:W-:-:S05]  /*28c40*/  VIADD R7, R0, 0x60 ;  /* 0x0000006000077836 */ /* 0x000fca0000000000 */
[----:B------:R-:W-:Y:S02]  /*28c50*/  ISETP.GE.AND P2, PT, R7, R2, PT ;  /* 0x000000020700720c */ /* 0x000fe40003f46270 */
[----:B------:R-:W-:Y:S01]  /*28c60*/  MOV R13, R4 ;  /* 0x00000004000d7202 */ /* 0x000fe20000000f00 */
[----:B------:R-:W-:-:S10]  /*28c70*/  IMAD.MOV.U32 R6, RZ, RZ, R14 ;  /* 0x000000ffff067224 */ /* 0x000fd400078e000e */
[----:B------:R-:W-:Y:S05]  /*28c80*/  WARPSYNC.COLLECTIVE R15, `(.L_x_1043) ;  /* 0x000000000f087348 */ /* 0x000fea0003c00000 */
[----:B------:R0:W1:Y:S02]  /*28c90*/  SHFL.IDX P6, R14, R13, R12, R11 ;  /* 0x0000000c0d0e7389 */ /* 0x00006400000c000b */
[----:B01----:R-:W-:Y:S01]  /*28ca0*/  ENDCOLLECTIVE ;  /* 0x000000000000791b */ /* 0x003fe20003800000 */
.L_x_1043:
        /* <DEDUP_REMOVED lines=16> */
.L_x_1044:
[----:B------:R-:W-:Y:S01]  /*28db0*/  MOV R13, R4 ;  /* 0x00000004000d7202 */ /* 0x000fe20000000f00 */
[----:B------:R-:W-:-:S07]  /*28dc0*/  IMAD.MOV.U32 R5, RZ, RZ, R14 ;  /* 0x000000ffff057224 */ /* 0x000fce00078e000e */
[----:B------:R-:W-:Y:S05]  /*28dd0*/  WARPSYNC.COLLECTIVE R15, `(.L_x_1045) ;  /* 0x000000000f087348 */ /* 0x000fea0003c00000 */
[----:B------:R0:W1:Y:S02]  /*28de0*/  SHFL.IDX P6, R14, R13, R12, R11 ;  /* 0x0000000c0d0e7389 */ /* 0x00006400000c000b */
[----:B01----:R-:W-:Y:S01]  /*28df0*/  ENDCOLLECTIVE ;  /* 0x000000000000791b */ /* 0x003fe20003800000 */
.L_x_1045:
[----:B------:R-:W-:Y:S01]  /*28e00*/  IMAD.MOV.U32 R3, RZ, RZ, R14 ;  /* 0x000000ffff037224 */ /* 0x000fe200078e000e */
[----:B------:R-:W-:Y:S06]  /*28e10*/  BRA `(.L_x_1046) ;  /* 0xffffffac00907947 */ /* 0x000fec000383ffff */
.L_x_892:
[----:B0-----:R-:W2:Y:S02]  /*28e20*/  LDL R2, [R1+0x8] ;  /* 0x0000080001027983 */ /* 0x001ea40000100800 */
[----:B--2---:R0:W2:Y:S02]  /*28e30*/  SYNCS.PHASECHK.TRANS64.TRYWAIT P0, [R2+URZ+0x34820], R0 ;  /* 0x03482000020075a7 */ /* 0x0040a4000800017f */
[----:B--2---:R-:W-:Y:S05]  /*28e40*/  @!P0 NANOSLEEP.SYNCS 0x989680 ;  /* 0x009896800000895d */ /* 0x004fea0003900000 */
[----:B------:R-:W2:Y:S02]  /*28e50*/  @!P0 SYNCS.PHASECHK.TRANS64 P0, [R2+URZ+0x34820], R0 ;  /* 0x03482000020085a7 */ /* 0x000ea4000800007f */
[----:B--2---:R-:W-:Y:S05]  /*28e60*/  @!P0 BRA `(.L_x_892) ;  /* 0xfffffffc00ec8947 */ /* 0x004fea000383ffff */
[----:B------:R-:W-:Y:S05]  /*28e70*/  BRA `(.L_x_1047) ;  /* 0xffffffb000087947 */ /* 0x000fea000383ffff */
.L_x_901:
[----:B--2---:R2:W3:Y:S02]  /*28e80*/  SYNCS.PHASECHK.TRANS64.TRYWAIT P0, [R3+URZ+0x34840], R2 ;  /* 0x03484002030075a7 */ /* 0x0044e4000800017f */
[----:B---3--:R-:W-:Y:S05]  /*28e90*/  @!P0 NANOSLEEP.SYNCS 0x989680 ;  /* 0x009896800000895d */ /* 0x008fea0003900000 */
[----:B------:R-:W3:Y:S02]  /*28ea0*/  @!P0 SYNCS.PHASECHK.TRANS64 P0, [R3+URZ+0x34840], R2 ;  /* 0x03484002030085a7 */ /* 0x000ee4000800007f */
[----:B---3--:R-:W-:Y:S05]  /*28eb0*/  @!P0 BRA `(.L_x_901) ;  /* 0xfffffffc00f08947 */ /* 0x008fea000383ffff */
[----:B------:R-:W-:Y:S05]  /*28ec0*/  BRA `(.L_x_1048) ;  /* 0xffffffb000d87947 */ /* 0x000fea000383ffff */
.L_x_907:
[----:B0-----:R0:W1:Y:S02]  /*28ed0*/  SYNCS.PHASECHK.TRANS64.TRYWAIT P0, [R3+URZ+0x60], R2 ;  /* 0x00006002030075a7 */ /* 0x001064000800017f */
[----:B-1----:R-:W-:Y:S05]  /*28ee0*/  @!P0 NANOSLEEP.SYNCS 0x989680 ;  /* 0x009896800000895d */ /* 0x002fea0003900000 */
[----:B------:R-:W1:Y:S02]  /*28ef0*/  @!P0 SYNCS.PHASECHK.TRANS64 P0, [R3+URZ+0x60], R2 ;  /* 0x00006002030085a7 */ /* 0x000e64000800007f */
[----:B-1----:R-:W-:Y:S05]  /*28f00*/  @!P0 BRA `(.L_x_907) ;  /* 0xfffffffc00f08947 */ /* 0x002fea000383ffff */
[----:B------:R-:W-:Y:S05]  /*28f10*/  BRA `(.L_x_1049) ;  /* 0xffffffb400b47947 */ /* 0x000fea000383ffff */
.L_x_916:
[----:B--2---:R2:W3:Y:S02]  /*28f20*/  SYNCS.PHASECHK.TRANS64.TRYWAIT P0, [R3+URZ+0x34840], R2 ;  /* 0x03484002030075a7 */ /* 0x0044e4000800017f */
[----:B---3--:R-:W-:Y:S05]  /*28f30*/  @!P0 NANOSLEEP.SYNCS 0x989680 ;  /* 0x009896800000895d */ /* 0x008fea0003900000 */
[----:B------:R-:W3:Y:S02]  /*28f40*/  @!P0 SYNCS.PHASECHK.TRANS64 P0, [R3+URZ+0x34840], R2 ;  /* 0x03484002030085a7 */ /* 0x000ee4000800007f */
[----:B---3--:R-:W-:Y:S05]  /*28f50*/  @!P0 BRA `(.L_x_916) ;  /* 0xfffffffc00f08947 */ /* 0x008fea000383ffff */
[----:B------:R-:W-:Y:S05]  /*28f60*/  BRA `(.L_x_1050) ;  /* 0xffffffbc00607947 */ /* 0x000fea000383ffff */
.L_x_922:
[----:B-1----:R1:W2:Y:S02]  /*28f70*/  SYNCS.PHASECHK.TRANS64.TRYWAIT P0, [R2+URZ+0x60], R3 ;  /* 0x00006003020075a7 */ /* 0x0022a4000800017f */
[----:B--2---:R-:W-:Y:S05]  /*28f80*/  @!P0 NANOSLEEP.SYNCS 0x989680 ;  /* 0x009896800000895d */ /* 0x004fea0003900000 */
[----:B------:R-:W2:Y:S02]  /*28f90*/  @!P0 SYNCS.PHASECHK.TRANS64 P0, [R2+URZ+0x60], R3 ;  /* 0x00006003020085a7 */ /* 0x000ea4000800007f */
[----:B--2---:R-:W-:Y:S05]  /*28fa0*/  @!P0 BRA `(.L_x_922) ;  /* 0xfffffffc00f08947 */ /* 0x004fea000383ffff */
[----:B------:R-:W-:Y:S05]  /*28fb0*/  BRA `(.L_x_1051) ;  /* 0xffffffc0003c7947 */ /* 0x000fea000383ffff */
.L_x_931:
[----:B---3--:R3:W4:Y:S02]  /*28fc0*/  SYNCS.PHASECHK.TRANS64.TRYWAIT P0, [R2+URZ+0x34840], R3 ;  /* 0x03484003020075a7 */ /* 0x008724000800017f */
[----:B----4-:R-:W-:Y:S05]  /*28fd0*/  @!P0 NANOSLEEP.SYNCS 0x989680 ;  /* 0x009896800000895d */ /* 0x010fea0003900000 */
[----:B------:R-:W4:Y:S02]  /*28fe0*/  @!P0 SYNCS.PHASECHK.TRANS64 P0, [R2+URZ+0x34840], R3 ;  /* 0x03484003020085a7 */ /* 0x000f24000800007f */
[----:B----4-:R-:W-:Y:S05]  /*28ff0*/  @!P0 BRA `(.L_x_931) ;  /* 0xfffffffc00f08947 */ /* 0x010fea000383ffff */
[----:B------:R-:W-:Y:S05]  /*29000*/  BRA `(.L_x_1052) ;  /* 0xffffffc400b47947 */ /* 0x000fea000383ffff */
.L_x_937:
[----:B-1----:R1:W2:Y:S02]  /*29010*/  SYNCS.PHASECHK.TRANS64.TRYWAIT P0, [R2+URZ+0x60], R5 ;  /* 0x00006005020075a7 */ /* 0x0022a4000800017f */
[----:B--2---:R-:W-:Y:S05]  /*29020*/  @!P0 NANOSLEEP.SYNCS 0x989680 ;  /* 0x009896800000895d */ /* 0x004fea0003900000 */
[----:B------:R-:W2:Y:S02]  /*29030*/  @!P0 SYNCS.PHASECHK.TRANS64 P0, [R2+URZ+0x60], R5 ;  /* 0x00006005020085a7 */ /* 0x000ea4000800007f */
[----:B--2---:R-:W-:Y:S05]  /*29040*/  @!P0 BRA `(.L_x_937) ;  /* 0xfffffffc00f08947 */ /* 0x004fea000383ffff */
[----:B------:R-:W-:Y:S05]  /*29050*/  BRA `(.L_x_1053) ;  /* 0xffffffc800907947 */ /* 0x000fea000383ffff */
.L_x_948:
[----:B--2---:R2:W4:Y:S02]  /*29060*/  SYNCS.PHASECHK.TRANS64.TRYWAIT P0, [R2+URZ+0x34860], R0 ;  /* 0x03486000020075a7 */ /* 0x004524000800017f */
[----:B----4-:R-:W-:Y:S05]  /*29070*/  @!P0 NANOSLEEP.SYNCS 0x989680 ;  /* 0x009896800000895d */ /* 0x010fea0003900000 */
[----:B------:R-:W4:Y:S02]  /*29080*/  @!P0 SYNCS.PHASECHK.TRANS64 P0, [R2+URZ+0x34860], R0 ;  /* 0x03486000020085a7 */ /* 0x000f24000800007f */
[----:B----4-:R-:W-:Y:S05]  /*29090*/  @!P0 BRA `(.L_x_948) ;  /* 0xfffffffc00f08947 */ /* 0x010fea000383ffff */
[----:B------:R-:W-:Y:S05]  /*290a0*/  BRA `(.L_x_1054) ;  /* 0xffffffcc00ec7947 */ /* 0x000fea000383ffff */
.L_x_955:
[----:B------:R-:W-:Y:S01]  /*290b0*/  BSSY B0, `(.L_x_1055) ;  /* 0x0000008000007945 */ /* 0x000fe20003800000 */
[----:B------:R-:W-:Y:S01]  /*290c0*/  IMAD.MOV.U32 R13, RZ, RZ, R16 ;  /* 0x000000ffff0d7224 */ /* 0x000fe200078e0010 */
[----:B------:R-:W-:Y:S01]  /*290d0*/  MOV R12, RZ ;  /* 0x000000ff000c7202 */ /* 0x000fe20000000f00 */
[----:B------:R-:W-:Y:S02]  /*290e0*/  IMAD.MOV.U32 R11, RZ, RZ, 0x1f ;  /* 0x0000001fff0b7424 */ /* 0x000fe400078e00ff */
[----:B------:R-:W-:-:S07]  /*290f0*/  IMAD.MOV.U32 R15, RZ, RZ, -0x1 ;  /* 0xffffffffff0f7424 */ /* 0x000fce00078e00ff */
[----:B0--3-5:R-:W-:Y:S05]  /*29100*/  WARPSYNC.COLLECTIVE R15, `(.L_x_1056) ;  /* 0x000000000f087348 */ /* 0x029fea0003c00000 */
[----:B------:R1:W2:Y:S02]  /*29110*/  SHFL.IDX P6, R14, R13, R12, R11 ;  /* 0x0000000c0d0e7389 */ /* 0x0002a400000c000b */
[----:B0123-5:R-:W-:Y:S01]  /*29120*/  ENDCOLLECTIVE ;  /* 0x000000000000791b */ /* 0x02ffe20003800000 */
.L_x_1056:
[----:B------:R-:W-:Y:S05]  /*29130*/  BSYNC B0 ;  /* 0x0000000000007941 */ /* 0x000fea0003800000 */
.L_x_1055:
[----:B------:R-:W-:Y:S01]  /*29140*/  IMAD.MOV.U32 R13, RZ, RZ, R16 ;  /* 0x000000ffff0d7224 */ /* 0x000fe200078e0010 */
[----:B------:R-:W-:Y:S01]  /*29150*/  MOV R11, 0x1f ;  /* 0x0000001f000b7802 */ /* 0x000fe20000000f00 */
[----:B------:R-:W-:Y:S01]  /*29160*/  IMAD.MOV.U32 R12, RZ, RZ, 0x1 ;  /* 0x00000001ff0c7424 */ /* 0x000fe200078e00ff */
[----:B------:R-:W-:Y:S01]  /*29170*/  MOV R0, R14 ;  /* 0x0000000e00007202 */ /* 0x000fe20000000f00 */
[----:B------:R-:W-:Y:S01]  /*29180*/  IMAD.MOV.U32 R15, RZ, RZ, -0x1 ;  /* 0xffffffffff0f7424 */ /* 0x000fe200078e00ff */
[----:B------:R-:W-:-:S07]  /*29190*/  IADD3 R5, R19, R7, RZ ;  /* 0x0000000713057210 */ /* 0x000fce0007ffe0ff */
[----:B------:R-:W-:Y:S05]  /*291a0*/  WARPSYNC.COLLECTIVE R15, `(.L_x_1057) ;  /* 0x000000000f087348 */ /* 0x000fea0003c00000 */
[----:B------:R0:W1:Y:S02]  /*291b0*/  SHFL.IDX P6, R14, R13, R12, R11 ;  /* 0x0000000c0d0e7389 */ /* 0x00006400000c000b */
[----:B01----:R-:W-:Y:S01]  /*291c0*/  ENDCOLLECTIVE ;  /* 0x000000000000791b */ /* 0x003fe20003800000 */
.L_x_1057:
        /* <DEDUP_REMOVED lines=19> */
.L_x_1058:
[----:B------:R-:W-:Y:S02]  /*29300*/  IMAD.MOV.U32 R12, RZ, RZ, 0x2 ;  /* 0x00000002ff0c7424 */ /* 0x000fe400078e00ff */
[----:B------:R-:W-:-:S05]  /*29310*/  IMAD.MOV.U32 R3, RZ, RZ, R14 ;  /* 0x000000ffff037224 */ /* 0x000fca00078e000e */
[----:B------:R-:W-:-:S04]  /*29320*/  SEL R3, R3, RZ, P1 ;  /* 0x000000ff03037207 */ /* 0x000fc80000800000 */
[----:B------:R-:W-:-:S05]  /*29330*/  IADD3 R3, R2, R3, RZ ;  /* 0x0000000302037210 */ /* 0x000fca0007ffe0ff */
[----:B------:R-:W-:-:S07]  /*29340*/  IMAD.MOV.U32 R13, RZ, RZ, R3 ;  /* 0x000000ffff0d7224 */ /* 0x000fce00078e0003 */
[----:B------:R-:W-:Y:S05]  /*29350*/  WARPSYNC.COLLECTIVE R15, `(.L_x_1059) ;  /* 0x000000000f087348 */ /* 0x000fea0003c00000 */
[----:B------:R0:W1:Y:S02]  /*29360*/  SHFL.UP P6, R14, R13, R12, R11 ;  /* 0x0400000c0d0e7389 */ /* 0x00006400000c000b */
[----:B01----:R-:W-:Y:S01]  /*29370*/  ENDCOLLECTIVE ;  /* 0x000000000000791b */ /* 0x003fe20003800000 */
.L_x_1059:
[----:B------:R-:W-:Y:S02]  /*29380*/  MOV R12, 0x4 ;  /* 0x00000004000c7802 */ /* 0x000fe40000000f00 */
[----:B------:R-:W-:-:S04]  /*29390*/  MOV R5, R14 ;  /* 0x0000000e00057202 */ /* 0x000fc80000000f00 */
[----:B------:R-:W-:-:S05]  /*293a0*/  SEL R5, R5, RZ, P2 ;  /* 0x000000ff05057207 */ /* 0x000fca0001000000 */
[----:B------:R-:W-:-:S04]  /*293b0*/  IMAD.IADD R3, R3, 0x1, R5 ;  /* 0x0000000103037824 */ /* 0x000fc800078e0205 */
[----:B------:R-:W-:-:S07]  /*293c0*/  IMAD.MOV.U32 R13, RZ, RZ, R3 ;  /* 0x000000ffff0d7224 */ /* 0x000fce00078e0003 */
[----:B------:R-:W-:Y:S05]  /*293d0*/  WARPSYNC.COLLECTIVE R15, `(.L_x_1060) ;  /* 0x000000000f087348 */ /* 0x000fea0003c00000 */
[----:B------:R0:W1:Y:S02]  /*293e0*/  SHFL.UP P6, R14, R13, R12, R11 ;  /* 0x0400000c0d0e7389 */ /* 0x00006400000c000b */
[----:B01----:R-:W-:Y:S01]  /*293f0*/  ENDCOLLECTIVE ;  /* 0x000000000000791b */ /* 0x003fe20003800000 */
.L_x_1060:
[----:B------:R-:W-:Y:S02]  /*29400*/  IMAD.MOV.U32 R12, RZ, RZ, 0x8 ;  /* 0x00000008ff0c7424 */ /* 0x000fe400078e00ff */
[----:B------:R-:W-:-:S05]  /*29410*/  IMAD.MOV.U32 R5, RZ, RZ, R14 ;  /* 0x000000ffff057224 */ /* 0x000fca00078e000e */
[----:B------:R-:W-:-:S05]  /*29420*/  SEL R5, R5, RZ, P3 ;  /* 0x000000ff05057207 */ /* 0x000fca0001800000 */
[----:B------:R-:W-:-:S05]  /*29430*/  IMAD.IADD R3, R3, 0x1, R5 ;  /* 0x0000000103037824 */ /* 0x000fca00078e0205 */
[----:B------:R-:W-:-:S07]  /*29440*/  MOV R13, R3 ;  /* 0x00000003000d7202 */ /* 0x000fce0000000f00 */
[----:B------:R-:W-:Y:S05]  /*29450*/  WARPSYNC.COLLECTIVE R15, `(.L_x_1061) ;  /* 0x000000000f087348 */ /* 0x000fea0003c00000 */
[----:B------:R0:W1:Y:S02]  /*29460*/  SHFL.UP P6, R14, R13, R12, R11 ;  /* 0x0400000c0d0e7389 */ /* 0x00006400000c000b */
[----:B01----:R-:W-:Y:S01]  /*29470*/  ENDCOLLECTIVE ;  /* 0x000000000000791b */ /* 0x003fe20003800000 */
.L_x_1061:
        /* <DEDUP_REMOVED lines=8> */
.L_x_1062:
[----:B------:R-:W-:Y:S01]  /*29500*/  MOV R12, 0x1f ;  /* 0x0000001f000c7802 */ /* 0x000fe20000000f00 */
[----:B------:R-:W-:Y:S01]  /*29510*/  IMAD.MOV.U32 R11, RZ, RZ, 0x1f ;  /* 0x0000001fff0b7424 */ /* 0x000fe200078e00ff */
[----:B------:R-:W-:-:S04]  /*29520*/  MOV R5, R14 ;  /* 0x0000000e00057202 */ /* 0x000fc80000000f00 */
[----:B------:R-:W-:-:S05]  /*29530*/  SEL R5, R5, RZ, P5 ;  /* 0x000000ff05057207 */ /* 0x000fca0002800000 */
[----:B------:R-:W-:-:S04]  /*29540*/  IMAD.IADD R5, R3, 0x1, R5 ;  /* 0x0000000103057824 */ /* 0x000fc800078e0205 */
[----:B------:R-:W-:-:S07]  /*29550*/  IMAD.MOV.U32 R13, RZ, RZ, R5 ;  /* 0x000000ffff0d7224 */ /* 0x000fce00078e0005 */
[----:B------:R-:W-:Y:S05]  /*29560*/  WARPSYNC.COLLECTIVE R15, `(.L_x_1063) ;  /* 0x000000000f087348 */ /* 0x000fea0003c00000 */
[----:B------:R0:W1:Y:S02]  /*29570*/  SHFL.IDX P6, R14, R13, R12, R11 ;  /* 0x0000000c0d0e7389 */ /* 0x00006400000c000b */
[----:B01----:R-:W-:Y:S01]  /*29580*/  ENDCOLLECTIVE ;  /* 0x000000000000791b */ /* 0x003fe20003800000 */
.L_x_1063:
[----:B------:R-:W-:Y:S01]  /*29590*/  IMAD.MOV.U32 R6, RZ, RZ, R14 ;  /* 0x000000ffff067224 */ /* 0x000fe200078e000e */
[----:B------:R-:W-:Y:S06]  /*295a0*/  BRA `(.L_x_1064) ;  /* 0xffffffd000707947 */ /* 0x000fec000383ffff */
.L_x_960:
[----:B------:R-:W-:Y:S01]  /*295b0*/  BSSY B0, `(.L_x_1065) ;  /* 0x0000008000007945 */ /* 0x000fe20003800000 */
[----:B-----5:R-:W-:Y:S01]  /*295c0*/  MOV R13, R2 ;  /* 0x00000002000d7202 */ /* 0x020fe20000000f00 */
[----:B------:R-:W-:Y:S01]  /*295d0*/  IMAD.MOV.U32 R12, RZ, RZ, 0x1 ;  /* 0x00000001ff0c7424 */ /* 0x000fe200078e00ff */
[----:B------:R-:W-:Y:S01]  /*295e0*/  MOV R15, 0xffffffff ;  /* 0xffffffff000f7802 */ /* 0x000fe20000000f00 */
[----:B------:R-:W-:-:S07]  /*295f0*/  IMAD.MOV.U32 R11, RZ, RZ, RZ ;  /* 0x000000ffff0b7224 */ /* 0x000fce00078e00ff */
[----:B01----:R-:W-:Y:S05]  /*29600*/  WARPSYNC.COLLECTIVE R15, `(.L_x_1066) ;  /* 0x000000000f087348 */ /* 0x003fea0003c00000 */
[----:B------:R2:W3:Y:S02]  /*29610*/  SHFL.UP P6, R14, R13, R12, R11 ;  /* 0x0400000c0d0e7389 */ /* 0x0004e400000c000b */
[----:B0123--:R-:W-:Y:S01]  /*29620*/  ENDCOLLECTIVE ;  /* 0x000000000000791b */ /* 0x00ffe20003800000 */
.L_x_1066:
[----:B------:R-:W-:Y:S05]  /*29630*/  BSYNC B0 ;  /* 0x0000000000007941 */ /* 0x000fea0003800000 */
.L_x_1065:
[----:B------:R-:W-:Y:S01]  /*29640*/  IMAD.MOV.U32 R3, RZ, RZ, R14 ;  /* 0x000000ffff037224 */ /* 0x000fe200078e000e */
[----:B------:R-:W-:Y:S01]  /*29650*/  MOV R15, 0xffffffff ;  /* 0xffffffff000f7802 */ /* 0x000fe20000000f00 */
[----:B------:R-:W-:Y:S02]  /*29660*/  IMAD.MOV.U32 R12, RZ, RZ, 0x2 ;  /* 0x00000002ff0c7424 */ /* 0x000fe400078e00ff */
[----:B------:R-:W-:Y:S01]  /*29670*/  IMAD.MOV.U32 R11, RZ, RZ, RZ ;  /* 0x000000ffff0b7224 */ /* 0x000fe200078e00ff */
[----:B------:R-:W-:-:S05]  /*29680*/  SEL R3, R3, RZ, P1 ;  /* 0x000000ff03037207 */ /* 0x000fca0000800000 */
[----:B------:R-:W-:-:S05]  /*29690*/  IMAD.IADD R3, R2, 0x1, R3 ;  /* 0x0000000102037824 */ /* 0x000fca00078e0203 */
[----:B------:R-:W-:-:S07]  /*296a0*/  MOV R13, R3 ;  /* 0x00000003000d7202 */ /* 0x000fce0000000f00 */
[----:B------:R-:W-:Y:S05]  /*296b0*/  WARPSYNC.COLLECTIVE R15, `(.L_x_1067) ;  /* 0x000000000f087348 */ /* 0x000fea0003c00000 */
[----:B------:R0:W1:Y:S02]  /*296c0*/  SHFL.UP P6, R14, R13, R12, R11 ;  /* 0x0400000c0d0e7389 */ /* 0x00006400000c000b */
[----:B01----:R-:W-:Y:S01]  /*296d0*/  ENDCOLLECTIVE ;  /* 0x000000000000791b */ /* 0x003fe20003800000 */
.L_x_1067:
        /* <DEDUP_REMOVED lines=8> */
.L_x_1068:
        /* <DEDUP_REMOVED lines=8> */
.L_x_1069:
        /* <DEDUP_REMOVED lines=8> */
.L_x_1070:
[----:B------:R-:W-:Y:S02]  /*29860*/  IMAD.MOV.U32 R12, RZ, RZ, 0x1f ;  /* 0x0000001fff0c7424 */ /* 0x000fe400078e00ff */
[----:B------:R-:W-:Y:S02]  /*29870*/  IMAD.MOV.U32 R11, RZ, RZ, 0x1f ;  /* 0x0000001fff0b7424 */ /* 0x000fe400078e00ff */
[----:B------:R-:W-:-:S05]  /*29880*/  IMAD.MOV.U32 R5, RZ, RZ, R14 ;  /* 0x000000ffff057224 */ /* 0x000fca00078e000e */
[----:B------:R-:W-:-:S05]  /*29890*/  SEL R5, R5, RZ, P5 ;  /* 0x000000ff05057207 */ /* 0x000fca0002800000 */
[----:B------:R-:W-:-:S05]  /*298a0*/  IMAD.IADD R5, R3, 0x1, R5 ;  /* 0x0000000103057824 */ /* 0x000fca00078e0205 */
[----:B------:R-:W-:-:S07]  /*298b0*/  MOV R13, R5 ;  /* 0x00000005000d7202 */ /* 0x000fce0000000f00 */
[----:B------:R-:W-:Y:S05]  /*298c0*/  WARPSYNC.COLLECTIVE R15, `(.L_x_1071) ;  /* 0x000000000f087348 */ /* 0x000fea0003c00000 */
[----:B------:R0:W1:Y:S02]  /*298d0*/  SHFL.IDX P6, R14, R13, R12, R11 ;  /* 0x0000000c0d0e7389 */ /* 0x00006400000c000b */
[----:B01----:R-:W-:Y:S01]  /*298e0*/  ENDCOLLECTIVE ;  /* 0x000000000000791b */ /* 0x003fe20003800000 */
.L_x_1071:
[----:B------:R-:W-:Y:S01]  /*298f0*/  MOV R6, R14 ;  /* 0x0000000e00067202 */ /* 0x000fe20000000f00 */
[----:B------:R-:W-:Y:S06]  /*29900*/  BRA `(.L_x_1072) ;  /* 0xffffffd000387947 */ /* 0x000fec000383ffff */
.L_x_962:
[----:B------:R-:W-:Y:S01]  /*29910*/  BSSY B0, `(.L_x_1073) ;  /* 0x0000006000007945 */ /* 0x000fe20003800000 */
[----:B------:R-:W-:Y:S01]  /*29920*/  PLOP3.LUT P6, PT, P6, PT, PT, 0x8, 0x0 ;  /* 0x000000000000781c */ /* 0x000fe200037ce170 */
[----:B------:R-:W-:-:S12]  /*29930*/  IMAD.MOV.U32 R15, RZ, RZ, -0x1 ;  /* 0xffffffffff0f7424 */ /* 0x000fd800078e00ff */
[----:B01---5:R-:W-:Y:S05]  /*29940*/  WARPSYNC.COLLECTIVE R15, `(.L_x_1074) ;  /* 0x000000000f087348 */ /* 0x023fea0003c00000 */
[----:B------:R-:W-:Y:S01]  /*29950*/  VOTE.ANY R14, PT, P6 ;  /* 0x00000000000e7806 */ /* 0x000fe200030e0100 */
[----:B01---5:R-:W-:Y:S06]  /*29960*/  ENDCOLLECTIVE ;  /* 0x000000000000791b */ /* 0x023fec0003800000 */
.L_x_1074:
[----:B------:R-:W-:Y:S05]  /*29970*/  BSYNC B0 ;  /* 0x0000000000007941 */ /* 0x000fea0003800000 */
.L_x_1073:
[----:B------:R-:W-:Y:S01]  /*29980*/  IMAD.MOV.U32 R3, RZ, RZ, R14 ;  /* 0x000000ffff037224 */ /* 0x000fe200078e000e */
[----:B------:R-:W-:Y:S01]  /*29990*/  MOV R13, R2 ;  /* 0x00000002000d7202 */ /* 0x000fe20000000f00 */
[----:B------:R-:W-:Y:S01]  /*299a0*/  IMAD.MOV.U32 R11, RZ, RZ, 0x1f ;  /* 0x0000001fff0b7424 */ /* 0x000fe200078e00ff */
[----:B------:R-:W-:Y:S01]  /*299b0*/  MOV R15, 0xffffffff ;  /* 0xffffffff000f7802 */ /* 0x000fe20000000f00 */
[----:B------:R-:W0:Y:S02]  /*299c0*/  POPC R4, R3 ;  /* 0x0000000300047309 */ /* 0x000e240000000000 */
[----:B0-----:R-:W-:-:S07]  /*299d0*/  IMAD.MOV.U32 R12, RZ, RZ, R4 ;  /* 0x000000ffff0c7224 */ /* 0x001fce00078e0004 */
[----:B------:R-:W-:Y:S05]  /*299e0*/  WARPSYNC.COLLECTIVE R15, `(.L_x_1075) ;  /* 0x000000000f087348 */ /* 0x000fea0003c00000 */
[----:B------:R0:W1:Y:S02]  /*299f0*/  SHFL.IDX P6, R14, R13, R12, R11 ;  /* 0x0000000c0d0e7389 */ /* 0x00006400000c000b */
[----:B01----:R-:W-:Y:S01]  /*29a00*/  ENDCOLLECTIVE ;  /* 0x000000000000791b */ /* 0x003fe20003800000 */
.L_x_1075:
[----:B------:R-:W-:Y:S01]  /*29a10*/  IMAD.MOV.U32 R17, RZ, RZ, R14 ;  /* 0x000000ffff117224 */ /* 0x000fe200078e000e */
[----:B------:R-:W-:Y:S06]  /*29a20*/  BRA `(.L_x_1076) ;  /* 0xffffffd000287947 */ /* 0x000fec000383ffff */
.L_x_964:
[----:B------:R-:W-:Y:S01]  /*29a30*/  BSSY B0, `(.L_x_1077) ;  /* 0x0000007000007945 */ /* 0x000fe20003800000 */
[----:B------:R-:W-:Y:S01]  /*29a40*/  IMAD.MOV.U32 R13, RZ, RZ, R5 ;  /* 0x000000ffff0d7224 */ /* 0x000fe200078e0005 */
[----:B------:R-:W-:Y:S01]  /*29a50*/  MOV R11, 0x1f ;  /* 0x0000001f000b7802 */ /* 0x000fe20000000f00 */
[----:B------:R-:W-:-:S07]  /*29a60*/  IMAD.MOV.U32 R15, RZ, RZ, -0x1 ;  /* 0xffffffffff0f7424 */ /* 0x000fce00078e00ff */
[----:B01-3-5:R-:W-:Y:S05]  /*29a70*/  WARPSYNC.COLLECTIVE R15, `(.L_x_1078) ;  /* 0x000000000f087348 */ /* 0x02bfea0003c00000 */
[----:B------:R2:W4:Y:S02]  /*29a80*/  SHFL.IDX P6, R14, R13, R12, R11 ;  /* 0x0000000c0d0e7389 */ /* 0x00052400000c000b */
[----:B012345:R-:W-:Y:S01]  /*29a90*/  ENDCOLLECTIVE ;  /* 0x000000000000791b */ /* 0x03ffe20003800000 */
.L_x_1078:
[----:B------:R-:W-:Y:S05]  /*29aa0*/  BSYNC B0 ;  /* 0x0000000000007941 */ /* 0x000fea0003800000 */
.L_x_1077:
[----:B------:R-:W-:Y:S01]  /*29ab0*/  IMAD.MOV.U32 R2, RZ, RZ, R14 ;  /* 0x000000ffff027224 */ /* 0x000fe200078e000e */
[----:B------:R-:W-:Y:S06]  /*29ac0*/  BRA `(.L_x_963) ;  /* 0xffffffd0001c7947 */ /* 0x000fec000383ffff */
.L_x_968:
[----:B0-----:R0:W1:Y:S02]  /*29ad0*/  SYNCS.PHASECHK.TRANS64.TRYWAIT P0, [R0+URZ+0x34820], R3 ;  /* 0x03482003000075a7 */ /* 0x001064000800017f */
[----:B-1----:R-:W-:Y:S05]  /*29ae0*/  @!P0 NANOSLEEP.SYNCS 0x989680 ;  /* 0x009896800000895d */ /* 0x002fea0003900000 */
[----:B------:R-:W1:Y:S02]  /*29af0*/  @!P0 SYNCS.PHASECHK.TRANS64 P0, [R0+URZ+0x34820], R3 ;  /* 0x03482003000085a7 */ /* 0x000e64000800007f */
[----:B-1----:R-:W-:Y:S05]  /*29b00*/  @!P0 BRA `(.L_x_968) ;  /* 0xfffffffc00f08947 */ /* 0x002fea000383ffff */
[----:B------:R-:W-:Y:S05]  /*29b10*/  BRA `(.L_x_1079) ;  /* 0xffffffd400107947 */ /* 0x000fea000383ffff */
.L_x_969:
[----:B------:R-:W1:Y:S01]  /*29b20*/  S2R R2, SR_TID.X ;  /* 0x0000000000027919 */ /* 0x000e620000002100 */
[----:B------:R-:W-:Y:S01]  /*29b30*/  BSSY B0, `(.L_x_1080) ;  /* 0x000000a000007945 */ /* 0x000fe20003800000 */
[----:B------:R-:W-:Y:S01]  /*29b40*/  IMAD.MOV.U32 R12, RZ, RZ, RZ ;  /* 0x000000ffff0c7224 */ /* 0x000fe200078e00ff */
[----:B------:R-:W-:Y:S01]  /*29b50*/  MOV R15, 0xffffffff ;  /* 0xffffffff000f7802 */ /* 0x000fe20000000f00 */
[----:B------:R-:W-:Y:S01]  /*29b60*/  IMAD.MOV.U32 R11, RZ, RZ, 0x1f ;  /* 0x0000001fff0b7424 */ /* 0x000fe200078e00ff */
[----:B-1----:R-:W-:-:S04]  /*29b70*/  SHF.R.U32.HI R2, RZ, 0x5, R2 ;  /* 0x00000005ff027819 */ /* 0x002fc80000011602 */
[----:B------:R-:W-:-:S04]  /*29b80*/  LOP3.LUT R2, R2, 0x3, RZ, 0xc0, !PT ;  /* 0x0000000302027812 */ /* 0x000fc800078ec0ff */
[----:B------:R-:W-:-:S07]  /*29b90*/  MOV R13, R2 ;  /* 0x00000002000d7202 */ /* 0x000fce0000000f00 */
[----:B0--3-5:R-:W-:Y:S05]  /*29ba0*/  WARPSYNC.COLLECTIVE R15, `(.L_x_1081) ;  /* 0x000000000f087348 */ /* 0x029fea0003c00000 */
[----:B------:R1:W2:Y:S02]  /*29bb0*/  SHFL.IDX P6, R14, R13, R12, R11 ;  /* 0x0000000c0d0e7389 */ /* 0x0002a400000c000b */
[----:B0123-5:R-:W-:Y:S01]  /*29bc0*/  ENDCOLLECTIVE ;  /* 0x000000000000791b */ /* 0x02ffe20003800000 */
.L_x_1081:
[----:B------:R-:W-:Y:S05]  /*29bd0*/  BSYNC B0 ;  /* 0x0000000000007941 */ /* 0x000fea0003800000 */
.L_x_1080:
[----:B------:R-:W-:Y:S05]  /*29be0*/  BRA `(.L_x_1082) ;  /* 0xffffffd000f87947 */ /* 0x000fea000383ffff */
.L_x_970:
[----:B------:R-:W-:Y:S01]  /*29bf0*/  BSSY B0, `(.L_x_1083) ;  /* 0x0000006000007945 */ /* 0x000fe20003800000 */
[----:B------:R-:W-:-:S07]  /*29c00*/  IMAD.MOV.U32 R15, RZ, RZ, -0x1 ;  /* 0xffffffffff0f7424 */ /* 0x000fce00078e00ff */
[----:B01-3-5:R-:W-:Y:S05]  /*29c10*/  WARPSYNC.COLLECTIVE R15, `(.L_x_1084) ;  /* 0x000000000f0c7348 */ /* 0x02bfea0003c00000 */
[----:B------:R-:W-:Y:S02]  /*29c20*/  ELECT P6, UR62, PT ;  /* 0x00000000003e782f */ /* 0x000fe400038c0000 */
[----:B------:R-:W-:Y:S01]  /*29c30*/  MOV R14, UR62 ;  /* 0x0000003e000e7c02 */ /* 0x000fe20008000f00 */
[----:B01-3-5:R-:W-:Y:S10]  /*29c40*/  ENDCOLLECTIVE ;  /* 0x000000000000791b */ /* 0x02bff40003800000 */
.L_x_1084:
[----:B------:R-:W-:Y:S05]  /*29c50*/  BSYNC B0 ;  /* 0x0000000000007941 */ /* 0x000fea0003800000 */
.L_x_1083:
[----:B------:R-:W-:Y:S05]  /*29c60*/  BRA `(.L_x_1085) ;  /* 0xffffffd000ec7947 */ /* 0x000fea000383ffff */
.L_x_972:
[----:B0-----:R0:W1:Y:S02]  /*29c70*/  SYNCS.PHASECHK.TRANS64.TRYWAIT P0, [R6+URZ], R5 ;  /* 0x00000005060075a7 */ /* 0x001064000800017f */
[----:B-1----:R-:W-:Y:S05]  /*29c80*/  @!P0 NANOSLEEP.SYNCS 0x989680 ;  /* 0x009896800000895d */ /* 0x002fea0003900000 */
[----:B------:R-:W1:Y:S02]  /*29c90*/  @!P0 SYNCS.PHASECHK.TRANS64 P0, [R6+URZ], R5 ;  /* 0x00000005060085a7 */ /* 0x000e64000800007f */
[----:B-1----:R-:W-:Y:S05]  /*29ca0*/  @!P0 BRA `(.L_x_972) ;  /* 0xfffffffc00f08947 */ /* 0x002fea000383ffff */
[----:B------:R-:W-:Y:S05]  /*29cb0*/  BRA `(.L_x_1086) ;  /* 0xffffffd400287947 */ /* 0x000fea000383ffff */
.L_x_973:
[----:B-1----:R1:W2:Y:S02]  /*29cc0*/  SYNCS.PHASECHK.TRANS64.TRYWAIT P0, [R7+URZ], R2 ;  /* 0x00000002070075a7 */ /* 0x0022a4000800017f */
[----:B--2---:R-:W-:Y:S05]  /*29cd0*/  @!P0 NANOSLEEP.SYNCS 0x989680 ;  /* 0x009896800000895d */ /* 0x004fea0003900000 */
[----:B------:R-:W2:Y:S02]  /*29ce0*/  @!P0 SYNCS.PHASECHK.TRANS64 P0, [R7+URZ], R2 ;  /* 0x00000002070085a7 */ /* 0x000ea4000800007f */
[----:B--2---:R-:W-:Y:S05]  /*29cf0*/  @!P0 BRA `(.L_x_973) ;  /* 0xfffffffc00f08947 */ /* 0x004fea000383ffff */
[----:B------:R-:W-:Y:S05]  /*29d00*/  BRA `(.L_x_1087) ;  /* 0xffffffd4001c7947 */ /* 0x000fea000383ffff */
.L_x_975:
[----:B--2---:R2:W3:Y:S02]  /*29d10*/  SYNCS.PHASECHK.TRANS64.TRYWAIT P0, [R4+URZ], R5 ;  /* 0x00000005040075a7 */ /* 0x0044e4000800017f */
[----:B---3--:R-:W-:Y:S05]  /*29d20*/  @!P0 NANOSLEEP.SYNCS 0x989680 ;  /* 0x009896800000895d */ /* 0x008fea0003900000 */
[----:B------:R-:W3:Y:S02]  /*29d30*/  @!P0 SYNCS.PHASECHK.TRANS64 P0, [R4+URZ], R5 ;  /* 0x00000005040085a7 */ /* 0x000ee4000800007f */
[----:B---3--:R-:W-:Y:S05]  /*29d40*/  @!P0 BRA `(.L_x_975) ;  /* 0xfffffffc00f08947 */ /* 0x008fea000383ffff */
[----:B------:R-:W-:Y:S05]  /*29d50*/  BRA `(.L_x_1088) ;  /* 0xffffffd400247947 */ /* 0x000fea000383ffff */
.L_x_1089:
        /* <DEDUP_REMOVED lines=10> */
.L_x_3220:


//--------------------- .text._ZN7cutlass13device_kernelIN5flash11enable_sm90INS1_16FlashAttnFwdSm90INS1_25CollectiveMainloopFwdSm90ILi2EN4cute5tupleIJNS5_1CILi1EEES8_S8_EEENS6_IJNS7_ILi128EEESA_SA_EEELi128ENS_6half_tEfNS_4arch4Sm90ELb0ELb1ELb1ELb0ELb0ELb0ELb0ELb1ELb1ELb1ELb0ELb0EEENS1_21CollectiveEpilogueFwdISB_S9_SC_SE_Li256ELb0ELb1ELb0ELb0EEENS1_30DynamicPersistentTileSchedulerILi256ELi128ELb0ELb1ELb1EEEEEEEEEvNT_6ParamsE --------------------------
	.section	.text._ZN7cutlass13device_kernelIN5flash11enable_sm90INS1_16FlashAttnFwdSm90INS1_25CollectiveMainloopFwdSm90ILi2EN4cute5tupleIJNS5_1CILi1EEES8_S8_EEENS6_IJNS7_ILi128EEESA_SA_EEELi128ENS_6half_tEfNS_4arch4Sm90ELb0ELb1ELb1ELb0ELb0ELb0ELb0ELb1ELb1ELb1ELb0ELb0EEENS1_21CollectiveEpilogueFwdISB_S9_SC_SE_Li256ELb0ELb1ELb0ELb0EEENS1_30DynamicPersistentTileSchedulerILi256ELi128ELb0ELb1ELb1EEEEEEEEEvNT_6ParamsE,"ax",@progbits
	.align	128
.text._ZN7cutlass13device_kernelIN5flash11enable_sm90INS1_16FlashAttnFwdSm90INS1_25CollectiveMainloopFwdSm90ILi2EN4cute5tupleIJNS5_1CILi1EEES8_S8_EEENS6_IJNS7_ILi128EEESA_SA_EEELi128ENS_6half_tEfNS_4arch4Sm90ELb0ELb1ELb1ELb0ELb0ELb0ELb0ELb1ELb1ELb1ELb0ELb0EEENS1_21CollectiveEpilogueFwdISB_S9_SC_SE_Li256ELb0ELb1ELb0ELb0EEENS1_30DynamicPersistentTileSchedulerILi256ELi128ELb0ELb1ELb1EEEEEEEEEvNT_6ParamsE:
        .type           _ZN7cutlass13device_kernelIN5flash11enable_sm90INS1_16FlashAttnFwdSm90INS1_25CollectiveMainloopFwdSm90ILi2EN4cute5tupleIJNS5_1CILi1EEES8_S8_EEENS6_IJNS7_ILi128EEESA_SA_EEELi128ENS_6half_tEfNS_4arch4Sm90ELb0ELb1ELb1ELb0ELb0ELb0ELb0ELb1ELb1ELb1ELb0ELb0EEENS1_21CollectiveEpilogueFwdISB_S9_SC_SE_Li256ELb0ELb1ELb0ELb0EEENS1_30DynamicPersistentTileSchedulerILi256ELi128ELb0ELb1ELb1EEEEEEEEEvNT_6ParamsE,@function
        .size           _ZN7cutlass13device_kernelIN5flash11enable_sm90INS1_16FlashAttnFwdSm90INS1_25CollectiveMainloopFwdSm90ILi2EN4cute5tupleIJNS5_1CILi1EEES8_S8_EEENS6_IJNS7_ILi128EEESA_SA_EEELi128ENS_6half_tEfNS_4arch4Sm90ELb0ELb1ELb1ELb0ELb0ELb0ELb0ELb1ELb1ELb1ELb0ELb0EEENS1_21CollectiveEpilogueFwdISB_S9_SC_SE_Li256ELb0ELb1ELb0ELb0EEENS1_30DynamicPersistentTileSchedulerILi256ELi128ELb0ELb1ELb1EEEEEEEEEvNT_6ParamsE,(.L_x_3221 - _ZN7cutlass13device_kernelIN5flash11enable_sm90INS1_16FlashAttnFwdSm90INS1_25CollectiveMainloopFwdSm90ILi2EN4cute5tupleIJNS5_1CILi1EEES8_S8_EEENS6_IJNS7_ILi128EEESA_SA_EEELi128ENS_6half_tEfNS_4arch4Sm90ELb0ELb1ELb1ELb0ELb0ELb0ELb0ELb1ELb1ELb1ELb0ELb0EEENS1_21CollectiveEpilogueFwdISB_S9_SC_SE_Li256ELb0ELb1ELb0ELb0EEENS1_30DynamicPersistentTileSchedulerILi256ELi128ELb0ELb1ELb1EEEEEEEEEvNT_6ParamsE)
        .other          _ZN7cutlass13device_kernelIN5flash11enable_sm90INS1_16FlashAttnFwdSm90INS1_25CollectiveMainloopFwdSm90ILi2EN4cute5tupleIJNS5_1CILi1EEES8_S8_EEENS6_IJNS7_ILi128EEESA_SA_EEELi128ENS_6half_tEfNS_4arch4Sm90ELb0ELb1ELb1ELb0ELb0ELb0ELb0ELb1ELb1ELb1ELb0ELb0EEENS1_21CollectiveEpilogueFwdISB_S9_SC_SE_Li256ELb0ELb1ELb0ELb0EEENS1_30DynamicPersistentTileSchedulerILi256ELi128ELb0ELb1ELb1EEEEEEEEEvNT_6ParamsE,@"STO_CUDA_ENTRY STV_DEFAULT"
_ZN7cutlass13device_kernelIN5flash11enable_sm90INS1_16FlashAttnFwdSm90INS1_25CollectiveMainloopFwdSm90ILi2EN4cute5tupleIJNS5_1CILi1EEES8_S8_EEENS6_IJNS7_ILi128EEESA_SA_EEELi128ENS_6half_tEfNS_4arch4Sm90ELb0ELb1ELb1ELb0ELb0ELb0ELb0ELb1ELb1ELb1ELb0ELb0EEENS1_21CollectiveEpilogueFwdISB_S9_SC_SE_Li256ELb0ELb1ELb0ELb0EEENS1_30DynamicPersistentTileSchedulerILi256ELi128ELb0ELb1ELb1EEEEEEEEEvNT_6ParamsE:
[----:B------:R-:W0:Y:S02]  /*0000*/  LDC R1, c[0x0][0x28] ;  /* 0x00000a00ff017b82 */ /* 0x000e240000000800 */
[----:B0-----:R-:W-:Y:S01]  /*0010*/  VIADD R1, R1, 0xffffffe0 ;  /* 0xffffffe001017836 */ /* 0x001fe20000000000 */
[----:B------:R-:W0:Y:S01]  /*0020*/  S2R R3, SR_TID.X ;  /* 0x0000000000037919 */ /* 0x000e220000002100 */
[----:B------:R-:W-:Y:S01]  /*0030*/  ELECT P0, URZ, PT ;  /* 0x00000000003f782f */ /* 0x000fe20003800000 */
[----:B------:R-:W-:Y:S01]  /*0040*/  BSSY B0, `(.L_x_1090) ;  /* 0x000000e000007945 */ /* 0x000fe20003800000 */
[--C-:B0-----:R-:W-:Y:S02]  /*0050*/  SHF.R.U32.HI R0, RZ, 0x5, R3.reuse ;  /* 0x00000005ff007819 */ /* 0x101fe40000011603 */
[----:B------:R-:W-:-:S03]  /*0060*/  SHF.R.U32.HI R23, RZ, 0x7, R3 ;  /* 0x00000007ff177819 */ /* 0x000fc60000011603 */
        /* <DEDUP_REMOVED lines=11> */
.L_x_1091:
[----:B------:R-:W-:Y:S05]  /*0120*/  BSYNC B0 ;  /* 0x0000000000007941 */ /* 0x000fea0003800000 */
.L_x_1090:
[----:B------:R-:W-:Y:S01]  /*0130*/  VOTEU.ANY UP0, P0 ;  /* 0x00000000003f7886 */ /* 0x000fe20000000100 */
[----:B------:R-:W0:Y:S01]  /*0140*/  SHFL.IDX PT, R3, R23, RZ, 0x1f ;  /* 0x00001fff17037589 */ /* 0x000e2200000e0000 */
[----:B------:R-:W-:Y:S01]  /*0150*/  UMOV UR4, 0x80 ;  /* 0x0000008000047882 */ /* 0x000fe20000000000 */
[----:B------:R-:W-:Y:S01]  /*0160*/  UMOV UR7, 0x100 ;  /* 0x0000010000077882 */ /* 0x000fe20000000000 */
[----:B------:R-:W-:Y:S01]  /*0170*/  VOTEU.ANY UP1, P0 ;  /* 0x00000000003f7886 */ /* 0x000fe20000020100 */
[----:B------:R-:W1:Y:S01]  /*0180*/  @UP0 S2UR UR8, SR_CgaCtaId ;  /* 0x00000000000809c3 */ /* 0x000e620000008800 */
[----:B------:R-:W2:Y:S01]  /*0190*/  SHFL.IDX PT, R2, R0, RZ, 0x1f ;  /* 0x00001fff00027589 */ /* 0x000ea200000e0000 */
[----:B------:R-:W-:Y:S01]  /*01a0*/  @UP0 UMOV UR6, 0x400 ;  /* 0x0000040000060882 */ /* 0x000fe20000000000 */
[----:B------:R-:W-:-:S04]  /*01b0*/  @UP0 UIADD3 UR4, -UR4, 0x100000, URZ ;  /* 0x0010000004040890 */ /* 0x000fc8000fffe13f */
[----:B------:R-:W-:Y:S02]  /*01c0*/  @UP0 USHF.L.U32 UR5, UR4, 0xb, URZ ;  /* 0x0000000b04050899 */ /* 0x000fe4000800063f */
[----:B------:R-:W-:Y:S01]  /*01d0*/  @UP0 USHF.L.U32 UR4, UR4, 0x1, URZ ;  /* 0x0000000104040899 */ /* 0x000fe2000800063f */
[----:B------:R-:W-:Y:S01]  /*01e0*/  VOTEU.ANY UP2, P0 ;  /* 0x00000000003f7886 */ /* 0x000fe20000040100 */
[----:B0-----:R-:W-:Y:S01]  /*01f0*/  R2UR UR9, R3 ;  /* 0x00000000030972ca */ /* 0x001fe200000e0000 */
[----:B-1----:R-:W-:Y:S01]  /*0200*/  @UP0 ULEA UR8, UR8, UR6, 0x18 ;  /* 0x0000000608080291 */ /* 0x002fe2000f8ec03f */
[----:B--2---:R-:W-:Y:S01]  /*0210*/  ISETP.NE.AND P1, PT, R2, RZ, PT ;  /* 0x000000ff0200720c */ /* 0x004fe20003f25270 */
[----:B------:R-:W-:-:S04]  /*0220*/  @UP0 UIADD3 UR6, -UR7, 0x100000, URZ ;  /* 0x0010000007060890 */ /* 0x000fc8000fffe13f */
[----:B------:R-:W-:Y:S02]  /*0230*/  @UP0 USHF.L.U32 UR7, UR6, 0xb, URZ ;  /* 0x0000000b06070899 */ /* 0x000fe4000800063f */
[----:B------:R-:W-:-:S04]  /*0240*/  @UP0 USHF.L.U32 UR6, UR6, 0x1, URZ ;  /* 0x0000000106060899 */ /* 0x000fc8000800063f */
[----:B------:R-:W-:Y:S01]  /*0250*/  UISETP.NE.AND UP0, UPT, UR9, URZ, UPT ;  /* 0x0000003f0900728c */ /* 0x000fe2000bf05270 */
[----:B------:R-:W0:Y:S02]  /*0260*/  FENCE.VIEW.ASYNC.S ;  /* 0x00000000000073c6 */ /* 0x000e240000000000 */
[----:B0-----:R0:W1:Y:S05]  /*0270*/  @UP1 SYNCS.EXCH.64 URZ, [UR8+0x28800], UR4 ;  /* 0x02880004083f15b2 */ /* 0x00106a0008000100 */
[----:B------:R0:W2:Y:S01]  /*0280*/  @UP2 SYNCS.EXCH.64 URZ, [UR8+0x28820], UR6 ;  /* 0x02882006083f25b2 */ /* 0x0000a20008000100 */
        /* <DEDUP_REMOVED lines=17> */
[----:B------:R3:W0:Y:S02]  /*03a0*/  SYNCS.EXCH.64 URZ, [UR8+0x28848], UR6 ;  /* 0x02884806083f75b2 */ /* 0x0006240008000100 */
[----:B---3--:R-:W-:Y:S01]  /*03b0*/  NOP ;  /* 0x0000000000007918 */ /* 0x008fe20000000000 */
.L_x_1092:
[----:B------:R-:W3:Y:S01]  /*03c0*/  SHFL.IDX PT, R2, R0, RZ, 0x1f ;  /* 0x00001fff00027589 */ /* 0x000ee200000e0000 */
[----:B------:R-:W-:Y:S01]  /*03d0*/  NOP ;  /* 0x0000000000007918 */ /* 0x000fe20000000000 */
[----:B---3--:R-:W-:-:S13]  /*03e0*/  ISETP.NE.AND P0, PT, R2, RZ, PT ;  /* 0x000000ff0200720c */ /* 0x008fda0003f05270 */
        /* <DEDUP_REMOVED lines=17> */
[----:B------:R3:W0:Y:S02]  /*0500*/  SYNCS.EXCH.64 URZ, [UR8+0x28868], UR6 ;  /* 0x02886806083f75b2 */ /* 0x0006240008000100 */
[----:B---3--:R-:W-:Y:S01]  /*0510*/  NOP ;  /* 0x0000000000007918 */ /* 0x008fe20000000000 */
.L_x_1093:
[----:B------:R-:W3:Y:S01]  /*0520*/  SHFL.IDX PT, R2, R0, RZ, 0x1f ;  /* 0x00001fff00027589 */ /* 0x000ee200000e0000 */
[----:B------:R-:W-:Y:S01]  /*0530*/  NOP ;  /* 0x0000000000007918 */ /* 0x000fe20000000000 */
[----:B---3--:R-:W-:-:S13]  /*0540*/  ISETP.NE.AND P0, PT, R2, RZ, PT ;  /* 0x000000ff0200720c */ /* 0x008fda0003f05270 */
        /* <DEDUP_REMOVED lines=13> */
[----:B------:R3:W0:Y:S02]  /*0620*/  SYNCS.EXCH.64 URZ, [UR6+0x28888], UR4 ;  /* 0x02888804063f75b2 */ /* 0x0006240008000100 */
[----:B---3--:R-:W-:Y:S01]  /*0630*/  NOP ;  /* 0x0000000000007918 */ /* 0x008fe20000000000 */
.L_x_1094:
        /* <DEDUP_REMOVED lines=22> */
.L_x_1095:
        /* <DEDUP_REMOVED lines=22> */
.L_x_1096:
[----:B------:R-:W-:Y:S01]  /*0900*/  PLOP3.LUT P0, PT, PT, PT, UP0, 0x80, 0x0 ;  /* 0x000000000000781c */ /* 0x000fe20003f0f008 */
[----:B------:R-:W-:Y:S01]  /*0910*/  UMOV UR38, 0x1 ;  /* 0x0000000100267882 */ /* 0x000fe20000000000 */
[----:B------:R-:W-:Y:S01]  /*0920*/  NOP ;  /* 0x0000000000007918 */ /* 0x000fe20000000000 */
[----:B------:R-:W-:Y:S01]  /*0930*/  USEL UR38, UR38, 0x2, !UP0 ;  /* 0x0000000226267887 */ /* 0x000fe2000c000000 */
[----:B------:R-:W-:Y:S01]  /*0940*/  ULDC.64 UR50, c[0x0][0x208] ;  /* 0x0000820000327ab9 */ /* 0x000fe20000000a00 */
[----:B012-4-:R-:W-:Y:S08]  /*0950*/  BAR.SYNC.DEFER_BLOCKING 0x0 ;  /* 0x0000000000007b1d */ /* 0x017ff00000010000 */
[----:B------:R-:W-:Y:S05]  /*0960*/  @!P0 BRA `(.L_x_1097) ;  /* 0x0000010c00888947 */ /* 0x000fea0003800000 */
.L_x_1098:
[----:B------:R-:W-:-:S08]  /*0970*/  NOP ;  /* 0x0000000000007918 */ /* 0x000fd00000000000 */
[----:B------:R-:W0:Y:S02]  /*0980*/  USETMAXREG.TRY_ALLOC.CTAPOOL UP0, 0xf0 ;  /* 0x000000f0000079c8 */ /* 0x000e240008000600 */
[----:B0-----:R-:W-:-:S13]  /*0990*/  PLOP3.LUT P0, PT, PT, PT, UP0, 0x80, 0x0 ;  /* 0x000000000000781c */ /* 0x001fda0003f0f008 */
[----:B------:R-:W-:Y:S05]  /*09a0*/  @!P0 BRA `(.L_x_1098) ;  /* 0xfffffffc00f08947 */ /* 0x000fea000383ffff */
[----:B------:R-:W0:Y:S01]  /*09b0*/  S2R R2, SR_TID.X ;  /* 0x0000000000027919 */ /* 0x000e220000002100 */
[----:B------:R-:W1:Y:S08]  /*09c0*/  S2UR UR4, SR_CTAID.X ;  /* 0x00000000000479c3 */ /* 0x000e700000002500 */
[----:B------:R-:W-:Y:S08]  /*09d0*/  BAR.ARV 0x4, 0x180 ;  /* 0x0106000000007b1d */ /* 0x000ff00000002000 */
[----:B------:R-:W-:Y:S06]  /*09e0*/  BAR.ARV 0x8, 0x180 ;  /* 0x0206000000007b1d */ /* 0x000fec0000002000 */
[----:B0-----:R-:W-:-:S04]  /*09f0*/  LOP3.LUT R0, R2, 0xffffff80, RZ, 0xc0, !PT ;  /* 0xffffff8002007812 */ /* 0x001fc800078ec0ff */
[----:B------:R-:W-:Y:S02]  /*0a00*/  ISETP.NE.AND P0, PT, R0, 0x80, PT ;  /* 0x000000800000780c */ /* 0x000fe40003f05270 */
[----:B------:R-:W1:Y:S11]  /*0a10*/  LDC R0, c[0x0][0xc38] ;  /* 0x00030e00ff007b82 */ /* 0x000e760000000800 */
[----:B------:R-:W-:Y:S06]  /*0a20*/  @!P0 BAR.ARV 0x9, 0x100 ;  /* 0x0244000000008b1d */ /* 0x000fec0000002000 */
[----:B-1----:R-:W-:-:S13]  /*0a30*/  ISETP.LE.AND P0, PT, R0, UR4, PT ;  /* 0x0000000400007c0c */ /* 0x002fda000bf03270 */
[----:B------:R-:W-:Y:S05]  /*0a40*/  @P0 EXIT ;  /* 0x000000000000094d */ /* 0x000fea0003800000 */
[----:B------:R-:W-:Y:S01]  /*0a50*/  VIADD R191, R2, 0xffffff80 ;  /* 0xffffff8002bf7836 */ /* 0x000fe20000000000 */
[----:B------:R-:W-:Y:S01]  /*0a60*/  ULOP3.LUT UR47, UR38, 0x1, URZ, 0xfc, !UPT ;  /* 0x00000001262f7892 */ /* 0x000fe2000f8efc3f */
[----:B------:R-:W-:Y:S01]  /*0a70*/  UMOV UR46, URZ ;  /* 0x0000003f002e7c82 */ /* 0x000fe20008000000 */
[----:B------:R-:W-:Y:S02]  /*0a80*/  UMOV UR45, URZ ;  /* 0x0000003f002d7c82 */ /* 0x000fe40008000000 */
[----:B------:R-:W-:Y:S01]  /*0a90*/  SHF.R.S32.HI R0, RZ, 0x1f, R191 ;  /* 0x0000001fff007819 */ /* 0x000fe200000114bf */
[----:B------:R-:W-:-:S03]  /*0aa0*/  UMOV UR44, URZ ;  /* 0x0000003f002c7c82 */ /* 0x000fc60008000000 */
[CC--:B------:R-:W-:Y:S02]  /*0ab0*/  LEA.HI R3, R0.reuse, R191.reuse, RZ, 0x7 ;  /* 0x000000bf00037211 */ /* 0x0c0fe400078f38ff */
[-C--:B------:R-:W-:Y:S02]  /*0ac0*/  LEA.HI R4, R0, R191.reuse, RZ, 0x5 ;  /* 0x000000bf00047211 */ /* 0x080fe400078f28ff */
[----:B------:R-:W-:Y:S02]  /*0ad0*/  LOP3.LUT R2, R3, 0xffffff80, RZ, 0xc0, !PT ;  /* 0xffffff8003027812 */ /* 0x000fe400078ec0ff */
[----:B------:R-:W-:Y:S01]  /*0ae0*/  SHF.R.S32.HI R186, RZ, 0x7, R3 ;  /* 0x00000007ffba7819 */ /* 0x000fe20000011403 */
[----:B------:R-:W-:Y:S02]  /*0af0*/  IMAD.SHL.U32 R6, R4, 0x20, RZ ;  /* 0x0000002004067824 */ /* 0x000fe400078e00ff */
[----:B------:R-:W-:Y:S01]  /*0b00*/  IMAD.IADD R185, R191, 0x1, -R2 ;  /* 0x00000001bfb97824 */ /* 0x000fe200078e0a02 */
[----:B------:R-:W-:-:S02]  /*0b10*/  LEA.HI R2, R0, R191, RZ, 0x4 ;  /* 0x000000bf00027211 */ /* 0x000fc400078f20ff */
[----:B------:R-:W-:Y:S02]  /*0b20*/  LOP3.LUT R7, R6, 0xfffffc00, RZ, 0xc0, !PT ;  /* 0xfffffc0006077812 */ /* 0x000fe400078ec0ff */
[----:B------:R-:W-:Y:S02]  /*0b30*/  LOP3.LUT R4, R2, 0x3fffff0, RZ, 0xc0, !PT ;  /* 0x03fffff002047812 */ /* 0x000fe400078ec0ff */
[----:B------:R-:W-:Y:S02]  /*0b40*/  SHF.R.S32.HI R8, RZ, 0x1f, R185 ;  /* 0x0000001fff087819 */ /* 0x000fe400000114b9 */
[----:B------:R-:W-:Y:S01]  /*0b50*/  SHF.R.S32.HI R5, RZ, 0x4, R2 ;  /* 0x00000004ff057819 */ /* 0x000fe20000011402 */
[----:B------:R-:W-:Y:S01]  /*0b60*/  IMAD.IADD R4, R191, 0x1, -R4 ;  /* 0x00000001bf047824 */ /* 0x000fe200078e0a04 */
[----:B------:R-:W-:Y:S02]  /*0b70*/  LEA.HI R9, R8, R185, RZ, 0x2 ;  /* 0x000000b908097211 */ /* 0x000fe400078f10ff */
[----:B------:R-:W-:Y:S01]  /*0b80*/  LEA.HI R2, R2, R5, RZ, 0x1 ;  /* 0x0000000502027211 */ /* 0x000fe200078f08ff */
[----:B------:R-:W-:Y:S01]  /*0b90*/  IMAD R7, R4, 0x40, R7 ;  /* 0x0000004004077824 */ /* 0x000fe200078e0207 */
[----:B------:R-:W-:-:S02]  /*0ba0*/  LEA.HI R4, R0, R191, RZ, 0x2 ;  /* 0x000000bf00047211 */ /* 0x000fc400078f10ff */
[--C-:B------:R-:W-:Y:S02]  /*0bb0*/  SHF.R.S32.HI R6, RZ, 0x2, R9.reuse ;  /* 0x00000002ff067819 */ /* 0x100fe40000011409 */
[----:B------:R-:W-:Y:S02]  /*0bc0*/  SHF.R.S32.HI R11, RZ, 0x1f, R9 ;  /* 0x0000001fff0b7819 */ /* 0x000fe40000011409 */
[----:B------:R-:W-:Y:S02]  /*0bd0*/  LOP3.LUT R2, R2, 0x1ffffffe, RZ, 0xc0, !PT ;  /* 0x1ffffffe02027812 */ /* 0x000fe400078ec0ff */
[----:B------:R-:W-:Y:S02]  /*0be0*/  LOP3.LUT R4, R4, 0xfffffffc, RZ, 0xc0, !PT ;  /* 0xfffffffc04047812 */ /* 0x000fe400078ec0ff */
[----:B------:R-:W-:Y:S01]  /*0bf0*/  LEA.HI R0, R0, R191, RZ, 0x3 ;  /* 0x000000bf00007211 */ /* 0x000fe200078f18ff */
[----:B------:R-:W-:Y:S01]  /*0c00*/  IMAD.IADD R2, R5, 0x1, -R2 ;  /* 0x0000000105027824 */ /* 0x000fe200078e0a02 */
[----:B------:R-:W-:Y:S01]  /*0c10*/  LEA.HI R11, R11, R6, RZ, 0x3 ;  /* 0x000000060b0b7211 */ /* 0x000fe200078f18ff */
        /* <DEDUP_REMOVED lines=11> */
[----:B------:R-:W-:Y:S01]  /*0cd0*/  LOP3.LUT R3, R3, 0x3fffffe, RZ, 0xc0, !PT ;  /* 0x03fffffe03037812 */ /* 0x000fe200078ec0ff */
[----:B------:R-:W-:Y:S01]  /*0ce0*/  VIADD R19, R18, 0x40 ;  /* 0x0000004012137836 */ /* 0x000fe20000000000 */
[----:B------:R-:W-:Y:S01]  /*0cf0*/  LOP3.LUT R5, R2, 0x1ffffffe, RZ, 0xc0, !PT ;  /* 0x1ffffffe02057812 */ /* 0x000fe200078ec0ff */
[----:B------:R-:W-:Y:S01]  /*0d00*/  IMAD R8, R8, 0x10, R11 ;  /* 0x0000001008087824 */ /* 0x000fe200078e020b */
[----:B------:R-:W-:Y:S01]  /*0d10*/  LOP3.LUT R16, R9, 0x7ffffffc, RZ, 0xc0, !PT ;  /* 0x7ffffffc09107812 */ /* 0x000fe200078ec0ff */
[----:B------:R-:W-:Y:S01]  /*0d20*/  IMAD.IADD R3, R186, 0x1, -R3 ;  /* 0x00000001ba037824 */ /* 0x000fe200078e0a03 */
[----:B------:R-:W-:Y:S01]  /*0d30*/  SHF.R.S32.HI R184, RZ, 0x3, R0 ;  /* 0x00000003ffb87819 */ /* 0x000fe20000011400 */
[----:B------:R-:W-:Y:S01]  /*0d40*/  IMAD.IADD R4, R4, 0x1, -R5 ;  /* 0x0000000104047824 */ /* 0x000fe200078e0a05 */
[----:B------:R-:W-:Y:S01]  /*0d50*/  SHF.R.S32.HI R190, RZ, 0x1f, R18 ;  /* 0x0000001fffbe7819 */ /* 0x000fe20000011412 */
[----:B------:R-:W-:Y:S01]  /*0d60*/  IMAD R187, R3, 0x40, R8 ;  /* 0x0000004003bb7824 */ /* 0x000fe200078e0208 */
[----:B------:R-:W-:Y:S01]  /*0d70*/  SHF.R.S32.HI R189, RZ, 0x1f, R19 ;  /* 0x0000001fffbd7819 */ /* 0x000fe20000011413 */
[----:B------:R-:W-:-:S02]  /*0d80*/  IMAD.IADD R16, R185, 0x1, -R16 ;  /* 0x00000001b9107824 */ /* 0x000fc400078e0a10 */
[----:B------:R-:W-:-:S07]  /*0d90*/  IMAD R17, R4, 0x8, R187 ;  /* 0x0000000804117824 */ /* 0x000fce00078e02bb */
.L_x_1195:
[----:B------:R-:W-:Y:S01]  /*0da0*/  ULDC UR5, c[0x0][0xc60] ;  /* 0x0003180000057ab9 */ /* 0x000fe20000000800 */
[----:B------:R-:W-:Y:S01]  /*0db0*/  UMOV UR8, UR4 ;  /* 0x0000000400087c82 */ /* 0x000fe20008000000 */
[----:B------:R-:W-:-:S11]  /*0dc0*/  UISETP.NE.AND UP0, UPT, UR5, 0x1, UPT ;  /* 0x000000010500788c */ /* 0x000fd6000bf05270 */
[----:B------:R-:W-:Y:S01]  /*0dd0*/  @UP0 ULDC UR6, c[0x0][0xc64] ;  /* 0x0003190000060ab9 */ /* 0x000fe20000000800 */
[----:B------:R-:W-:Y:S01]  /*0de0*/  @UP0 ULDC UR9, c[0x0][0xc68] ;  /* 0x00031a0000090ab9 */ /* 0x000fe20000000800 */
[----:B------:R-:W-:-:S04]  /*0df0*/  UIMAD.WIDE.U32 UR6, UR4, UR6, URZ ;  /* 0x00000006040672a5 */ /* 0x000fc8000f8e003f */
[----:B------:R-:W-:-:S03]  /*0e00*/  @UP0 USHF.R.U32.HI UR8, URZ, UR9, UR7 ;  /* 0x000000093f080299 */ /* 0x000fc60008011607 */
[----:B------:R-:W-:Y:S02]  /*0e10*/  ULDC UR6, c[0x0][0xc78] ;  /* 0x00031e0000067ab9 */ /* 0x000fe40000000800 */
[----:B------:R-:W-:Y:S02]  /*0e20*/  UISETP.GE.AND UP0, UPT, UR8, UR6, UPT ;  /* 0x000000060800728c */ /* 0x000fe4000bf06270 */
[----:B------:R-:W-:-:S04]  /*0e30*/  UIADD3 UR6, -UR8, URZ, URZ ;  /* 0x0000003f08067290 */ /* 0x000fc8000fffe13f */
[----:B------:R-:W-:Y:S01]  /*0e40*/  PLOP3.LUT P0, PT, PT, PT, UP0, 0x80, 0x0 ;  /* 0x000000000000781c */ /* 0x000fe20003f0f008 */
[----:B------:R-:W-:-:S12]  /*0e50*/  UIMAD UR9, UR5, UR6, UR4 ;  /* 0x00000006050972a4 */ /* 0x000fd8000f8e0204 */
[----:B012345:R-:W-:Y:S05]  /*0e60*/  @!P0 BRA `(.L_x_1099) ;  /* 0x0000000000208947 */ /* 0x03ffea0003800000 */
[----:B------:R-:W-:Y:S01]  /*0e70*/  ULDC UR7, c[0x0][0xc6c] ;  /* 0x00031b0000077ab9 */ /* 0x000fe20000000800 */
[----:B------:R-:W-:Y:S01]  /*0e80*/  UMOV UR6, UR9 ;  /* 0x0000000900067c82 */ /* 0x000fe20008000000 */
[----:B------:R-:W-:-:S11]  /*0e90*/  UISETP.NE.AND UP0, UPT, UR7, 0x1, UPT ;  /* 0x000000010700788c */ /* 0x000fd6000bf05270 */
[----:B------:R-:W-:Y:S02]  /*0ea0*/  @UP0 ULDC.64 UR10, c[0x0][0xc70] ;  /* 0x00031c00000a0ab9 */ /* 0x000fe40000000a00 */
[----:B------:R-:W-:-:S04]  /*0eb0*/  UIMAD.WIDE.U32 UR4, UR9, UR10, URZ ;  /* 0x0000000a090472a5 */ /* 0x000fc8000f8e003f */
[----:B------:R-:W-:-:S04]  /*0ec0*/  @UP0 USHF.R.U32.HI UR6, URZ, UR11, UR5 ;  /* 0x0000000b3f060299 */ /* 0x000fc80008011605 */
[----:B------:R-:W-:Y:S01]  /*0ed0*/  UIMAD UR4, UR6, UR7, URZ ;  /* 0x00000007060472a4 */ /* 0x000fe2000f8e023f */
[----:B------:R-:W-:Y:S11]  /*0ee0*/  BRA `(.L_x_1100) ;  /* 0x00000000001c7947 */ /* 0x000ff60003800000 */
.L_x_1099:
[----:B------:R-:W-:Y:S01]  /*0ef0*/  ULDC UR7, c[0x0][0xc54] ;  /* 0x0003150000077ab9 */ /* 0x000fe20000000800 */
[----:B------:R-:W-:Y:S01]  /*0f00*/  UMOV UR6, UR9 ;  /* 0x0000000900067c82 */ /* 0x000fe20008000000 */
[----:B------:R-:W-:-:S11]  /*0f10*/  UISETP.NE.AND UP0, UPT, UR7, 0x1, UPT ;  /* 0x000000010700788c */ /* 0x000fd6000bf05270 */
[----:B------:R-:W-:Y:S02]  /*0f20*/  @UP0 ULDC.64 UR10, c[0x0][0xc58] ;  /* 0x00031600000a0ab9 */ /* 0x000fe40000000a00 */
[----:B------:R-:W-:-:S04]  /*0f30*/  UIMAD.WIDE.U32 UR4, UR9, UR10, URZ ;  /* 0x0000000a090472a5 */ /* 0x000fc8000f8e003f */
[----:B------:R-:W-:-:S04]  /*0f40*/  @UP0 USHF.R.U32.HI UR6, URZ, UR11, UR5 ;  /* 0x0000000b3f060299 */ /* 0x000fc80008011605 */
[----:B------:R-:W-:-:S12]  /*0f50*/  UIMAD UR4, UR6, UR7, URZ ;  /* 0x00000007060472a4 */ /* 0x000fd8000f8e023f */
.L_x_1100:
[----:B------:R-:W-:Y:S01]  /*0f60*/  ULOP3.LUT UR6, URZ, UR6, URZ, 0x33, !UPT ;  /* 0x000000063f067292 */ /* 0x000fe2000f8e333f */
[----:B------:R-:W-:Y:S01]  /*0f70*/  ULDC UR7, c[0x0][0x448] ;  /* 0x0001120000077ab9 */ /* 0x000fe20000000800 */
[----:B------:R-:W-:Y:S01]  /*0f80*/  ULDC UR5, c[0x0][0xc3c] ;  /* 0x00030f0000057ab9 */ /* 0x000fe20000000800 */
[----:B------:R-:W-:Y:S02]  /*0f90*/  UISETP.NE.AND UP1, UPT, UR7, 0x1, UPT ;  /* 0x000000010700788c */ /* 0x000fe4000bf25270 */
[----:B------:R-:W-:Y:S01]  /*0fa0*/  UIADD3 UR6, UR6, UR5, URZ ;  /* 0x0000000506067290 */ /* 0x000fe2000fffe03f */
[----:B------:R-:W-:Y:S01]  /*0fb0*/  ULDC.64 UR10, c[0x0][0x418] ;  /* 0x00010600000a7ab9 */ /* 0x000fe20000000a00 */
[----:B------:R-:W-:Y:S01]  /*0fc0*/  UIADD3 UR4, UR9, -UR4, URZ ;  /* 0x8000000409047290 */ /* 0x000fe2000fffe03f */
[----:B------:R-:W-:Y:S01]  /*0fd0*/  ULDC UR37, c[0x0][0xc48] ;  /* 0x0003120000257ab9 */ /* 0x000fe20000000800 */
[----:B------:R-:W-:Y:S02]  /*0fe0*/  UISETP.NE.U32.AND UP0, UPT, UR10, URZ, UPT ;  /* 0x0000003f0a00728c */ /* 0x000fe4000bf05070 */
[----:B------:R-:W-:-:S02]  /*0ff0*/  USHF.L.U32 UR36, UR6, 0x7, URZ ;  /* 0x0000000706247899 */ /* 0x000fc4000800063f */
[----:B------:R-:W-:Y:S01]  /*1000*/  UISETP.NE.AND UP2, UPT, UR37, 0x1, UPT ;  /* 0x000000012500788c */ /* 0x000fe2000bf45270 */
[----:B------:R-:W-:Y:S01]  /*1010*/  ULDC UR13, c[0x0][0xc54] ;  /* 0x00031500000d7ab9 */ /* 0x000fe20000000800 */
[----:B------:R-:W-:Y:S02]  /*1020*/  UISETP.NE.AND.EX UP0, UPT, UR11, URZ, UPT, UP0 ;  /* 0x0000003f0b00728c */ /* 0x000fe4000bf05300 */
[----:B------:R-:W-:Y:S02]  /*1030*/  UIADD3 UR10, UR36, 0x7f, URZ ;  /* 0x0000007f240a7890 */ /* 0x000fe4000fffe03f */
[----:B------:R-:W-:Y:S01]  /*1040*/  UIMAD UR13, UR8, UR13, UR4 ;  /* 0x0000000d080d72a4 */ /* 0x000fe2000f8e0204 */
[----:B------:R-:W-:Y:S01]  /*1050*/  ULDC UR42, c[0x0][0x424] ;  /* 0x00010900002a7ab9 */ /* 0x000fe20000000800 */
[----:B------:R-:W-:Y:S01]  /*1060*/  ULDC UR52, c[0x0][0x288] ;  /* 0x0000a20000347ab9 */ /* 0x000fe20000000800 */
[----:B------:R-:W-:Y:S01]  /*1070*/  ULDC.64 UR4, c[0x0][0x9e0] ;  /* 0x0002780000047ab9 */ /* 0x000fe20000000a00 */
[----:B------:R-:W-:Y:S01]  /*1080*/  @UP1 ULDC UR8, c[0x0][0x44c] ;  /* 0x0001130000081ab9 */ /* 0x000fe20000000800 */
[----:B------:R-:W-:-:S02]  /*1090*/  UIADD3 UR11, -UR52, 0x1, URZ ;  /* 0x00000001340b7890 */ /* 0x000fc4000fffe13f */
[----:B------:R-:W-:Y:S02]  /*10a0*/  UISETP.GE.AND UP3, UPT, UR5, 0x1, UPT ;  /* 0x000000010500788c */ /* 0x000fe4000bf66270 */
[----:B------:R-:W-:Y:S02]  /*10b0*/  USEL UR42, UR42, 0x1, UP0 ;  /* 0x000000012a2a7887 */ /* 0x000fe40008000000 */
[----:B------:R-:W-:Y:S01]  /*10c0*/  UIMAD.WIDE.U32 UR8, UR10, UR8, URZ ;  /* 0x000000080a0872a5 */ /* 0x000fe2000f8e003f */
[----:B------:R-:W-:Y:S01]  /*10d0*/  ULDC UR12, c[0x0][0x2f0] ;  /* 0x0000bc00000c7ab9 */ /* 0x000fe20000000800 */
[----:B------:R-:W-:Y:S01]  /*10e0*/  @UP1 ULDC UR15, c[0x0][0x450] ;  /* 0x00011400000f1ab9 */ /* 0x000fe20000000800 */
[----:B------:R-:W-:Y:S01]  /*10f0*/  @UP2 ULDC UR6, c[0x0][0xc4c] ;  /* 0x0003130000062ab9 */ /* 0x000fe20000000800 */
[----:B------:R-:W-:Y:S01]  /*1100*/  UIMAD UR11, UR42, UR12, UR11 ;  /* 0x0000000c2a0b72a4 */ /* 0x000fe2000f8e020b */
[----:B------:R-:W-:Y:S01]  /*1110*/  PLOP3.LUT P1, PT, PT, PT, UP3, 0x80, 0x0 ;  /* 0x000000000000781c */ /* 0x000fe20003f2f038 */
[----:B------:R-:W-:-:S02]  /*1120*/  @UP1 USHF.R.U32.HI UR10, URZ, UR15, UR9 ;  /* 0x0000000f3f0a1299 */ /* 0x000fc40008011609 */
[----:B------:R-:W-:Y:S01]  /*1130*/  UIMAD.WIDE.U32 UR6, UR13, UR6, URZ ;  /* 0x000000060d0672a5 */ /* 0x000fe2000f8e003f */
[----:B------:R-:W-:Y:S01]  /*1140*/  @UP2 ULDC UR14, c[0x0][0xc50] ;  /* 0x00031400000e2ab9 */ /* 0x000fe20000000800 */
[----:B------:R-:W-:Y:S01]  /*1150*/  UIADD3 UR10, UR11, UR10, URZ ;  /* 0x0000000a0b0a7290 */ /* 0x000fe2000fffe03f */
[----:B------:R-:W-:Y:S01]  /*1160*/  UMOV UR43, UR13 ;  /* 0x0000000d002b7c82 */ /* 0x000fe20008000000 */
[----:B------:R-:W-:Y:S02]  /*1170*/  @UP2 USHF.R.U32.HI UR43, URZ, UR14, UR7 ;  /* 0x0000000e3f2b2299 */ /* 0x000fe40008011607 */
[----:B------:R-:W-:Y:S02]  /*1180*/  UIADD3 UR4, UR10, UR4, URZ ;  /* 0x000000040a047290 */ /* 0x000fe4000fffe03f */
[----:B------:R-:W-:-:S04]  /*1190*/  UIADD3 UR6, -UR43, URZ, URZ ;  /* 0x0000003f2b067290 */ /* 0x000fc8000fffe13f */
[----:B------:R-:W-:Y:S01]  /*11a0*/  UIMAD UR37, UR37, UR6, UR13 ;  /* 0x00000006252572a4 */ /* 0x000fe2000f8e020d */
[----:B------:R-:W-:Y:S01]  /*11b0*/  IMAD.U32 R0, RZ, RZ, UR4 ;  /* 0x00000004ff007e24 */ /* 0x000fe2000f8e00ff */
[----:B------:R-:W-:Y:S10]  /*11c0*/  @!P1 BRA `(.L_x_1101) ;  /* 0x0000000000409947 */ /* 0x000ff40003800000 */
[----:B------:R-:W-:Y:S01]  /*11d0*/  ISETP.LT.AND P0, PT, RZ, UR10, PT ;  /* 0x0000000aff007c0c */ /* 0x000fe2000bf01270 */
[----:B------:R-:W-:-:S12]  /*11e0*/  UIADD3 UR4, UR10, -0x1, URZ ;  /* 0xffffffff0a047890 */ /* 0x000fd8000fffe03f */
[----:B------:R-:W-:Y:S05]  /*11f0*/  @P0 BRA `(.L_x_1102) ;  /* 0x00000000001c0947 */ /* 0x000fea0003800000 */
[----:B------:R-:W-:Y:S02]  /*1200*/  UISETP.NE.AND UP0, UPT, UR5, 0x1, UPT ;  /* 0x000000010500788c */ /* 0x000fe4000bf05270 */
[----:B------:R-:W-:-:S09]  /*1210*/  UIADD3 UR4, -UR10, URZ, URZ ;  /* 0x0000003f0a047290 */ /* 0x000fd2000fffe13f */
[----:B------:R-:W-:Y:S02]  /*1220*/  @UP0 ULDC.64 UR8, c[0x0][0x9e8] ;  /* 0x00027a0000080ab9 */ /* 0x000fe40000000a00 */
[----:B------:R-:W-:-:S04]  /*1230*/  UIMAD.WIDE.U32 UR6, UR4, UR8, URZ ;  /* 0x00000008040672a5 */ /* 0x000fc8000f8e003f */
[----:B------:R-:W-:-:S04]  /*1240*/  @UP0 USHF.R.U32.HI UR4, URZ, UR9, UR7 ;  /* 0x000000093f040299 */ /* 0x000fc80008011607 */
[----:B------:R-:W-:Y:S01]  /*1250*/  ULOP3.LUT UR4, URZ, UR4, URZ, 0x33, !UPT ;  /* 0x000000043f047292 */ /* 0x000fe2000f8e333f */
[----:B------:R-:W-:Y:S11]  /*1260*/  BRA `(.L_x_1103) ;  /* 0x0000000000107947 */ /* 0x000ff60003800000 */
.L_x_1102:
[----:B------:R-:W-:-:S11]  /*1270*/  UISETP.NE.AND UP0, UPT, UR5, 0x1, UPT ;  /* 0x000000010500788c */ /* 0x000fd6000bf05270 */
[----:B------:R-:W-:Y:S02]  /*1280*/  @UP0 ULDC.64 UR8, c[0x0][0x9e8] ;  /* 0x00027a0000080ab9 */ /* 0x000fe40000000a00 */
[----:B------:R-:W-:-:S04]  /*1290*/  UIMAD.WIDE.U32 UR6, UR4, UR8, URZ ;  /* 0x00000008040672a5 */ /* 0x000fc8000f8e003f */
[----:B------:R-:W-:-:S12]  /*12a0*/  @UP0 USHF.R.U32.HI UR4, URZ, UR9, UR7 ;  /* 0x000000093f040299 */ /* 0x000fd80008011607 */
.L_x_1103:
[----:B------:R-:W-:-:S06]  /*12b0*/  UIMAD UR4, UR4, UR5, UR5 ;  /* 0x00000005040472a4 */ /* 0x000fcc000f8e0205 */
[----:B------:R-:W-:-:S07]  /*12c0*/  VIMNMX R0, R0, UR4, PT ;  /* 0x0000000400007c48 */ /* 0x000fce000bfe0100 */
.L_x_1101:
[----:B------:R-:W-:Y:S01]  /*12d0*/  UIMAD UR4, UR42, UR12, 0x7f ;  /* 0x0000007f2a0474a4 */ /* 0x000fe2000f8e020c */
[----:B------:R-:W-:Y:S01]  /*12e0*/  VIADD R0, R0, 0x7f ;  /* 0x0000007f00007836 */ /* 0x000fe20000000000 */
[----:B------:R-:W-:Y:S01]  /*12f0*/  @UP1 ULDC UR6, c[0x0][0x44c] ;  /* 0x0001130000061ab9 */ /* 0x000fe20000000800 */
[----:B------:R-:W-:Y:S01]  /*1300*/  @UP1 ULDC UR10, c[0x0][0x450] ;  /* 0x00011400000a1ab9 */ /* 0x000fe20000000800 */
[----:B------:R-:W-:Y:S02]  /*1310*/  USHF.R.S32.HI UR8, URZ, 0x1f, UR4 ;  /* 0x0000001f3f087899 */ /* 0x000fe40008011404 */
[----:B------:R-:W-:Y:S01]  /*1320*/  UIMAD.WIDE.U32 UR6, UR36, UR6, URZ ;  /* 0x00000006240672a5 */ /* 0x000fe2000f8e003f */
[----:B------:R-:W-:Y:S01]  /*1330*/  SHF.R.S32.HI R3, RZ, 0x1f, R0 ;  /* 0x0000001fff037819 */ /* 0x000fe20000011400 */
[----:B------:R-:W-:Y:S01]  /*1340*/  UMOV UR9, UR36 ;  /* 0x0000002400097c82 */ /* 0x000fe20008000000 */
[----:B------:R-:W-:Y:S02]  /*1350*/  ULEA.HI UR8, UR8, UR4, URZ, 0x7 ;  /* 0x0000000408087291 */ /* 0x000fe4000f8f383f */
[----:B------:R-:W-:Y:S01]  /*1360*/  @UP1 USHF.R.U32.HI UR9, URZ, UR10, UR7 ;  /* 0x0000000a3f091299 */ /* 0x000fe20008011607 */
[----:B------:R-:W-:Y:S01]  /*1370*/  LEA.HI R3, R3, R0, RZ, 0x7 ;  /* 0x0000000003037211 */ /* 0x000fe200078f38ff */
[----:B------:R-:W-:-:S02]  /*1380*/  UIMAD UR52, UR42, UR12, -UR52 ;  /* 0x0000000c2a3472a4 */ /* 0x000fc4000f8e0a34 */
[----:B------:R-:W-:Y:S01]  /*1390*/  USHF.R.S32.HI UR8, URZ, 0x7, UR8 ;  /* 0x000000073f087899 */ /* 0x000fe20008011408 */
[----:B------:R-:W-:Y:S01]  /*13a0*/  SHF.R.S32.HI R3, RZ, 0x7, R3 ;  /* 0x00000007ff037819 */ /* 0x000fe20000011403 */
[----:B------:R-:W-:-:S03]  /*13b0*/  UIADD3 UR4, UR52, UR9, URZ ;  /* 0x0000000934047290 */ /* 0x000fc6000fffe03f */
[----:B------:R-:W-:Y:S01]  /*13c0*/  ULDC UR9, c[0x0][0x9dc] ;  /* 0x0002770000097ab9 */ /* 0x000fe20000000800 */
[----:B------:R-:W-:Y:S01]  /*13d0*/  VIMNMX R88, R3, UR8, PT ;  /* 0x0000000803587c48 */ /* 0x000fe2000bfe0100 */
[----:B------:R-:W-:Y:S01]  /*13e0*/  UIADD3 UR9, UR4, -UR9, URZ ;  /* 0x8000000904097290 */ /* 0x000fe2000fffe03f */
[----:B------:R-:W-:Y:S11]  /*13f0*/  @!P1 BRA `(.L_x_1104) ;  /* 0x0000000000449947 */ /* 0x000ff60003800000 */
[----:B------:R-:W-:-:S06]  /*1400*/  UISETP.GT.AND UP0, UPT, UR4, -0x1, UPT ;  /* 0xffffffff0400788c */ /* 0x000fcc000bf04270 */
[----:B------:R-:W-:-:S13]  /*1410*/  PLOP3.LUT P0, PT, PT, PT, UP0, 0x80, 0x0 ;  /* 0x000000000000781c */ /* 0x000fda0003f0f008 */
[----:B------:R-:W-:Y:S05]  /*1420*/  @P0 BRA `(.L_x_1105) ;  /* 0x00000000001c0947 */ /* 0x000fea0003800000 */
[----:B------:R-:W-:Y:S02]  /*1430*/  UISETP.NE.AND UP0, UPT, UR5, 0x1, UPT ;  /* 0x000000010500788c */ /* 0x000fe4000bf05270 */
[----:B------:R-:W-:-:S09]  /*1440*/  ULOP3.LUT UR4, URZ, UR4, URZ, 0x33, !UPT ;  /* 0x000000043f047292 */ /* 0x000fd2000f8e333f */
[----:B------:R-:W-:Y:S02]  /*1450*/  @UP0 ULDC.64 UR10, c[0x0][0x9e8] ;  /* 0x00027a00000a0ab9 */ /* 0x000fe40000000a00 */
[----:B------:R-:W-:-:S04]  /*1460*/  UIMAD.WIDE.U32 UR6, UR4, UR10, URZ ;  /* 0x0000000a040672a5 */ /* 0x000fc8000f8e003f */
[----:B------:R-:W-:-:S04]  /*1470*/  @UP0 USHF.R.U32.HI UR4, URZ, UR11, UR7 ;  /* 0x0000000b3f040299 */ /* 0x000fc80008011607 */
[----:B------:R-:W-:Y:S01]  /*1480*/  ULOP3.LUT UR4, URZ, UR4, URZ, 0x33, !UPT ;  /* 0x000000043f047292 */ /* 0x000fe2000f8e333f */
[----:B------:R-:W-:Y:S11]  /*1490*/  BRA `(.L_x_1106) ;  /* 0x0000000000107947 */ /* 0x000ff60003800000 */
.L_x_1105:
[----:B------:R-:W-:-:S11]  /*14a0*/  UISETP.NE.AND UP0, UPT, UR5, 0x1, UPT ;  /* 0x000000010500788c */ /* 0x000fd6000bf05270 */
[----:B------:R-:W-:Y:S02]  /*14b0*/  @UP0 ULDC.64 UR10, c[0x0][0x9e8] ;  /* 0x00027a00000a0ab9 */ /* 0x000fe40000000a00 */
[----:B------:R-:W-:-:S04]  /*14c0*/  UIMAD.WIDE.U32 UR6, UR4, UR10, URZ ;  /* 0x0000000a040672a5 */ /* 0x000fc8000f8e003f */
[----:B------:R-:W-:-:S12]  /*14d0*/  @UP0 USHF.R.U32.HI UR4, URZ, UR11, UR7 ;  /* 0x0000000b3f040299 */ /* 0x000fd80008011607 */
.L_x_1106:
[----:B------:R-:W-:-:S04]  /*14e0*/  UIMAD UR4, UR4, UR5, URZ ;  /* 0x00000005040472a4 */ /* 0x000fc8000f8e023f */
[----:B------:R-:W-:-:S04]  /*14f0*/  UISETP.LT.AND UP0, UPT, UR9, UR4, UPT ;  /* 0x000000040900728c */ /* 0x000fc8000bf01270 */
[----:B------:R-:W-:-:S12]  /*1500*/  USEL UR9, UR9, UR4, !UP0 ;  /* 0x0000000409097287 */ /* 0x000fd8000c000000 */
.L_x_1104:
[----:B------:R-:W-:Y:S01]  /*1510*/  USHF.R.S32.HI UR4, URZ, 0x1f, UR9 ;  /* 0x0000001f3f047899 */ /* 0x000fe20008011409 */
[----:B------:R-:W-:Y:S01]  /*1520*/  PLOP3.LUT P0, PT, PT, PT, PT, 0x80, 0x0 ;  /* 0x000000000000781c */ /* 0x000fe20003f0f070 */
[----:B------:R-:W-:Y:S01]  /*1530*/  IMAD.MOV.U32 R0, RZ, RZ, RZ ;  /* 0x000000ffff007224 */ /* 0x000fe200078e00ff */
[----:B------:R-:W-:Y:S01]  /*1540*/  CS2R R150, SRZ ;  /* 0x0000000000967805 */ /* 0x000fe2000001ff00 */
[----:B------:R-:W-:Y:S01]  /*1550*/  ULEA.HI UR4, UR4, UR9, URZ, 0x7 ;  /* 0x0000000904047291 */ /* 0x000fe2000f8f383f */
[----:B------:R-:W-:Y:S01]  /*1560*/  IMAD.MOV.U32 R36, RZ, RZ, RZ ;  /* 0x000000ffff247224 */ /* 0x000fe200078e00ff */
[----:B------:R-:W-:Y:S02]  /*1570*/  CS2R R148, SRZ ;  /* 0x0000000000947805 */ /* 0x000fe4000001ff00 */
[----:B------:R-:W-:Y:S01]  /*1580*/  CS2R R146, SRZ ;  /* 0x0000000000927805 */ /* 0x000fe2000001ff00 */
[----:B------:R-:W-:Y:S01]  /*1590*/  USHF.R.S32.HI UR4, URZ, 0x7, UR4 ;  /* 0x000000073f047899 */ /* 0x000fe20008011404 */
[----:B------:R-:W-:-:S02]  /*15a0*/  CS2R R144, SRZ ;  /* 0x0000000000907805 */ /* 0x000fc4000001ff00 */
[----:B------:R-:W-:Y:S02]  /*15b0*/  CS2R R142, SRZ ;  /* 0x00000000008e7805 */ /* 0x000fe4000001ff00 */
[----:B------:R-:W-:Y:S01]  /*15c0*/  CS2R R140, SRZ ;  /* 0x00000000008c7805 */ /* 0x000fe2000001ff00 */
[----:B------:R-:W-:Y:S01]  /*15d0*/  UISETP.LT.AND UP0, UPT, URZ, UR4, UPT ;  /* 0x000000043f00728c */ /* 0x000fe2000bf01270 */
[----:B------:R-:W-:Y:S02]  /*15e0*/  CS2R R138, SRZ ;  /* 0x00000000008a7805 */ /* 0x000fe4000001ff00 */
[----:B------:R-:W-:Y:S02]  /*15f0*/  CS2R R136, SRZ ;  /* 0x0000000000887805 */ /* 0x000fe4000001ff00 */
[----:B------:R-:W-:Y:S01]  /*1600*/  CS2R R134, SRZ ;  /* 0x0000000000867805 */ /* 0x000fe2000001ff00 */
[----:B------:R-:W-:Y:S01]  /*1610*/  USEL UR39, URZ, UR4, !UP0 ;  /* 0x000000043f277287 */ /* 0x000fe2000c000000 */
[----:B------:R-:W-:-:S02]  /*1620*/  CS2R R132, SRZ ;  /* 0x0000000000847805 */ /* 0x000fc4000001ff00 */
[----:B------:R-:W-:Y:S02]  /*1630*/  CS2R R130, SRZ ;  /* 0x0000000000827805 */ /* 0x000fe4000001ff00 */
[----:B------:R-:W-:Y:S02]  /*1640*/  CS2R R128, SRZ ;  /* 0x0000000000807805 */ /* 0x000fe4000001ff00 */
[----:B------:R-:W-:Y:S02]  /*1650*/  CS2R R126, SRZ ;  /* 0x00000000007e7805 */ /* 0x000fe4000001ff00 */
[----:B------:R-:W-:Y:S02]  /*1660*/  CS2R R124, SRZ ;  /* 0x00000000007c7805 */ /* 0x000fe4000001ff00 */
[----:B------:R-:W-:Y:S02]  /*1670*/  ISETP.GT.AND P1, PT, R88, UR39, PT ;  /* 0x0000002758007c0c */ /* 0x000fe4000bf24270 */
        /* <DEDUP_REMOVED lines=14> */
[----:B------:R-:W-:Y:S01]  /*1760*/  CS2R R94, SRZ ;  /* 0x00000000005e7805 */ /* 0x000fe2000001ff00 */
[----:B------:R-:W-:Y:S01]  /*1770*/  IMAD.MOV.U32 R93, RZ, RZ, RZ ;  /* 0x000000ffff5d7224 */ /* 0x000fe200078e00ff */
[----:B------:R-:W-:Y:S02]  /*1780*/  CS2R R6, SRZ ;  /* 0x0000000000067805 */ /* 0x000fe4000001ff00 */
[----:B------:R-:W-:Y:S01]  /*1790*/  CS2R R90, SRZ ;  /* 0x00000000005a7805 */ /* 0x000fe2000001ff00 */
        /* <DEDUP_REMOVED lines=33> */
.L_x_1108:
[----:B------:R-:W-:Y:S01]  /*19b0*/  ULEA.HI UR4, UR46, UR46, URZ, 0x1 ;  /* 0x0000002e2e047291 */ /* 0x000fe2000f8f083f */
[----:B------:R-:W-:-:S03]  /*19c0*/  IMAD.U32 R2, RZ, RZ, UR47 ;  /* 0x0000002fff027e24 */ /* 0x000fc6000f8e00ff */
[----:B------:R-:W-:Y:S02]  /*19d0*/  ULOP3.LUT UR4, UR4, 0xfffffffe, URZ, 0xc0, !UPT ;  /* 0xfffffffe04047892 */ /* 0x000fe4000f8ec03f */
[----:B------:R-:W-:Y:S02]  /*19e0*/  ISETP.NE.AND P0, PT, R2, 0x3, PT ;  /* 0x000000030200780c */ /* 0x000fe40003f05270 */
[----:B------:R-:W-:-:S06]  /*19f0*/  UIADD3 UR4, UR46, -UR4, URZ ;  /* 0x800000042e047290 */ /* 0x000fcc000fffe03f */
[----:B------:R-:W-:-:S05]  /*1a00*/  IMAD.U32 R0, RZ, RZ, UR4 ;  /* 0x00000004ff007e24 */ /* 0x000fca000f8e00ff */
[----:B------:R-:W-:-:S04]  /*1a10*/  SHF.L.U32 R0, R0, 0x1f, RZ ;  /* 0x0000001f00007819 */ /* 0x000fc800000006ff */
[----:B------:R-:W0:Y:S02]  /*1a20*/  SYNCS.PHASECHK.TRANS64.TRYWAIT P1, [UR41+0x28800], R0 ;  /* 0x02880000ff0075a7 */ /* 0x000e240008020169 */
[----:B0-----:R-:W-:Y:S05]  /*1a30*/  @!P1 BRA `(.L_x_1109) ;  /* 0x0000014400b09947 */ /* 0x001fea0003800000 */
.L_x_1302:
[----:B------:R-:W-:Y:S05]  /*1a40*/  @!P0 BRA `(.L_x_1110) ;  /* 0x0000000000048947 */ /* 0x000fea0003800000 */
[----:B------:R-:W-:Y:S01]  /*1a50*/  BPT.TRAP 0x1 ;  /* 0x000000040000795c */ /* 0x000fe20000300000 */
.L_x_1110:
[----:B------:R-:W-:Y:S02]  /*1a60*/  IMAD.U32 R11, RZ, RZ, UR44 ;  /* 0x0000002cff0b7e24 */ /* 0x000fe4000f8e00ff */
[----:B0-----:R-:W-:-:S03]  /*1a70*/  IMAD.U32 R0, RZ, RZ, UR45 ;  /* 0x0000002dff007e24 */ /* 0x001fc6000f8e00ff */
[----:B------:R-:W-:Y:S02]  /*1a80*/  LEA R11, R11, UR41, 0x3 ;  /* 0x000000290b0b7c11 */ /* 0x000fe4000f8e18ff */
[----:B------:R-:W-:-:S04]  /*1a90*/  SHF.L.U32 R0, R0, 0x1f, RZ ;  /* 0x0000001f00007819 */ /* 0x000fc800000006ff */
[----:B------:R0:W1:Y:S01]  /*1aa0*/  SYNCS.PHASECHK.TRANS64.TRYWAIT P2, [R11+URZ+0x28830], R0 ;  /* 0x028830000b0075a7 */ /* 0x000062000804017f */
[----:B------:R-:W-:Y:S05]  /*1ab0*/  @!P0 BRA `(.L_x_1111) ;  /* 0x0000000000048947 */ /* 0x000fea0003800000 */
[----:B------:R-:W-:Y:S01]  /*1ac0*/  BPT.TRAP 0x1 ;  /* 0x000000040000795c */ /* 0x000fe20000300000 */
.L_x_1111:
[----:B------:R-:W2:Y:S02]  /*1ad0*/  S2R R2, SR_TID.X ;  /* 0x0000000000027919 */ /* 0x000ea40000002100 */
[----:B--2---:R-:W-:Y:S01]  /*1ae0*/  LOP3.LUT P1, RZ, R2, 0x7f, RZ, 0xc0, !PT ;  /* 0x0000007f02ff7812 */ /* 0x004fe2000782c0ff */
[----:B-1----:R-:W-:-:S12]  /*1af0*/  @P2 BRA `(.L_x_1112) ;  /* 0x0000000000082947 */ /* 0x002fd80003800000 */
[----:B------:R-:W1:Y:S02]  /*1b00*/  SYNCS.PHASECHK.TRANS64.TRYWAIT P2, [R11+URZ+0x28830], R0 ;  /* 0x028830000b0075a7 */ /* 0x000e64000804017f */
[----:B-1----:R-:W-:Y:S05]  /*1b10*/  @!P2 BRA `(.L_x_1113) ;  /* 0x000001440090a947 */ /* 0x002fea0003800000 */
.L_x_1112:
[----:B------:R-:W-:Y:S05]  /*1b20*/  WARPSYNC.ALL ;  /* 0x0000000000007948 */ /* 0x000fea0003800000 */
[----:B------:R-:W-:Y:S01]  /*1b30*/  UIADD3 UR4, UR41, 0x18400, URZ ;  /* 0x0001840029047890 */ /* 0x000fe2000fffe03f */
[----:B------:R-:W-:Y:S01]  /*1b40*/  WARPGROUP.ARRIVE ;  /* 0x00000000000079c5 */ /* 0x000fe20000000000 */
[----:B------:R-:W-:Y:S01]  /*1b50*/  ULOP3.LUT UR32, UR49, 0x10000, URZ, 0xfc, !UPT ;  /* 0x0001000031207892 */ /* 0x000fe2000f8efc3f */
[----:B------:R-:W-:Y:S01]  /*1b60*/  VIADD R3, R17, UR36 ;  /* 0x0000002411037c36 */ /* 0x000fe20008000000 */
[----:B------:R-:W-:Y:S01]  /*1b70*/  USHF.R.U32.HI UR4, URZ, 0x4, UR4 ;  /* 0x000000043f047899 */ /* 0x000fe20008011604 */
[----:B------:R-:W2:Y:S01]  /*1b80*/  LDC R7, c[0x0][0x2f0] ;  /* 0x0000bc00ff077b82 */ /* 0x000ea20000000800 */
[----:B------:R-:W-:Y:S01]  /*1b90*/  UMOV UR33, 0x40000040 ;  /* 0x4000004000217882 */ /* 0x000fe20000000000 */
[----:B------:R-:W-:Y:S01]  /*1ba0*/  UMOV UR35, 0x40000040 ;  /* 0x4000004000237882 */ /* 0x000fe20000000000 */
[----:B------:R-:W-:Y:S01]  /*1bb0*/  ULOP3.LUT UR4, UR4, 0x3fff, URZ, 0xc0, !UPT ;  /* 0x00003fff04047892 */ /* 0x000fe2000f8ec03f */
[----:B------:R-:W-:Y:S01]  /*1bc0*/  IMAD.MOV.U32 R9, RZ, RZ, -0x80 ;  /* 0xffffff80ff097424 */ /* 0x000fe200078e00ff */
[----:B------:R-:W-:Y:S01]  /*1bd0*/  UMOV UR5, 0x40000040 ;  /* 0x4000004000057882 */ /* 0x000fe20000000000 */
[----:B------:R-:W-:Y:S01]  /*1be0*/  UMOV UR7, 0x40000040 ;  /* 0x4000004000077882 */ /* 0x000fe20000000000 */
[----:B------:R-:W-:Y:S01]  /*1bf0*/  ULOP3.LUT UR48, UR4, 0x10000, URZ, 0xfc, !UPT ;  /* 0x0001000004307892 */ /* 0x000fe2000f8efc3f */
[----:B------:R-:W3:Y:S01]  /*1c00*/  LDC R8, c[0x0][0x288] ;  /* 0x0000a200ff087b82 */ /* 0x000ee20000000800 */
[----:B------:R-:W-:-:S02]  /*1c10*/  UIADD3 UR4, UR32, 0x2, URZ ;  /* 0x0000000220047890 */ /* 0x000fc4000fffe03f */
[----:B------:R-:W-:Y:S02]  /*1c20*/  ULEA UR34, UR44, UR48, 0xb ;  /* 0x000000302c227291 */ /* 0x000fe4000f8e583f */
[----:B------:R-:W-:Y:S02]  /*1c30*/  UIADD3 UR8, UR32, 0x4, URZ ;  /* 0x0000000420087890 */ /* 0x000fe4000fffe03f */
[----:B------:R-:W-:Y:S02]  /*1c40*/  UIADD3 UR6, UR34, 0x2, URZ ;  /* 0x0000000222067890 */ /* 0x000fe4000fffe03f */
[----:B------:R-:W-:Y:S01]  /*1c50*/  UIADD3 UR10, UR34, 0x4, URZ ;  /* 0x00000004220a7890 */ /* 0x000fe2000fffe03f */
[----:B------:R-:W-:Y:S02]  /*1c60*/  UMOV UR9, 0x40000040 ;  /* 0x4000004000097882 */ /* 0x000fe40000000000 */
[----:B------:R-:W-:Y:S01]  /*1c70*/  HGMMA.64x128x16.F32 R24, gdesc[UR32], RZ, !UPT, gsb0 ;  /* 0x01e00000201879f0 */ /* 0x000fe2000c0008ff */
[----:B------:R-:W-:Y:S01]  /*1c80*/  UMOV UR11, 0x40000040 ;  /* 0x40000040000b7882 */ /* 0x000fe20000000000 */
[----:B------:R-:W-:-:S02]  /*1c90*/  UIADD3 UR12, UR32, 0x6, URZ ;  /* 0x00000006200c7890 */ /* 0x000fc4000fffe03f */
[----:B------:R-:W-:Y:S01]  /*1ca0*/  UIADD3 UR14, UR34, 0x6, URZ ;  /* 0x00000006220e7890 */ /* 0x000fe2000fffe03f */
[----:B------:R-:W-:Y:S01]  /*1cb0*/  UMOV UR13, 0x40000040 ;  /* 0x40000040000d7882 */ /* 0x000fe20000000000 */
[----:B------:R-:W-:Y:S01]  /*1cc0*/  UMOV UR15, 0x40000040 ;  /* 0x40000040000f7882 */ /* 0x000fe20000000000 */
[----:B------:R-:W-:Y:S02]  /*1cd0*/  UIADD3 UR16, UR32, 0x400, URZ ;  /* 0x0000040020107890 */ /* 0x000fe4000fffe03f */
[----:B------:R-:W-:Y:S01]  /*1ce0*/  UIADD3 UR18, UR34, 0x400, URZ ;  /* 0x0000040022127890 */ /* 0x000fe2000fffe03f */
[----:B------:R-:W-:Y:S01]  /*1cf0*/  UMOV UR17, 0x40000040 ;  /* 0x4000004000117882 */ /* 0x000fe20000000000 */
[----:B------:R-:W-:Y:S01]  /*1d00*/  UMOV UR19, 0x40000040 ;  /* 0x4000004000137882 */ /* 0x000fe20000000000 */
[----:B------:R-:W-:Y:S02]  /*1d10*/  UIADD3 UR20, UR32, 0x402, URZ ;  /* 0x0000040220147890 */ /* 0x000fe4000fffe03f */
[----:B------:R-:W-:Y:S01]  /*1d20*/  UIADD3 UR22, UR34, 0x402, URZ ;  /* 0x0000040222167890 */ /* 0x000fe2000fffe03f */
[----:B------:R-:W-:Y:S01]  /*1d30*/  UMOV UR21, 0x40000040 ;  /* 0x4000004000157882 */ /* 0x000fe20000000000 */
        /* <DEDUP_REMOVED lines=9> */
[----:B------:R-:W-:Y:S02]  /*1dd0*/  ULDC UR49, c[0x0][0x9dc] ;  /* 0x0002770000317ab9 */ /* 0x000fe40000000800 */
[----:B------:R-:W-:Y:S01]  /*1de0*/  ULOP3.LUT UR49, URZ, UR49, URZ, 0x33, !UPT ;  /* 0x000000313f317292 */ /* 0x000fe2000f8e333f */
[----:B------:R-:W-:-:S02]  /*1df0*/  WARPGROUP.DEPBAR.LE gsb0, 0x0 ;  /* 0x00008000000079c5 */ /* 0x000fc40000010000 */
[----:B------:R-:W-:-:S06]  /*1e00*/  WARPGROUP.ARRIVE ;  /* 0x00000000000079c5 */ /* 0x000fcc0000000000 */
[----:B------:R-:W-:Y:S01]  /*1e10*/  HGMMA.64x128x16.F32 R24, gdesc[UR4], R24, gsb0 ;  /* 0x01e00000041879f0 */ /* 0x000fe20008000818 */
[----:B------:R-:W-:Y:S02]  /*1e20*/  ULDC UR6, c[0x0][0x448] ;  /* 0x0001120000067ab9 */ /* 0x000fe40000000800 */
[----:B------:R-:W-:-:S06]  /*1e30*/  UISETP.NE.AND UP0, UPT, UR6, 0x1, UPT ;  /* 0x000000010600788c */ /* 0x000fcc000bf05270 */
[----:B------:R-:W-:Y:S02]  /*1e40*/  PLOP3.LUT P2, PT, PT, PT, UP0, 0x80, 0x0 ;  /* 0x000000000000781c */ /* 0x000fe40003f4f008 */
[----:B------:R-:W-:-:S03]  /*1e50*/  PLOP3.LUT P3, PT, PT, PT, UP0, 0x80, 0x0 ;  /* 0x000000000000781c */ /* 0x000fc60003f6f008 */
[----:B------:R-:W-:-:S08]  /*1e60*/  @UP0 ULDC UR6, c[0x0][0x44c] ;  /* 0x0001130000060ab9 */ /* 0x000fd00000000800 */
[----:B------:R-:W-:Y:S01]  /*1e70*/  @P2 IMAD.HI.U32 R5, R3, UR6, RZ ;  /* 0x0000000603052c27 */ /* 0x000fe2000f8e00ff */
[----:B------:R-:W-:Y:S01]  /*1e80*/  @UP0 ULDC UR6, c[0x0][0x450] ;  /* 0x0001140000060ab9 */ /* 0x000fe20000000800 */
[----:B------:R-:W-:Y:S02]  /*1e90*/  WARPGROUP.DEPBAR.LE gsb0, 0x0 ;  /* 0x00008000000079c5 */ /* 0x000fe40000010000 */
[----:B------:R-:W-:-:S06]  /*1ea0*/  WARPGROUP.ARRIVE ;  /* 0x00000000000079c5 */ /* 0x000fcc0000000000 */
[----:B------:R-:W-:Y:S01]  /*1eb0*/  HGMMA.64x128x16.F32 R24, gdesc[UR8], R24, gsb0 ;  /* 0x01e00000081879f0 */ /* 0x000fe20008000818 */
[----:B------:R-:W-:Y:S02]  /*1ec0*/  ULDC UR10, c[0x0][0x9d8] ;  /* 0x00027600000a7ab9 */ /* 0x000fe40000000800 */
[----:B------:R-:W-:Y:S02]  /*1ed0*/  WARPGROUP.DEPBAR.LE gsb0, 0x0 ;  /* 0x00008000000079c5 */ /* 0x000fe40000010000 */
[----:B------:R-:W-:-:S07]  /*1ee0*/  WARPGROUP.ARRIVE ;  /* 0x00000000000079c5 */ /* 0x000fce0000000000 */
[----:B------:R-:W-:Y:S03]  /*1ef0*/  HGMMA.64x128x16.F32 R24, gdesc[UR12], R24, gsb0 ;  /* 0x01e000000c1879f0 */ /* 0x000fe60008000818 */
        /* <DEDUP_REMOVED lines=13> */
[----:B------:R-:W-:Y:S01]  /*1fd0*/  FMUL.FTZ R28, R28, UR10 ;  /* 0x0000000a1c1c7c20 */ /* 0x000fe20008410000 */
[----:B01----:R-:W-:Y:S01]  /*1fe0*/  FMUL.FTZ R0, R26, UR10 ;  /* 0x0000000a1a007c20 */ /* 0x003fe20008410000 */
[----:B------:R-:W-:Y:S01]  /*1ff0*/  FMUL.FTZ R70, R70, UR10 ;  /* 0x0000000a46467c20 */ /* 0x000fe20008410000 */
[----:B------:R-:W-:Y:S01]  /*2000*/  FMUL.FTZ R25, R25, UR10 ;  /* 0x0000000a19197c20 */ /* 0x000fe20008410000 */
[----:B------:R0:W1:Y:S01]  /*2010*/  MUFU.TANH R26, R28 ;  /* 0x0000001c001a7308 */ /* 0x0000620000002400 */
[----:B------:R-:W-:Y:S01]  /*2020*/  FMUL.FTZ R29, R29, UR10 ;  /* 0x0000000a1d1d7c20 */ /* 0x000fe20008410000 */
[----:B------:R-:W-:Y:S01]  /*2030*/  FMUL.FTZ R33, R33, UR10 ;  /* 0x0000000a21217c20 */ /* 0x000fe20008410000 */
[----:B------:R-:W-:Y:S01]  /*2040*/  FMUL.FTZ R37, R37, UR10 ;  /* 0x0000000a25257c20 */ /* 0x000fe20008410000 */
[----:B------:R-:W-:Y:S01]  /*2050*/  FMUL.FTZ R6, R67, UR10 ;  /* 0x0000000a43067c20 */ /* 0x000fe20008410000 */
[----:B------:R-:W-:Y:S01]  /*2060*/  FMUL.FTZ R15, R27, UR10 ;  /* 0x0000000a1b0f7c20 */ /* 0x000fe20008410000 */
[----:B------:R-:W-:Y:S01]  /*2070*/  FMUL.FTZ R21, R30, UR10 ;  /* 0x0000000a1e157c20 */ /* 0x000fe20008410000 */
[----:B------:R-:W-:Y:S01]  /*2080*/  FMUL.FTZ R27, R34, UR10 ;  /* 0x0000000a221b7c20 */ /* 0x000fe20008410000 */
[----:B------:R4:W1:Y:S01]  /*2090*/  MUFU.TANH R67, R70 ;  /* 0x0000004600437308 */ /* 0x0008620000002400 */
[----:B0-----:R-:W-:Y:S01]  /*20a0*/  IMAD.MOV.U32 R28, RZ, RZ, R3 ;  /* 0x000000ffff1c7224 */ /* 0x001fe200078e0003 */
[----:B------:R-:W-:Y:S01]  /*20b0*/  @P3 SHF.R.U32.HI R28, RZ, UR6, R5 ;  /* 0x00000006ff1c3c19 */ /* 0x000fe20008011605 */
[----:B------:R-:W-:Y:S01]  /*20c0*/  FMUL.FTZ R41, R41, UR10 ;  /* 0x0000000a29297c20 */ /* 0x000fe20008410000 */
[----:B------:R-:W-:Y:S01]  /*20d0*/  FMUL.FTZ R45, R45, UR10 ;  /* 0x0000000a2d2d7c20 */ /* 0x000fe20008410000 */
[----:B------:R-:W-:Y:S01]  /*20e0*/  FMUL.FTZ R49, R49, UR10 ;  /* 0x0000000a31317c20 */ /* 0x000fe20008410000 */
[----:B------:R-:W-:Y:S01]  /*20f0*/  FMUL.FTZ R53, R53, UR10 ;  /* 0x0000000a35357c20 */ /* 0x000fe20008410000 */
[----:B------:R-:W0:Y:S01]  /*2100*/  SHFL.IDX PT, R92, R28, RZ, 0x1c1f ;  /* 0x001c1fff1c5c7589 */ /* 0x000e2200000e0000 */
[----:B------:R5:W0:Y:S01]  /*2110*/  MUFU.TANH R89, R25 ;  /* 0x0000001900597308 */ /* 0x000a220000002400 */
[----:B----4-:R-:W-:-:S02]  /*2120*/  IMAD R70, R88, R9, 0x80 ;  /* 0x0000008058467424 */ /* 0x010fc400078e0209 */
[----:B------:R-:W-:Y:S01]  /*2130*/  FMUL.FTZ R57, R57, UR10 ;  /* 0x0000000a39397c20 */ /* 0x000fe20008410000 */
[----:B------:R-:W-:Y:S01]  /*2140*/  ULDC.64 UR6, c[0x0][0x9e0] ;  /* 0x0002780000067ab9 */ /* 0x000fe20000000a00 */
[----:B------:R-:W-:Y:S01]  /*2150*/  @!P1 VIADD R3, R11, 0x28840 ;  /* 0x000288400b039836 */ /* 0x000fe20000000000 */
[----:B------:R-:W-:Y:S01]  /*2160*/  UISETP.GE.AND UP1, UPT, UR7, 0x1, UPT ;  /* 0x000000010700788c */ /* 0x000fe2000bf26270 */
[----:B------:R-:W-:Y:S02]  /*2170*/  VIADD R5, R70, 0x1 ;  /* 0x0000000146057836 */ /* 0x000fe40000000000 */
[----:B------:R-:W-:Y:S01]  /*2180*/  FMUL.FTZ R4, R24, UR10 ;  /* 0x0000000a18047c20 */ /* 0x000fe20008410000 */
[----:B------:R4:W0:Y:S01]  /*2190*/  MUFU.TANH R90, R29 ;  /* 0x0000001d005a7308 */ /* 0x0008220000002400 */
[----:B-----5:R-:W-:Y:S01]  /*21a0*/  FMUL.FTZ R25, R31, UR10 ;  /* 0x0000000a1f197c20 */ /* 0x020fe20008410000 */
[----:B------:R-:W-:Y:S01]  /*21b0*/  FMUL.FTZ R31, R38, UR10 ;  /* 0x0000000a261f7c20 */ /* 0x000fe20008410000 */
[----:B------:R-:W-:Y:S01]  /*21c0*/  FMUL.FTZ R32, R32, UR10 ;  /* 0x0000000a20207c20 */ /* 0x000fe20008410000 */
[----:B------:R-:W-:Y:S01]  /*21d0*/  FMUL.FTZ R36, R36, UR10 ;  /* 0x0000000a24247c20 */ /* 0x000fe20008410000 */
[----:B------:R-:W-:Y:S01]  /*21e0*/  FMUL.FTZ R40, R40, UR10 ;  /* 0x0000000a28287c20 */ /* 0x000fe20008410000 */
[----:B------:R-:W-:Y:S01]  /*21f0*/  FMUL.FTZ R44, R44, UR10 ;  /* 0x0000000a2c2c7c20 */ /* 0x000fe20008410000 */
[----:B------:R-:W-:Y:S01]  /*2200*/  FMUL.FTZ R48, R48, UR10 ;  /* 0x0000000a30307c20 */ /* 0x000fe20008410000 */
[----:B------:R5:W0:Y:S01]  /*2210*/  MUFU.TANH R30, R33 ;  /* 0x00000021001e7308 */ /* 0x000a220000002400 */
[----:B----4-:R-:W-:Y:S01]  /*2220*/  FMUL.FTZ R29, R35, UR10 ;  /* 0x0000000a231d7c20 */ /* 0x010fe20008410000 */
[----:B------:R-:W-:Y:S01]  /*2230*/  FMUL.FTZ R35, R42, UR10 ;  /* 0x0000000a2a237c20 */ /* 0x000fe20008410000 */
[----:B------:R-:W-:Y:S01]  /*2240*/  FMUL.FTZ R52, R52, UR10 ;  /* 0x0000000a34347c20 */ /* 0x000fe20008410000 */
[----:B------:R-:W-:Y:S01]  /*2250*/  FMUL.FTZ R56, R56, UR10 ;  /* 0x0000000a38387c20 */ /* 0x000fe20008410000 */
[----:B------:R-:W-:Y:S01]  /*2260*/  FMUL.FTZ R60, R60, UR10 ;  /* 0x0000000a3c3c7c20 */ /* 0x000fe20008410000 */
[----:B------:R-:W-:Y:S01]  /*2270*/  FMUL.FTZ R61, R61, UR10 ;  /* 0x0000000a3d3d7c20 */ /* 0x000fe20008410000 */
        /* <DEDUP_REMOVED lines=29> */
[----:B------:R-:W-:-:S02]  /*2450*/  IMAD R24, R16, -0x2, R5 ;  /* 0xfffffffe10187824 */ /* 0x000fc400078e0205 */
[----:B------:R-:W-:Y:S01]  /*2460*/  FMUL.FTZ R81, R81, UR10 ;  /* 0x0000000a51517c20 */ /* 0x000fe20008410000 */
[----:B------:R-:W-:Y:S01]  /*2470*/  FMUL.FTZ R85, R85, UR10 ;  /* 0x0000000a55557c20 */ /* 0x000fe20008410000 */
[----:B------:R-:W-:Y:S01]  /*2480*/  PLOP3.LUT P2, PT, PT, PT, UP1, 0x40, 0x0 ;  /* 0x000000000000781c */ /* 0x000fe20003f4e818 */
[----:B------:R4:W0:Y:S01]  /*2490*/  MUFU.TANH R50, R53 ;  /* 0x0000003500327308 */ /* 0x0008220000002400 */
[----:B-----5:R-:W-:Y:S01]  /*24a0*/  FMUL.FTZ R49, R55, UR10 ;  /* 0x0000000a37317c20 */ /* 0x020fe20008410000 */
[----:B------:R-:W-:Y:S01]  /*24b0*/  FMUL.FTZ R55, R62, UR10 ;  /* 0x0000000a3e377c20 */ /* 0x000fe20008410000 */
[----:B------:R-:W-:Y:S01]  /*24c0*/  @!P1 PRMT R3, RZ, 0x654, R3 ;  /* 0x00000654ff039816 */ /* 0x000fe20000000003 */
[----:B--2---:R-:W-:Y:S02]  /*24d0*/  IMAD R5, R7, UR42, R24 ;  /* 0x0000002a07057c24 */ /* 0x004fe4000f8e0218 */
[----:B------:R-:W-:Y:S01]  /*24e0*/  FMUL.FTZ R71, R71, UR10 ;  /* 0x0000000a47477c20 */ /* 0x000fe20008410000 */
[----:B------:R-:W-:Y:S01]  /*24f0*/  FMUL.FTZ R75, R75, UR10 ;  /* 0x0000000a4b4b7c20 */ /* 0x000fe20008410000 */
[----:B------:R2:W-:Y:S01]  /*2500*/  @!P1 SYNCS.ARRIVE.TRANS64.RED.A1T0 RZ, [R3+URZ], RZ ;  /* 0x000000ff03ff99a7 */ /* 0x0005e2000810043f */
[----:B------:R5:W0:Y:S01]  /*2510*/  MUFU.TANH R107, R57 ;  /* 0x00000039006b7308 */ /* 0x000a220000002400 */
[----:B----4-:R-:W-:Y:S01]  /*2520*/  FMUL.FTZ R53, R59, UR10 ;  /* 0x0000000a3b357c20 */ /* 0x010fe20008410000 */
[----:B------:R-:W-:Y:S01]  /*2530*/  FMUL.FTZ R59, R66, UR10 ;  /* 0x0000000a423b7c20 */ /* 0x000fe20008410000 */
[----:B---3--:R-:W-:Y:S01]  /*2540*/  IMAD.IADD R5, R5, 0x1, -R8 ;  /* 0x0000000105057824 */ /* 0x008fe200078e0a08 */
[----:B------:R-:W-:Y:S01]  /*2550*/  LEA R66, R88, 0xffffff80, 0x7 ;  /* 0xffffff8058427811 */ /* 0x000fe200078e38ff */
[----:B--2---:R-:W-:-:S03]  /*2560*/  IMAD R3, R7, UR42, R70 ;  /* 0x0000002a07037c24 */ /* 0x004fc6000f8e0246 */
[----:B------:R-:W2:Y:S01]  /*2570*/  MUFU.TANH R4, R4 ;  /* 0x0000000400047308 */ /* 0x000ea20000002400 */
[----:B-----5:R-:W-:Y:S01]  /*2580*/  FMUL.FTZ R57, R63, UR10 ;  /* 0x0000000a3f397c20 */ /* 0x020fe20008410000 */
[----:B------:R-:W-:-:S06]  /*2590*/  VIADD R82, R5, UR6 ;  /* 0x0000000605527c36 */ /* 0x000fcc0008000000 */
[----:B------:R-:W3:Y:S08]  /*25a0*/  MUFU.TANH R0, R0 ;  /* 0x0000000000007308 */ /* 0x000ef00000002400 */
[----:B------:R-:W4:Y:S08]  /*25b0*/  MUFU.TANH R15, R15 ;  /* 0x0000000f000f7308 */ /* 0x000f300000002400 */
[----:B------:R-:W0:Y:S08]  /*25c0*/  MUFU.TANH R21, R21 ;  /* 0x0000001500157308 */ /* 0x000e300000002400 */
        /* <DEDUP_REMOVED lines=47> */
[----:B------:R5:W1:Y:S08]  /*28c0*/  MUFU.TANH R54, R71 ;  /* 0x0000004700367308 */ /* 0x000a700000002400 */
[----:B------:R2:W1:Y:S01]  /*28d0*/  MUFU.TANH R63, R75 ;  /* 0x0000004b003f7308 */ /* 0x0004620000002400 */
[----:B-----5:R-:W-:-:S05]  /*28e0*/  IMAD R71, R16, -0x2, R3 ;  /* 0xfffffffe10477824 */ /* 0x020fca00078e0203 */
[----:B0-----:R-:W-:Y:S01]  /*28f0*/  VIADDMNMX R13, R92, R82, R71, PT ;  /* 0x000000525c0d7246 */ /* 0x001fe20003800147 */
[----:B--2---:R-:W-:-:S04]  /*2900*/  VIADD R75, R5, UR49 ;  /* 0x00000031054b7c36 */ /* 0x004fc80008000000 */
[----:B------:R-:W-:Y:S01]  /*2910*/  IMAD.IADD R24, R75, 0x1, R92 ;  /* 0x000000014b187824 */ /* 0x000fe200078e025c */
[----:B---34-:R-:W-:Y:S06]  /*2920*/  @P2 BRA `(.L_x_1114) ;  /* 0x00000000005c2947 */ /* 0x018fec0003800000 */
[----:B------:R-:W-:Y:S01]  /*2930*/  IMAD R3, R7, UR42, R92 ;  /* 0x0000002a07037c24 */ /* 0x000fe2000f8e025c */
[----:B------:R-:W-:Y:S03]  /*2940*/  BSSY B0, `(.L_x_1115) ;  /* 0x0000011000007945 */ /* 0x000fe60003800000 */
[----:B------:R-:W-:-:S05]  /*2950*/  IMAD.IADD R3, R3, 0x1, -R8 ;  /* 0x0000000103037824 */ /* 0x000fca00078e0a08 */
[----:B------:R-:W-:-:S13]  /*2960*/  ISETP.GT.AND P2, PT, R3, -0x1, PT ;  /* 0xffffffff0300780c */ /* 0x000fda0003f44270 */
[----:B------:R-:W-:Y:S05]  /*2970*/  @P2 BRA `(.L_x_1116) ;  /* 0x0000000000202947 */ /* 0x000fea0003800000 */
[----:B------:R-:W-:Y:S01]  /*2980*/  UISETP.NE.AND UP2, UPT, UR7, 0x1, UPT ;  /* 0x000000010700788c */ /* 0x000fe2000bf45270 */
[----:B------:R-:W-:-:S05]  /*2990*/  LOP3.LUT R3, RZ, R3, RZ, 0x33, !PT ;  /* 0x00000003ff037212 */ /* 0x000fca00078e33ff */
[----:B------:R-:W-:-:S05]  /*29a0*/  PLOP3.LUT P2, PT, PT, PT, UP2, 0x80, 0x0 ;  /* 0x000000000000781c */ /* 0x000fca0003f4f028 */
[----:B------:R-:W-:-:S08]  /*29b0*/  @UP2 ULDC.64 UR10, c[0x0][0x9e8] ;  /* 0x00027a00000a2ab9 */ /* 0x000fd00000000a00 */
[----:B------:R-:W-:-:S05]  /*29c0*/  @P2 IMAD.HI.U32 R5, R3, UR10, RZ ;  /* 0x0000000a03052c27 */ /* 0x000fca000f8e00ff */
[----:B------:R-:W-:-:S04]  /*29d0*/  @P2 SHF.R.U32.HI R3, RZ, UR11, R5 ;  /* 0x0000000bff032c19 */ /* 0x000fc80008011605 */
[----:B------:R-:W-:Y:S01]  /*29e0*/  LOP3.LUT R3, RZ, R3, RZ, 0x33, !PT ;  /* 0x00000003ff037212 */ /* 0x000fe200078e33ff */
[----:B------:R-:W-:Y:S06]  /*29f0*/  BRA `(.L_x_1117) ;  /* 0x0000000000147947 */ /* 0x000fec0003800000 */
.L_x_1116:
[----:B------:R-:W-:-:S06]  /*2a00*/  UISETP.NE.AND UP2, UPT, UR7, 0x1, UPT ;  /* 0x000000010700788c */ /* 0x000fcc000bf45270 */
[----:B------:R-:W-:-:S05]  /*2a10*/  PLOP3.LUT P2, PT, PT, PT, UP2, 0x80, 0x0 ;  /* 0x000000000000781c */ /* 0x000fca0003f4f028 */
[----:B------:R-:W-:-:S08]  /*2a20*/  @UP2 ULDC.64 UR10, c[0x0][0x9e8] ;  /* 0x00027a00000a2ab9 */ /* 0x000fd00000000a00 */
[----:B------:R-:W-:-:S05]  /*2a30*/  @P2 IMAD.HI.U32 R5, R3, UR10, RZ ;  /* 0x0000000a03052c27 */ /* 0x000fca000f8e00ff */
[----:B------:R-:W-:-:S07]  /*2a40*/  @P2 SHF.R.U32.HI R3, RZ, UR11, R5 ;  /* 0x0000000bff032c19 */ /* 0x000fce0008011605 */
.L_x_1117:
[----:B------:R-:W-:Y:S05]  /*2a50*/  BSYNC B0 ;  /* 0x0000000000007941 */ /* 0x000fea0003800000 */
.L_x_1115:
[----:B------:R-:W-:-:S04]  /*2a60*/  IMAD R3, R3, UR7, -R66 ;  /* 0x0000000703037c24 */ /* 0x000fc8000f8e0a42 */
[----:B------:R-:W-:-:S05]  /*2a70*/  IMAD R3, R16, -0x2, R3 ;  /* 0xfffffffe10037824 */ /* 0x000fca00078e0203 */
[----:B------:R-:W-:Y:S02]  /*2a80*/  VIMNMX R24, R24, R3, !PT ;  /* 0x0000000318187248 */ /* 0x000fe40007fe0100 */
[----:B------:R-:W-:-:S07]  /*2a90*/  VIADDMNMX R13, R3, UR7, R13, PT ;  /* 0x00000007030d7c46 */ /* 0x000fce000b80010d */
.L_x_1114:
[C---:B------:R-:W-:Y:S01]  /*2aa0*/  ISETP.GE.AND P2, PT, R70.reuse, 0x2, PT ;  /* 0x000000024600780c */ /* 0x040fe20003f46270 */
[----:B------:R-:W0:Y:S01]  /*2ab0*/  SHFL.IDX PT, R28, R28, 0x1, 0x1c1f ;  /* 0x003c1f001c1c7f89 */ /* 0x000e2200000e0000 */
[----:B------:R-:W-:Y:S02]  /*2ac0*/  ISETP.GE.AND P5, PT, R70, 0xa, PT ;  /* 0x0000000a4600780c */ /* 0x000fe40003fa6270 */
[----:B------:R-:W-:Y:S02]  /*2ad0*/  ISETP.GT.AND P3, PT, R24, 0x1, !P2 ;  /* 0x000000011800780c */ /* 0x000fe40005764270 */
[----:B------:R-:W-:Y:S02]  /*2ae0*/  ISETP.GE.AND P4, PT, R70, 0x9, PT ;  /* 0x000000094600780c */ /* 0x000fe40003f86270 */
[----:B------:R-:W-:Y:S02]  /*2af0*/  ISETP.LT.OR P3, PT, R13, 0x2, P3 ;  /* 0x000000020d00780c */ /* 0x000fe40001f61670 */
[----:B------:R-:W-:-:S02]  /*2b00*/  P2R R86, PR, RZ, 0x10 ;  /* 0x00000010ff567803 */ /* 0x000fc40000000000 */
[----:B------:R-:W-:Y:S02]  /*2b10*/  FSEL R119, R89, -INF , !P3 ;  /* 0xff80000059777808 */ /* 0x000fe40005800000 */
[C---:B------:R-:W-:Y:S02]  /*2b20*/  ISETP.GT.AND P3, PT, R24.reuse, 0x9, !P5 ;  /* 0x000000091800780c */ /* 0x040fe40006f64270 */
[----:B------:R-:W-:Y:S02]  /*2b30*/  P2R R92, PR, RZ, 0x20 ;  /* 0x00000020ff5c7803 */ /* 0x000fe40000000000 */
[----:B------:R-:W-:Y:S02]  /*2b40*/  ISETP.LT.OR P3, PT, R13, 0xa, P3 ;  /* 0x0000000a0d00780c */ /* 0x000fe40001f61670 */
[----:B------:R-:W-:Y:S02]  /*2b50*/  ISETP.GT.AND P4, PT, R24, 0x8, !P4 ;  /* 0x000000081800780c */ /* 0x000fe40006784270 */
[----:B------:R-:W-:-:S02]  /*2b60*/  ISETP.GE.AND P5, PT, R70, 0x11, PT ;  /* 0x000000114600780c */ /* 0x000fc40003fa6270 */
[----:B------:R-:W-:Y:S02]  /*2b70*/  FSEL R123, R90, -INF , !P3 ;  /* 0xff8000005a7b7808 */ /* 0x000fe40005800000 */
[----:B------:R-:W-:Y:S02]  /*2b80*/  ISETP.LT.OR P4, PT, R13, 0x9, P4 ;  /* 0x000000090d00780c */ /* 0x000fe40002781670 */
[----:B------:R-:W-:Y:S02]  /*2b90*/  ISETP.GT.AND P3, PT, R24, 0x10, !P5 ;  /* 0x000000101800780c */ /* 0x000fe40006f64270 */
[----:B-1----:R-:W-:Y:S01]  /*2ba0*/  FSEL R121, R26, -INF , !P4 ;  /* 0xff8000001a797808 */ /* 0x002fe20006000000 */
[----:B0-----:R-:W-:Y:S01]  /*2bb0*/  IMAD.IADD R26, R75, 0x1, R28 ;  /* 0x000000014b1a7824 */ /* 0x001fe200078e021c */
[----:B------:R-:W-:Y:S02]  /*2bc0*/  ISETP.LT.OR P3, PT, R13, 0x11, P3 ;  /* 0x000000110d00780c */ /* 0x000fe40001f61670 */
[----:B------:R-:W-:-:S02]  /*2bd0*/  ISETP.GE.AND P4, PT, R70, 0x12, PT ;  /* 0x000000124600780c */ /* 0x000fc40003f86270 */
[----:B------:R-:W-:Y:S02]  /*2be0*/  FSEL R125, R32, -INF , !P3 ;  /* 0xff800000207d7808 */ /* 0x000fe40005800000 */
[----:B------:R-:W-:Y:S02]  /*2bf0*/  ISETP.GT.AND P3, PT, R24, 0x11, !P4 ;  /* 0x000000111800780c */ /* 0x000fe40006764270 */
[----:B------:R-:W-:Y:S02]  /*2c00*/  P2R R32, PR, RZ, 0x10 ;  /* 0x00000010ff207803 */ /* 0x000fe40000000000 */
[----:B------:R-:W-:Y:S02]  /*2c10*/  ISETP.LT.OR P3, PT, R13, 0x12, P3 ;  /* 0x000000120d00780c */ /* 0x000fe40001f61670 */
[----:B------:R-:W-:Y:S02]  /*2c20*/  ISETP.GE.AND P4, PT, R70, 0x19, PT ;  /* 0x000000194600780c */ /* 0x000fe40003f86270 */
[----:B------:R-:W-:-:S02]  /*2c30*/  FSEL R127, R30, -INF , !P3 ;  /* 0xff8000001e7f7808 */ /* 0x000fc40005800000 */
[----:B------:R-:W-:Y:S02]  /*2c40*/  ISETP.GT.AND P3, PT, R24, 0x18, !P4 ;  /* 0x000000181800780c */ /* 0x000fe40006764270 */
[----:B------:R-:W-:Y:S02]  /*2c50*/  P2R R94, PR, RZ, 0x10 ;  /* 0x00000010ff5e7803 */ /* 0x000fe40000000000 */
[----:B------:R-:W-:Y:S02]  /*2c60*/  ISETP.LT.OR P3, PT, R13, 0x19, P3 ;  /* 0x000000190d00780c */ /* 0x000fe40001f61670 */
[----:B------:R-:W-:Y:S02]  /*2c70*/  ISETP.GE.AND P4, PT, R70, 0x1a, PT ;  /* 0x0000001a4600780c */ /* 0x000fe40003f86270 */
[----:B------:R-:W-:Y:S02]  /*2c80*/  FSEL R129, R36, -INF , !P3 ;  /* 0xff80000024817808 */ /* 0x000fe40005800000 */
[----:B------:R-:W-:-:S02]  /*2c90*/  ISETP.GT.AND P3, PT, R24, 0x19, !P4 ;  /* 0x000000191800780c */ /* 0x000fc40006764270 */
[----:B------:R-:W-:Y:S02]  /*2ca0*/  P2R R36, PR, RZ, 0x10 ;  /* 0x00000010ff247803 */ /* 0x000fe40000000000 */
[----:B------:R-:W-:Y:S02]  /*2cb0*/  ISETP.LT.OR P3, PT, R13, 0x1a, P3 ;  /* 0x0000001a0d00780c */ /* 0x000fe40001f61670 */
[----:B------:R-:W-:Y:S02]  /*2cc0*/  ISETP.GE.AND P4, PT, R70, 0x21, PT ;  /* 0x000000214600780c */ /* 0x000fe40003f86270 */
[----:B------:R-:W-:Y:S02]  /*2cd0*/  FSEL R79, R34, -INF , !P3 ;  /* 0xff800000224f7808 */ /* 0x000fe40005800000 */
[----:B------:R-:W-:Y:S02]  /*2ce0*/  ISETP.GT.AND P3, PT, R24, 0x20, !P4 ;  /* 0x000000201800780c */ /* 0x000fe40006764270 */
[----:B------:R-:W-:-:S02]  /*2cf0*/  P2R R34, PR, RZ, 0x10 ;  /* 0x00000010ff227803 */ /* 0x000fc40000000000 */
[C---:B------:R-:W-:Y:S02]  /*2d00*/  ISETP.LT.OR P3, PT, R13.reuse, 0x21, P3 ;  /* 0x000000210d00780c */ /* 0x040fe40001f61670 */
[----:B------:R-:W-:Y:S02]  /*2d10*/  ISETP.GE.AND P4, PT, R70, 0x22, PT ;  /* 0x000000224600780c */ /* 0x000fe40003f86270 */
[----:B------:R-:W-:Y:S02]  /*2d20*/  FSEL R117, R40, -INF , !P3 ;  /* 0xff80000028757808 */ /* 0x000fe40005800000 */
[----:B------:R-:W-:Y:S02]  /*2d30*/  ISETP.GT.AND P3, PT, R24, 0x21, !P4 ;  /* 0x000000211800780c */ /* 0x000fe40006764270 */
[----:B------:R-:W-:Y:S02]  /*2d40*/  P2R R40, PR, RZ, 0x10 ;  /* 0x00000010ff287803 */ /* 0x000fe40000000000 */
[----:B------:R-:W-:-:S02]  /*2d50*/  ISETP.LT.OR P3, PT, R13, 0x22, P3 ;  /* 0x000000220d00780c */ /* 0x000fc40001f61670 */
[----:B------:R-:W-:Y:S02]  /*2d60*/  ISETP.GE.AND P4, PT, R70, 0x29, PT ;  /* 0x000000294600780c */ /* 0x000fe40003f86270 */
[----:B------:R-:W-:Y:S02]  /*2d70*/  FSEL R81, R38, -INF , !P3 ;  /* 0xff80000026517808 */ /* 0x000fe40005800000 */
[----:B------:R-:W-:Y:S02]  /*2d80*/  ISETP.GT.AND P3, PT, R24, 0x28, !P4 ;  /* 0x000000281800780c */ /* 0x000fe40006764270 */
[----:B------:R-:W-:Y:S02]  /*2d90*/  P2R R38, PR, RZ, 0x10 ;  /* 0x00000010ff267803 */ /* 0x000fe40000000000 */
        /* <DEDUP_REMOVED lines=86> */
[----:B------:R-:W-:Y:S02]  /*3300*/  P2R R90, PR, RZ, 0x20 ;  /* 0x00000020ff5a7803 */ /* 0x000fe40000000000 */
[----:B------:R-:W-:Y:S02]  /*3310*/  FSEL R11, R77, -INF , !P3 ;  /* 0xff8000004d0b7808 */ /* 0x000fe40005800000 */
[----:B------:R-:W-:-:S04]  /*3320*/  ISETP.GE.AND P3, PT, R70, 0x71, PT ;  /* 0x000000714600780c */ /* 0x000fc80003f66270 */
[----:B------:R-:W-:-:S04]  /*3330*/  ISETP.GT.AND P4, PT, R24, 0x70, !P3 ;  /* 0x000000701800780c */ /* 0x000fc80005f84270 */
[----:B------:R-:W-:-:S04]  /*3340*/  ISETP.LT.OR P4, PT, R13, 0x71, P4 ;  /* 0x000000710d00780c */ /* 0x000fc80002781670 */
        /* <DEDUP_REMOVED lines=10> */
[----:B------:R-:W-:Y:S02]  /*33f0*/  P2R R30, PR, RZ, 0x40 ;  /* 0x00000040ff1e7803 */ /* 0x000fe40000000000 */
[----:B------:R-:W-:-:S04]  /*3400*/  ISETP.GT.AND P6, PT, R24, RZ, !P6 ;  /* 0x000000ff1800720c */ /* 0x000fc800077c4270 */
[----:B------:R-:W-:-:S04]  /*3410*/  ISETP.LT.OR P6, PT, R13, 0x1, P6 ;  /* 0x000000010d00780c */ /* 0x000fc800037c1670 */
[----:B------:R-:W-:Y:S02]  /*3420*/  FSEL R77, R4, -INF , !P6 ;  /* 0xff800000044d7808 */ /* 0x000fe40007000000 */
[----:B------:R-:W-:-:S04]  /*3430*/  ISETP.GE.AND P6, PT, R70, 0x7a, PT ;  /* 0x0000007a4600780c */ /* 0x000fc80003fc6270 */
[----:B------:R-:W-:Y:S02]  /*3440*/  P2R R58, PR, RZ, 0x40 ;  /* 0x00000040ff3a7803 */ /* 0x000fe40000000000 */
[----:B------:R-:W-:Y:S02]  /*3450*/  ISETP.GT.AND P6, PT, R24, 0x79, !P6 ;  /* 0x000000791800780c */ /* 0x000fe400077c4270 */
[----:B------:R-:W-:Y:S02]  /*3460*/  VIADDMNMX R24, R28, R82, R71, PT ;  /* 0x000000521c187246 */ /* 0x000fe40003800147 */
[----:B------:R-:W-:-:S04]  /*3470*/  ISETP.LT.OR P6, PT, R13, 0x7a, P6 ;  /* 0x0000007a0d00780c */ /* 0x000fc800037c1670 */
[----:B------:R-:W-:Y:S02]  /*3480*/  FSEL R13, R62, -INF , !P6 ;  /* 0xff8000003e0d7808 */ /* 0x000fe40007000000 */
[----:B------:R-:W-:-:S13]  /*3490*/  PLOP3.LUT P6, PT, PT, PT, UP1, 0x40, 0x0 ;  /* 0x000000000000781c */ /* 0x000fda0003fce818 */
[----:B------:R-:W-:Y:S05]  /*34a0*/  @P6 BRA `(.L_x_1118) ;  /* 0x0000000000646947 */ /* 0x000fea0003800000 */
        /* <DEDUP_REMOVED lines=9> */
[----:B------:R-:W-:Y:S01]  /*3540*/  @P6 IMAD.HI.U32 R4, R61, UR10, RZ ;  /* 0x0000000a3d046c27 */ /* 0x000fe2000f8e00ff */
[----:B------:R-:W-:-:S13]  /*3550*/  PLOP3.LUT P6, PT, PT, PT, UP2, 0x80, 0x0 ;  /* 0x000000000000781c */ /* 0x000fda0003fcf028 */
[----:B------:R-:W-:-:S04]  /*3560*/  @P6 SHF.R.U32.HI R61, RZ, UR11, R4 ;  /* 0x0000000bff3d6c19 */ /* 0x000fc80008011604 */
[----:B------:R-:W-:Y:S01]  /*3570*/  LOP3.LUT R61, RZ, R61, RZ, 0x33, !PT ;  /* 0x0000003dff3d7212 */ /* 0x000fe200078e33ff */
[----:B------:R-:W-:Y:S06]  /*3580*/  BRA `(.L_x_1121) ;  /* 0x0000000000187947 */ /* 0x000fec0003800000 */
.L_x_1120:
[----:B------:R-:W-:-:S06]  /*3590*/  UISETP.NE.AND UP2, UPT, UR7, 0x1, UPT ;  /* 0x000000010700788c */ /* 0x000fcc000bf45270 */
[----:B------:R-:W-:-:S05]  /*35a0*/  PLOP3.LUT P6, PT, PT, PT, UP2, 0x80, 0x0 ;  /* 0x000000000000781c */ /* 0x000fca0003fcf028 */
[----:B------:R-:W-:-:S08]  /*35b0*/  @UP2 ULDC.64 UR10, c[0x0][0x9e8] ;  /* 0x00027a00000a2ab9 */ /* 0x000fd00000000a00 */
[----:B------:R-:W-:Y:S01]  /*35c0*/  @P6 IMAD.HI.U32 R4, R61, UR10, RZ ;  /* 0x0000000a3d046c27 */ /* 0x000fe2000f8e00ff */
[----:B------:R-:W-:-:S13]  /*35d0*/  PLOP3.LUT P6, PT, PT, PT, UP2, 0x80, 0x0 ;  /* 0x000000000000781c */ /* 0x000fda0003fcf028 */
[----:B------:R-:W-:-:S07]  /*35e0*/  @P6 SHF.R.U32.HI R61, RZ, UR11, R4 ;  /* 0x0000000bff3d6c19 */ /* 0x000fce0008011604 */
.L_x_1121:
[----:B------:R-:W-:Y:S05]  /*35f0*/  BSYNC B0 ;  /* 0x0000000000007941 */ /* 0x000fea0003800000 */
.L_x_1119:
[----:B------:R-:W-:-:S04]  /*3600*/  IMAD R61, R61, UR7, -R66 ;  /* 0x000000073d3d7c24 */ /* 0x000fc8000f8e0a42 */
[----:B------:R-:W-:-:S05]  /*3610*/  IMAD R61, R16, -0x2, R61 ;  /* 0xfffffffe103d7824 */ /* 0x000fca00078e023d */
[----:B------:R-:W-:Y:S02]  /*3620*/  VIMNMX R26, R26, R61, !PT ;  /* 0x0000003d1a1a7248 */ /* 0x000fe40007fe0100 */
[----:B------:R-:W-:-:S07]  /*3630*/  VIADDMNMX R24, R61, UR7, R24, PT ;  /* 0x000000073d187c46 */ /* 0x000fce000b800118 */
.L_x_1118:
[----:B------:R-:W-:Y:S01]  /*3640*/  ISETP.GT.AND P2, PT, R26, 0x1, !P2 ;  /* 0x000000011a00780c */ /* 0x000fe20005744270 */
[----:B------:R-:W-:Y:S01]  /*3650*/  ULDC UR10, c[0x0][0x988] ;  /* 0x00026200000a7ab9 */ /* 0x000fe20000000800 */
[----:B------:R-:W-:Y:S01]  /*3660*/  ISETP.NE.AND P6, PT, R90, RZ, PT ;  /* 0x000000ff5a00720c */ /* 0x000fe20003fc5270 */
[----:B------:R-:W-:Y:S01]  /*3670*/  @UP0 ULDC UR15, c[0x0][0x450] ;  /* 0x00011400000f0ab9 */ /* 0x000fe20000000800 */
[----:B------:R-:W-:Y:S01]  /*3680*/  ISETP.LT.OR P2, PT, R24, 0x2, P2 ;  /* 0x000000021800780c */ /* 0x000fe20001741670 */
[----:B------:R-:W-:Y:S01]  /*3690*/  UMOV UR14, UR36 ;  /* 0x00000024000e7c82 */ /* 0x000fe20008000000 */
[----:B------:R-:W-:Y:S02]  /*36a0*/  FMNMX.FTZ R4, R77, R119, !PT ;  /* 0x000000774d047209 */ /* 0x000fe40007810000 */
[----:B------:R-:W-:Y:S02]  /*36b0*/  FSEL R15, R15, -INF , !P2 ;  /* 0xff8000000f0f7808 */ /* 0x000fe40005000000 */
[----:B------:R-:W-:-:S02]  /*36c0*/  ISETP.NE.AND P2, PT, R86, RZ, PT ;  /* 0x000000ff5600720c */ /* 0x000fc40003f45270 */
[----:B------:R-:W-:Y:S02]  /*36d0*/  FMNMX.FTZ R4, R121, R4, !PT ;  /* 0x0000000479047209 */ /* 0x000fe40007810000 */
[----:B------:R-:W-:Y:S02]  /*36e0*/  ISETP.GT.AND P2, PT, R26, 0x8, !P2 ;  /* 0x000000081a00780c */ /* 0x000fe40005744270 */
[----:B------:R-:W-:Y:S02]  /*36f0*/  FMNMX.FTZ R4, R123, R4, !PT ;  /* 0x000000047b047209 */ /* 0x000fe40007810000 */
[----:B------:R-:W-:Y:S02]  /*3700*/  ISETP.LT.OR P2, PT, R24, 0x9, P2 ;  /* 0x000000091800780c */ /* 0x000fe40001741670 */
[----:B------:R-:W-:Y:S02]  /*3710*/  FMNMX.FTZ R4, R125, R4, !PT ;  /* 0x000000047d047209 */ /* 0x000fe40007810000 */
[----:B------:R-:W-:-:S02]  /*3720*/  FSEL R21, R21, -INF , !P2 ;  /* 0xff80000015157808 */ /* 0x000fc40005000000 */
[----:B------:R-:W-:Y:S02]  /*3730*/  ISETP.NE.AND P2, PT, R92, RZ, PT ;  /* 0x000000ff5c00720c */ /* 0x000fe40003f45270 */
[----:B------:R-:W-:Y:S02]  /*3740*/  FMNMX.FTZ R4, R127, R4, !PT ;  /* 0x000000047f047209 */ /* 0x000fe40007810000 */
[----:B------:R-:W-:Y:S02]  /*3750*/  ISETP.GT.AND P2, PT, R26, 0x9, !P2 ;  /* 0x000000091a00780c */ /* 0x000fe40005744270 */
[----:B------:R-:W-:Y:S02]  /*3760*/  FMNMX.FTZ R4, R129, R4, !PT ;  /* 0x0000000481047209 */ /* 0x000fe40007810000 */
[----:B------:R-:W-:Y:S02]  /*3770*/  ISETP.LT.OR P2, PT, R24, 0xa, P2 ;  /* 0x0000000a1800780c */ /* 0x000fe40001741670 */
[----:B------:R-:W-:-:S02]  /*3780*/  FMNMX.FTZ R4, R79, R4, !PT ;  /* 0x000000044f047209 */ /* 0x000fc40007810000 */
[----:B------:R-:W-:Y:S02]  /*3790*/  FSEL R25, R25, -INF , !P2 ;  /* 0xff80000019197808 */ /* 0x000fe40005000000 */
[----:B------:R-:W-:Y:S02]  /*37a0*/  ISETP.GT.AND P2, PT, R26, 0x10, !P6 ;  /* 0x000000101a00780c */ /* 0x000fe40007744270 */
[----:B------:R-:W-:Y:S02]  /*37b0*/  FMNMX.FTZ R4, R117, R4, !PT ;  /* 0x0000000475047209 */ /* 0x000fe40007810000 */
[----:B------:R-:W-:Y:S02]  /*37c0*/  ISETP.LT.OR P2, PT, R24, 0x11, P2 ;  /* 0x000000111800780c */ /* 0x000fe40001741670 */
[----:B------:R-:W-:Y:S02]  /*37d0*/  ISETP.NE.AND P6, PT, R52, RZ, PT ;  /* 0x000000ff3400720c */ /* 0x000fe40003fc5270 */
        /* <DEDUP_REMOVED lines=8> */
[----:B------:R-:W-:Y:S02]  /*3860*/  ISETP.NE.AND P2, PT, R94, RZ, PT ;  /* 0x000000ff5e00720c */ /* 0x000fe40003f45270 */
[----:B------:R-:W-:Y:S02]  /*3870*/  FMNMX.FTZ R4, R113, R4, !PT ;  /* 0x0000000471047209 */ /* 0x000fe40007810000 */
[----:B------:R-:W-:Y:S02]  /*3880*/  ISETP.GT.AND P2, PT, R26, 0x18, !P2 ;  /* 0x000000181a00780c */ /* 0x000fe40005744270 */
[----:B------:R-:W-:Y:S02]  /*3890*/  FMNMX.FTZ R4, R85, R4, !PT ;  /* 0x0000000455047209 */ /* 0x000fe40007810000 */
[----:B------:R-:W-:-:S02]  /*38a0*/  ISETP.LT.OR P2, PT, R24, 0x19, P2 ;  /* 0x000000191800780c */ /* 0x000fc40001741670 */
[----:B------:R-:W-:Y:S02]  /*38b0*/  FMNMX.FTZ R4, R111, R4, !PT ;  /* 0x000000046f047209 */ /* 0x000fe40007810000 */
[----:B------:R-:W-:Y:S02]  /*38c0*/  FSEL R31, R31, -INF , !P2 ;  /* 0xff8000001f1f7808 */ /* 0x000fe40005000000 */
[----:B------:R-:W-:Y:S02]  /*38d0*/  ISETP.NE.AND P2, PT, R36, RZ, PT ;  /* 0x000000ff2400720c */ /* 0x000fe40003f45270 */
[----:B------:R-:W-:Y:S02]  /*38e0*/  FMNMX.FTZ R4, R87, R4, !PT ;  /* 0x0000000457047209 */ /* 0x000fe40007810000 */
[----:B------:R-:W-:Y:S02]  /*38f0*/  ISETP.GT.AND P2, PT, R26, 0x19, !P2 ;  /* 0x000000191a00780c */ /* 0x000fe40005744270 */
[----:B------:R-:W-:-:S02]  /*3900*/  FMNMX.FTZ R4, R109, R4, !PT ;  /* 0x000000046d047209 */ /* 0x000fc40007810000 */
[----:B------:R-:W-:Y:S02]  /*3910*/  ISETP.LT.OR P2, PT, R24, 0x1a, P2 ;  /* 0x0000001a1800780c */ /* 0x000fe40001741670 */
[----:B------:R-:W-:Y:S02]  /*3920*/  FMNMX.FTZ R4, R107, R4, !PT ;  /* 0x000000046b047209 */ /* 0x000fe40007810000 */
[----:B------:R-:W-:Y:S02]  /*3930*/  FSEL R33, R33, -INF , !P2 ;  /* 0xff80000021217808 */ /* 0x000fe40005000000 */
[----:B------:R-:W-:Y:S02]  /*3940*/  ISETP.NE.AND P2, PT, R34, RZ, PT ;  /* 0x000000ff2200720c */ /* 0x000fe40003f45270 */
[----:B------:R-:W-:Y:S02]  /*3950*/  FMNMX.FTZ R4, R105, R4, !PT ;  /* 0x0000000469047209 */ /* 0x000fe40007810000 */
[----:B------:R-:W-:-:S02]  /*3960*/  ISETP.GT.AND P2, PT, R26, 0x20, !P2 ;  /* 0x000000201a00780c */ /* 0x000fc40005744270 */
[----:B------:R-:W-:Y:S02]  /*3970*/  FMNMX.FTZ R4, R103, R4, !PT ;  /* 0x0000000467047209 */ /* 0x000fe40007810000 */
[----:B------:R-:W-:Y:S02]  /*3980*/  ISETP.LT.OR P2, PT, R24, 0x21, P2 ;  /* 0x000000211800780c */ /* 0x000fe40001741670 */
[----:B------:R-:W-:Y:S02]  /*3990*/  FMNMX.FTZ R4, R101, R4, !PT ;  /* 0x0000000465047209 */ /* 0x000fe40007810000 */
[----:B------:R-:W-:Y:S02]  /*39a0*/  FSEL R35, R35, -INF , !P2 ;  /* 0xff80000023237808 */ /* 0x000fe40005000000 */
[----:B------:R-:W-:Y:S02]  /*39b0*/  ISETP.NE.AND P2, PT, R40, RZ, PT ;  /* 0x000000ff2800720c */ /* 0x000fe40003f45270 */
[----:B------:R-:W-:-:S02]  /*39c0*/  FMNMX.FTZ R4, R99, R4, !PT ;  /* 0x0000000463047209 */ /* 0x000fc40007810000 */
[----:B------:R-:W-:Y:S02]  /*39d0*/  ISETP.GT.AND P2, PT, R26, 0x21, !P2 ;  /* 0x000000211a00780c */ /* 0x000fe40005744270 */
[----:B------:R-:W-:Y:S02]  /*39e0*/  FMNMX.FTZ R4, R97, R4, !PT ;  /* 0x0000000461047209 */ /* 0x000fe40007810000 */
[----:B------:R-:W-:Y:S02]  /*39f0*/  ISETP.LT.OR P2, PT, R24, 0x22, P2 ;  /* 0x000000221800780c */ /* 0x000fe40001741670 */
        /* <DEDUP_REMOVED lines=21> */
[----:B------:R-:W-:Y:S02]  /*3b50*/  ISETP.GT.AND P3, PT, R26, 0x70, !P3 ;  /* 0x000000701a00780c */ /* 0x000fe40005f64270 */
[----:B------:R-:W-:Y:S02]  /*3b60*/  FSEL R43, R43, -INF , !P2 ;  /* 0xff8000002b2b7808 */ /* 0x000fe40005000000 */
[----:B------:R-:W-:Y:S02]  /*3b70*/  ISETP.NE.AND P2, PT, R48, RZ, PT ;  /* 0x000000ff3000720c */ /* 0x000fe40003f45270 */
[C---:B------:R-:W-:Y:S02]  /*3b80*/  ISETP.GT.AND P4, PT, R26.reuse, 0x71, !P4 ;  /* 0x000000711a00780c */ /* 0x040fe40006784270 */
[----:B------:R-:W-:Y:S02]  /*3b90*/  ISETP.GT.AND P2, PT, R26, 0x31, !P2 ;  /* 0x000000311a00780c */ /* 0x000fe40005744270 */
[----:B------:R-:W-:-:S02]  /*3ba0*/  ISETP.LT.OR P3, PT, R24, 0x71, P3 ;  /* 0x000000711800780c */ /* 0x000fc40001f61670 */
[----:B------:R-:W-:Y:S02]  /*3bb0*/  ISETP.LT.OR P2, PT, R24, 0x32, P2 ;  /* 0x000000321800780c */ /* 0x000fe40001741670 */
[----:B------:R-:W-:Y:S02]  /*3bc0*/  ISETP.GT.AND P5, PT, R26, 0x78, !P5 ;  /* 0x000000781a00780c */ /* 0x000fe40006fa4270 */
[----:B------:R-:W-:Y:S02]  /*3bd0*/  FSEL R45, R45, -INF , !P2 ;  /* 0xff8000002d2d7808 */ /* 0x000fe40005000000 */
[----:B------:R-:W-:Y:S02]  /*3be0*/  ISETP.NE.AND P2, PT, R46, RZ, PT ;  /* 0x000000ff2e00720c */ /* 0x000fe40003f45270 */
[----:B------:R-:W-:Y:S02]  /*3bf0*/  ISETP.LT.OR P4, PT, R24, 0x72, P4 ;  /* 0x000000721800780c */ /* 0x000fe40002781670 */
[----:B------:R-:W-:-:S02]  /*3c00*/  ISETP.GT.AND P2, PT, R26, 0x38, !P2 ;  /* 0x000000381a00780c */ /* 0x000fc40005744270 */
[C---:B------:R-:W-:Y:S02]  /*3c10*/  ISETP.LT.OR P5, PT, R24.reuse, 0x79, P5 ;  /* 0x000000791800780c */ /* 0x040fe40002fa1670 */
[----:B------:R-:W-:-:S04]  /*3c20*/  ISETP.LT.OR P2, PT, R24, 0x39, P2 ;  /* 0x000000391800780c */ /* 0x000fc80001741670 */
[----:B------:R-:W-:Y:S02]  /*3c30*/  FSEL R47, R47, -INF , !P2 ;  /* 0xff8000002f2f7808 */ /* 0x000fe40005000000 */
[----:B------:R-:W-:Y:S02]  /*3c40*/  ISETP.GT.AND P2, PT, R26, 0x39, !P6 ;  /* 0x000000391a00780c */ /* 0x000fe40007744270 */
[----:B------:R-:W-:Y:S02]  /*3c50*/  ISETP.NE.AND P6, PT, R73, RZ, PT ;  /* 0x000000ff4900720c */ /* 0x000fe40003fc5270 */
[----:B------:R-:W-:Y:S01]  /*3c60*/  ISETP.LT.OR P2, PT, R24, 0x3a, P2 ;  /* 0x0000003a1800780c */ /* 0x000fe20001741670 */
[----:B------:R-:W0:Y:S03]  /*3c70*/  SHFL.BFLY PT, R73, R28, 0x2, 0x1f ;  /* 0x0c401f001c497f89 */ /* 0x000e2600000e0000 */
[----:B------:R-:W-:-:S02]  /*3c80*/  FSEL R49, R49, -INF , !P2 ;  /* 0xff80000031317808 */ /* 0x000fc40005000000 */
[----:B------:R-:W-:-:S04]  /*3c90*/  ISETP.NE.AND P2, PT, R50, RZ, PT ;  /* 0x000000ff3200720c */ /* 0x000fc80003f45270 */
[----:B------:R-:W-:-:S04]  /*3ca0*/  ISETP.GT.AND P2, PT, R26, 0x40, !P2 ;  /* 0x000000401a00780c */ /* 0x000fc80005744270 */
[----:B------:R-:W-:-:S04]  /*3cb0*/  ISETP.LT.OR P2, PT, R24, 0x41, P2 ;  /* 0x000000411800780c */ /* 0x000fc80001741670 */
[----:B------:R-:W-:Y:S02]  /*3cc0*/  FSEL R51, R51, -INF , !P2 ;  /* 0xff80000033337808 */ /* 0x000fe40005000000 */
[----:B------:R-:W-:-:S04]  /*3cd0*/  ISETP.NE.AND P2, PT, R56, RZ, PT ;  /* 0x000000ff3800720c */ /* 0x000fc80003f45270 */
[----:B------:R-:W-:Y:S02]  /*3ce0*/  ISETP.GT.AND P2, PT, R26, 0x41, !P2 ;  /* 0x000000411a00780c */ /* 0x000fe40005744270 */
[----:B0-----:R-:W-:Y:S02]  /*3cf0*/  FMNMX.FTZ R73, R28, R73, !PT ;  /* 0x000000491c497209 */ /* 0x001fe40007810000 */
[----:B------:R-:W-:-:S03]  /*3d00*/  ISETP.LT.OR P2, PT, R24, 0x42, P2 ;  /* 0x000000421800780c */ /* 0x000fc60001741670 */
[----:B------:R-:W0:Y:S01]  /*3d10*/  SHFL.BFLY PT, R4, R73, 0x1, 0x1f ;  /* 0x0c201f0049047f89 */ /* 0x000e2200000e0000 */
[----:B------:R-:W-:Y:S02]  /*3d20*/  FSEL R53, R53, -INF , !P2 ;  /* 0xff80000035357808 */ /* 0x000fe40005000000 */
[----:B------:R-:W-:-:S04]  /*3d30*/  ISETP.NE.AND P2, PT, R96, RZ, PT ;  /* 0x000000ff6000720c */ /* 0x000fc80003f45270 */
[----:B------:R-:W-:-:S04]  /*3d40*/  ISETP.GT.AND P2, PT, R26, 0x48, !P2 ;  /* 0x000000481a00780c */ /* 0x000fc80005744270 */
[----:B------:R-:W-:-:S04]  /*3d50*/  ISETP.LT.OR P2, PT, R24, 0x49, P2 ;  /* 0x000000491800780c */ /* 0x000fc80001741670 */
[----:B------:R-:W-:Y:S02]  /*3d60*/  FSEL R55, R55, -INF , !P2 ;  /* 0xff80000037377808 */ /* 0x000fe40005000000 */
[----:B------:R-:W-:-:S04]  /*3d70*/  ISETP.NE.AND P2, PT, R60, RZ, PT ;  /* 0x000000ff3c00720c */ /* 0x000fc80003f45270 */
[----:B------:R-:W-:Y:S02]  /*3d80*/  ISETP.GT.AND P2, PT, R26, 0x49, !P2 ;  /* 0x000000491a00780c */ /* 0x000fe40005744270 */
[----:B0-----:R-:W-:Y:S02]  /*3d90*/  FMNMX.FTZ R4, R73, R4, !PT ;  /* 0x0000000449047209 */ /* 0x001fe40007810000 */
[----:B------:R-:W-:-:S04]  /*3da0*/  ISETP.LT.OR P2, PT, R24, 0x4a, P2 ;  /* 0x0000004a1800780c */ /* 0x000fc80001741670 */
[----:B------:R-:W-:Y:S02]  /*3db0*/  FSEL R57, R57, -INF , !P2 ;  /* 0xff80000039397808 */ /* 0x000fe40005000000 */
[----:B------:R-:W-:-:S04]  /*3dc0*/  ISETP.NE.AND P2, PT, R98, RZ, PT ;  /* 0x000000ff6200720c */ /* 0x000fc80003f45270 */
[----:B------:R-:W-:-:S04]  /*3dd0*/  ISETP.GT.AND P2, PT, R26, 0x50, !P2 ;  /* 0x000000501a00780c */ /* 0x000fc80005744270 */
[----:B------:R-:W-:-:S04]  /*3de0*/  ISETP.LT.OR P2, PT, R24, 0x51, P2 ;  /* 0x000000511800780c */ /* 0x000fc80001741670 */
[----:B------:R-:W-:Y:S02]  /*3df0*/  FSEL R59, R59, -INF , !P2 ;  /* 0xff8000003b3b7808 */ /* 0x000fe40005000000 */
[----:B------:R-:W-:-:S04]  /*3e00*/  ISETP.NE.AND P2, PT, R64, RZ, PT ;  /* 0x000000ff4000720c */ /* 0x000fc80003f45270 */
[----:B------:R-:W-:-:S04]  /*3e10*/  ISETP.GT.AND P2, PT, R26, 0x51, !P2 ;  /* 0x000000511a00780c */ /* 0x000fc80005744270 */
[----:B------:R-:W-:-:S04]  /*3e20*/  ISETP.LT.OR P2, PT, R24, 0x52, P2 ;  /* 0x000000521800780c */ /* 0x000fc80001741670 */
[----:B------:R-:W-:Y:S01]  /*3e30*/  FSEL R71, R6, -INF , !P2 ;  /* 0xff80000006477808 */ /* 0x000fe20005000000 */
[----:B------:R-:W-:Y:S01]  /*3e40*/  IMAD.U32 R6, RZ, RZ, UR10 ;  /* 0x0000000aff067e24 */ /* 0x000fe2000f8e00ff */
[----:B------:R-:W-:Y:S01]  /*3e50*/  ISETP.NE.AND P2, PT, R65, RZ, PT ;  /* 0x000000ff4100720c */ /* 0x000fe20003f45270 */
[----:B------:R-:W-:Y:S02]  /*3e60*/  @UP0 ULDC UR10, c[0x0][0x44c] ;  /* 0x00011300000a0ab9 */ /* 0x000fe40000000800 */
[----:B------:R-:W-:Y:S01]  /*3e70*/  UIMAD.WIDE.U32 UR10, UR36, UR10, URZ ;  /* 0x0000000a240a72a5 */ /* 0x000fe2000f8e003f */
[----:B------:R-:W-:-:S03]  /*3e80*/  ISETP.GT.AND P2, PT, R26, 0x58, !P2 ;  /* 0x000000581a00780c */ /* 0x000fc60005744270 */
[----:B------:R-:W-:Y:S01]  /*3e90*/  @UP0 USHF.R.U32.HI UR14, URZ, UR15, UR11 ;  /* 0x0000000f3f0e0299 */ /* 0x000fe2000801160b */
[----:B------:R-:W-:-:S03]  /*3ea0*/  ISETP.LT.OR P2, PT, R24, 0x59, P2 ;  /* 0x000000591800780c */ /* 0x000fc60001741670 */
[----:B------:R-:W-:Y:S01]  /*3eb0*/  UIADD3 UR52, UR52, UR14, URZ ;  /* 0x0000000e34347290 */ /* 0x000fe2000fffe03f */
[----:B------:R-:W-:Y:S02]  /*3ec0*/  FSEL R67, R67, -INF , !P2 ;  /* 0xff80000043437808 */ /* 0x000fe40005000000 */
[----:B------:R-:W-:Y:S01]  /*3ed0*/  ISETP.NE.AND P2, PT, R68, RZ, PT ;  /* 0x000000ff4400720c */ /* 0x000fe20003f45270 */
[----:B------:R-:W-:-:S03]  /*3ee0*/  UIADD3 UR6, UR52, UR6, URZ ;  /* 0x0000000634067290 */ /* 0x000fc6000fffe03f */
[----:B------:R-:W-:-:S04]  /*3ef0*/  ISETP.GT.AND P2, PT, R26, 0x59, !P2 ;  /* 0x000000591a00780c */ /* 0x000fc80005744270 */
        /* <DEDUP_REMOVED lines=9> */
[----:B------:R-:W-:Y:S02]  /*3f90*/  FSEL R63, R63, -INF , !P2 ;  /* 0xff8000003f3f7808 */ /* 0x000fe40005000000 */
[----:B------:R-:W-:Y:S02]  /*3fa0*/  ISETP.GT.AND P2, PT, R26, 0x68, !P6 ;  /* 0x000000681a00780c */ /* 0x000fe40007744270 */
[----:B------:R-:W-:Y:S01]  /*3fb0*/  ISETP.NE.AND P6, PT, R30, RZ, PT ;  /* 0x000000ff1e00720c */ /* 0x000fe20003fc5270 */
[----:B------:R-:W-:Y:S01]  /*3fc0*/  FMUL.FTZ R30, R4, R6 ;  /* 0x00000006041e7220 */ /* 0x000fe20000410000 */
[----:B------:R-:W-:-:S04]  /*3fd0*/  ISETP.LT.OR P2, PT, R24, 0x69, P2 ;  /* 0x000000691800780c */ /* 0x000fc80001741670 */
[----:B------:R-:W-:Y:S02]  /*3fe0*/  FSEL R65, R78, -INF , !P2 ;  /* 0xff8000004e417808 */ /* 0x000fe40005000000 */
[----:B------:R-:W-:-:S04]  /*3ff0*/  FSETP.NEU.FTZ.AND P2, PT, R4, -INF , PT ;  /* 0xff8000000400780b */ /* 0x000fc80003f5d000 */
[----:B------:R-:W-:Y:S02]  /*4000*/  FSEL R30, R30, RZ, P2 ;  /* 0x000000ff1e1e7208 */ /* 0x000fe40001000000 */
[----:B------:R-:W-:Y:S02]  /*4010*/  ISETP.GT.AND P2, PT, R26, RZ, !P6 ;  /* 0x000000ff1a00720c */ /* 0x000fe40007744270 */
[----:B------:R-:W-:Y:S01]  /*4020*/  ISETP.NE.AND P6, PT, R58, RZ, PT ;  /* 0x000000ff3a00720c */ /* 0x000fe20003fc5270 */
[-CC-:B------:R-:W-:Y:S01]  /*4030*/  FFMA.FTZ R170, R111, R6.reuse, -R30.reuse ;  /* 0x000000066faa7223 */ /* 0x180fe2000001081e */
[----:B------:R-:W-:Y:S01]  /*4040*/  ISETP.LT.OR P2, PT, R24, 0x1, P2 ;  /* 0x000000011800780c */ /* 0x000fe20001741670 */
[-CC-:B------:R-:W-:Y:S01]  /*4050*/  FFMA.FTZ R164, R109, R6.reuse, -R30.reuse ;  /* 0x000000066da47223 */ /* 0x180fe2000001081e */
[----:B------:R-:W-:Y:S01]  /*4060*/  FSEL R109, R12, -INF , !P3 ;  /* 0xff8000000c6d7808 */ /* 0x000fe20005800000 */
[-CC-:B------:R-:W-:Y:S01]  /*4070*/  FFMA.FTZ R168, R113, R6.reuse, -R30.reuse ;  /* 0x0000000671a87223 */ /* 0x180fe2000001081e */
[----:B------:R-:W-:Y:S01]  /*4080*/  FSEL R0, R0, -INF , !P2 ;  /* 0xff80000000007808 */ /* 0x000fe20005000000 */
[-CC-:B------:R-:W-:Y:S01]  /*4090*/  FFMA.FTZ R174, R115, R6.reuse, -R30.reuse ;  /* 0x0000000673ae7223 */ /* 0x180fe2000001081e */
[----:B------:R-:W-:Y:S01]  /*40a0*/  ISETP.NE.AND P2, PT, R76, RZ, PT ;  /* 0x000000ff4c00720c */ /* 0x000fe20003f45270 */
[-CC-:B------:R-:W-:Y:S01]  /*40b0*/  FFMA.FTZ R172, R117, R6.reuse, -R30.reuse ;  /* 0x0000000675ac7223 */ /* 0x180fe2000001081e */
[----:B------:R-:W-:Y:S01]  /*40c0*/  FMNMX.FTZ R28, R0, R15, !PT ;  /* 0x0000000f001c7209 */ /* 0x000fe20007810000 */
[-CC-:B------:R-:W-:Y:S01]  /*40d0*/  FFMA.FTZ R180, R77, R6.reuse, -R30.reuse ;  /* 0x000000064db47223 */ /* 0x180fe2000001081e */
[----:B------:R-:W-:Y:S01]  /*40e0*/  ISETP.GT.AND P2, PT, R26, 0x69, !P2 ;  /* 0x000000691a00780c */ /* 0x000fe20005744270 */
[--C-:B------:R-:W-:Y:S01]  /*40f0*/  FFMA.FTZ R73, R119, R6, -R30.reuse ;  /* 0x0000000677497223 */ /* 0x100fe2000001081e */
[----:B------:R-:W-:Y:S01]  /*4100*/  FMNMX.FTZ R28, R21, R28, !PT ;  /* 0x0000001c151c7209 */ /* 0x000fe20007810000 */
[--C-:B------:R-:W-:Y:S01]  /*4110*/  FFMA.FTZ R182, R121, R6, -R30.reuse ;  /* 0x0000000679b67223 */ /* 0x100fe2000001081e */
[----:B------:R-:W-:Y:S01]  /*4120*/  ISETP.LT.OR P2, PT, R24, 0x6a, P2 ;  /* 0x0000006a1800780c */ /* 0x000fe20001741670 */
[----:B------:R-:W-:Y:S01]  /*4130*/  MUFU.EX2 R180, R180 ;  /* 0x000000b400b47308 */ /* 0x000fe20000000800 */
[----:B------:R-:W-:Y:S01]  /*4140*/  FMNMX.FTZ R28, R25, R28, !PT ;  /* 0x0000001c191c7209 */ /* 0x000fe20007810000 */
[-CC-:B------:R-:W-:Y:S01]  /*4150*/  FFMA.FTZ R75, R123, R6.reuse, -R30.reuse ;  /* 0x000000067b4b7223 */ /* 0x180fe2000001081e */
[----:B------:R-:W-:Y:S01]  /*4160*/  FSEL R111, R2, -INF , !P2 ;  /* 0xff800000026f7808 */ /* 0x000fe20005000000 */
[--C-:B------:R-:W-:Y:S01]  /*4170*/  FFMA.FTZ R2, R107, R6, -R30.reuse ;  /* 0x000000066b027223 */ /* 0x100fe2000001081e */
[----:B------:R-:W-:Y:S01]  /*4180*/  FMNMX.FTZ R28, R27, R28, !PT ;  /* 0x0000001c1b1c7209 */ /* 0x000fe20007810000 */
[--C-:B------:R-:W-:Y:S01]  /*4190*/  FFMA.FTZ R176, R125, R6, -R30.reuse ;  /* 0x000000067db07223 */ /* 0x100fe2000001081e */
[----:B------:R-:W-:Y:S01]  /*41a0*/  ISETP.GT.AND P6, PT, R26, 0x79, !P6 ;  /* 0x000000791a00780c */ /* 0x000fe200077c4270 */
[----:B------:R-:W-:Y:S01]  /*41b0*/  MUFU.EX2 R117, R2 ;  /* 0x0000000200757308 */ /* 0x000fe20000000800 */
[----:B------:R-:W-:Y:S01]  /*41c0*/  FMNMX.FTZ R28, R29, R28, !PT ;  /* 0x0000001c1d1c7209 */ /* 0x000fe20007810000 */
[-CC-:B------:R-:W-:Y:S01]  /*41d0*/  FFMA.FTZ R77, R127, R6.reuse, -R30.reuse ;  /* 0x000000067f4d7223 */ /* 0x180fe2000001081e */
[----:B------:R-:W-:Y:S01]  /*41e0*/  FSEL R113, R10, -INF , !P4 ;  /* 0xff8000000a717808 */ /* 0x000fe20006000000 */
[--C-:B------:R-:W-:Y:S01]  /*41f0*/  FFMA.FTZ R10, R103, R6, -R30.reuse ;  /* 0x00000006670a7223 */ /* 0x100fe2000001081e */
[----:B------:R-:W-:Y:S01]  /*4200*/  FMNMX.FTZ R28, R31, R28, !PT ;  /* 0x0000001c1f1c7209 */ /* 0x000fe20007810000 */
[--C-:B------:R-:W-:Y:S01]  /*4210*/  FFMA.FTZ R11, R11, R6, -R30.reuse ;  /* 0x000000060b0b7223 */ /* 0x100fe2000001081e */
[----:B------:R-:W-:Y:S01]  /*4220*/  ISETP.LT.OR P6, PT, R24, 0x7a, P6 ;  /* 0x0000007a1800780c */ /* 0x000fe200037c1670 */
[----:B------:R-:W0:Y:S01]  /*4230*/  MUFU.EX2 R73, R73 ;  /* 0x0000004900497308 */ /* 0x000e220000000800 */
[----:B------:R-:W-:Y:S01]  /*4240*/  FMNMX.FTZ R28, R33, R28, !PT ;  /* 0x0000001c211c7209 */ /* 0x000fe20007810000 */
[-CC-:B------:R-:W-:Y:S01]  /*4250*/  FFMA.FTZ R178, R129, R6.reuse, -R30.reuse ;  /* 0x0000000681b27223 */ /* 0x180fe2000001081e */
[----:B------:R-:W-:Y:S01]  /*4260*/  FSEL R107, R14, -INF , !P5 ;  /* 0xff8000000e6b7808 */ /* 0x000fe20006800000 */
[--C-:B------:R-:W-:Y:S01]  /*4270*/  FFMA.FTZ R12, R5, R6, -R30.reuse ;  /* 0x00000006050c7223 */ /* 0x100fe2000001081e */
[----:B------:R-:W-:Y:S01]  /*4280*/  FMNMX.FTZ R28, R35, R28, !PT ;  /* 0x0000001c231c7209 */ /* 0x000fe20007810000 */
[--C-:B------:R-:W-:Y:S01]  /*4290*/  FFMA.FTZ R79, R79, R6, -R30.reuse ;  /* 0x000000064f4f7223 */ /* 0x100fe2000001081e */
[----:B------:R-:W-:Y:S01]  /*42a0*/  FSEL R115, R20, -INF , !P6 ;  /* 0xff80000014737808 */ /* 0x000fe20007000000 */
        /* <DEDUP_REMOVED lines=23> */
[----:B------:R-:W-:Y:S01]  /*4420*/  FFMA.FTZ R3, R3, R6, -R30 ;  /* 0x0000000603037223 */ /* 0x000fe2000001081e */
[----:B------:R-:W4:Y:S01]  /*4430*/  MUFU.EX2 R77, R77 ;  /* 0x0000004d004d7308 */ /* 0x000f220000000800 */
[----:B------:R-:W-:-:S04]  /*4440*/  FMNMX.FTZ R28, R49, R28, !PT ;  /* 0x0000001c311c7209 */ /* 0x000fc80007810000 */
[----:B------:R-:W-:-:S03]  /*4450*/  FMNMX.FTZ R28, R51, R28, !PT ;  /* 0x0000001c331c7209 */ /* 0x000fc60007810000 */
[----:B------:R0:W-:Y:S01]  /*4460*/  MUFU.EX2 R158, R11 ;  /* 0x0000000b009e7308 */ /* 0x0001e20000000800 */
[----:B------:R-:W-:-:S04]  /*4470*/  FMNMX.FTZ R28, R53, R28, !PT ;  /* 0x0000001c351c7209 */ /* 0x000fc80007810000 */
[----:B------:R-:W-:-:S03]  /*4480*/  FMNMX.FTZ R28, R55, R28, !PT ;  /* 0x0000001c371c7209 */ /* 0x000fc60007810000 */
[----:B------:R-:W5:Y:S01]  /*4490*/  MUFU.EX2 R178, R178 ;  /* 0x000000b200b27308 */ /* 0x000f620000000800 */
[----:B------:R-:W-:Y:S01]  /*44a0*/  FMNMX.FTZ R28, R57, R28, !PT ;  /* 0x0000001c391c7209 */ /* 0x000fe20007810000 */
[----:B0-----:R-:W-:Y:S01]  /*44b0*/  FADD.FTZ R11, R180, R73 ;  /* 0x00000049b40b7221 */ /* 0x001fe20000010000 */
[----:B------:R-:W-:Y:S02]  /*44c0*/  F2FP.F16.F32.PACK_AB R180, R73, R180 ;  /* 0x000000b449b4723e */ /* 0x000fe400000000ff */
[----:B------:R-:W-:Y:S01]  /*44d0*/  FMNMX.FTZ R28, R59, R28, !PT ;  /* 0x0000001c3b1c7209 */ /* 0x000fe20007810000 */
[----:B-1----:R-:W-:Y:S01]  /*44e0*/  FADD.FTZ R32, R182, R11 ;  /* 0x0000000bb6207221 */ /* 0x002fe20000010000 */
[----:B--2---:R-:W-:Y:S01]  /*44f0*/  F2FP.F16.F32.PACK_AB R182, R75, R182 ;  /* 0x000000b64bb6723e */ /* 0x004fe200000000ff */
[----:B------:R-:W0:Y:S01]  /*4500*/  MUFU.EX2 R79, R79 ;  /* 0x0000004f004f7308 */ /* 0x000e220000000800 */
[----:B------:R-:W-:Y:S01]  /*4510*/  FMNMX.FTZ R28, R71, R28, !PT ;  /* 0x0000001c471c7209 */ /* 0x000fe20007810000 */
[----:B------:R-:W-:-:S03]  /*4520*/  FADD.FTZ R11, R75, R32 ;  /* 0x000000204b0b7221 */ /* 0x000fc60000010000 */
[----:B------:R-:W-:Y:S01]  /*4530*/  FMNMX.FTZ R28, R67, R28, !PT ;  /* 0x0000001c431c7209 */ /* 0x000fe20007810000 */
[----:B---3--:R-:W-:Y:S01]  /*4540*/  FADD.FTZ R34, R176, R11 ;  /* 0x0000000bb0227221 */ /* 0x008fe20000010000 */
[----:B----4-:R-:W-:Y:S01]  /*4550*/  F2FP.F16.F32.PACK_AB R176, R77, R176 ;  /* 0x000000b04db0723e */ /* 0x010fe200000000ff */
[----:B------:R-:W1:Y:S01]  /*4560*/  MUFU.EX2 R172, R172 ;  /* 0x000000ac00ac7308 */ /* 0x000e620000000800 */
[----:B------:R-:W-:Y:S01]  /*4570*/  FMNMX.FTZ R28, R61, R28, !PT ;  /* 0x0000001c3d1c7209 */ /* 0x000fe20007810000 */
[----:B------:R-:W-:-:S03]  /*4580*/  FADD.FTZ R11, R77, R34 ;  /* 0x000000224d0b7221 */ /* 0x000fc60000010000 */
[----:B------:R-:W-:Y:S01]  /*4590*/  FMNMX.FTZ R28, R69, R28, !PT ;  /* 0x0000001c451c7209 */ /* 0x000fe20007810000 */
[----:B-----5:R-:W-:Y:S02]  /*45a0*/  FADD.FTZ R34, R178, R11 ;  /* 0x0000000bb2227221 */ /* 0x020fe40000010000 */
[----:B------:R-:W2:Y:S01]  /*45b0*/  MUFU.EX2 R81, R81 ;  /* 0x0000005100517308 */ /* 0x000ea20000000800 */
[----:B------:R-:W-:Y:S01]  /*45c0*/  FMNMX.FTZ R28, R63, R28, !PT ;  /* 0x0000001c3f1c7209 */ /* 0x000fe20007810000 */
[C---:B0-----:R-:W-:Y:S01]  /*45d0*/  FADD.FTZ R11, R79.reuse, R34 ;  /* 0x000000224f0b7221 */ /* 0x041fe20000010000 */
[----:B------:R-:W-:Y:S02]  /*45e0*/  F2FP.F16.F32.PACK_AB R178, R79, R178 ;  /* 0x000000b24fb2723e */ /* 0x000fe400000000ff */
[----:B------:R-:W-:-:S03]  /*45f0*/  FMNMX.FTZ R28, R65, R28, !PT ;  /* 0x0000001c411c7209 */ /* 0x000fc60007810000 */
[----:B------:R-:W0:Y:S01]  /*4600*/  MUFU.EX2 R174, R174 ;  /* 0x000000ae00ae7308 */ /* 0x000e220000000800 */
[----:B------:R-:W-:Y:S01]  /*4610*/  FMNMX.FTZ R28, R111, R28, !PT ;  /* 0x0000001c6f1c7209 */ /* 0x000fe20007810000 */
[----:B-1----:R-:W-:-:S03]  /*4620*/  FADD.FTZ R36, R172, R11 ;  /* 0x0000000bac247221 */ /* 0x002fc60000010000 */
[----:B------:R-:W-:-:S03]  /*4630*/  FMNMX.FTZ R28, R109, R28, !PT ;  /* 0x0000001c6d1c7209 */ /* 0x000fc60007810000 */
[----:B------:R-:W1:Y:S01]  /*4640*/  MUFU.EX2 R83, R83 ;  /* 0x0000005300537308 */ /* 0x000e620000000800 */
[----:B------:R-:W-:Y:S01]  /*4650*/  FMNMX.FTZ R28, R113, R28, !PT ;  /* 0x0000001c711c7209 */ /* 0x000fe20007810000 */
[C---:B--2---:R-:W-:Y:S01]  /*4660*/  FADD.FTZ R11, R81.reuse, R36 ;  /* 0x00000024510b7221 */ /* 0x044fe20000010000 */
[----:B------:R-:W-:Y:S02]  /*4670*/  F2FP.F16.F32.PACK_AB R172, R81, R172 ;  /* 0x000000ac51ac723e */ /* 0x000fe400000000ff */
[----:B------:R-:W-:-:S03]  /*4680*/  FMNMX.FTZ R28, R107, R28, !PT ;  /* 0x0000001c6b1c7209 */ /* 0x000fc60007810000 */
[----:B------:R-:W2:Y:S01]  /*4690*/  MUFU.EX2 R168, R168 ;  /* 0x000000a800a87308 */ /* 0x000ea20000000800 */
[----:B------:R-:W-:Y:S01]  /*46a0*/  FMNMX.FTZ R28, R115, R28, !PT ;  /* 0x0000001c731c7209 */ /* 0x000fe20007810000 */
[----:B0-----:R-:W-:-:S04]  /*46b0*/  FADD.FTZ R38, R174, R11 ;  /* 0x0000000bae267221 */ /* 0x001fc80000010000 */
[----:B------:R-:W0:Y:S02]  /*46c0*/  SHFL.BFLY PT, R103, R28, 0x2, 0x1f ;  /* 0x0c401f001c677f89 */ /* 0x000e2400000e0000 */
[----:B------:R-:W3:Y:S01]  /*46d0*/  MUFU.EX2 R85, R85 ;  /* 0x0000005500557308 */ /* 0x000ee20000000800 */
[----:B-1----:R-:W-:-:S07]  /*46e0*/  F2FP.F16.F32.PACK_AB R174, R83, R174 ;  /* 0x000000ae53ae723e */ /* 0x002fce00000000ff */
[----:B------:R-:W1:Y:S08]  /*46f0*/  MUFU.EX2 R170, R170 ;  /* 0x000000aa00aa7308 */ /* 0x000e700000000800 */
[----:B------:R-:W4:Y:S01]  /*4700*/  MUFU.EX2 R87, R87 ;  /* 0x0000005700577308 */ /* 0x000f220000000800 */
[----:B0-----:R-:W-:-:S07]  /*4710*/  FMNMX.FTZ R103, R28, R103, !PT ;  /* 0x000000671c677209 */ /* 0x001fce0007810000 */
[----:B------:R0:W-:Y:S01]  /*4720*/  MUFU.EX2 R154, R13 ;  /* 0x0000000d009a7308 */ /* 0x0001e20000000800 */
[----:B------:R-:W5:Y:S07]  /*4730*/  SHFL.BFLY PT, R2, R103, 0x1, 0x1f ;  /* 0x0c201f0067027f89 */ /* 0x000f6e00000e0000 */
[----:B------:R-:W5:Y:S01]  /*4740*/  MUFU.EX2 R164, R164 ;  /* 0x000000a400a47308 */ /* 0x000f620000000800 */
[----:B0-----:R-:W-:-:S04]  /*4750*/  FADD.FTZ R13, R83, R38 ;  /* 0x00000026530d7221 */ /* 0x001fc80000010000 */
[----:B--2---:R-:W-:Y:S01]  /*4760*/  FADD.FTZ R40, R168, R13 ;  /* 0x0000000da8287221 */ /* 0x004fe20000010000 */
[C---:B---3--:R-:W-:Y:S02]  /*4770*/  F2FP.F16.F32.PACK_AB R168, R85.reuse, R168 ;  /* 0x000000a855a8723e */ /* 0x048fe400000000ff */
[----:B------:R-:W0:Y:S01]  /*4780*/  MUFU.EX2 R105, R105 ;  /* 0x0000006900697308 */ /* 0x000e220000000800 */
[----:B------:R-:W-:-:S04]  /*4790*/  FADD.FTZ R13, R85, R40 ;  /* 0x00000028550d7221 */ /* 0x000fc80000010000 */
[----:B-1----:R-:W-:Y:S01]  /*47a0*/  FADD.FTZ R40, R170, R13 ;  /* 0x0000000daa287221 */ /* 0x002fe20000010000 */
[C---:B----4-:R-:W-:Y:S02]  /*47b0*/  F2FP.F16.F32.PACK_AB R170, R87.reuse, R170 ;  /* 0x000000aa57aa723e */ /* 0x050fe400000000ff */
[----:B------:R-:W1:Y:S01]  /*47c0*/  MUFU.EX2 R10, R10 ;  /* 0x0000000a000a7308 */ /* 0x000e620000000800 */
[----:B------:R-:W-:Y:S01]  /*47d0*/  FADD.FTZ R13, R87, R40 ;  /* 0x00000028570d7221 */ /* 0x000fe20000010000 */
[----:B-----5:R-:W-:-:S03]  /*47e0*/  FMNMX.FTZ R5, R103, R2, !PT ;  /* 0x0000000267057209 */ /* 0x020fc60007810000 */
[----:B------:R-:W-:Y:S01]  /*47f0*/  FADD.FTZ R42, R164, R13 ;  /* 0x0000000da42a7221 */ /* 0x000fe20000010000 */
[----:B------:R-:W-:Y:S01]  /*4800*/  F2FP.F16.F32.PACK_AB R164, R117, R164 ;  /* 0x000000a475a4723e */ /* 0x000fe200000000ff */
[C---:B------:R-:W-:Y:S01]  /*4810*/  FMUL.FTZ R2, R5.reuse, R6 ;  /* 0x0000000605027220 */ /* 0x040fe20000410000 */
[----:B------:R-:W-:Y:S01]  /*4820*/  FSETP.NEU.FTZ.AND P2, PT, R5, -INF , PT ;  /* 0xff8000000500780b */ /* 0x000fe20003f5d000 */
[----:B------:R-:W2:Y:S01]  /*4830*/  MUFU.EX2 R101, R101 ;  /* 0x0000006500657308 */ /* 0x000ea20000000800 */
[----:B------:R-:W-:Y:S02]  /*4840*/  FADD.FTZ R42, R117, R42 ;  /* 0x0000002a752a7221 */ /* 0x000fe40000010000 */
[----:B------:R-:W-:Y:S02]  /*4850*/  FSEL R2, R2, RZ, P2 ;  /* 0x000000ff02027208 */ /* 0x000fe40001000000 */
[----:B0-----:R-:W-:Y:S01]  /*4860*/  FADD.FTZ R13, R105, R42 ;  /* 0x0000002a690d7221 */ /* 0x001fe20000010000 */
[----:B------:R-:W-:-:S02]  /*4870*/  PLOP3.LUT P2, PT, PT, PT, UP1, 0x40, 0x0 ;  /* 0x000000000000781c */ /* 0x000fc40003f4e818 */
        /* <DEDUP_REMOVED lines=17> */
[----:B-1----:R-:W-:Y:S01]  /*4990*/  FADD.FTZ R42, R10, R13 ;  /* 0x0000000d0a2a7221 */ /* 0x002fe20000010000 */
[-CC-:B------:R-:W-:Y:S01]  /*49a0*/  FFMA.FTZ R49, R49, R6.reuse, -R2.reuse ;  /* 0x0000000631317223 */ /* 0x180fe20000010802 */
[-CC-:B------:R-:W-:Y:S01]  /*49b0*/  FFMA.FTZ R51, R51, R6.reuse, -R2.reuse ;  /* 0x0000000633337223 */ /* 0x180fe20000010802 */
[-C--:B------:R-:W-:Y:S01]  /*49c0*/  FFMA.FTZ R53, R53, R6.reuse, -R2 ;  /* 0x0000000635357223 */ /* 0x080fe20000010802 */
[----:B--2---:R-:W-:Y:S01]  /*49d0*/  FADD.FTZ R13, R101, R42 ;  /* 0x0000002a650d7221 */ /* 0x004fe20000010000 */
        /* <DEDUP_REMOVED lines=15> */
[-C--:B------:R-:W-:Y:S01]  /*4ad0*/  FFMA.FTZ R107, R107, R6.reuse, -R2 ;  /* 0x000000066b6b7223 */ /* 0x080fe20000010802 */
[----:B------:R-:W0:Y:S01]  /*4ae0*/  MUFU.EX2 R27, R27 ;  /* 0x0000001b001b7308 */ /* 0x000e220000000800 */
[----:B-1----:R-:W-:Y:S01]  /*4af0*/  FADD.FTZ R11, R21, R36 ;  /* 0x00000024150b7221 */ /* 0x002fe20000010000 */
[----:B------:R-:W-:Y:S01]  /*4b00*/  FFMA.FTZ R115, R115, R6, -R2 ;  /* 0x0000000673737223 */ /* 0x000fe20000010802 */
[----:B------:R-:W-:-:S02]  /*4b10*/  F2FP.F16.F32.PACK_AB R166, R10, R105 ;  /* 0x000000690aa6723e */ /* 0x000fc400000000ff */
[----:B------:R-:W-:-:S03]  /*4b20*/  F2FP.F16.F32.PACK_AB R181, R15, R0 ;  /* 0x000000000fb5723e */ /* 0x000fc600000000ff */
[----:B------:R-:W1:Y:S01]  /*4b30*/  MUFU.EX2 R20, R29 ;  /* 0x0000001d00147308 */ /* 0x000e620000000800 */
[C---:B--2---:R-:W-:Y:S01]  /*4b40*/  FADD.FTZ R38, R14.reuse, R11 ;  /* 0x0000000b0e267221 */ /* 0x044fe20000010000 */
[----:B------:R-:W-:-:S06]  /*4b50*/  F2FP.F16.F32.PACK_AB R183, R14, R21 ;  /* 0x000000150eb7723e */ /* 0x000fcc00000000ff */
        /* <DEDUP_REMOVED lines=21> */
[C---:B--2---:R-:W-:Y:S01]  /*4cb0*/  FADD.FTZ R2, R160.reuse, R13 ;  /* 0x0000000da0027221 */ /* 0x044fe20000010000 */
[----:B------:R-:W-:-:S06]  /*4cc0*/  F2FP.F16.F32.PACK_AB R160, R160, R101 ;  /* 0x00000065a0a0723e */ /* 0x000fcc00000000ff */
        /* <DEDUP_REMOVED lines=9> */
[----:B------:R-:W-:-:S06]  /*4d60*/  F2FP.F16.F32.PACK_AB R162, R162, R97 ;  /* 0x00000061a2a2723e */ /* 0x000fcc00000000ff */
        /* <DEDUP_REMOVED lines=9> */
[----:B------:R-:W-:-:S06]  /*4e00*/  F2FP.F16.F32.PACK_AB R156, R156, R93 ;  /* 0x0000005d9c9c723e */ /* 0x000fcc00000000ff */
[----:B------:R-:W1:Y:S01]  /*4e10*/  MUFU.EX2 R34, R53 ;  /* 0x0000003500227308 */ /* 0x000e620000000800 */
[----:B--2---:R-:W-:-:S07]  /*4e20*/  FADD.FTZ R11, R51, R2 ;  /* 0x00000002330b7221 */ /* 0x004fce0000010000 */
[----:B------:R-:W2:Y:S01]  /*4e30*/  MUFU.EX2 R55, R55 ;  /* 0x0000003700377308 */ /* 0x000ea20000000800 */
[----:B0-----:R-:W-:-:S04]  /*4e40*/  FADD.FTZ R13, R89, R44 ;  /* 0x0000002c590d7221 */ /* 0x001fc80000010000 */
[C---:B------:R-:W-:Y:S01]  /*4e50*/  FADD.FTZ R13, R158.reuse, R13 ;  /* 0x0000000d9e0d7221 */ /* 0x040fe20000010000 */
[----:B------:R-:W-:Y:S02]  /*4e60*/  F2FP.F16.F32.PACK_AB R158, R158, R89 ;  /* 0x000000599e9e723e */ /* 0x000fe400000000ff */
[----:B------:R-:W0:Y:S01]  /*4e70*/  MUFU.EX2 R12, R12 ;  /* 0x0000000c000c7308 */ /* 0x000e220000000800 */
[C---:B-1----:R-:W-:Y:S01]  /*4e80*/  FADD.FTZ R2, R34.reuse, R11 ;  /* 0x0000000b22027221 */ /* 0x042fe20000010000 */
[----:B------:R-:W-:-:S06]  /*4e90*/  F2FP.F16.F32.PACK_AB R165, R34, R51 ;  /* 0x0000003322a5723e */ /* 0x000fcc00000000ff */
        /* <DEDUP_REMOVED lines=13> */
[----:B-1----:R-:W-:-:S04]  /*4f70*/  FADD.FTZ R13, R3, R44 ;  /* 0x0000002c030d7221 */ /* 0x002fc80000010000 */
[C---:B------:R-:W-:Y:S01]  /*4f80*/  FADD.FTZ R2, R154.reuse, R13 ;  /* 0x0000000d9a027221 */ /* 0x040fe20000010000 */
[----:B------:R-:W-:Y:S02]  /*4f90*/  F2FP.F16.F32.PACK_AB R154, R154, R3 ;  /* 0x000000039a9a723e */ /* 0x000fe400000000ff */
        /* <DEDUP_REMOVED lines=22> */
[----:B------:R-:W-:-:S03]  /*5100*/  F2FP.F16.F32.PACK_AB R153, R0, R109 ;  /* 0x0000006d0099723e */ /* 0x000fc600000000ff */
[----:B--2---:R-:W-:-:S04]  /*5110*/  FADD.FTZ R3, R107, R14 ;  /* 0x0000000e6b037221 */ /* 0x004fc80000010000 */
[C---:B0-----:R-:W-:Y:S01]  /*5120*/  FADD.FTZ R0, R12.reuse, R3 ;  /* 0x000000030c007221 */ /* 0x041fe20000010000 */
[----:B------:R-:W-:Y:S01]  /*5130*/  F2FP.F16.F32.PACK_AB R155, R12, R107 ;  /* 0x0000006b0c9b723e */ /* 0x000fe200000000ff */
[----:B------:R-:W-:Y:S01]  /*5140*/  VIADD R3, R88, 0xfffffffe ;  /* 0xfffffffe58037836 */ /* 0x000fe20000000000 */
[----:B------:R-:W-:Y:S06]  /*5150*/  @P2 BRA `(.L_x_1122) ;  /* 0x0000000000442947 */ /* 0x000fec0003800000 */
        /* <DEDUP_REMOVED lines=10> */
.L_x_1123:
[----:B------:R-:W-:-:S11]  /*5200*/  UISETP.NE.AND UP2, UPT, UR7, 0x1, UPT ;  /* 0x000000010700788c */ /* 0x000fd6000bf45270 */
[----:B------:R-:W-:Y:S02]  /*5210*/  @UP2 ULDC.64 UR18, c[0x0][0x9e8] ;  /* 0x00027a0000122ab9 */ /* 0x000fe40000000a00 */
[----:B------:R-:W-:-:S04]  /*5220*/  UIMAD.WIDE.U32 UR10, UR14, UR18, URZ ;  /* 0x000000120e0a72a5 */ /* 0x000fc8000f8e003f */
[----:B------:R-:W-:-:S12]  /*5230*/  @UP2 USHF.R.U32.HI UR14, URZ, UR19, UR11 ;  /* 0x000000133f0e2299 */ /* 0x000fd8000801160b */
.L_x_1124:
[----:B------:R-:W-:-:S04]  /*5240*/  UIMAD UR7, UR14, UR7, UR7 ;  /* 0x000000070e0772a4 */ /* 0x000fc8000f8e0207 */
[----:B------:R-:W-:-:S04]  /*5250*/  UISETP.LT.AND UP2, UPT, UR6, UR7, UPT ;  /* 0x000000070600728c */ /* 0x000fc8000bf41270 */
[----:B------:R-:W-:-:S12]  /*5260*/  USEL UR6, UR6, UR7, UP2 ;  /* 0x0000000706067287 */ /* 0x000fd80009000000 */
.L_x_1122:
[----:B------:R-:W-:Y:S01]  /*5270*/  USHF.R.S32.HI UR7, URZ, 0x1f, UR6 ;  /* 0x0000001f3f077899 */ /* 0x000fe20008011406 */
[----:B------:R-:W-:Y:S02]  /*5280*/  CS2R R150, SRZ ;  /* 0x0000000000967805 */ /* 0x000fe4000001ff00 */
[----:B------:R-:W-:Y:S02]  /*5290*/  CS2R R148, SRZ ;  /* 0x0000000000947805 */ /* 0x000fe4000001ff00 */
[----:B------:R-:W-:Y:S01]  /*52a0*/  CS2R R146, SRZ ;  /* 0x0000000000927805 */ /* 0x000fe2000001ff00 */
[----:B------:R-:W-:Y:S01]  /*52b0*/  ULEA.HI UR7, UR7, UR6, URZ, 0x7 ;  /* 0x0000000607077291 */ /* 0x000fe2000f8f383f */
[----:B------:R-:W-:Y:S02]  /*52c0*/  CS2R R144, SRZ ;  /* 0x0000000000907805 */ /* 0x000fe4000001ff00 */
[----:B------:R-:W-:Y:S02]  /*52d0*/  CS2R R142, SRZ ;  /* 0x00000000008e7805 */ /* 0x000fe4000001ff00 */
[----:B------:R-:W-:Y:S01]  /*52e0*/  CS2R R140, SRZ ;  /* 0x00000000008c7805 */ /* 0x000fe2000001ff00 */
[----:B------:R-:W-:Y:S01]  /*52f0*/  USHF.R.S32.HI UR7, URZ, 0x7, UR7 ;  /* 0x000000073f077899 */ /* 0x000fe20008011407 */
[----:B------:R-:W-:-:S02]  /*5300*/  CS2R R138, SRZ ;  /* 0x00000000008a7805 */ /* 0x000fc4000001ff00 */
[----:B------:R-:W-:Y:S02]  /*5310*/  CS2R R136, SRZ ;  /* 0x0000000000887805 */ /* 0x000fe4000001ff00 */
[----:B------:R-:W-:Y:S01]  /*5320*/  CS2R R134, SRZ ;  /* 0x0000000000867805 */ /* 0x000fe2000001ff00 */
[----:B------:R-:W-:Y:S01]  /*5330*/  UISETP.LT.AND UP2, UPT, UR39, UR7, UPT ;  /* 0x000000072700728c */ /* 0x000fe2000bf41270 */
[----:B------:R-:W-:Y:S02]  /*5340*/  CS2R R132, SRZ ;  /* 0x0000000000847805 */ /* 0x000fe4000001ff00 */
[----:B------:R-:W-:Y:S02]  /*5350*/  CS2R R130, SRZ ;  /* 0x0000000000827805 */ /* 0x000fe4000001ff00 */
[----:B------:R-:W-:Y:S01]  /*5360*/  CS2R R128, SRZ ;  /* 0x0000000000807805 */ /* 0x000fe2000001ff00 */
[----:B------:R-:W-:Y:S01]  /*5370*/  USEL UR57, UR39, UR7, !UP2 ;  /* 0x0000000727397287 */ /* 0x000fe2000d000000 */
[----:B------:R-:W-:-:S02]  /*5380*/  CS2R R126, SRZ ;  /* 0x00000000007e7805 */ /* 0x000fc4000001ff00 */
[----:B------:R-:W-:Y:S02]  /*5390*/  CS2R R124, SRZ ;  /* 0x00000000007c7805 */ /* 0x000fe4000001ff00 */
[----:B------:R-:W-:Y:S02]  /*53a0*/  CS2R R122, SRZ ;  /* 0x00000000007a7805 */ /* 0x000fe4000001ff00 */
[----:B------:R-:W-:Y:S02]  /*53b0*/  CS2R R120, SRZ ;  /* 0x0000000000787805 */ /* 0x000fe4000001ff00 */
[----:B------:R-:W-:Y:S02]  /*53c0*/  CS2R R118, SRZ ;  /* 0x0000000000767805 */ /* 0x000fe4000001ff00 */
[----:B------:R-:W-:Y:S02]  /*53d0*/  ISETP.GE.AND P2, PT, R3, UR57, PT ;  /* 0x0000003903007c0c */ /* 0x000fe4000bf46270 */
        /* <DEDUP_REMOVED lines=15> */
[----:B------:R-:W-:Y:S06]  /*54d0*/  @!P2 BRA `(.L_x_1125) ;  /* 0x000000380040a947 */ /* 0x000fec0003800000 */
[----:B------:R-:W-:Y:S01]  /*54e0*/  IMAD.MOV.U32 R151, RZ, RZ, RZ ;  /* 0x000000ffff977224 */ /* 0x000fe200078e00ff */
[----:B------:R-:W-:Y:S01]  /*54f0*/  ULDC UR52, c[0x0][0x9e4] ;  /* 0x0002790000347ab9 */ /* 0x000fe20000000800 */
[----:B------:R-:W-:Y:S01]  /*5500*/  ULDC UR54, c[0x0][0x9d8] ;  /* 0x0002760000367ab9 */ /* 0x000fe20000000800 */
[----:B------:R-:W-:-:S05]  /*5510*/  ULDC UR53, c[0x0][0x9e0] ;  /* 0x0002780000357ab9 */ /* 0x000fca0000000800 */
.L_x_1142:
[----:B------:R-:W-:Y:S01]  /*5520*/  UIADD3 UR56, UR44, 0x1, URZ ;  /* 0x000000012c387890 */ /* 0x000fe2000fffe03f */
[----:B------:R-:W-:-:S03]  /*5530*/  ISETP.NE.AND P3, PT, RZ, UR40, PT ;  /* 0x00000028ff007c0c */ /* 0x000fc6000bf65270 */
[----:B------:R-:W-:-:S04]  /*5540*/  UISETP.NE.AND UP2, UPT, UR56, 0x2, UPT ;  /* 0x000000023800788c */ /* 0x000fc8000bf45270 */
[----:B------:R-:W-:Y:S02]  /*5550*/  USEL UR55, URZ, 0x1, UP2 ;  /* 0x000000013f377887 */ /* 0x000fe40009000000 */
[----:B------:R-:W-:Y:S02]  /*5560*/  USEL UR56, UR56, URZ, UP2 ;  /* 0x0000003f38387287 */ /* 0x000fe40009000000 */
[----:B------:R-:W-:Y:S02]  /*5570*/  ULOP3.LUT UR55, UR45, UR55, URZ, 0x3c, !UPT ;  /* 0x000000372d377292 */ /* 0x000fe4000f8e3c3f */
[----:B------:R-:W-:Y:S10]  /*5580*/  @P3 BRA `(.L_x_1126) ;  /* 0x00000000002c3947 */ /* 0x000ff40003800000 */
[----:B------:R-:W-:Y:S05]  /*5590*/  @!P0 BRA `(.L_x_1127) ;  /* 0x0000000000048947 */ /* 0x000fea0003800000 */
[----:B------:R-:W-:Y:S01]  /*55a0*/  BPT.TRAP 0x1 ;  /* 0x000000040000795c */ /* 0x000fe20000300000 */
.L_x_1127:
[----:B------:R-:W-:Y:S01]  /*55b0*/  ULEA UR6, UR56, UR41, 0x3 ;  /* 0x0000002938067291 */ /* 0x000fe2000f8e183f */
[----:B------:R-:W-:-:S05]  /*55c0*/  IMAD.U32 R6, RZ, RZ, UR55 ;  /* 0x00000037ff067e24 */ /* 0x000fca000f8e00ff */
[----:B------:R-:W-:-:S04]  /*55d0*/  SHF.L.U32 R6, R6, 0x1f, RZ ;  /* 0x0000001f06067819 */ /* 0x000fc800000006ff */
[----:B------:R0:W1:Y:S01]  /*55e0*/  SYNCS.PHASECHK.TRANS64.TRYWAIT P2, [UR6+0x28830], R6 ;  /* 0x02883006ff0075a7 */ /* 0x0000620008040146 */
[----:B------:R-:W-:Y:S05]  /*55f0*/  @!P0 BRA `(.L_x_1128) ;  /* 0x0000000000048947 */ /* 0x000fea0003800000 */
[----:B------:R-:W-:Y:S01]  /*5600*/  BPT.TRAP 0x1 ;  /* 0x000000040000795c */ /* 0x000fe20000300000 */
.L_x_1128:
[----:B-1----:R-:W-:Y:S05]  /*5610*/  @P2 BRA `(.L_x_1126) ;  /* 0x0000000000082947 */ /* 0x002fea0003800000 */
[----:B------:R-:W1:Y:S02]  /*5620*/  SYNCS.PHASECHK.TRANS64.TRYWAIT P2, [UR6+0x28830], R6 ;  /* 0x02883006ff0075a7 */ /* 0x000e640008040146 */
[----:B-1----:R-:W-:Y:S05]  /*5630*/  @!P2 BRA `(.L_x_1129) ;  /* 0x0000010800dca947 */ /* 0x002fea0003800000 */
.L_x_1126:
[----:B01----:R-:W-:Y:S01]  /*5640*/  VIADD R6, R23, 0x8 ;  /* 0x0000000817067836 */ /* 0x003fe20000000000 */
[----:B------:R-:W-:Y:S01]  /*5650*/  ULEA UR34, UR56, UR48, 0xb ;  /* 0x0000003038227291 */ /* 0x000fe2000f8e583f */
[----:B------:R-:W-:Y:S01]  /*5660*/  UMOV UR35, 0x40000040 ;  /* 0x4000004000237882 */ /* 0x000fe20000000000 */
[----:B------:R-:W-:Y:S02]  /*5670*/  UMOV UR7, 0x40000040 ;  /* 0x4000004000077882 */ /* 0x000fe40000000000 */
[----:B------:R0:W-:Y:S01]  /*5680*/  BAR.SYNC.DEFER_BLOCKING R6, 0x100 ;  /* 0x000400060000751d */ /* 0x0001e20000010000 */
[----:B------:R-:W-:Y:S02]  /*5690*/  UIADD3 UR6, UR34, 0x2, URZ ;  /* 0x0000000222067890 */ /* 0x000fe4000fffe03f */
[----:B------:R-:W-:Y:S02]  /*56a0*/  UIADD3 UR10, UR34, 0x4, URZ ;  /* 0x00000004220a7890 */ /* 0x000fe4000fffe03f */
[----:B------:R-:W-:Y:S01]  /*56b0*/  UIADD3 UR14, UR34, 0x6, URZ ;  /* 0x00000006220e7890 */ /* 0x000fe2000fffe03f */
        /* <DEDUP_REMOVED lines=8> */
[----:B------:R-:W-:Y:S01]  /*5740*/  UIADD3 UR30, UR34, 0x406, URZ ;  /* 0x00000406221e7890 */ /* 0x000fe2000fffe03f */
[----:B------:R-:W-:Y:S01]  /*5750*/  UMOV UR31, 0x40000040 ;  /* 0x40000040001f7882 */ /* 0x000fe20000000000 */
[----:B------:R-:W-:-:S06]  /*5760*/  WARPGROUP.ARRIVE ;  /* 0x00000000000079c5 */ /* 0x000fcc0000000000 */
[----:B------:R-:W-:Y:S03]  /*5770*/  HGMMA.64x128x16.F32 R24, gdesc[UR32], RZ, !UPT, gsb0 ;  /* 0x01e00000201879f0 */ /* 0x000fe6000c0008ff */
        /* <DEDUP_REMOVED lines=22> */
[----:B0-----:R-:W-:Y:S05]  /*58e0*/  @P3 BRA `(.L_x_1130) ;  /* 0x00000000002c3947 */ /* 0x001fea0003800000 */
[----:B------:R-:W-:Y:S05]  /*58f0*/  @!P0 BRA `(.L_x_1131) ;  /* 0x0000000000048947 */ /* 0x000fea0003800000 */
[----:B------:R-:W-:Y:S01]  /*5900*/  BPT.TRAP 0x1 ;  /* 0x000000040000795c */ /* 0x000fe20000300000 */
.L_x_1131:
[----:B------:R-:W-:Y:S01]  /*5910*/  ULEA UR6, UR44, UR41, 0x3 ;  /* 0x000000292c067291 */ /* 0x000fe2000f8e183f */
[----:B------:R-:W-:-:S05]  /*5920*/  IMAD.U32 R6, RZ, RZ, UR45 ;  /* 0x0000002dff067e24 */ /* 0x000fca000f8e00ff */
[----:B------:R-:W-:-:S04]  /*5930*/  SHF.L.U32 R6, R6, 0x1f, RZ ;  /* 0x0000001f06067819 */ /* 0x000fc800000006ff */
[----:B------:R0:W1:Y:S01]  /*5940*/  SYNCS.PHASECHK.TRANS64.TRYWAIT P2, [UR6+0x28850], R6 ;  /* 0x02885006ff0075a7 */ /* 0x0000620008040146 */
[----:B------:R-:W-:Y:S05]  /*5950*/  @!P0 BRA `(.L_x_1132) ;  /* 0x0000000000048947 */ /* 0x000fea0003800000 */
[----:B------:R-:W-:Y:S01]  /*5960*/  BPT.TRAP 0x1 ;  /* 0x000000040000795c */ /* 0x000fe20000300000 */
.L_x_1132:
[----:B-1----:R-:W-:Y:S05]  /*5970*/  @P2 BRA `(.L_x_1130) ;  /* 0x0000000000082947 */ /* 0x002fea0003800000 */
[----:B------:R-:W1:Y:S02]  /*5980*/  SYNCS.PHASECHK.TRANS64.TRYWAIT P2, [UR6+0x28850], R6 ;  /* 0x02885006ff0075a7 */ /* 0x000e640008040146 */
[----:B-1----:R-:W-:Y:S05]  /*5990*/  @!P2 BRA `(.L_x_1133) ;  /* 0x00000108001ca947 */ /* 0x002fea0003800000 */
.L_x_1130:
[----:B------:R-:W-:Y:S01]  /*59a0*/  UIADD3 UR6, UR41, 0x400, URZ ;  /* 0x0000040029067890 */ /* 0x000fe2000fffe03f */
[----:B------:R-:W-:Y:S01]  /*59b0*/  WARPGROUP.ARRIVE ;  /* 0x00000000000079c5 */ /* 0x000fe20000000000 */
[----:B------:R-:W-:Y:S01]  /*59c0*/  UMOV UR7, 0x40000040 ;  /* 0x4000004000077882 */ /* 0x000fe20000000000 */
[----:B------:R-:W-:Y:S01]  /*59d0*/  PLOP3.LUT P2, PT, PT, PT, UP0, 0x80, 0x0 ;  /* 0x000000000000781c */ /* 0x000fe20003f4f008 */
[----:B------:R-:W-:Y:S01]  /*59e0*/  USHF.R.U32.HI UR6, URZ, 0x4, UR6 ;  /* 0x000000043f067899 */ /* 0x000fe20008011606 */
[----:B------:R-:W-:Y:S01]  /*59f0*/  PLOP3.LUT P3, PT, PT, PT, UP0, 0x80, 0x0 ;  /* 0x000000000000781c */ /* 0x000fe20003f6f008 */
[----:B------:R-:W2:Y:S01]  /*5a00*/  LDC R8, c[0x0][0x288] ;  /* 0x0000a200ff087b82 */ /* 0x000ea20000000800 */
[----:B------:R-:W-:Y:S01]  /*5a10*/  FMUL.FTZ R14, R35, UR54 ;  /* 0x00000036230e7c20 */ /* 0x000fe20008410000 */
[----:B------:R-:W-:Y:S01]  /*5a20*/  ULOP3.LUT UR6, UR6, 0x3fff, URZ, 0xc0, !UPT ;  /* 0x00003fff06067892 */ /* 0x000fe2000f8ec03f */
[----:B------:R-:W-:Y:S01]  /*5a30*/  FMUL.FTZ R35, R59, UR54 ;  /* 0x000000363b237c20 */ /* 0x000fe20008410000 */
[----:B------:R-:W-:Y:S01]  /*5a40*/  FMUL.FTZ R10, R27, UR54 ;  /* 0x000000361b0a7c20 */ /* 0x000fe20008410000 */
[----:B------:R-:W-:Y:S01]  /*5a50*/  FMUL.FTZ R59, R65, UR54 ;  /* 0x00000036413b7c20 */ /* 0x000fe20008410000 */
[----:B------:R-:W-:Y:S01]  /*5a60*/  ULOP3.LUT UR6, UR6, 0x4000000, URZ, 0xfc, !UPT ;  /* 0x0400000006067892 */ /* 0x000fe2000f8efc3f */
[----:B------:R-:W-:Y:S01]  /*5a70*/  FMUL.FTZ R27, R51, UR54 ;  /* 0x00000036331b7c20 */ /* 0x000fe20008410000 */
[----:B------:R-:W-:Y:S01]  /*5a80*/  FMUL.FTZ R12, R31, UR54 ;  /* 0x000000361f0c7c20 */ /* 0x000fe20008410000 */
[----:B------:R-:W-:Y:S01]  /*5a90*/  FMUL.FTZ R51, R53, UR54 ;  /* 0x0000003635337c20 */ /* 0x000fe20008410000 */
[----:B------:R-:W-:Y:S01]  /*5aa0*/  ULEA UR10, UR44, UR6, 0xb ;  /* 0x000000062c0a7291 */ /* 0x000fe2000f8e583f */
[----:B------:R-:W-:Y:S01]  /*5ab0*/  FMUL.FTZ R31, R32, UR54 ;  /* 0x00000036201f7c20 */ /* 0x000fe20008410000 */
[----:B------:R-:W-:Y:S01]  /*5ac0*/  FMUL.FTZ R53, R57, UR54 ;  /* 0x0000003639357c20 */ /* 0x000fe20008410000 */
[----:B------:R-:W-:Y:S01]  /*5ad0*/  FMUL.FTZ R9, R26, UR54 ;  /* 0x000000361a097c20 */ /* 0x000fe20008410000 */
[----:B------:R-:W-:Y:S01]  /*5ae0*/  FMUL.FTZ R11, R30, UR54 ;  /* 0x000000361e0b7c20 */ /* 0x000fe20008410000 */
[----:B------:R-:W-:Y:S01]  /*5af0*/  FMUL.FTZ R32, R33, UR54 ;  /* 0x0000003621207c20 */ /* 0x000fe20008410000 */
[----:B01----:R-:W-:Y:S01]  /*5b00*/  FMUL.FTZ R6, R24, UR54 ;  /* 0x0000003618067c20 */ /* 0x003fe20008410000 */
[----:B------:R-:W-:Y:S01]  /*5b10*/  UMOV UR6, UR10 ;  /* 0x0000000a00067c82 */ /* 0x000fe20008000000 */
[----:B------:R-:W-:Y:S01]  /*5b20*/  FMUL.FTZ R13, R34, UR54 ;  /* 0x00000036220d7c20 */ /* 0x000fe20008410000 */
[----:B------:R-:W-:Y:S01]  /*5b30*/  HGMMA.64x128x16.F32 R88, R180, gdesc[UR4].tnspB, R88, gsb0 ;  /* 0x41e00004b4587df0 */ /* 0x000fe20008000858 */
[----:B------:R-:W-:Y:S01]  /*5b40*/  UIADD3 UR6, UR10, 0x80, URZ ;  /* 0x000000800a067890 */ /* 0x000fe2000fffe03f */
[----:B------:R-:W-:Y:S01]  /*5b50*/  FMUL.FTZ R33, R36, UR54 ;  /* 0x0000003624217c20 */ /* 0x000fe20008410000 */
[----:B------:R-:W-:Y:S01]  /*5b60*/  UMOV UR7, 0x40000040 ;  /* 0x4000004000077882 */ /* 0x000fe20000000000 */
[----:B------:R-:W-:Y:S01]  /*5b70*/  FMUL.FTZ R20, R38, UR54 ;  /* 0x0000003626147c20 */ /* 0x000fe20008410000 */
        /* <DEDUP_REMOVED lines=25> */
[----:B------:R-:W0:Y:S08]  /*5d10*/  MUFU.TANH R6, R6 ;  /* 0x0000000600067308 */ /* 0x000e300000002400 */
[----:B------:R-:W1:Y:S08]  /*5d20*/  MUFU.TANH R9, R9 ;  /* 0x0000000900097308 */ /* 0x000e700000002400 */
        /* <DEDUP_REMOVED lines=11> */
[----:B------:R-:W0:Y:S01]  /*5de0*/  MUFU.TANH R21, R21 ;  /* 0x0000001500157308 */ /* 0x000e220000002400 */
[----:B------:R-:W-:-:S02]  /*5df0*/  WARPGROUP.DEPBAR.LE gsb0, 0x0 ;  /* 0x00008000000079c5 */ /* 0x000fc40000010000 */
[----:B------:R-:W-:-:S05]  /*5e00*/  WARPGROUP.ARRIVE ;  /* 0x00000000000079c5 */ /* 0x000fca0000000000 */
[----:B------:R-:W0:Y:S01]  /*5e10*/  MUFU.TANH R27, R27 ;  /* 0x0000001b001b7308 */ /* 0x000e220000002400 */
[----:B------:R-:W-:Y:S01]  /*5e20*/  HGMMA.64x128x16.F32 R88, R176, gdesc[UR4].tnspB, R88, gsb0 ;  /* 0x41e00004b0587df0 */ /* 0x000fe20008000858 */
[----:B------:R-:W-:Y:S01]  /*5e30*/  UIADD3 UR6, UR10, 0x100, URZ ;  /* 0x000001000a067890 */ /* 0x000fe2000fffe03f */
[----:B------:R-:W-:-:S05]  /*5e40*/  UMOV UR7, 0x40000040 ;  /* 0x4000004000077882 */ /* 0x000fca0000000000 */
        /* <DEDUP_REMOVED lines=24> */
[----:B------:R0:W0:Y:S08]  /*5fd0*/  MUFU.TANH R68, R77 ;  /* 0x0000004d00447308 */ /* 0x0000300000002400 */
[----:B------:R-:W0:Y:S08]  /*5fe0*/  MUFU.TANH R80, R80 ;  /* 0x0000005000507308 */ /* 0x000e300000002400 */
[----:B------:R-:W0:Y:S08]  /*5ff0*/  MUFU.TANH R47, R47 ;  /* 0x0000002f002f7308 */ /* 0x000e300000002400 */
[----:B------:R-:W0:Y:S08]  /*6000*/  MUFU.TANH R84, R84 ;  /* 0x0000005400547308 */ /* 0x000e300000002400 */
[----:B------:R0:W0:Y:S01]  /*6010*/  MUFU.TANH R72, R85 ;  /* 0x0000005500487308 */ /* 0x0000220000002400 */
[----:B------:R-:W-:-:S02]  /*6020*/  WARPGROUP.DEPBAR.LE gsb0, 0x0 ;  /* 0x00008000000079c5 */ /* 0x000fc40000010000 */
[----:B------:R-:W-:-:S06]  /*6030*/  WARPGROUP.ARRIVE ;  /* 0x00000000000079c5 */ /* 0x000fcc0000000000 */
[----:B------:R-:W-:Y:S01]  /*6040*/  HGMMA.64x128x16.F32 R88, R168, gdesc[UR4].tnspB, R88, gsb0 ;  /* 0x41e00004a8587df0 */ /* 0x000fe20008000858 */
[----:B------:R-:W-:Y:S01]  /*6050*/  UIADD3 UR6, UR10, 0x200, URZ ;  /* 0x000002000a067890 */ /* 0x000fe2000fffe03f */
[----:B------:R-:W-:Y:S01]  /*6060*/  UMOV UR7, 0x40000040 ;  /* 0x4000004000077882 */ /* 0x000fe20000000000 */
[----:B------:R-:W-:Y:S02]  /*6070*/  WARPGROUP.DEPBAR.LE gsb0, 0x0 ;  /* 0x00008000000079c5 */ /* 0x000fe40000010000 */
[----:B------:R-:W-:Y:S01]  /*6080*/  WARPGROUP.ARRIVE ;  /* 0x00000000000079c5 */ /* 0x000fe20000000000 */
[----:B------:R-:W-:Y:S01]  /*6090*/  FMUL.FTZ R168, R48, UR54 ;  /* 0x0000003630a87c20 */ /* 0x000fe20008410000 */
[----:B------:R-:W-:Y:S02]  /*60a0*/  IMAD.U32 R48, RZ, RZ, UR56 ;  /* 0x00000038ff307e24 */ /* 0x000fe4000f8e00ff */
[----:B------:R-:W-:-:S03]  /*60b0*/  FMUL.FTZ R169, R49, UR54 ;  /* 0x0000003631a97c20 */ /* 0x000fc60008410000 */
[----:B------:R-:W-:Y:S01]  /*60c0*/  HGMMA.64x128x16.F32 R88, R164, gdesc[UR4].tnspB, R88, gsb0 ;  /* 0x41e00004a4587df0 */ /* 0x000fe20008000858 */
[----:B------:R-:W-:Y:S01]  /*60d0*/  UIADD3 UR6, UR10, 0x280, URZ ;  /* 0x000002800a067890 */ /* 0x000fe2000fffe03f */
[----:B------:R-:W-:Y:S01]  /*60e0*/  @!P1 LEA R48, R48, UR41, 0x3 ;  /* 0x0000002930309c11 */ /* 0x000fe2000f8e18ff */
[----:B------:R-:W-:Y:S01]  /*60f0*/  UMOV UR7, 0x40000040 ;  /* 0x4000004000077882 */ /* 0x000fe20000000000 */
[----:B------:R-:W0:Y:S03]  /*6100*/  MUFU.TANH R168, R168 ;  /* 0x000000a800a87308 */ /* 0x000e260000002400 */
[----:B------:R-:W-:-:S05]  /*6110*/  @!P1 VIADD R48, R48, 0x28840 ;  /* 0x0002884030309836 */ /* 0x000fca0000000000 */
[----:B------:R-:W-:Y:S01]  /*6120*/  @!P1 PRMT R49, RZ, 0x654, R48 ;  /* 0x00000654ff319816 */ /* 0x000fe20000000030 */
[----:B------:R-:W0:Y:S08]  /*6130*/  MUFU.TANH R169, R169 ;  /* 0x000000a900a97308 */ /* 0x000e300000002400 */
[----:B------:R0:W0:Y:S01]  /*6140*/  MUFU.TANH R48, R86 ;  /* 0x0000005600307308 */ /* 0x0000220000002400 */
[----:B------:R-:W-:-:S02]  /*6150*/  WARPGROUP.DEPBAR.LE gsb0, 0x0 ;  /* 0x00008000000079c5 */ /* 0x000fc40000010000 */
[----:B------:R-:W-:Y:S01]  /*6160*/  WARPGROUP.ARRIVE ;  /* 0x00000000000079c5 */ /* 0x000fe20000000000 */
[----:B------:R-:W-:Y:S01]  /*6170*/  FMUL.FTZ R164, R25, UR54 ;  /* 0x0000003619a47c20 */ /* 0x000fe20008410000 */
[----:B------:R-:W-:Y:S01]  /*6180*/  FMUL.FTZ R165, R28, UR54 ;  /* 0x000000361ca57c20 */ /* 0x000fe20008410000 */
[----:B------:R-:W-:Y:S01]  /*6190*/  FMUL.FTZ R25, R42, UR54 ;  /* 0x000000362a197c20 */ /* 0x000fe20008410000 */
[----:B------:R-:W-:Y:S01]  /*61a0*/  FMUL.FTZ R28, R50, UR54 ;  /* 0x00000036321c7c20 */ /* 0x000fe20008410000 */
[----:B------:R-:W-:Y:S01]  /*61b0*/  FMUL.FTZ R50, R52, UR54 ;  /* 0x0000003634327c20 */ /* 0x000fe20008410000 */
[----:B------:R-:W-:Y:S01]  /*61c0*/  HGMMA.64x128x16.F32 R88, R160, gdesc[UR4].tnspB, R88, gsb0 ;  /* 0x41e00004a0587df0 */ /* 0x000fe20008000858 */
[----:B------:R-:W-:Y:S01]  /*61d0*/  UIADD3 UR6, UR10, 0x300, URZ ;  /* 0x000003000a067890 */ /* 0x000fe2000fffe03f */
[----:B------:R-:W-:Y:S01]  /*61e0*/  FMUL.FTZ R42, R74, UR54 ;  /* 0x000000364a2a7c20 */ /* 0x000fe20008410000 */
[----:B------:R-:W-:Y:S01]  /*61f0*/  UMOV UR7, 0x40000040 ;  /* 0x4000004000077882 */ /* 0x000fe20000000000 */
[----:B------:R-:W-:Y:S01]  /*6200*/  FMUL.FTZ R52, R56, UR54 ;  /* 0x0000003638347c20 */ /* 0x000fe20008410000 */
[----:B------:R-:W-:Y:S01]  /*6210*/  IMAD.SHL.U32 R74, R3, 0x80, RZ ;  /* 0x00000080034a7824 */ /* 0x000fe200078e00ff */
[----:B------:R-:W-:Y:S01]  /*6220*/  IADD3 R56, -R23, 0xb, RZ ;  /* 0x0000000b17387810 */ /* 0x000fe20007ffe1ff */
[----:B------:R-:W-:Y:S01]  /*6230*/  FMUL.FTZ R166, R29, UR54 ;  /* 0x000000361da67c20 */ /* 0x000fe20008410000 */
[----:B------:R-:W-:Y:S01]  /*6240*/  FMUL.FTZ R167, R37, UR54 ;  /* 0x0000003625a77c20 */ /* 0x000fe20008410000 */
[----:B------:R-:W-:Y:S01]  /*6250*/  FMUL.FTZ R29, R46, UR54 ;  /* 0x000000362e1d7c20 */ /* 0x000fe20008410000 */
[----:B------:R-:W-:Y:S01]  /*6260*/  IADD3 R57, -R74, 0x1, RZ ;  /* 0x000000014a397810 */ /* 0x000fe20007ffe1ff */
[----:B------:R-:W-:Y:S01]  /*6270*/  FMUL.FTZ R37, R71, UR54 ;  /* 0x0000003647257c20 */ /* 0x000fe20008410000 */
[----:B------:R-:W-:Y:S01]  /*6280*/  FMUL.FTZ R46, R82, UR54 ;  /* 0x00000036522e7c20 */ /* 0x000fe20008410000 */
[----:B------:R-:W0:Y:S02]  /*6290*/  MUFU.TANH R164, R164 ;  /* 0x000000a400a47308 */ /* 0x000e240000002400 */
[----:B------:R-:W-:-:S06]  /*62a0*/  IMAD R64, R16, -0x2, R57 ;  /* 0xfffffffe10407824 */ /* 0x000fcc00078e0239 */
        /* <DEDUP_REMOVED lines=12> */
[----:B------:R-:W-:Y:S01]  /*6370*/  WARPGROUP.ARRIVE ;  /* 0x00000000000079c5 */ /* 0x000fe20000000000 */
[----:B------:R-:W-:Y:S01]  /*6380*/  FMUL.FTZ R160, R40, UR54 ;  /* 0x0000003628a07c20 */ /* 0x000fe20008410000 */
[----:B------:R-:W-:Y:S01]  /*6390*/  FMUL.FTZ R40, R62, UR54 ;  /* 0x000000363e287c20 */ /* 0x000fe20008410000 */
[----:B------:R-:W-:Y:S02]  /*63a0*/  VIADD R62, R17, UR36 ;  /* 0x00000024113e7c36 */ /* 0x000fe40008000000 */
[----:B------:R-:W-:Y:S01]  /*63b0*/  FMUL.FTZ R161, R41, UR54 ;  /* 0x0000003629a17c20 */ /* 0x000fe20008410000 */
        /* <DEDUP_REMOVED lines=16> */
[----:B------:R0:W0:Y:S01]  /*64c0*/  MUFU.TANH R70, R81 ;  /* 0x0000005100467308 */ /* 0x0000220000002400 */
[----:B------:R-:W-:-:S02]  /*64d0*/  WARPGROUP.DEPBAR.LE gsb0, 0x0 ;  /* 0x00008000000079c5 */ /* 0x000fc40000010000 */
[----:B------:R-:W-:-:S06]  /*64e0*/  WARPGROUP.ARRIVE ;  /* 0x00000000000079c5 */ /* 0x000fcc0000000000 */
[----:B------:R-:W-:Y:S01]  /*64f0*/  HGMMA.64x128x16.F32 R88, R152, gdesc[UR4].tnspB, R88, gsb0 ;  /* 0x41e0000498587df0 */ /* 0x000fe20008000858 */
[----:B------:R-:W-:Y:S02]  /*6500*/  @UP0 ULDC UR6, c[0x0][0x44c] ;  /* 0x0001130000060ab9 */ /* 0x000fe40000000800 */
[----:B------:R-:W-:Y:S01]  /*6510*/  @P2 IMAD.HI.U32 R7, R62, UR6, RZ ;  /* 0x000000063e072c27 */ /* 0x000fe2000f8e00ff */
[----:B------:R-:W-:Y:S01]  /*6520*/  @UP0 ULDC UR6, c[0x0][0x450] ;  /* 0x0001140000060ab9 */ /* 0x000fe20000000800 */
[----:B------:R-:W-:-:S03]  /*6530*/  PLOP3.LUT P2, PT, PT, PT, UP1, 0x40, 0x0 ;  /* 0x000000000000781c */ /* 0x000fc60003f4e818 */
[----:B------:R-:W-:Y:S02]  /*6540*/  @P3 SHF.R.U32.HI R62, RZ, UR6, R7 ;  /* 0x00000006ff3e3c19 */ /* 0x000fe40008011607 */
[----:B------:R-:W5:Y:S03]  /*6550*/  LDC R7, c[0x0][0x2f0] ;  /* 0x0000bc00ff077b82 */ /* 0x000f660000000800 */
[----:B------:R-:W1:Y:S01]  /*6560*/  SHFL.IDX PT, R65, R62, RZ, 0x1c1f ;  /* 0x001c1fff3e417589 */ /* 0x000e6200000e0000 */
[----:B-----5:R-:W-:-:S04]  /*6570*/  IMAD R57, R7, UR42, R64 ;  /* 0x0000002a07397c24 */ /* 0x020fc8000f8e0240 */
[----:B--2---:R-:W-:-:S04]  /*6580*/  IMAD.IADD R57, R57, 0x1, -R8 ;  /* 0x0000000139397824 */ /* 0x004fc800078e0a08 */
[C---:B------:R-:W-:Y:S02]  /*6590*/  VIADD R78, R57.reuse, UR53 ;  /* 0x00000035394e7c36 */ /* 0x040fe40008000000 */
[----:B------:R-:W-:Y:S02]  /*65a0*/  VIADD R82, R57, UR49 ;  /* 0x0000003139527c36 */ /* 0x000fe40008000000 */
[--C-:B-1----:R-:W-:Y:S02]  /*65b0*/  IMAD.IADD R64, R78, 0x1, R65.reuse ;  /* 0x000000014e407824 */ /* 0x102fe400078e0241 */
[----:B------:R-:W-:Y:S01]  /*65c0*/  IMAD.IADD R66, R82, 0x1, R65 ;  /* 0x0000000152427824 */ /* 0x000fe200078e0241 */
[----:B------:R-:W-:Y:S02]  /*65d0*/  WARPGROUP.DEPBAR.LE gsb0, 0x0 ;  /* 0x00008000000079c5 */ /* 0x000fe40000010000 */
[----:B------:R1:W-:Y:S06]  /*65e0*/  BAR.ARV R56, 0x100 ;  /* 0x000400380000751d */ /* 0x0003ec0000002000 */
[----:B------:R2:W-:Y:S02]  /*65f0*/  @!P1 SYNCS.ARRIVE.TRANS64.RED.A1T0 RZ, [R49+URZ], RZ ;  /* 0x000000ff31ff99a7 */ /* 0x0005e4000810043f */
[----:B--2---:R-:W-:-:S06]  /*6600*/  FMUL.FTZ R49, R87, UR54 ;  /* 0x0000003657317c20 */ /* 0x004fcc0008410000 */
[----:B------:R-:W2:Y:S01]  /*6610*/  MUFU.TANH R49, R49 ;  /* 0x0000003100317308 */ /* 0x000ea20000002400 */
[----:B01-34-:R-:W-:Y:S05]  /*6620*/  @P2 BRA `(.L_x_1134) ;  /* 0x00000000005c2947 */ /* 0x01bfea0003800000 */
[----:B------:R-:W-:Y:S01]  /*6630*/  IMAD R57, R7, UR42, R65 ;  /* 0x0000002a07397c24 */ /* 0x000fe2000f8e0241 */
[----:B------:R-:W-:Y:S03]  /*6640*/  BSSY B0, `(.L_x_1135) ;  /* 0x0000011000007945 */ /* 0x000fe60003800000 */
[----:B------:R-:W-:-:S05]  /*6650*/  IMAD.IADD R65, R57, 0x1, -R8 ;  /* 0x0000000139417824 */ /* 0x000fca00078e0a08 */
[----:B------:R-:W-:-:S13]  /*6660*/  ISETP.GT.AND P2, PT, R65, -0x1, PT ;  /* 0xffffffff4100780c */ /* 0x000fda0003f44270 */
[----:B------:R-:W-:Y:S05]  /*6670*/  @P2 BRA `(.L_x_1136) ;  /* 0x0000000000202947 */ /* 0x000fea0003800000 */
[----:B------:R-:W-:Y:S01]  /*6680*/  IMAD.U32 R69, RZ, RZ, UR52 ;  /* 0x00000034ff457e24 */ /* 0x000fe2000f8e00ff */
[----:B------:R-:W-:-:S04]  /*6690*/  LOP3.LUT R65, RZ, R65, RZ, 0x33, !PT ;  /* 0x00000041ff417212 */ /* 0x000fc800078e33ff */
[----:B------:R-:W-:-:S13]  /*66a0*/  ISETP.NE.AND P2, PT, R69, 0x1, PT ;  /* 0x000000014500780c */ /* 0x000fda0003f45270 */
[----:B------:R-:W0:Y:S02]  /*66b0*/  @P2 LDC.64 R56, c[0x0][0x9e8] ;  /* 0x00027a00ff382b82 */ /* 0x000e240000000a00 */
[----:B0-----:R-:W-:-:S05]  /*66c0*/  @P2 IMAD.HI.U32 R56, R65, R56, RZ ;  /* 0x0000003841382227 */ /* 0x001fca00078e00ff */
[----:B------:R-:W-:-:S04]  /*66d0*/  @P2 SHF.R.U32.HI R65, RZ, R57, R56 ;  /* 0x00000039ff412219 */ /* 0x000fc80000011638 */
[----:B------:R-:W-:Y:S01]  /*66e0*/  LOP3.LUT R65, RZ, R65, RZ, 0x33, !PT ;  /* 0x00000041ff417212 */ /* 0x000fe200078e33ff */
[----:B------:R-:W-:Y:S06]  /*66f0*/  BRA `(.L_x_1137) ;  /* 0x0000000000147947 */ /* 0x000fec0003800000 */
.L_x_1136:
[----:B------:R-:W-:-:S05]  /*6700*/  IMAD.U32 R69, RZ, RZ, UR52 ;  /* 0x00000034ff457e24 */ /* 0x000fca000f8e00ff */
[----:B------:R-:W-:-:S13]  /*6710*/  ISETP.NE.AND P2, PT, R69, 0x1, PT ;  /* 0x000000014500780c */ /* 0x000fda0003f45270 */
[----:B------:R-:W0:Y:S02]  /*6720*/  @P2 LDC.64 R56, c[0x0][0x9e8] ;  /* 0x00027a00ff382b82 */ /* 0x000e240000000a00 */
[----:B0-----:R-:W-:-:S05]  /*6730*/  @P2 IMAD.HI.U32 R56, R65, R56, RZ ;  /* 0x0000003841382227 */ /* 0x001fca00078e00ff */
[----:B------:R-:W-:-:S07]  /*6740*/  @P2 SHF.R.U32.HI R65, RZ, R57, R56 ;  /* 0x00000039ff412219 */ /* 0x000fce0000011638 */
.L_x_1137:
[----:B------:R-:W-:Y:S05]  /*6750*/  BSYNC B0 ;  /* 0x0000000000007941 */ /* 0x000fea0003800000 */
.L_x_1135:
[----:B------:R-:W-:-:S04]  /*6760*/  IMAD R65, R65, R69, -R74 ;  /* 0x0000004541417224 */ /* 0x000fc800078e0a4a */
[----:B------:R-:W-:-:S05]  /*6770*/  IMAD R65, R16, -0x2, R65 ;  /* 0xfffffffe10417824 */ /* 0x000fca00078e0241 */
[----:B------:R-:W-:Y:S02]  /*6780*/  VIADDMNMX R64, R65, R69, R64, PT ;  /* 0x0000004541407246 */ /* 0x000fe40003800140 */
[----:B------:R-:W-:-:S07]  /*6790*/  VIMNMX R66, R66, R65, !PT ;  /* 0x0000004142427248 */ /* 0x000fce0007fe0100 */
.L_x_1134:
[----:B------:R-:W-:Y:S01]  /*67a0*/  ISETP.GT.AND P2, PT, R3, -0x1, PT ;  /* 0xffffffff0300780c */ /* 0x000fe20003f44270 */
[----:B------:R-:W0:Y:S03]  /*67b0*/  SHFL.IDX PT, R155, R62, 0x1, 0x1c1f ;  /* 0x003c1f003e9b7f89 */ /* 0x000e2600000e0000 */
[C---:B------:R-:W-:Y:S02]  /*67c0*/  ISETP.GT.AND P5, PT, R66.reuse, RZ, P2 ;  /* 0x000000ff4200720c */ /* 0x040fe400017a4270 */
[----:B------:R-:W-:Y:S02]  /*67d0*/  ISETP.GT.AND P3, PT, R66, 0x9, P2 ;  /* 0x000000094200780c */ /* 0x000fe40001764270 */
[C---:B------:R-:W-:Y:S02]  /*67e0*/  ISETP.LT.OR P5, PT, R64.reuse, 0x1, P5 ;  /* 0x000000014000780c */ /* 0x040fe40002fa1670 */
[----:B------:R-:W-:-:S02]  /*67f0*/  ISETP.LT.OR P3, PT, R64, 0xa, P3 ;  /* 0x0000000a4000780c */ /* 0x000fc40001f61670 */
[----:B------:R-:W-:Y:S02]  /*6800*/  FSEL R159, R6, -INF , !P5 ;  /* 0xff800000069f7808 */ /* 0x000fe40006800000 */
[C---:B------:R-:W-:Y:S02]  /*6810*/  ISETP.GT.AND P5, PT, R66.reuse, 0x10, P2 ;  /* 0x000000104200780c */ /* 0x040fe400017a4270 */
[----:B------:R-:W-:Y:S02]  /*6820*/  ISETP.GT.AND P4, PT, R66, 0x1, P2 ;  /* 0x000000014200780c */ /* 0x000fe40001784270 */
[----:B------:R-:W-:Y:S02]  /*6830*/  ISETP.LT.OR P5, PT, R64, 0x11, P5 ;  /* 0x000000114000780c */ /* 0x000fe40002fa1670 */
[----:B------:R-:W-:Y:S02]  /*6840*/  ISETP.GT.AND P6, PT, R66, 0x8, P2 ;  /* 0x000000084200780c */ /* 0x000fe400017c4270 */
[----:B------:R-:W-:-:S02]  /*6850*/  FSEL R183, R166, -INF , !P3 ;  /* 0xff800000a6b77808 */ /* 0x000fc40005800000 */
[C---:B------:R-:W-:Y:S02]  /*6860*/  ISETP.GT.AND P3, PT, R66.reuse, 0x19, P2 ;  /* 0x000000194200780c */ /* 0x040fe40001764270 */
[----:B------:R-:W-:Y:S02]  /*6870*/  FSEL R177, R31, -INF , !P5 ;  /* 0xff8000001fb17808 */ /* 0x000fe40006800000 */
[----:B------:R-:W-:Y:S02]  /*6880*/  ISETP.GT.AND P5, PT, R66, 0x20, P2 ;  /* 0x000000204200780c */ /* 0x000fe400017a4270 */
[C---:B------:R-:W-:Y:S02]  /*6890*/  ISETP.LT.OR P4, PT, R64.reuse, 0x2, P4 ;  /* 0x000000024000780c */ /* 0x040fe40002781670 */
[C---:B------:R-:W-:Y:S02]  /*68a0*/  ISETP.LT.OR P6, PT, R64.reuse, 0x9, P6 ;  /* 0x000000094000780c */ /* 0x040fe400037c1670 */
[----:B------:R-:W-:-:S02]  /*68b0*/  ISETP.LT.OR P3, PT, R64, 0x1a, P3 ;  /* 0x0000001a4000780c */ /* 0x000fc40001f61670 */
[----:B------:R-:W-:Y:S02]  /*68c0*/  ISETP.LT.OR P5, PT, R64, 0x21, P5 ;  /* 0x000000214000780c */ /* 0x000fe40002fa1670 */
[----:B------:R-:W-:Y:S02]  /*68d0*/  FSEL R171, R164, -INF , !P4 ;  /* 0xff800000a4ab7808 */ /* 0x000fe40006000000 */
[----:B------:R-:W-:Y:S02]  /*68e0*/  FSEL R173, R165, -INF , !P6 ;  /* 0xff800000a5ad7808 */ /* 0x000fe40007000000 */
[C---:B------:R-:W-:Y:S02]  /*68f0*/  ISETP.GT.AND P4, PT, R66.reuse, 0x11, P2 ;  /* 0x000000114200780c */ /* 0x040fe40001784270 */
[----:B------:R-:W-:Y:S02]  /*6900*/  ISETP.GT.AND P6, PT, R66, 0x18, P2 ;  /* 0x000000184200780c */ /* 0x000fe400017c4270 */
[----:B------:R-:W-:-:S02]  /*6910*/  FSEL R175, R167, -INF , !P3 ;  /* 0xff800000a7af7808 */ /* 0x000fc40005800000 */
[----:B------:R-:W-:Y:S02]  /*6920*/  FSEL R167, R160, -INF , !P5 ;  /* 0xff800000a0a77808 */ /* 0x000fe40006800000 */
[----:B------:R-:W-:Y:S02]  /*6930*/  ISETP.GT.AND P5, PT, R66, 0x30, P2 ;  /* 0x000000304200780c */ /* 0x000fe400017a4270 */
[C---:B------:R-:W-:Y:S02]  /*6940*/  ISETP.LT.OR P4, PT, R64.reuse, 0x12, P4 ;  /* 0x000000124000780c */ /* 0x040fe40002781670 */
[C---:B------:R-:W-:Y:S02]  /*6950*/  ISETP.LT.OR P6, PT, R64.reuse, 0x19, P6 ;  /* 0x000000194000780c */ /* 0x040fe400037c1670 */
[----:B------:R-:W-:Y:S02]  /*6960*/  ISETP.LT.OR P5, PT, R64, 0x31, P5 ;  /* 0x000000314000780c */ /* 0x000fe40002fa1670 */
[----:B------:R-:W-:-:S02]  /*6970*/  FSEL R181, R32, -INF , !P4 ;  /* 0xff80000020b57808 */ /* 0x000fc40006000000 */
[----:B------:R-:W-:Y:S02]  /*6980*/  FSEL R179, R33, -INF , !P6 ;  /* 0xff80000021b37808 */ /* 0x000fe40007000000 */
[C---:B------:R-:W-:Y:S02]  /*6990*/  ISETP.GT.AND P4, PT, R66.reuse, 0x21, P2 ;  /* 0x000000214200780c */ /* 0x040fe40001784270 */
[C---:B------:R-:W-:Y:S02]  /*69a0*/  ISETP.GT.AND P6, PT, R66.reuse, 0x28, P2 ;  /* 0x000000284200780c */ /* 0x040fe400017c4270 */
[----:B------:R-:W-:Y:S02]  /*69b0*/  ISETP.GT.AND P3, PT, R66, 0x29, P2 ;  /* 0x000000294200780c */ /* 0x000fe40001764270 */
[----:B------:R-:W-:Y:S02]  /*69c0*/  FSEL R87, R168, -INF , !P5 ;  /* 0xff800000a8577808 */ /* 0x000fe40006800000 */
[----:B------:R-:W-:-:S02]  /*69d0*/  ISETP.GT.AND P5, PT, R66, 0x40, P2 ;  /* 0x000000404200780c */ /* 0x000fc400017a4270 */
[C---:B------:R-:W-:Y:S02]  /*69e0*/  ISETP.LT.OR P4, PT, R64.reuse, 0x22, P4 ;  /* 0x000000224000780c */ /* 0x040fe40002781670 */
[C---:B------:R-:W-:Y:S02]  /*69f0*/  ISETP.LT.OR P6, PT, R64.reuse, 0x29, P6 ;  /* 0x000000294000780c */ /* 0x040fe400037c1670 */
[C---:B------:R-:W-:Y:S02]  /*6a00*/  ISETP.LT.OR P3, PT, R64.reuse, 0x2a, P3 ;  /* 0x0000002a4000780c */ /* 0x040fe40001f61670 */
[----:B------:R-:W-:Y:S02]  /*6a10*/  ISETP.LT.OR P5, PT, R64, 0x41, P5 ;  /* 0x000000414000780c */ /* 0x000fe40002fa1670 */
[----:B------:R-:W-:Y:S02]  /*6a20*/  FSEL R161, R161, -INF , !P4 ;  /* 0xff800000a1a17808 */ /* 0x000fe40006000000 */
[----:B------:R-:W-:-:S02]  /*6a30*/  FSEL R153, R162, -INF , !P6 ;  /* 0xff800000a2997808 */ /* 0x000fc40007000000 */
[----:B------:R-:W-:Y:S02]  /*6a40*/  FSEL R163, R163, -INF , !P3 ;  /* 0xff800000a3a37808 */ /* 0x000fe40005800000 */
[C---:B------:R-:W-:Y:S02]  /*6a50*/  ISETP.GT.AND P4, PT, R66.reuse, 0x31, P2 ;  /* 0x000000314200780c */ /* 0x040fe40001784270 */
[C---:B------:R-:W-:Y:S02]  /*6a60*/  ISETP.GT.AND P6, PT, R66.reuse, 0x38, P2 ;  /* 0x000000384200780c */ /* 0x040fe400017c4270 */
[----:B------:R-:W-:Y:S02]  /*6a70*/  ISETP.GT.AND P3, PT, R66, 0x39, P2 ;  /* 0x000000394200780c */ /* 0x000fe40001764270 */
[----:B------:R-:W-:Y:S01]  /*6a80*/  FSEL R81, R52, -INF , !P5 ;  /* 0xff80000034517808 */ /* 0x000fe20006800000 */
[----:B0-----:R-:W-:Y:S01]  /*6a90*/  IMAD.IADD R52, R82, 0x1, R155 ;  /* 0x0000000152347824 */ /* 0x001fe200078e029b */
[----:B------:R-:W-:-:S02]  /*6aa0*/  ISETP.GT.AND P5, PT, R66, 0x50, P2 ;  /* 0x000000504200780c */ /* 0x000fc400017a4270 */
[C---:B------:R-:W-:Y:S02]  /*6ab0*/  ISETP.LT.OR P4, PT, R64.reuse, 0x32, P4 ;  /* 0x000000324000780c */ /* 0x040fe40002781670 */
[C---:B------:R-:W-:Y:S02]  /*6ac0*/  ISETP.LT.OR P6, PT, R64.reuse, 0x39, P6 ;  /* 0x000000394000780c */ /* 0x040fe400037c1670 */
[C---:B------:R-:W-:Y:S02]  /*6ad0*/  ISETP.LT.OR P3, PT, R64.reuse, 0x3a, P3 ;  /* 0x0000003a4000780c */ /* 0x040fe40001f61670 */
[----:B------:R-:W-:Y:S02]  /*6ae0*/  ISETP.LT.OR P5, PT, R64, 0x51, P5 ;  /* 0x000000514000780c */ /* 0x000fe40002fa1670 */
[----:B------:R-:W-:Y:S02]  /*6af0*/  FSEL R169, R169, -INF , !P4 ;  /* 0xff800000a9a97808 */ /* 0x000fe40006000000 */
[----:B------:R-:W-:Y:S01]  /*6b00*/  FSEL R85, R50, -INF , !P6 ;  /* 0xff80000032557808 */ /* 0x000fe20007000000 */
[----:B------:R-:W-:Y:S01]  /*6b10*/  IMAD.IADD R50, R78, 0x1, R155 ;  /* 0x000000014e327824 */ /* 0x000fe200078e029b */
[----:B------:R-:W-:-:S02]  /*6b20*/  FSEL R83, R51, -INF , !P3 ;  /* 0xff80000033537808 */ /* 0x000fc40005800000 */
[C---:B------:R-:W-:Y:S02]  /*6b30*/  ISETP.GT.AND P4, PT, R66.reuse, 0x41, P2 ;  /* 0x000000414200780c */ /* 0x040fe40001784270 */
[C---:B------:R-:W-:Y:S02]  /*6b40*/  ISETP.GT.AND P6, PT, R66.reuse, 0x48, P2 ;  /* 0x000000484200780c */ /* 0x040fe400017c4270 */
[----:B------:R-:W-:Y:S02]  /*6b50*/  ISETP.GT.AND P3, PT, R66, 0x49, P2 ;  /* 0x000000494200780c */ /* 0x000fe40001764270 */
[----:B------:R-:W-:Y:S02]  /*6b60*/  FSEL R65, R58, -INF , !P5 ;  /* 0xff8000003a417808 */ /* 0x000fe40006800000 */
[----:B------:R-:W-:Y:S02]  /*6b70*/  ISETP.GT.AND P5, PT, R66, 0x60, P2 ;  /* 0x000000604200780c */ /* 0x000fe400017a4270 */
[----:B------:R-:W-:-:S02]  /*6b80*/  ISETP.LT.OR P4, PT, R64, 0x42, P4 ;  /* 0x000000424000780c */ /* 0x000fc40002781670 */
[C---:B------:R-:W-:Y:S02]  /*6b90*/  ISETP.LT.OR P6, PT, R64.reuse, 0x49, P6 ;  /* 0x000000494000780c */ /* 0x040fe400037c1670 */
[C---:B------:R-:W-:Y:S02]  /*6ba0*/  ISETP.LT.OR P3, PT, R64.reuse, 0x4a, P3 ;  /* 0x0000004a4000780c */ /* 0x040fe40001f61670 */
[----:B------:R-:W-:Y:S02]  /*6bb0*/  ISETP.LT.OR P5, PT, R64, 0x61, P5 ;  /* 0x000000614000780c */ /* 0x000fe40002fa1670 */
[----:B------:R-:W-:Y:S02]  /*6bc0*/  FSEL R79, R53, -INF , !P4 ;  /* 0xff800000354f7808 */ /* 0x000fe40006000000 */
[----:B------:R-:W-:Y:S02]  /*6bd0*/  FSEL R77, R54, -INF , !P6 ;  /* 0xff800000364d7808 */ /* 0x000fe40007000000 */
[----:B------:R-:W-:-:S02]  /*6be0*/  FSEL R71, R55, -INF , !P3 ;  /* 0xff80000037477808 */ /* 0x000fc40005800000 */
[C---:B------:R-:W-:Y:S02]  /*6bf0*/  ISETP.GT.AND P4, PT, R66.reuse, 0x51, P2 ;  /* 0x000000514200780c */ /* 0x040fe40001784270 */
[C---:B------:R-:W-:Y:S02]  /*6c00*/  ISETP.GT.AND P6, PT, R66.reuse, 0x58, P2 ;  /* 0x000000584200780c */ /* 0x040fe400017c4270 */
[C---:B------:R-:W-:Y:S02]  /*6c10*/  ISETP.GT.AND P3, PT, R66.reuse, 0x59, P2 ;  /* 0x000000594200780c */ /* 0x040fe40001764270 */
        /* <DEDUP_REMOVED lines=11> */
[----:B------:R-:W-:Y:S02]  /*6cd0*/  ISETP.GT.AND P3, PT, R66, 0x69, P2 ;  /* 0x000000694200780c */ /* 0x000fe40001764270 */
[----:B------:R-:W-:Y:S02]  /*6ce0*/  FSEL R61, R80, -INF , !P5 ;  /* 0xff800000503d7808 */ /* 0x000fe40006800000 */
[----:B------:R-:W-:Y:S02]  /*6cf0*/  PLOP3.LUT P5, PT, PT, PT, UP1, 0x40, 0x0 ;  /* 0x000000000000781c */ /* 0x000fe40003fae818 */
[----:B------:R-:W-:-:S02]  /*6d00*/  ISETP.LT.OR P4, PT, R64, 0x62, P4 ;  /* 0x000000624000780c */ /* 0x000fc40002781670 */
[C---:B------:R-:W-:Y:S02]  /*6d10*/  ISETP.LT.OR P6, PT, R64.reuse, 0x69, P6 ;  /* 0x000000694000780c */ /* 0x040fe400037c1670 */
[----:B------:R-:W-:Y:S02]  /*6d20*/  ISETP.LT.OR P3, PT, R64, 0x6a, P3 ;  /* 0x0000006a4000780c */ /* 0x000fe40001f61670 */
[----:B------:R-:W-:Y:S02]  /*6d30*/  FSEL R67, R67, -INF , !P4 ;  /* 0xff80000043437808 */ /* 0x000fe40006000000 */
[----:B------:R-:W-:Y:S02]  /*6d40*/  FSEL R59, R76, -INF , !P6 ;  /* 0xff8000004c3b7808 */ /* 0x000fe40007000000 */
[----:B------:R-:W-:Y:S02]  /*6d50*/  FSEL R57, R68, -INF , !P3 ;  /* 0xff80000044397808 */ /* 0x000fe40005800000 */
[----:B------:R-:W-:-:S02]  /*6d60*/  ISETP.GT.AND P4, PT, R66, 0x71, P2 ;  /* 0x000000714200780c */ /* 0x000fc40001784270 */
[C---:B------:R-:W-:Y:S02]  /*6d70*/  ISETP.GT.AND P6, PT, R66.reuse, 0x78, P2 ;  /* 0x000000784200780c */ /* 0x040fe400017c4270 */
[----:B------:R-:W-:Y:S02]  /*6d80*/  ISETP.GT.AND P3, PT, R66, 0x79, P2 ;  /* 0x000000794200780c */ /* 0x000fe40001764270 */
[C---:B------:R-:W-:Y:S02]  /*6d90*/  ISETP.LT.OR P4, PT, R64.reuse, 0x72, P4 ;  /* 0x000000724000780c */ /* 0x040fe40002781670 */
[C---:B------:R-:W-:Y:S02]  /*6da0*/  ISETP.LT.OR P6, PT, R64.reuse, 0x79, P6 ;  /* 0x000000794000780c */ /* 0x040fe400037c1670 */
[----:B------:R-:W-:Y:S02]  /*6db0*/  ISETP.LT.OR P3, PT, R64, 0x7a, P3 ;  /* 0x0000007a4000780c */ /* 0x000fe40001f61670 */
[----:B------:R-:W-:-:S02]  /*6dc0*/  FSEL R55, R70, -INF , !P4 ;  /* 0xff80000046377808 */ /* 0x000fc40006000000 */
[----:B------:R-:W-:Y:S02]  /*6dd0*/  FSEL R53, R84, -INF , !P6 ;  /* 0xff80000054357808 */ /* 0x000fe40007000000 */
[----:B------:R-:W-:Y:S01]  /*6de0*/  FSEL R51, R72, -INF , !P3 ;  /* 0xff80000048337808 */ /* 0x000fe20005800000 */
[----:B------:R-:W-:Y:S06]  /*6df0*/  @P5 BRA `(.L_x_1138) ;  /* 0x00000000005c5947 */ /* 0x000fec0003800000 */
        /* <DEDUP_REMOVED lines=13> */
.L_x_1140:
[----:B------:R-:W-:-:S05]  /*6ed0*/  IMAD.U32 R6, RZ, RZ, UR52 ;  /* 0x00000034ff067e24 */ /* 0x000fca000f8e00ff */
[----:B------:R-:W-:-:S13]  /*6ee0*/  ISETP.NE.AND P3, PT, R6, 0x1, PT ;  /* 0x000000010600780c */ /* 0x000fda0003f65270 */
[----:B------:R-:W0:Y:S02]  /*6ef0*/  @P3 LDC.64 R32, c[0x0][0x9e8] ;  /* 0x00027a00ff203b82 */ /* 0x000e240000000a00 */
[----:B0-----:R-:W-:-:S05]  /*6f00*/  @P3 IMAD.HI.U32 R32, R31, R32, RZ ;  /* 0x000000201f203227 */ /* 0x001fca00078e00ff */
[----:B------:R-:W-:-:S07]  /*6f10*/  @P3 SHF.R.U32.HI R31, RZ, R33, R32 ;  /* 0x00000021ff1f3219 */ /* 0x000fce0000011620 */
.L_x_1141:
[----:B------:R-:W-:Y:S05]  /*6f20*/  BSYNC B0 ;  /* 0x0000000000007941 */ /* 0x000fea0003800000 */
.L_x_1139:
[----:B------:R-:W-:-:S04]  /*6f30*/  IMAD R31, R31, R6, -R74 ;  /* 0x000000061f1f7224 */ /* 0x000fc800078e0a4a */
[----:B------:R-:W-:-:S05]  /*6f40*/  IMAD R31, R16, -0x2, R31 ;  /* 0xfffffffe101f7824 */ /* 0x000fca00078e021f */
[----:B------:R-:W-:Y:S02]  /*6f50*/  VIADDMNMX R50, R31, R6, R50, PT ;  /* 0x000000061f327246 */ /* 0x000fe40003800132 */
[----:B------:R-:W-:-:S07]  /*6f60*/  VIMNMX R52, R52, R31, !PT ;  /* 0x0000001f34347248 */ /* 0x000fce0007fe0100 */
.L_x_1138:
[----:B------:R-:W-:Y:S01]  /*6f70*/  FMNMX.FTZ R6, R159, R4, !PT ;  /* 0x000000049f067209 */ /* 0x000fe20007810000 */
[----:B------:R-:W-:Y:S01]  /*6f80*/  UMOV UR45, UR55 ;  /* 0x00000037002d7c82 */ /* 0x000fe20008000000 */
[----:B------:R-:W-:Y:S02]  /*6f90*/  ISETP.GT.AND P4, PT, R52, 0x1, P2 ;  /* 0x000000013400780c */ /* 0x000fe40001784270 */
[----:B------:R-:W-:Y:S02]  /*6fa0*/  FMNMX.FTZ R6, R171, R6, !PT ;  /* 0x00000006ab067209 */ /* 0x000fe40007810000 */
[----:B------:R-:W-:Y:S02]  /*6fb0*/  ISETP.LT.OR P4, PT, R50, 0x2, P4 ;  /* 0x000000023200780c */ /* 0x000fe40002781670 */
[----:B------:R-:W-:Y:S02]  /*6fc0*/  FMNMX.FTZ R6, R173, R6, !PT ;  /* 0x00000006ad067209 */ /* 0x000fe40007810000 */
[----:B------:R-:W-:-:S02]  /*6fd0*/  FSEL R157, R10, -INF , !P4 ;  /* 0xff8000000a9d7808 */ /* 0x000fc40006000000 */
[----:B------:R-:W-:Y:S02]  /*6fe0*/  FMNMX.FTZ R6, R183, R6, !PT ;  /* 0x00000006b7067209 */ /* 0x000fe40007810000 */
        /* <DEDUP_REMOVED lines=10> */
[----:B------:R-:W-:-:S02]  /*7090*/  ISETP.GT.AND P3, PT, R52, 0x9, P2 ;  /* 0x000000093400780c */ /* 0x000fc40001764270 */
[----:B------:R-:W-:Y:S02]  /*70a0*/  FMNMX.FTZ R6, R161, R6, !PT ;  /* 0x00000006a1067209 */ /* 0x000fe40007810000 */
[----:B------:R-:W-:Y:S02]  /*70b0*/  FSEL R25, R25, -INF , !P4 ;  /* 0xff80000019197808 */ /* 0x000fe40006000000 */
[----:B------:R-:W-:Y:S02]  /*70c0*/  FMNMX.FTZ R6, R153, R6, !PT ;  /* 0x0000000699067209 */ /* 0x000fe40007810000 */
[----:B------:R-:W-:Y:S02]  /*70d0*/  ISETP.GT.AND P4, PT, R52, RZ, P2 ;  /* 0x000000ff3400720c */ /* 0x000fe40001784270 */
[----:B------:R-:W-:Y:S02]  /*70e0*/  FMNMX.FTZ R6, R163, R6, !PT ;  /* 0x00000006a3067209 */ /* 0x000fe40007810000 */
[----:B------:R-:W-:-:S02]  /*70f0*/  ISETP.LT.OR P3, PT, R50, 0xa, P3 ;  /* 0x0000000a3200780c */ /* 0x000fc40001f61670 */
[----:B------:R-:W-:Y:S02]  /*7100*/  FMNMX.FTZ R6, R87, R6, !PT ;  /* 0x0000000657067209 */ /* 0x000fe40007810000 */
[----:B------:R-:W-:Y:S02]  /*7110*/  ISETP.LT.OR P4, PT, R50, 0x1, P4 ;  /* 0x000000013200780c */ /* 0x000fe40002781670 */
[----:B------:R-:W-:Y:S02]  /*7120*/  FMNMX.FTZ R6, R169, R6, !PT ;  /* 0x00000006a9067209 */ /* 0x000fe40007810000 */
[----:B------:R-:W-:Y:S02]  /*7130*/  FSEL R155, R12, -INF , !P3 ;  /* 0xff8000000c9b7808 */ /* 0x000fe40005800000 */
[----:B------:R-:W-:Y:S02]  /*7140*/  FMNMX.FTZ R6, R85, R6, !PT ;  /* 0x0000000655067209 */ /* 0x000fe40007810000 */
[----:B------:R-:W-:-:S02]  /*7150*/  ISETP.GT.AND P6, PT, R52, 0x8, P2 ;  /* 0x000000083400780c */ /* 0x000fc400017c4270 */
[----:B------:R-:W-:Y:S02]  /*7160*/  FMNMX.FTZ R6, R83, R6, !PT ;  /* 0x0000000653067209 */ /* 0x000fe40007810000 */
[----:B------:R-:W-:Y:S02]  /*7170*/  FSEL R12, R9, -INF , !P4 ;  /* 0xff800000090c7808 */ /* 0x000fe40006000000 */
[----:B------:R-:W-:Y:S02]  /*7180*/  FMNMX.FTZ R6, R81, R6, !PT ;  /* 0x0000000651067209 */ /* 0x000fe40007810000 */
[----:B------:R-:W-:Y:S02]  /*7190*/  ISETP.LT.OR P6, PT, R50, 0x9, P6 ;  /* 0x000000093200780c */ /* 0x000fe400037c1670 */
[----:B------:R-:W-:Y:S02]  /*71a0*/  FMNMX.FTZ R6, R79, R6, !PT ;  /* 0x000000064f067209 */ /* 0x000fe40007810000 */
[----:B------:R-:W-:-:S02]  /*71b0*/  FMNMX.FTZ R14, R12, R5, !PT ;  /* 0x000000050c0e7209 */ /* 0x000fc40007810000 */
[----:B------:R-:W-:Y:S02]  /*71c0*/  FMNMX.FTZ R6, R77, R6, !PT ;  /* 0x000000064d067209 */ /* 0x000fe40007810000 */
[----:B------:R-:W-:Y:S02]  /*71d0*/  ISETP.GT.AND P5, PT, R52, 0x10, P2 ;  /* 0x000000103400780c */ /* 0x000fe400017a4270 */
[----:B------:R-:W-:Y:S02]  /*71e0*/  FMNMX.FTZ R6, R71, R6, !PT ;  /* 0x0000000647067209 */ /* 0x000fe40007810000 */
[----:B------:R-:W-:Y:S02]  /*71f0*/  FMNMX.FTZ R14, R157, R14, !PT ;  /* 0x0000000e9d0e7209 */ /* 0x000fe40007810000 */
[----:B------:R-:W-:Y:S02]  /*7200*/  FMNMX.FTZ R6, R65, R6, !PT ;  /* 0x0000000641067209 */ /* 0x000fe40007810000 */
[----:B------:R-:W-:-:S02]  /*7210*/  ISETP.LT.OR P5, PT, R50, 0x11, P5 ;  /* 0x000000113200780c */ /* 0x000fc40002fa1670 */
[----:B------:R-:W-:Y:S02]  /*7220*/  FMNMX.FTZ R6, R75, R6, !PT ;  /* 0x000000064b067209 */ /* 0x000fe40007810000 */
[C---:B------:R-:W-:Y:S02]  /*7230*/  ISETP.GT.AND P3, PT, R52.reuse, 0x18, P2 ;  /* 0x000000183400780c */ /* 0x040fe40001764270 */
[----:B------:R-:W-:Y:S02]  /*7240*/  FMNMX.FTZ R6, R69, R6, !PT ;  /* 0x0000000645067209 */ /* 0x000fe40007810000 */
[----:B------:R-:W-:Y:S02]  /*7250*/  FSEL R13, R13, -INF , !P5 ;  /* 0xff8000000d0d7808 */ /* 0x000fe40006800000 */
[----:B------:R-:W-:Y:S02]  /*7260*/  FMNMX.FTZ R6, R73, R6, !PT ;  /* 0x0000000649067209 */ /* 0x000fe40007810000 */
[----:B------:R-:W-:-:S02]  /*7270*/  ISETP.GT.AND P5, PT, R52, 0x19, P2 ;  /* 0x000000193400780c */ /* 0x000fc400017a4270 */
[----:B------:R-:W-:Y:S02]  /*7280*/  FMNMX.FTZ R6, R63, R6, !PT ;  /* 0x000000063f067209 */ /* 0x000fe40007810000 */
[C---:B------:R-:W-:Y:S02]  /*7290*/  ISETP.LT.OR P3, PT, R50.reuse, 0x19, P3 ;  /* 0x000000193200780c */ /* 0x040fe40001f61670 */
[----:B------:R-:W-:Y:S02]  /*72a0*/  FMNMX.FTZ R6, R67, R6, !PT ;  /* 0x0000000643067209 */ /* 0x000fe40007810000 */
[----:B------:R-:W-:Y:S02]  /*72b0*/  ISETP.LT.OR P5, PT, R50, 0x1a, P5 ;  /* 0x0000001a3200780c */ /* 0x000fe40002fa1670 */
[----:B------:R-:W-:-:S04]  /*72c0*/  FMNMX.FTZ R6, R59, R6, !PT ;  /* 0x000000063b067209 */ /* 0x000fc80007810000 */
[----:B------:R-:W-:-:S04]  /*72d0*/  FMNMX.FTZ R6, R57, R6, !PT ;  /* 0x0000000639067209 */ /* 0x000fc80007810000 */
[----:B------:R-:W-:-:S04]  /*72e0*/  FMNMX.FTZ R6, R61, R6, !PT ;  /* 0x000000063d067209 */ /* 0x000fc80007810000 */
[----:B------:R-:W-:-:S04]  /*72f0*/  FMNMX.FTZ R6, R55, R6, !PT ;  /* 0x0000000637067209 */ /* 0x000fc80007810000 */
[----:B------:R-:W-:-:S04]  /*7300*/  FMNMX.FTZ R6, R53, R6, !PT ;  /* 0x0000000635067209 */ /* 0x000fc80007810000 */
[----:B------:R-:W-:Y:S02]  /*7310*/  FMNMX.FTZ R32, R51, R6, !PT ;  /* 0x0000000633207209 */ /* 0x000fe40007810000 */
[----:B------:R-:W0:Y:S03]  /*7320*/  LDC R6, c[0x0][0x988] ;  /* 0x00026200ff067b82 */ /* 0x000e260000000800 */
[----:B------:R-:W1:Y:S02]  /*7330*/  SHFL.BFLY PT, R31, R32, 0x2, 0x1f ;  /* 0x0c401f00201f7f89 */ /* 0x000e6400000e0000 */
[----:B-1----:R-:W-:-:S05]  /*7340*/  FMNMX.FTZ R33, R32, R31, !PT ;  /* 0x0000001f20217209 */ /* 0x002fca0007810000 */
[----:B------:R-:W1:Y:S02]  /*7350*/  SHFL.BFLY PT, R54, R33, 0x1, 0x1f ;  /* 0x0c201f0021367f89 */ /* 0x000e6400000e0000 */
[----:B-1----:R-:W-:Y:S02]  /*7360*/  FMNMX.FTZ R31, R33, R54, !PT ;  /* 0x00000036211f7209 */ /* 0x002fe40007810000 */
[----:B------:R-:W-:Y:S02]  /*7370*/  FSEL R33, R11, -INF , !P6 ;  /* 0xff8000000b217808 */ /* 0x000fe40007000000 */
[C---:B------:R-:W-:Y:S01]  /*7380*/  FSETP.NEU.FTZ.AND P6, PT, R31.reuse, -INF , PT ;  /* 0xff8000001f00780b */ /* 0x040fe20003fdd000 */
[----:B0-----:R-:W-:Y:S01]  /*7390*/  FMUL.FTZ R10, R31, R6 ;  /* 0x000000061f0a7220 */ /* 0x001fe20000410000 */
[----:B------:R-:W-:-:S04]  /*73a0*/  FMNMX.FTZ R14, R33, R14, !PT ;  /* 0x0000000e210e7209 */ /* 0x000fc80007810000 */
[----:B------:R-:W-:Y:S02]  /*73b0*/  FMNMX.FTZ R14, R155, R14, !PT ;  /* 0x0000000e9b0e7209 */ /* 0x000fe40007810000 */
[----:B------:R-:W-:Y:S02]  /*73c0*/  FSEL R10, R10, RZ, P6 ;  /* 0x000000ff0a0a7208 */ /* 0x000fe40003000000 */
[----:B------:R-:W-:-:S03]  /*73d0*/  FMNMX.FTZ R14, R13, R14, !PT ;  /* 0x0000000e0d0e7209 */ /* 0x000fc60007810000 */
[-CC-:B------:R-:W-:Y:S01]  /*73e0*/  FFMA.FTZ R11, R159, R6.reuse, -R10.reuse ;  /* 0x000000069f0b7223 */ /* 0x180fe2000001080a */
[----:B------:R-:W-:Y:S01]  /*73f0*/  FSEL R159, R20, -INF , !P3 ;  /* 0xff800000149f7808 */ /* 0x000fe20005800000 */
[--C-:B------:R-:W-:Y:S01]  /*7400*/  FFMA.FTZ R180, R171, R6, -R10.reuse ;  /* 0x00000006abb47223 */ /* 0x100fe2000001080a */
[----:B------:R-:W-:Y:S01]  /*7410*/  FMNMX.FTZ R14, R165, R14, !PT ;  /* 0x0000000ea50e7209 */ /* 0x000fe20007810000 */
[-CC-:B------:R-:W-:Y:S01]  /*7420*/  FFMA.FTZ R182, R173, R6.reuse, -R10.reuse ;  /* 0x00000006adb67223 */ /* 0x180fe2000001080a */
[C---:B------:R-:W-:Y:S01]  /*7430*/  ISETP.GT.AND P3, PT, R52.reuse, 0x21, P2 ;  /* 0x000000213400780c */ /* 0x040fe20001764270 */
[-CC-:B------:R-:W-:Y:S01]  /*7440*/  FFMA.FTZ R176, R177, R6.reuse, -R10.reuse ;  /* 0x00000006b1b07223 */ /* 0x180fe2000001080a */
[----:B------:R-:W-:Y:S01]  /*7450*/  FSEL R171, R15, -INF , !P5 ;  /* 0xff8000000fab7808 */ /* 0x000fe20006800000 */
[--C-:B------:R-:W-:Y:S01]  /*7460*/  FFMA.FTZ R15, R181, R6, -R10.reuse ;  /* 0x00000006b50f7223 */ /* 0x100fe2000001080a */
[----:B------:R-:W-:Y:S01]  /*7470*/  FMNMX.FTZ R14, R159, R14, !PT ;  /* 0x0000000e9f0e7209 */ /* 0x000fe20007810000 */
[-CC-:B------:R-:W-:Y:S01]  /*7480*/  FFMA.FTZ R183, R183, R6.reuse, -R10.reuse ;  /* 0x00000006b7b77223 */ /* 0x180fe2000001080a */
[----:B------:R-:W-:Y:S01]  /*7490*/  ISETP.GT.AND P5, PT, R52, 0x28, P2 ;  /* 0x000000283400780c */ /* 0x000fe200017a4270 */
[--C-:B------:R-:W-:Y:S01]  /*74a0*/  FFMA.FTZ R178, R179, R6, -R10.reuse ;  /* 0x00000006b3b27223 */ /* 0x100fe2000001080a */
[C---:B------:R-:W-:Y:S01]  /*74b0*/  ISETP.LT.OR P3, PT, R50.reuse, 0x22, P3 ;  /* 0x000000223200780c */ /* 0x040fe20001f61670 */
[----:B------:R0:W-:Y:S01]  /*74c0*/  MUFU.EX2 R9, R183 ;  /* 0x000000b700097308 */ /* 0x0001e20000000800 */
[----:B------:R-:W-:Y:S01]  /*74d0*/  FMNMX.FTZ R14, R171, R14, !PT ;  /* 0x0000000eab0e7209 */ /* 0x000fe20007810000 */
[-CC-:B------:R-:W-:Y:S01]  /*74e0*/  FFMA.FTZ R172, R167, R6.reuse, -R10.reuse ;  /* 0x00000006a7ac7223 */ /* 0x180fe2000001080a */
[----:B------:R-:W-:Y:S01]  /*74f0*/  ISETP.LT.OR P5, PT, R50, 0x29, P5 ;  /* 0x000000293200780c */ /* 0x000fe20002fa1670 */
[-CC-:B------:R-:W-:Y:S01]  /*7500*/  FFMA.FTZ R174, R153, R6.reuse, -R10.reuse ;  /* 0x0000000699ae7223 */ /* 0x180fe2000001080a */
[----:B------:R-:W-:Y:S01]  /*7510*/  FSEL R173, R24, -INF , !P3 ;  /* 0xff80000018ad7808 */ /* 0x000fe20005800000 */
[-CC-:B------:R-:W-:Y:S01]  /*7520*/  FFMA.FTZ R168, R87, R6.reuse, -R10.reuse ;  /* 0x0000000657a87223 */ /* 0x180fe2000001080a */
[C---:B------:R-:W-:Y:S01]  /*7530*/  ISETP.GT.AND P3, PT, R52.reuse, 0x29, P2 ;  /* 0x000000293400780c */ /* 0x040fe20001764270 */
[--C-:B------:R-:W-:Y:S01]  /*7540*/  FFMA.FTZ R170, R85, R6, -R10.reuse ;  /* 0x0000000655aa7223 */ /* 0x100fe2000001080a */
[----:B------:R-:W-:Y:S01]  /*7550*/  FMNMX.FTZ R14, R25, R14, !PT ;  /* 0x0000000e190e7209 */ /* 0x000fe20007810000 */
[-CC-:B------:R-:W-:Y:S01]  /*7560*/  FFMA.FTZ R164, R81, R6.reuse, -R10.reuse ;  /* 0x0000000651a47223 */ /* 0x180fe2000001080a */
[----:B------:R-:W-:Y:S01]  /*7570*/  FSEL R29, R29, -INF , !P5 ;  /* 0xff8000001d1d7808 */ /* 0x000fe20006800000 */
[-CC-:B------:R-:W-:Y:S01]  /*7580*/  FFMA.FTZ R20, R79, R6.reuse, -R10.reuse ;  /* 0x000000064f147223 */ /* 0x180fe2000001080a */
[----:B------:R-:W-:Y:S01]  /*7590*/  ISETP.GT.AND P5, PT, R52, 0x30, P2 ;  /* 0x000000303400780c */ /* 0x000fe200017a4270 */
[-CC-:B------:R-:W-:Y:S01]  /*75a0*/  FFMA.FTZ R166, R77, R6.reuse, -R10.reuse ;  /* 0x000000064da67223 */ /* 0x180fe2000001080a */
[----:B------:R-:W-:Y:S01]  /*75b0*/  ISETP.LT.OR P4, PT, R50, 0x2a, P3 ;  /* 0x0000002a3200780c */ /* 0x000fe20001f81670 */
[--C-:B------:R-:W-:Y:S01]  /*75c0*/  FFMA.FTZ R158, R59, R6, -R10.reuse ;  /* 0x000000063b9e7223 */ /* 0x100fe2000001080a */
[----:B------:R-:W-:Y:S01]  /*75d0*/  FMNMX.FTZ R14, R173, R14, !PT ;  /* 0x0000000ead0e7209 */ /* 0x000fe20007810000 */
[----:B------:R-:W-:Y:S01]  /*75e0*/  MUFU.EX2 R11, R11 ;  /* 0x0000000b000b7308 */ /* 0x000fe20000000800 */
[----:B------:R-:W-:Y:S01]  /*75f0*/  ISETP.GT.AND P3, PT, R52, 0x31, P2 ;  /* 0x000000313400780c */ /* 0x000fe20001764270 */
[-CC-:B------:R-:W-:Y:S01]  /*7600*/  FFMA.FTZ R154, R53, R6.reuse, -R10.reuse ;  /* 0x00000006359a7223 */ /* 0x180fe2000001080a */
[----:B------:R-:W-:Y:S01]  /*7610*/  FSEL R21, R21, -INF , !P4 ;  /* 0xff80000015157808 */ /* 0x000fe20006000000 */
[-CC-:B------:R-:W-:Y:S01]  /*7620*/  FFMA.FTZ R156, R63, R6.reuse, -R10.reuse ;  /* 0x000000063f9c7223 */ /* 0x180fe2000001080a */
[----:B------:R-:W-:Y:S01]  /*7630*/  ISETP.LT.OR P5, PT, R50, 0x31, P5 ;  /* 0x000000313200780c */ /* 0x000fe20002fa1670 */
[--C-:B------:R-:W-:Y:S01]  /*7640*/  FFMA.FTZ R160, R65, R6, -R10.reuse ;  /* 0x0000000641a07223 */ /* 0x100fe2000001080a */
[----:B------:R-:W-:Y:S01]  /*7650*/  FMNMX.FTZ R14, R29, R14, !PT ;  /* 0x0000000e1d0e7209 */ /* 0x000fe20007810000 */
[----:B------:R-:W-:Y:S01]  /*7660*/  MUFU.EX2 R180, R180 ;  /* 0x000000b400b47308 */ /* 0x000fe20000000800 */
[----:B------:R-:W-:Y:S01]  /*7670*/  ISETP.GT.AND P4, PT, R52, 0x38, P2 ;  /* 0x000000383400780c */ /* 0x000fe20001784270 */
[-CC-:B------:R-:W-:Y:S01]  /*7680*/  FFMA.FTZ R162, R69, R6.reuse, -R10.reuse ;  /* 0x0000000645a27223 */ /* 0x180fe2000001080a */
[----:B------:R-:W-:Y:S01]  /*7690*/  ISETP.LT.OR P3, PT, R50, 0x32, P3 ;  /* 0x000000323200780c */ /* 0x000fe20001f61670 */
[-CC-:B------:R-:W-:Y:S01]  /*76a0*/  FFMA.FTZ R63, R67, R6.reuse, -R10.reuse ;  /* 0x00000006433f7223 */ /* 0x180fe2000001080a */
[----:B------:R-:W-:Y:S01]  /*76b0*/  FSEL R177, R28, -INF , !P5 ;  /* 0xff8000001cb17808 */ /* 0x000fe20006800000 */
        /* <DEDUP_REMOVED lines=16> */
[----:B------:R-:W-:Y:S01]  /*77c0*/  FFMA.FTZ R51, R51, R6, -R10 ;  /* 0x0000000633337223 */ /* 0x000fe2000001080a */
[----:B------:R-:W-:Y:S01]  /*77d0*/  FMNMX.FTZ R14, R181, R14, !PT ;  /* 0x0000000eb50e7209 */ /* 0x000fe20007810000 */
[----:B------:R-:W-:Y:S01]  /*77e0*/  MUFU.EX2 R15, R15 ;  /* 0x0000000f000f7308 */ /* 0x000fe20000000800 */
[----:B------:R-:W-:-:S02]  /*77f0*/  ISETP.GT.AND P4, PT, R52, 0x41, P2 ;  /* 0x000000413400780c */ /* 0x000fc40001784270 */
[----:B0-----:R-:W-:Y:S02]  /*7800*/  FSEL R183, R26, -INF , !P5 ;  /* 0xff8000001ab77808 */ /* 0x001fe40006800000 */
[----:B------:R-:W-:Y:S02]  /*7810*/  ISETP.LT.OR P3, PT, R50, 0x41, P3 ;  /* 0x000000413200780c */ /* 0x000fe40001f61670 */
[----:B------:R-:W-:Y:S01]  /*7820*/  FMNMX.FTZ R14, R179, R14, !PT ;  /* 0x0000000eb30e7209 */ /* 0x000fe20007810000 */
[----:B------:R-:W-:Y:S01]  /*7830*/  MUFU.EX2 R178, R178 ;  /* 0x000000b200b27308 */ /* 0x000fe20000000800 */
[----:B------:R-:W-:Y:S02]  /*7840*/  ISETP.GT.AND P5, PT, R52, 0x48, P2 ;  /* 0x000000483400780c */ /* 0x000fe400017a4270 */
[----:B------:R-:W-:Y:S02]  /*7850*/  ISETP.LT.OR P4, PT, R50, 0x42, P4 ;  /* 0x000000423200780c */ /* 0x000fe40002781670 */
[----:B------:R-:W-:Y:S01]  /*7860*/  FSEL R175, R34, -INF , !P3 ;  /* 0xff80000022af7808 */ /* 0x000fe20005800000 */
[----:B------:R-:W-:Y:S01]  /*7870*/  IMAD.U32 R34, RZ, RZ, UR44 ;  /* 0x0000002cff227e24 */ /* 0x000fe2000f8e00ff */
[----:B------:R-:W-:Y:S01]  /*7880*/  FMNMX.FTZ R14, R183, R14, !PT ;  /* 0x0000000eb70e7209 */ /* 0x000fe20007810000 */
[----:B------:R-:W-:Y:S01]  /*7890*/  MUFU.EX2 R27, R27 ;  /* 0x0000001b001b7308 */ /* 0x000fe20000000800 */
[----:B------:R-:W-:Y:S01]  /*78a0*/  ISETP.GT.AND P3, PT, R52, 0x49, P2 ;  /* 0x000000493400780c */ /* 0x000fe20001764270 */
[----:B------:R-:W-:Y:S01]  /*78b0*/  UMOV UR44, UR56 ;  /* 0x00000038002c7c82 */ /* 0x000fe20008000000 */
[----:B------:R-:W-:Y:S01]  /*78c0*/  FSEL R167, R35, -INF , !P4 ;  /* 0xff80000023a77808 */ /* 0x000fe20006000000 */
[----:B------:R-:W-:Y:S01]  /*78d0*/  FFMA.FTZ R35, R161, R6, -R10 ;  /* 0x00000006a1237223 */ /* 0x000fe2000001080a */
[----:B------:R-:W-:-:S02]  /*78e0*/  ISETP.LT.OR P5, PT, R50, 0x49, P5 ;  /* 0x000000493200780c */ /* 0x000fc40002fa1670 */
[----:B------:R-:W-:Y:S01]  /*78f0*/  FMNMX.FTZ R14, R175, R14, !PT ;  /* 0x0000000eaf0e7209 */ /* 0x000fe20007810000 */
[----:B------:R-:W-:Y:S01]  /*7900*/  MUFU.EX2 R172, R172 ;  /* 0x000000ac00ac7308 */ /* 0x000fe20000000800 */
[----:B------:R-:W-:Y:S02]  /*7910*/  ISETP.GT.AND P4, PT, R52, 0x50, P2 ;  /* 0x000000503400780c */ /* 0x000fe40001784270 */
[----:B------:R-:W-:Y:S02]  /*7920*/  ISETP.LT.OR P3, PT, R50, 0x4a, P3 ;  /* 0x0000004a3200780c */ /* 0x000fe40001f61670 */
[----:B------:R-:W-:Y:S02]  /*7930*/  FSEL R161, R40, -INF , !P5 ;  /* 0xff80000028a17808 */ /* 0x000fe40006800000 */
[----:B------:R-:W-:Y:S01]  /*7940*/  FMNMX.FTZ R14, R167, R14, !PT ;  /* 0x0000000ea70e7209 */ /* 0x000fe20007810000 */
[----:B------:R-:W-:Y:S01]  /*7950*/  MUFU.EX2 R35, R35 ;  /* 0x0000002300237308 */ /* 0x000fe20000000800 */
[----:B------:R-:W-:-:S02]  /*7960*/  ISETP.GT.AND P5, PT, R52, 0x51, P2 ;  /* 0x000000513400780c */ /* 0x000fc400017a4270 */
[----:B------:R-:W-:Y:S02]  /*7970*/  FSEL R193, R36, -INF , !P3 ;  /* 0xff80000024c17808 */ /* 0x000fe40005800000 */
[----:B------:R-:W-:Y:S02]  /*7980*/  ISETP.LT.OR P4, PT, R50, 0x51, P4 ;  /* 0x000000513200780c */ /* 0x000fe40002781670 */
[----:B------:R-:W-:Y:S01]  /*7990*/  FMNMX.FTZ R14, R161, R14, !PT ;  /* 0x0000000ea10e7209 */ /* 0x000fe20007810000 */
[----:B------:R-:W-:Y:S01]  /*79a0*/  MUFU.EX2 R174, R174 ;  /* 0x000000ae00ae7308 */ /* 0x000fe20000000800 */
[----:B------:R-:W-:Y:S02]  /*79b0*/  ISETP.GT.AND P3, PT, R52, 0x58, P2 ;  /* 0x000000583400780c */ /* 0x000fe40001764270 */
[----:B------:R-:W-:Y:S02]  /*79c0*/  ISETP.LT.OR P5, PT, R50, 0x52, P5 ;  /* 0x000000523200780c */ /* 0x000fe40002fa1670 */
[----:B------:R-:W-:Y:S01]  /*79d0*/  FSEL R153, R39, -INF , !P4 ;  /* 0xff80000027997808 */ /* 0x000fe20006000000 */
[----:B------:R-:W-:Y:S01]  /*79e0*/  FFMA.FTZ R39, R163, R6, -R10 ;  /* 0x00000006a3277223 */ /* 0x000fe2000001080a */
        /* <DEDUP_REMOVED lines=9> */
[----:B------:R-:W-:-:S02]  /*7a80*/  FSEL R41, R41, -INF , !P3 ;  /* 0xff80000029297808 */ /* 0x000fc40005800000 */
[----:B------:R-:W-:Y:S01]  /*7a90*/  FMNMX.FTZ R14, R163, R14, !PT ;  /* 0x0000000ea30e7209 */ /* 0x000fe20007810000 */
[----:B------:R-:W-:Y:S01]  /*7aa0*/  MUFU.EX2 R170, R170 ;  /* 0x000000aa00aa7308 */ /* 0x000fe20000000800 */
[----:B------:R-:W-:Y:S02]  /*7ab0*/  ISETP.GT.AND P3, PT, R52, 0x61, P2 ;  /* 0x000000613400780c */ /* 0x000fe40001764270 */
[----:B------:R-:W-:Y:S01]  /*7ac0*/  FSEL R87, R37, -INF , !P4 ;  /* 0xff80000025577808 */ /* 0x000fe20006000000 */
[----:B------:R-:W-:Y:S01]  /*7ad0*/  FFMA.FTZ R37, R169, R6, -R10 ;  /* 0x00000006a9257223 */ /* 0x000fe2000001080a */
[----:B------:R-:W-:Y:S02]  /*7ae0*/  ISETP.LT.OR P5, PT, R50, 0x61, P5 ;  /* 0x000000613200780c */ /* 0x000fe40002fa1670 */
[----:B------:R-:W-:Y:S01]  /*7af0*/  FMNMX.FTZ R14, R41, R14, !PT ;  /* 0x0000000e290e7209 */ /* 0x000fe20007810000 */
[----:B------:R-:W-:Y:S01]  /*7b00*/  MUFU.EX2 R164, R164 ;  /* 0x000000a400a47308 */ /* 0x000fe20000000800 */
[----:B------:R-:W-:-:S02]  /*7b10*/  ISETP.GT.AND P4, PT, R52, 0x68, P2 ;  /* 0x000000683400780c */ /* 0x000fc40001784270 */
[----:B------:R-:W-:Y:S02]  /*7b20*/  ISETP.LT.OR P3, PT, R50, 0x62, P3 ;  /* 0x000000623200780c */ /* 0x000fe40001f61670 */
[----:B------:R-:W-:Y:S02]  /*7b30*/  FSEL R169, R42, -INF , !P5 ;  /* 0xff8000002aa97808 */ /* 0x000fe40006800000 */
[----:B------:R-:W-:Y:S01]  /*7b40*/  FMNMX.FTZ R14, R87, R14, !PT ;  /* 0x0000000e570e7209 */ /* 0x000fe20007810000 */
[----:B------:R-:W-:Y:S01]  /*7b50*/  MUFU.EX2 R37, R37 ;  /* 0x0000002500257308 */ /* 0x000fe20000000800 */
[----:B------:R-:W-:Y:S02]  /*7b60*/  ISETP.GT.AND P5, PT, R52, 0x69, P2 ;  /* 0x000000693400780c */ /* 0x000fe400017a4270 */
        /* <DEDUP_REMOVED lines=21> */
[C---:B------:R-:W-:Y:S02]  /*7cc0*/  ISETP.LT.OR P5, PT, R50.reuse, 0x79, P5 ;  /* 0x000000793200780c */ /* 0x040fe40002fa1670 */
[----:B------:R-:W-:Y:S02]  /*7cd0*/  FSEL R79, R47, -INF , !P4 ;  /* 0xff8000002f4f7808 */ /* 0x000fe40006000000 */
[----:B------:R-:W-:Y:S01]  /*7ce0*/  FMNMX.FTZ R14, R81, R14, !PT ;  /* 0x0000000e510e7209 */ /* 0x000fe20007810000 */
[----:B------:R-:W-:Y:S01]  /*7cf0*/  MUFU.EX2 R47, R20 ;  /* 0x00000014002f7308 */ /* 0x000fe20000000800 */
[----:B------:R-:W-:-:S02]  /*7d00*/  ISETP.LT.OR P2, PT, R50, 0x7a, P2 ;  /* 0x0000007a3200780c */ /* 0x000fc40001741670 */
[----:B------:R-:W-:Y:S02]  /*7d10*/  FSEL R195, R48, -INF , !P5 ;  /* 0xff80000030c37808 */ /* 0x000fe40006800000 */
[----:B------:R-:W-:Y:S02]  /*7d20*/  FMNMX.FTZ R14, R79, R14, !PT ;  /* 0x0000000e4f0e7209 */ /* 0x000fe40007810000 */
[----:B--2---:R-:W-:Y:S01]  /*7d30*/  FSEL R77, R49, -INF , !P2 ;  /* 0xff800000314d7808 */ /* 0x004fe20005000000 */
[----:B------:R-:W-:Y:S01]  /*7d40*/  FFMA.FTZ R49, R71, R6, -R10 ;  /* 0x0000000647317223 */ /* 0x000fe2000001080a */
[----:B------:R-:W-:Y:S01]  /*7d50*/  FMNMX.FTZ R14, R195, R14, !PT ;  /* 0x0000000ec30e7209 */ /* 0x000fe20007810000 */
[----:B------:R-:W-:Y:S01]  /*7d60*/  MUFU.EX2 R162, R162 ;  /* 0x000000a200a27308 */ /* 0x000fe20000000800 */
[----:B------:R-:W-:Y:S02]  /*7d70*/  FSEL R59, R31, RZ, P6 ;  /* 0x000000ff1f3b7208 */ /* 0x000fe40003000000 */
[----:B------:R-:W-:-:S02]  /*7d80*/  FMNMX.FTZ R14, R77, R14, !PT ;  /* 0x0000000e4d0e7209 */ /* 0x000fc40007810000 */
[----:B------:R-:W-:Y:S01]  /*7d90*/  @!P1 LEA R34, R34, UR41, 0x3 ;  /* 0x0000002922229c11 */ /* 0x000fe2000f8e18ff */
[----:B------:R-:W-:Y:S02]  /*7da0*/  FADD.FTZ R59, -R59, R4 ;  /* 0x000000043b3b7221 */ /* 0x000fe40000010100 */
[----:B------:R-:W0:Y:S01]  /*7db0*/  SHFL.BFLY PT, R71, R14, 0x2, 0x1f ;  /* 0x0c401f000e477f89 */ /* 0x000e2200000e0000 */
[----:B------:R-:W-:Y:S01]  /*7dc0*/  MUFU.EX2 R49, R49 ;  /* 0x0000003100317308 */ /* 0x000fe20000000800 */
[----:B------:R-:W-:-:S07]  /*7dd0*/  FMUL.FTZ R4, R59, R6 ;  /* 0x000000063b047220 */ /* 0x000fce0000410000 */
[----:B------:R-:W1:Y:S08]  /*7de0*/  MUFU.EX2 R4, R4 ;  /* 0x0000000400047308 */ /* 0x000e700000000800 */
[----:B------:R-:W-:Y:S01]  /*7df0*/  MUFU.EX2 R69, R69 ;  /* 0x0000004500457308 */ /* 0x000fe20000000800 */
[----:B0-----:R-:W-:-:S07]  /*7e00*/  FMNMX.FTZ R71, R14, R71, !PT ;  /* 0x000000470e477209 */ /* 0x001fce0007810000 */
[----:B------:R-:W-:Y:S01]  /*7e10*/  MUFU.EX2 R156, R156 ;  /* 0x0000009c009c7308 */ /* 0x000fe20000000800 */
[----:B-1----:R-:W-:Y:S01]  /*7e20*/  FFMA.FTZ R67, R4, R2, R11 ;  /* 0x0000000204437223 */ /* 0x002fe2000001000b */
[-C--:B------:R-:W-:Y:S01]  /*7e30*/  FMUL.FTZ R88, R88, R4.reuse ;  /* 0x0000000458587220 */ /* 0x080fe20000410000 */
[-C--:B------:R-:W-:Y:S01]  /*7e40*/  FMUL.FTZ R89, R89, R4.reuse ;  /* 0x0000000459597220 */ /* 0x080fe20000410000 */
[----:B------:R-:W0:Y:S01]  /*7e50*/  SHFL.BFLY PT, R14, R71, 0x1, 0x1f ;  /* 0x0c201f00470e7f89 */ /* 0x000e2200000e0000 */
[----:B------:R-:W-:Y:S01]  /*7e60*/  FADD.FTZ R67, R180, R67 ;  /* 0x00000043b4437221 */ /* 0x000fe20000010000 */
[-C--:B------:R-:W-:Y:S01]  /*7e70*/  FMUL.FTZ R92, R92, R4.reuse ;  /* 0x000000045c5c7220 */ /* 0x080fe20000410000 */
[----:B------:R-:W-:Y:S01]  /*7e80*/  FMUL.FTZ R93, R93, R4 ;  /* 0x000000045d5d7220 */ /* 0x000fe20000410000 */
[----:B------:R-:W-:Y:S01]  /*7e90*/  MUFU.EX2 R63, R63 ;  /* 0x0000003f003f7308 */ /* 0x000fe20000000800 */
[----:B------:R-:W-:Y:S01]  /*7ea0*/  FADD.FTZ R2, R182, R67 ;  /* 0x00000043b6027221 */ /* 0x000fe20000010000 */
[----:B------:R-:W-:Y:S01]  /*7eb0*/  F2FP.F16.F32.PACK_AB R182, R9, R182 ;  /* 0x000000b609b6723e */ /* 0x000fe200000000ff */
[-C--:B------:R-:W-:Y:S01]  /*7ec0*/  FMUL.FTZ R96, R96, R4.reuse ;  /* 0x0000000460607220 */ /* 0x080fe20000410000 */
[-C--:B------:R-:W-:Y:S01]  /*7ed0*/  FMUL.FTZ R97, R97, R4.reuse ;  /* 0x0000000461617220 */ /* 0x080fe20000410000 */
[-C--:B------:R-:W-:Y:S01]  /*7ee0*/  FMUL.FTZ R100, R100, R4.reuse ;  /* 0x0000000464647220 */ /* 0x080fe20000410000 */
[-C--:B------:R-:W-:Y:S01]  /*7ef0*/  FMUL.FTZ R101, R101, R4.reuse ;  /* 0x0000000465657220 */ /* 0x080fe20000410000 */
[-C--:B------:R-:W-:Y:S01]  /*7f00*/  FMUL.FTZ R104, R104, R4.reuse ;  /* 0x0000000468687220 */ /* 0x080fe20000410000 */
[----:B------:R-:W-:Y:S01]  /*7f10*/  MUFU.EX2 R158, R158 ;  /* 0x0000009e009e7308 */ /* 0x000fe20000000800 */
[-C--:B------:R-:W-:Y:S01]  /*7f20*/  FMUL.FTZ R105, R105, R4.reuse ;  /* 0x0000000469697220 */ /* 0x080fe20000410000 */
[-C--:B------:R-:W-:Y:S01]  /*7f30*/  FMUL.FTZ R108, R108, R4.reuse ;  /* 0x000000046c6c7220 */ /* 0x080fe20000410000 */
        /* <DEDUP_REMOVED lines=8> */
[----:B------:R-:W-:Y:S01]  /*7fc0*/  FMUL.FTZ R124, R124, R4 ;  /* 0x000000047c7c7220 */ /* 0x000fe20000410000 */
[----:B0-----:R-:W-:Y:S01]  /*7fd0*/  FMNMX.FTZ R53, R71, R14, !PT ;  /* 0x0000000e47357209 */ /* 0x001fe20007810000 */
[-C--:B------:R-:W-:Y:S01]  /*7fe0*/  FMUL.FTZ R125, R125, R4.reuse ;  /* 0x000000047d7d7220 */ /* 0x080fe20000410000 */
[-C--:B------:R-:W-:Y:S01]  /*7ff0*/  FMUL.FTZ R128, R128, R4.reuse ;  /* 0x0000000480807220 */ /* 0x080fe20000410000 */
[----:B------:R-:W-:Y:S01]  /*8000*/  FMUL.FTZ R129, R129, R4 ;  /* 0x0000000481817220 */ /* 0x000fe20000410000 */
[C---:B------:R-:W-:Y:S01]  /*8010*/  FSETP.NEU.FTZ.AND P2, PT, R53.reuse, -INF , PT ;  /* 0xff8000003500780b */ /* 0x040fe20003f5d000 */
[----:B------:R-:W-:Y:S01]  /*8020*/  FMUL.FTZ R10, R53, R6 ;  /* 0x00000006350a7220 */ /* 0x000fe20000410000 */
[----:B------:R-:W-:Y:S01]  /*8030*/  MUFU.EX2 R152, R152 ;  /* 0x0000009800987308 */ /* 0x000fe20000000800 */
[-C--:B------:R-:W-:Y:S01]  /*8040*/  FMUL.FTZ R132, R132, R4.reuse ;  /* 0x0000000484847220 */ /* 0x080fe20000410000 */
[-C--:B------:R-:W-:Y:S01]  /*8050*/  FMUL.FTZ R133, R133, R4.reuse ;  /* 0x0000000485857220 */ /* 0x080fe20000410000 */
[-C--:B------:R-:W-:Y:S01]  /*8060*/  FMUL.FTZ R136, R136, R4.reuse ;  /* 0x0000000488887220 */ /* 0x080fe20000410000 */
[----:B------:R-:W-:Y:S01]  /*8070*/  FSEL R36, R10, RZ, P2 ;  /* 0x000000ff0a247208 */ /* 0x000fe20001000000 */
[-C--:B------:R-:W-:Y:S01]  /*8080*/  FMUL.FTZ R137, R137, R4.reuse ;  /* 0x0000000489897220 */ /* 0x080fe20000410000 */
[-C--:B------:R-:W-:Y:S01]  /*8090*/  FMUL.FTZ R140, R140, R4.reuse ;  /* 0x000000048c8c7220 */ /* 0x080fe20000410000 */
[----:B------:R-:W-:Y:S01]  /*80a0*/  FMUL.FTZ R141, R141, R4 ;  /* 0x000000048d8d7220 */ /* 0x000fe20000410000 */
[----:B------:R-:W-:Y:S01]  /*80b0*/  MUFU.EX2 R55, R55 ;  /* 0x0000003700377308 */ /* 0x000fe20000000800 */
[-C--:B------:R-:W-:Y:S01]  /*80c0*/  FFMA.FTZ R26, R21, R6.reuse, -R36 ;  /* 0x00000006151a7223 */ /* 0x080fe20000010824 */
[----:B------:R-:W-:Y:S01]  /*80d0*/  FADD.FTZ R21, R9, R2 ;  /* 0x0000000209157221 */ /* 0x000fe20000010000 */
[-CC-:B------:R-:W-:Y:S01]  /*80e0*/  FFMA.FTZ R24, R25, R6.reuse, -R36.reuse ;  /* 0x0000000619187223 */ /* 0x180fe20000010824 */
[-CC-:B------:R-:W-:Y:S01]  /*80f0*/  FFMA.FTZ R25, R29, R6.reuse, -R36.reuse ;  /* 0x000000061d197223 */ /* 0x180fe20000010824 */
[-CC-:B------:R-:W-:Y:S01]  /*8100*/  FFMA.FTZ R59, R12, R6.reuse, -R36.reuse ;  /* 0x000000060c3b7223 */ /* 0x180fe20000010824 */
[----:B------:R-:W-:Y:S01]  /*8110*/  FADD.FTZ R2, R176, R21 ;  /* 0x00000015b0027221 */ /* 0x000fe20000010000 */
[-CC-:B------:R-:W-:Y:S01]  /*8120*/  FFMA.FTZ R10, R157, R6.reuse, -R36.reuse ;  /* 0x000000069d0a7223 */ /* 0x180fe20000010824 */
[-CC-:B------:R-:W-:Y:S01]  /*8130*/  FFMA.FTZ R12, R33, R6.reuse, -R36.reuse ;  /* 0x00000006210c7223 */ /* 0x180fe20000010824 */
[-C--:B------:R-:W-:Y:S01]  /*8140*/  FFMA.FTZ R33, R155, R6.reuse, -R36 ;  /* 0x000000069b217223 */ /* 0x080fe20000010824 */
[----:B------:R-:W-:Y:S01]  /*8150*/  FADD.FTZ R29, R15, R2 ;  /* 0x000000020f1d7221 */ /* 0x000fe20000010000 */
[----:B------:R-:W-:Y:S01]  /*8160*/  MUFU.EX2 R59, R59 ;  /* 0x0000003b003b7308 */ /* 0x000fe20000000800 */
        /* <DEDUP_REMOVED lines=15> */
[----:B------:R-:W-:Y:S01]  /*8260*/  FSEL R2, R53, RZ, P2 ;  /* 0x000000ff35027208 */ /* 0x000fe20001000000 */
[----:B------:R-:W-:Y:S01]  /*8270*/  MUFU.EX2 R12, R12 ;  /* 0x0000000c000c7308 */ /* 0x000fe20000000800 */
[-CC-:B------:R-:W-:Y:S01]  /*8280*/  FFMA.FTZ R161, R161, R6.reuse, -R36.reuse ;  /* 0x00000006a1a17223 */ /* 0x180fe20000010824 */
[----:B------:R-:W-:Y:S01]  /*8290*/  FADD.FTZ R30, R174, R29 ;  /* 0x0000001dae1e7221 */ /* 0x000fe20000010000 */
[-CC-:B------:R-:W-:Y:S01]  /*82a0*/  FFMA.FTZ R193, R193, R6.reuse, -R36.reuse ;  /* 0x00000006c1c17223 */ /* 0x180fe20000010824 */
[----:B------:R-:W-:Y:S01]  /*82b0*/  FADD.FTZ R5, -R2, R5 ;  /* 0x0000000502057221 */ /* 0x000fe20000010100 */
[----:B------:R-:W-:Y:S01]  /*82c0*/  FFMA.FTZ R153, R153, R6, -R36 ;  /* 0x0000000699997223 */ /* 0x000fe20000010824 */
[----:B------:R-:W-:Y:S01]  /*82d0*/  FADD.FTZ R29, R39, R30 ;  /* 0x0000001e271d7221 */ /* 0x000fe20000010000 */
[----:B------:R-:W-:-:S02]  /*82e0*/  @!P1 VIADD R30, R34, 0x28860 ;  /* 0x00028860221e9836 */ /* 0x000fc40000000000 */
[-C--:B------:R-:W-:Y:S01]  /*82f0*/  FMUL.FTZ R5, R5, R6.reuse ;  /* 0x0000000605057220 */ /* 0x080fe20000410000 */
[----:B------:R-:W-:Y:S01]  /*8300*/  MUFU.EX2 R33, R33 ;  /* 0x0000002100217308 */ /* 0x000fe20000000800 */
[----:B------:R-:W-:Y:S01]  /*8310*/  FADD.FTZ R2, R168, R29 ;  /* 0x0000001da8027221 */ /* 0x000fe20000010000 */
[-C--:B------:R-:W-:Y:S01]  /*8320*/  FFMA.FTZ R34, R167, R6.reuse, -R36 ;  /* 0x00000006a7227223 */ /* 0x080fe20000010824 */
[----:B------:R-:W-:Y:S01]  /*8330*/  @!P1 PRMT R30, RZ, 0x654, R30 ;  /* 0x00000654ff1e9816 */ /* 0x000fe2000000001e */
[-C--:B------:R-:W-:Y:S01]  /*8340*/  FFMA.FTZ R163, R163, R6.reuse, -R36 ;  /* 0x00000006a3a37223 */ /* 0x080fe20000010824 */
[----:B------:R-:W-:Y:S01]  /*8350*/  FADD.FTZ R29, R37, R2 ;  /* 0x00000002251d7221 */ /* 0x000fe20000010000 */
[-CC-:B------:R-:W-:Y:S01]  /*8360*/  FFMA.FTZ R41, R41, R6.reuse, -R36.reuse ;  /* 0x0000000629297223 */ /* 0x180fe20000010824 */
[----:B------:R0:W-:Y:S01]  /*8370*/  @!P1 SYNCS.ARRIVE.TRANS64.RED.A1T0 RZ, [R30+URZ], RZ ;  /* 0x000000ff1eff99a7 */ /* 0x0001e2000810043f */
[----:B------:R-:W-:Y:S01]  /*8380*/  MUFU.EX2 R13, R13 ;  /* 0x0000000d000d7308 */ /* 0x000fe20000000800 */
[----:B------:R-:W-:Y:S01]  /*8390*/  FADD.FTZ R2, R170, R29 ;  /* 0x0000001daa027221 */ /* 0x000fe20000010000 */
[-CC-:B------:R-:W-:Y:S01]  /*83a0*/  FFMA.FTZ R87, R87, R6.reuse, -R36.reuse ;  /* 0x0000000657577223 */ /* 0x180fe20000010824 */
[-CC-:B------:R-:W-:Y:S01]  /*83b0*/  FFMA.FTZ R169, R169, R6.reuse, -R36.reuse ;  /* 0x00000006a9a97223 */ /* 0x180fe20000010824 */
[-C--:B------:R-:W-:Y:S01]  /*83c0*/  FFMA.FTZ R85, R85, R6.reuse, -R36 ;  /* 0x0000000655557223 */ /* 0x080fe20000010824 */
[----:B------:R-:W-:Y:S01]  /*83d0*/  FADD.FTZ R29, R43, R2 ;  /* 0x000000022b1d7221 */ /* 0x000fe20000010000 */
[-CC-:B------:R-:W-:Y:S01]  /*83e0*/  FFMA.FTZ R45, R45, R6.reuse, -R36.reuse ;  /* 0x000000062d2d7223 */ /* 0x180fe20000010824 */
[-CC-:B------:R-:W-:Y:S01]  /*83f0*/  FFMA.FTZ R83, R83, R6.reuse, -R36.reuse ;  /* 0x0000000653537223 */ /* 0x180fe20000010824 */
[----:B0-----:R0:W1:Y:S01]  /*8400*/  MUFU.EX2 R30, R5 ;  /* 0x00000005001e7308 */ /* 0x0010620000000800 */
[----:B------:R-:W-:Y:S01]  /*8410*/  FADD.FTZ R2, R164, R29 ;  /* 0x0000001da4027221 */ /* 0x000fe20000010000 */
[-CC-:B------:R-:W-:Y:S01]  /*8420*/  FFMA.FTZ R81, R81, R6.reuse, -R36.reuse ;  /* 0x0000000651517223 */ /* 0x180fe20000010824 */
[-CC-:B------:R-:W-:Y:S01]  /*8430*/  FFMA.FTZ R79, R79, R6.reuse, -R36.reuse ;  /* 0x000000064f4f7223 */ /* 0x180fe20000010824 */
[-CC-:B------:R-:W-:Y:S01]  /*8440*/  FFMA.FTZ R195, R195, R6.reuse, -R36.reuse ;  /* 0x00000006c3c37223 */ /* 0x180fe20000010824 */
[----:B------:R-:W-:Y:S01]  /*8450*/  FFMA.FTZ R36, R77, R6, -R36 ;  /* 0x000000064d247223 */ /* 0x000fe20000010824 */
[----:B------:R-:W-:Y:S01]  /*8460*/  ISETP.GT.AND P2, PT, R3, UR57, PT ;  /* 0x0000003903007c0c */ /* 0x000fe2000bf44270 */
[-C--:B------:R-:W-:Y:S01]  /*8470*/  FMUL.FTZ R144, R144, R4.reuse ;  /* 0x0000000490907220 */ /* 0x080fe20000410000 */
[----:B------:R-:W2:Y:S01]  /*8480*/  MUFU.EX2 R14, R14 ;  /* 0x0000000e000e7308 */ /* 0x000ea20000000800 */
[----:B0-----:R-:W-:Y:S01]  /*8490*/  FADD.FTZ R5, R47, R2 ;  /* 0x000000022f057221 */ /* 0x001fe20000010000 */
[-C--:B------:R-:W-:Y:S01]  /*84a0*/  FMUL.FTZ R145, R145, R4.reuse ;  /* 0x0000000491917220 */ /* 0x080fe20000410000 */
[-C--:B------:R-:W-:Y:S01]  /*84b0*/  FMUL.FTZ R148, R148, R4.reuse ;  /* 0x0000000494947220 */ /* 0x080fe20000410000 */
[----:B------:R-:W-:Y:S01]  /*84c0*/  FMUL.FTZ R149, R149, R4 ;  /* 0x0000000495957220 */ /* 0x000fe20000410000 */
[----:B------:R-:W-:Y:S01]  /*84d0*/  FADD.FTZ R2, R166, R5 ;  /* 0x00000005a6027221 */ /* 0x000fe20000010000 */
[----:B------:R-:W-:Y:S01]  /*84e0*/  F2FP.F16.F32.PACK_AB R180, R180, R11 ;  /* 0x0000000bb4b4723e */ /* 0x000fe200000000ff */
[----:B------:R-:W-:Y:S01]  /*84f0*/  VIADD R3, R3, 0xffffffff ;  /* 0xffffffff03037836 */ /* 0x000fe20000000000 */
[----:B------:R-:W0:Y:S01]  /*8500*/  MUFU.EX2 R20, R20 ;  /* 0x0000001400147308 */ /* 0x000e220000000800 */
[----:B-1----:R-:W-:Y:S01]  /*8510*/  FFMA.FTZ R5, R30, R0, R59 ;  /* 0x000000001e057223 */ /* 0x002fe2000001003b */
[----:B------:R-:W-:Y:S01]  /*8520*/  FADD.FTZ R29, R49, R2 ;  /* 0x00000002311d7221 */ /* 0x000fe20000010000 */
[----:B------:R-:W-:Y:S01]  /*8530*/  F2FP.F16.F32.PACK_AB R176, R15, R176 ;  /* 0x000000b00fb0723e */ /* 0x000fe200000000ff */
[----:B------:R-:W-:Y:S01]  /*8540*/  FMUL.FTZ R90, R90, R30 ;  /* 0x0000001e5a5a7220 */ /* 0x000fe20000410000 */
[----:B------:R-:W-:Y:S01]  /*8550*/  FADD.FTZ R5, R10, R5 ;  /* 0x000000050a057221 */ /* 0x000fe20000010000 */
[----:B------:R-:W-:Y:S01]  /*8560*/  FADD.FTZ R2, R160, R29 ;  /* 0x0000001da0027221 */ /* 0x000fe20000010000 */
[----:B------:R-:W-:Y:S01]  /*8570*/  F2FP.F16.F32.PACK_AB R178, R27, R178 ;  /* 0x000000b21bb2723e */ /* 0x000fe200000000ff */
[----:B------:R-:W1:Y:S01]  /*8580*/  MUFU.EX2 R61, R61 ;  /* 0x0000003d003d7308 */ /* 0x000e620000000800 */
[----:B------:R-:W-:Y:S01]  /*8590*/  FADD.FTZ R0, R12, R5 ;  /* 0x000000050c007221 */ /* 0x000fe20000010000 */
[----:B------:R-:W-:Y:S01]  /*85a0*/  FADD.FTZ R5, R65, R2 ;  /* 0x0000000241057221 */ /* 0x000fe20000010000 */
[----:B------:R-:W-:Y:S01]  /*85b0*/  F2FP.F16.F32.PACK_AB R172, R35, R172 ;  /* 0x000000ac23ac723e */ /* 0x000fe200000000ff */
[----:B------:R-:W-:Y:S01]  /*85c0*/  FMUL.FTZ R91, R91, R30 ;  /* 0x0000001e5b5b7220 */ /* 0x000fe20000410000 */
[----:B------:R-:W-:Y:S01]  /*85d0*/  FADD.FTZ R0, R33, R0 ;  /* 0x0000000021007221 */ /* 0x000fe20000010000 */
[----:B------:R-:W-:Y:S01]  /*85e0*/  FADD.FTZ R2, R162, R5 ;  /* 0x00000005a2027221 */ /* 0x000fe20000010000 */
[----:B------:R-:W-:Y:S01]  /*85f0*/  F2FP.F16.F32.PACK_AB R174, R39, R174 ;  /* 0x000000ae27ae723e */ /* 0x000fe200000000ff */
[----:B------:R-:W3:Y:S01]  /*8600*/  MUFU.EX2 R24, R24 ;  /* 0x0000001800187308 */ /* 0x000ee20000000800 */
[----:B------:R-:W-:Y:S01]  /*8610*/  FADD.FTZ R5, R13, R0 ;  /* 0x000000000d057221 */ /* 0x000fe20000010000 */
[----:B------:R-:W-:Y:S01]  /*8620*/  FADD.FTZ R9, R69, R2 ;  /* 0x0000000245097221 */ /* 0x000fe20000010000 */
[----:B------:R-:W-:Y:S01]  /*8630*/  F2FP.F16.F32.PACK_AB R168, R37, R168 ;  /* 0x000000a825a8723e */ /* 0x000fe200000000ff */
[----:B------:R-:W-:Y:S01]  /*8640*/  FMUL.FTZ R94, R94, R30 ;  /* 0x0000001e5e5e7220 */ /* 0x000fe20000410000 */
[----:B--2---:R-:W-:Y:S01]  /*8650*/  FADD.FTZ R5, R14, R5 ;  /* 0x000000050e057221 */ /* 0x004fe20000010000 */
[----:B------:R-:W-:Y:S01]  /*8660*/  FADD.FTZ R2, R156, R9 ;  /* 0x000000099c027221 */ /* 0x000fe20000010000 */
[----:B------:R-:W-:Y:S01]  /*8670*/  F2FP.F16.F32.PACK_AB R170, R43, R170 ;  /* 0x000000aa2baa723e */ /* 0x000fe200000000ff */
[----:B------:R-:W2:Y:S01]  /*8680*/  MUFU.EX2 R173, R173 ;  /* 0x000000ad00ad7308 */ /* 0x000ea20000000800 */
[----:B0-----:R-:W-:Y:S01]  /*8690*/  FADD.FTZ R0, R20, R5 ;  /* 0x0000000514007221 */ /* 0x001fe20000010000 */
[----:B------:R-:W-:Y:S01]  /*86a0*/  FADD.FTZ R9, R63, R2 ;  /* 0x000000023f097221 */ /* 0x000fe20000010000 */
[----:B------:R-:W-:Y:S01]  /*86b0*/  F2FP.F16.F32.PACK_AB R164, R47, R164 ;  /* 0x000000a42fa4723e */ /* 0x000fe200000000ff */
[----:B------:R-:W-:Y:S01]  /*86c0*/  FMUL.FTZ R95, R95, R30 ;  /* 0x0000001e5f5f7220 */ /* 0x000fe20000410000 */
[----:B-1----:R-:W-:Y:S01]  /*86d0*/  FADD.FTZ R5, R61, R0 ;  /* 0x000000003d057221 */ /* 0x002fe20000010000 */
[----:B------:R-:W-:Y:S01]  /*86e0*/  FADD.FTZ R2, R158, R9 ;  /* 0x000000099e027221 */ /* 0x000fe20000010000 */
[----:B------:R-:W-:Y:S01]  /*86f0*/  F2FP.F16.F32.PACK_AB R166, R49, R166 ;  /* 0x000000a631a6723e */ /* 0x000fe200000000ff */
[----:B------:R-:W0:Y:S01]  /*8700*/  MUFU.EX2 R25, R25 ;  /* 0x0000001900197308 */ /* 0x000e220000000800 */
[----:B---3--:R-:W-:Y:S01]  /*8710*/  FADD.FTZ R0, R24, R5 ;  /* 0x0000000518007221 */ /* 0x008fe20000010000 */
[----:B------:R-:W-:Y:S01]  /*8720*/  FADD.FTZ R5, R57, R2 ;  /* 0x0000000239057221 */ /* 0x000fe20000010000 */
[----:B------:R-:W-:Y:S01]  /*8730*/  F2FP.F16.F32.PACK_AB R160, R65, R160 ;  /* 0x000000a041a0723e */ /* 0x000fe200000000ff */
[----:B------:R-:W-:Y:S01]  /*8740*/  FMUL.FTZ R98, R98, R30 ;  /* 0x0000001e62627220 */ /* 0x000fe20000410000 */
[----:B------:R-:W-:Y:S01]  /*8750*/  F2FP.F16.F32.PACK_AB R162, R69, R162 ;  /* 0x000000a245a2723e */ /* 0x000fe200000000ff */
[----:B------:R-:W-:Y:S01]  /*8760*/  FADD.FTZ R2, R152, R5 ;  /* 0x0000000598027221 */ /* 0x000fe20000010000 */
[----:B------:R-:W-:Y:S01]  /*8770*/  F2FP.F16.F32.PACK_AB R156, R63, R156 ;  /* 0x0000009c3f9c723e */ /* 0x000fe200000000ff */
[----:B------:R-:W1:Y:S01]  /*8780*/  MUFU.EX2 R26, R26 ;  /* 0x0000001a001a7308 */ /* 0x000e620000000800 */
[----:B--2---:R-:W-:Y:S01]  /*8790*/  FADD.FTZ R0, R173, R0 ;  /* 0x00000000ad007221 */ /* 0x004fe20000010000 */
[----:B------:R-:W-:Y:S01]  /*87a0*/  FADD.FTZ R9, R55, R2 ;  /* 0x0000000237097221 */ /* 0x000fe20000010000 */
[----:B------:R-:W-:Y:S01]  /*87b0*/  F2FP.F16.F32.PACK_AB R158, R57, R158 ;  /* 0x0000009e399e723e */ /* 0x000fe200000000ff */
[----:B------:R-:W-:Y:S01]  /*87c0*/  FMUL.FTZ R99, R99, R30 ;  /* 0x0000001e63637220 */ /* 0x000fe20000410000 */
[----:B------:R-:W-:Y:S01]  /*87d0*/  F2FP.F16.F32.PACK_AB R152, R55, R152 ;  /* 0x000000983798723e */ /* 0x000fe200000000ff */
[----:B------:R-:W-:Y:S01]  /*87e0*/  FMUL.FTZ R102, R102, R30 ;  /* 0x0000001e66667220 */ /* 0x000fe20000410000 */
[----:B------:R-:W-:Y:S01]  /*87f0*/  F2FP.F16.F32.PACK_AB R181, R10, R59 ;  /* 0x0000003b0ab5723e */ /* 0x000fe200000000ff */
[----:B------:R-:W2:Y:S01]  /*8800*/  MUFU.EX2 R21, R21 ;  /* 0x0000001500157308 */ /* 0x000ea20000000800 */
[----:B0-----:R-:W-:Y:S01]  /*8810*/  FADD.FTZ R5, R25, R0 ;  /* 0x0000000019057221 */ /* 0x001fe20000010000 */
[----:B------:R-:W-:Y:S01]  /*8820*/  F2FP.F16.F32.PACK_AB R183, R33, R12 ;  /* 0x0000000c21b7723e */ /* 0x000fe200000000ff */
[-C--:B------:R-:W-:Y:S01]  /*8830*/  FMUL.FTZ R103, R103, R30.reuse ;  /* 0x0000001e67677220 */ /* 0x080fe20000410000 */
[----:B------:R-:W-:Y:S01]  /*8840*/  F2FP.F16.F32.PACK_AB R177, R14, R13 ;  /* 0x0000000d0eb1723e */ /* 0x000fe200000000ff */
[----:B------:R-:W-:Y:S01]  /*8850*/  FMUL.FTZ R106, R106, R30 ;  /* 0x0000001e6a6a7220 */ /* 0x000fe20000410000 */
[----:B------:R-:W-:Y:S01]  /*8860*/  F2FP.F16.F32.PACK_AB R179, R61, R20 ;  /* 0x000000143db3723e */ /* 0x000fe200000000ff */
[----:B------:R-:W-:Y:S01]  /*8870*/  FMUL.FTZ R107, R107, R30 ;  /* 0x0000001e6b6b7220 */ /* 0x000fe20000410000 */
[----:B------:R-:W0:Y:S01]  /*8880*/  MUFU.EX2 R28, R28 ;  /* 0x0000001c001c7308 */ /* 0x000e220000000800 */
[----:B-1----:R-:W-:Y:S01]  /*8890*/  FADD.FTZ R0, R26, R5 ;  /* 0x000000051a007221 */ /* 0x002fe20000010000 */
[----:B------:R-:W-:Y:S01]  /*88a0*/  F2FP.F16.F32.PACK_AB R173, R173, R24 ;  /* 0x00000018adad723e */ /* 0x000fe200000000ff */
[-C--:B------:R-:W-:Y:S01]  /*88b0*/  FMUL.FTZ R110, R110, R30.reuse ;  /* 0x0000001e6e6e7220 */ /* 0x080fe20000410000 */
[----:B------:R-:W-:Y:S01]  /*88c0*/  F2FP.F16.F32.PACK_AB R175, R26, R25 ;  /* 0x000000191aaf723e */ /* 0x000fe200000000ff */
[-C--:B------:R-:W-:Y:S01]  /*88d0*/  FMUL.FTZ R111, R111, R30.reuse ;  /* 0x0000001e6f6f7220 */ /* 0x080fe20000410000 */
[-C--:B------:R-:W-:Y:S01]  /*88e0*/  FMUL.FTZ R114, R114, R30.reuse ;  /* 0x0000001e72727220 */ /* 0x080fe20000410000 */
[-C--:B------:R-:W-:Y:S01]  /*88f0*/  FMUL.FTZ R115, R115, R30.reuse ;  /* 0x0000001e73737220 */ /* 0x080fe20000410000 */
[----:B------:R-:W1:Y:S01]  /*8900*/  MUFU.EX2 R171, R171 ;  /* 0x000000ab00ab7308 */ /* 0x000e620000000800 */
[----:B--2---:R-:W-:Y:S01]  /*8910*/  FADD.FTZ R5, R21, R0 ;  /* 0x0000000015057221 */ /* 0x004fe20000010000 */
[-C--:B------:R-:W-:Y:S01]  /*8920*/  FMUL.FTZ R118, R118, R30.reuse ;  /* 0x0000001e76767220 */ /* 0x080fe20000410000 */
[-C--:B------:R-:W-:Y:S01]  /*8930*/  FMUL.FTZ R119, R119, R30.reuse ;  /* 0x0000001e77777220 */ /* 0x080fe20000410000 */
[-C--:B------:R-:W-:Y:S01]  /*8940*/  FMUL.FTZ R122, R122, R30.reuse ;  /* 0x0000001e7a7a7220 */ /* 0x080fe20000410000 */
[-C--:B------:R-:W-:Y:S01]  /*8950*/  FMUL.FTZ R123, R123, R30.reuse ;  /* 0x0000001e7b7b7220 */ /* 0x080fe20000410000 */
[-C--:B------:R-:W-:Y:S01]  /*8960*/  FMUL.FTZ R126, R126, R30.reuse ;  /* 0x0000001e7e7e7220 */ /* 0x080fe20000410000 */
[-C--:B------:R-:W-:Y:S01]  /*8970*/  FMUL.FTZ R127, R127, R30.reuse ;  /* 0x0000001e7f7f7220 */ /* 0x080fe20000410000 */
[----:B------:R-:W2:Y:S01]  /*8980*/  MUFU.EX2 R32, R32 ;  /* 0x0000002000207308 */ /* 0x000ea20000000800 */
[----:B0-----:R-:W-:Y:S01]  /*8990*/  FADD.FTZ R0, R28, R5 ;  /* 0x000000051c007221 */ /* 0x001fe20000010000 */
[-C--:B------:R-:W-:Y:S01]  /*89a0*/  FMUL.FTZ R130, R130, R30.reuse ;  /* 0x0000001e82827220 */ /* 0x080fe20000410000 */
[-C--:B------:R-:W-:Y:S01]  /*89b0*/  FMUL.FTZ R131, R131, R30.reuse ;  /* 0x0000001e83837220 */ /* 0x080fe20000410000 */
[-C--:B------:R-:W-:Y:S01]  /*89c0*/  FMUL.FTZ R134, R134, R30.reuse ;  /* 0x0000001e86867220 */ /* 0x080fe20000410000 */
[-C--:B------:R-:W-:Y:S01]  /*89d0*/  FMUL.FTZ R135, R135, R30.reuse ;  /* 0x0000001e87877220 */ /* 0x080fe20000410000 */
[-C--:B------:R-:W-:Y:S01]  /*89e0*/  FMUL.FTZ R138, R138, R30.reuse ;  /* 0x0000001e8a8a7220 */ /* 0x080fe20000410000 */
[-C--:B------:R-:W-:Y:S01]  /*89f0*/  FMUL.FTZ R139, R139, R30.reuse ;  /* 0x0000001e8b8b7220 */ /* 0x080fe20000410000 */
[----:B------:R-:W0:Y:S01]  /*8a00*/  MUFU.EX2 R165, R165 ;  /* 0x000000a500a57308 */ /* 0x000e220000000800 */
[----:B-1----:R-:W-:Y:S01]  /*8a10*/  FADD.FTZ R5, R171, R0 ;  /* 0x00000000ab057221 */ /* 0x002fe20000010000 */
[-C--:B------:R-:W-:Y:S01]  /*8a20*/  FMUL.FTZ R142, R142, R30.reuse ;  /* 0x0000001e8e8e7220 */ /* 0x080fe20000410000 */
[-C--:B------:R-:W-:Y:S01]  /*8a30*/  FMUL.FTZ R143, R143, R30.reuse ;  /* 0x0000001e8f8f7220 */ /* 0x080fe20000410000 */
[-C--:B------:R-:W-:Y:S01]  /*8a40*/  FMUL.FTZ R146, R146, R30.reuse ;  /* 0x0000001e92927220 */ /* 0x080fe20000410000 */
[-C--:B------:R-:W-:Y:S01]  /*8a50*/  FMUL.FTZ R147, R147, R30.reuse ;  /* 0x0000001e93937220 */ /* 0x080fe20000410000 */
[-C--:B------:R-:W-:Y:S01]  /*8a60*/  FMUL.FTZ R150, R150, R30.reuse ;  /* 0x0000001e96967220 */ /* 0x080fe20000410000 */
[----:B------:R-:W-:Y:S01]  /*8a70*/  FMUL.FTZ R151, R151, R30 ;  /* 0x0000001e97977220 */ /* 0x000fe20000410000 */
        /* <DEDUP_REMOVED lines=19> */
[----:B------:R2:W3:Y:S01]  /*8bb0*/  MUFU.EX2 R44, R169 ;  /* 0x000000a9002c7308 */ /* 0x0004e20000000800 */
[----:B0-----:R-:W-:-:S07]  /*8bc0*/  FADD.FTZ R5, R42, R5 ;  /* 0x000000052a057221 */ /* 0x001fce0000010000 */
[----:B------:R-:W0:Y:S01]  /*8bd0*/  MUFU.EX2 R85, R85 ;  /* 0x0000005500557308 */ /* 0x000e220000000800 */
[C---:B-1----:R-:W-:Y:S01]  /*8be0*/  FADD.FTZ R5, R87.reuse, R5 ;  /* 0x0000000557057221 */ /* 0x042fe20000010000 */
[----:B--2---:R-:W-:Y:S02]  /*8bf0*/  F2FP.F16.F32.PACK_AB R169, R28, R21 ;  /* 0x000000151ca9723e */ /* 0x004fe400000000ff */
[----:B------:R-:W-:-:S04]  /*8c00*/  F2FP.F16.F32.PACK_AB R163, R87, R42 ;  /* 0x0000002a57a3723e */ /* 0x000fc800000000ff */
[----:B------:R-:W1:Y:S01]  /*8c10*/  MUFU.EX2 R0, R45 ;  /* 0x0000002d00007308 */ /* 0x000e620000000800 */
[----:B---3--:R-:W-:-:S07]  /*8c20*/  FADD.FTZ R5, R44, R5 ;  /* 0x000000052c057221 */ /* 0x008fce0000010000 */
        /* <DEDUP_REMOVED lines=16> */
[----:B0-----:R-:W-:Y:S01]  /*8d30*/  FADD.FTZ R2, R154, R9 ;  /* 0x000000099a027221 */ /* 0x001fe20000010000 */
[C---:B-1----:R-:W-:Y:S01]  /*8d40*/  FADD.FTZ R0, R36.reuse, R5 ;  /* 0x0000000524007221 */ /* 0x042fe20000010000 */
[----:B------:R-:W-:Y:S01]  /*8d50*/  F2FP.F16.F32.PACK_AB R155, R36, R48 ;  /* 0x00000030249b723e */ /* 0x000fe200000000ff */
[----:B------:R-:W-:Y:S02]  /*8d60*/  IMAD.MOV.U32 R5, RZ, RZ, R53 ;  /* 0x000000ffff057224 */ /* 0x000fe400078e0035 */
[C---:B--2---:R-:W-:Y:S01]  /*8d70*/  FADD.FTZ R2, R51.reuse, R2 ;  /* 0x0000000233027221 */ /* 0x044fe20000010000 */
[----:B------:R-:W-:Y:S01]  /*8d80*/  F2FP.F16.F32.PACK_AB R154, R51, R154 ;  /* 0x0000009a339a723e */ /* 0x000fe200000000ff */
[----:B------:R-:W-:Y:S06]  /*8d90*/  @P2 BRA `(.L_x_1142) ;  /* 0xffffffc400e02947 */ /* 0x000fec000383ffff */
[----:B------:R-:W-:Y:S01]  /*8da0*/  IMAD.MOV.U32 R5, RZ, RZ, R53 ;  /* 0x000000ffff057224 */ /* 0x000fe200078e0035 */
[----:B------:R-:W-:Y:S01]  /*8db0*/  UMOV UR44, UR56 ;  /* 0x00000038002c7c82 */ /* 0x000fe20008000000 */
[----:B------:R-:W-:Y:S01]  /*8dc0*/  IMAD.MOV.U32 R4, RZ, RZ, R31 ;  /* 0x000000ffff047224 */ /* 0x000fe200078e001f */
[----:B------:R-:W-:-:S06]  /*8dd0*/  UMOV UR45, UR55 ;  /* 0x00000037002d7c82 */ /* 0x000fcc0008000000 */
.L_x_1125:
[----:B------:R-:W0:Y:S01]  /*8de0*/  LDC R9, c[0x0][0x448] ;  /* 0x00011200ff097b82 */ /* 0x000e220000000800 */
[----:B------:R-:W-:Y:S01]  /*8df0*/  UIADD3 UR6, UR36, 0x7f, URZ ;  /* 0x0000007f24067890 */ /* 0x000fe2000fffe03f */
[----:B------:R-:W-:-:S05]  /*8e00*/  IADD3 R12, -R8, 0x1, RZ ;  /* 0x00000001080c7810 */ /* 0x000fca0007ffe1ff */
[----:B------:R-:W-:Y:S01]  /*8e10*/  IMAD.U32 R8, RZ, RZ, UR6 ;  /* 0x00000006ff087e24 */ /* 0x000fe2000f8e00ff */
[----:B------:R-:W1:Y:S01]  /*8e20*/  LDC R11, c[0x0][0x9e4] ;  /* 0x00027900ff0b7b82 */ /* 0x000e620000000800 */
[----:B------:R-:W-:Y:S01]  /*8e30*/  IMAD R7, R7, UR42, R12 ;  /* 0x0000002a07077c24 */ /* 0x000fe2000f8e020c */
[----:B0-----:R-:W-:Y:S02]  /*8e40*/  ISETP.NE.AND P5, PT, R9, 0x1, PT ;  /* 0x000000010900780c */ /* 0x001fe40003fa5270 */
[----:B-1----:R-:W-:-:S11]  /*8e50*/  ISETP.GE.AND P6, PT, R11, 0x1, PT ;  /* 0x000000010b00780c */ /* 0x002fd60003fc6270 */
[----:B------:R-:W0:Y:S08]  /*8e60*/  @P5 LDC R9, c[0x0][0x44c] ;  /* 0x00011300ff095b82 */ /* 0x000e300000000800 */
[----:B------:R-:W1:Y:S01]  /*8e70*/  @P5 LDC R10, c[0x0][0x450] ;  /* 0x00011400ff0a5b82 */ /* 0x000e620000000800 */
[----:B0-----:R-:W-:Y:S01]  /*8e80*/  @P5 IMAD.HI.U32 R9, R9, UR6, RZ ;  /* 0x0000000609095c27 */ /* 0x001fe2000f8e00ff */
[----:B------:R-:W-:-:S04]  /*8e90*/  ULDC UR6, c[0x0][0x9dc] ;  /* 0x0002770000067ab9 */ /* 0x000fc80000000800 */
[----:B-1----:R-:W-:-:S05]  /*8ea0*/  @P5 SHF.R.U32.HI R8, RZ, R10, R9 ;  /* 0x0000000aff085219 */ /* 0x002fca0000011609 */
[----:B------:R-:W-:-:S04]  /*8eb0*/  IMAD.IADD R8, R7, 0x1, R8 ;  /* 0x0000000107087824 */ /* 0x000fc800078e0208 */
[----:B------:R-:W-:Y:S01]  /*8ec0*/  VIADD R7, R8, -UR6 ;  /* 0x8000000608077c36 */ /* 0x000fe20008000000 */
[----:B------:R-:W-:Y:S06]  /*8ed0*/  @!P6 BRA `(.L_x_1143) ;  /* 0x00000000003ce947 */ /* 0x000fec0003800000 */
[----:B------:R-:W-:-:S13]  /*8ee0*/  ISETP.GT.AND P2, PT, R8, -0x1, PT ;  /* 0xffffffff0800780c */ /* 0x000fda0003f44270 */
[----:B------:R-:W-:Y:S05]  /*8ef0*/  @P2 BRA `(.L_x_1144) ;  /* 0x00000000001c2947 */ /* 0x000fea0003800000 */
[----:B------:R-:W-:Y:S02]  /*8f00*/  ISETP.NE.AND P2, PT, R11, 0x1, PT ;  /* 0x000000010b00780c */ /* 0x000fe40003f45270 */
[----:B------:R-:W-:-:S11]  /*8f10*/  LOP3.LUT R9, RZ, R8, RZ, 0x33, !PT ;  /* 0x00000008ff097212 */ /* 0x000fd600078e33ff */
[----:B------:R-:W0:Y:S02]  /*8f20*/  @P2 LDC.64 R12, c[0x0][0x9e8] ;  /* 0x00027a00ff0c2b82 */ /* 0x000e240000000a00 */
[----:B0-----:R-:W-:-:S05]  /*8f30*/  @P2 IMAD.HI.U32 R8, R9, R12, RZ ;  /* 0x0000000c09082227 */ /* 0x001fca00078e00ff */
[----:B------:R-:W-:-:S04]  /*8f40*/  @P2 SHF.R.U32.HI R9, RZ, R13, R8 ;  /* 0x0000000dff092219 */ /* 0x000fc80000011608 */
[----:B------:R-:W-:Y:S01]  /*8f50*/  LOP3.LUT R8, RZ, R9, RZ, 0x33, !PT ;  /* 0x00000009ff087212 */ /* 0x000fe200078e33ff */
[----:B------:R-:W-:Y:S06]  /*8f60*/  BRA `(.L_x_1145) ;  /* 0x0000000000107947 */ /* 0x000fec0003800000 */
.L_x_1144:
[----:B------:R-:W-:-:S13]  /*8f70*/  ISETP.NE.AND P2, PT, R11, 0x1, PT ;  /* 0x000000010b00780c */ /* 0x000fda0003f45270 */
[----:B------:R-:W0:Y:S02]  /*8f80*/  @P2 LDC.64 R12, c[0x0][0x9e8] ;  /* 0x00027a00ff0c2b82 */ /* 0x000e240000000a00 */
[----:B0-----:R-:W-:-:S05]  /*8f90*/  @P2 IMAD.HI.U32 R10, R8, R12, RZ ;  /* 0x0000000c080a2227 */ /* 0x001fca00078e00ff */
[----:B------:R-:W-:-:S07]  /*8fa0*/  @P2 SHF.R.U32.HI R8, RZ, R13, R10 ;  /* 0x0000000dff082219 */ /* 0x000fce000001160a */
.L_x_1145:
[----:B------:R-:W-:-:S05]  /*8fb0*/  IMAD R8, R8, R11, RZ ;  /* 0x0000000b08087224 */ /* 0x000fca00078e02ff */
[----:B------:R-:W-:-:S07]  /*8fc0*/  VIMNMX R7, R7, R8, !PT ;  /* 0x0000000807077248 */ /* 0x000fce0007fe0100 */
.L_x_1143:
[----:B------:R-:W-:-:S05]  /*8fd0*/  VIADD R7, R7, 0x7f ;  /* 0x0000007f07077836 */ /* 0x000fca0000000000 */
[----:B------:R-:W-:-:S04]  /*8fe0*/  SHF.R.S32.HI R8, RZ, 0x1f, R7 ;  /* 0x0000001fff087819 */ /* 0x000fc80000011407 */
[----:B------:R-:W-:-:S04]  /*8ff0*/  LEA.HI R8, R8, R7, RZ, 0x7 ;  /* 0x0000000708087211 */ /* 0x000fc800078f38ff */
[----:B------:R-:W-:-:S04]  /*9000*/  SHF.R.S32.HI R8, RZ, 0x7, R8 ;  /* 0x00000007ff087819 */ /* 0x000fc80000011408 */
[----:B------:R-:W-:-:S04]  /*9010*/  VIMNMX R10, R8, UR39, !PT ;  /* 0x00000027080a7c48 */ /* 0x000fc8000ffe0100 */
[----:B------:R-:W-:-:S13]  /*9020*/  ISETP.GE.AND P2, PT, R3, R10, PT ;  /* 0x0000000a0300720c */ /* 0x000fda0003f46270 */
[----:B------:R-:W-:Y:S05]  /*9030*/  @!P2 BRA `(.L_x_1146) ;  /* 0x0000002400f8a947 */ /* 0x000fea0003800000 */
[----:B------:R-:W-:Y:S01]  /*9040*/  IMAD.MOV.U32 R8, RZ, RZ, R5 ;  /* 0x000000ffff087224 */ /* 0x000fe200078e0005 */
[----:B------:R-:W-:Y:S01]  /*9050*/  UMOV UR54, UR45 ;  /* 0x0000002d00367c82 */ /* 0x000fe20008000000 */
[----:B------:R-:W-:Y:S01]  /*9060*/  IMAD.MOV.U32 R7, RZ, RZ, R4 ;  /* 0x000000ffff077224 */ /* 0x000fe200078e0004 */
[----:B------:R-:W-:Y:S01]  /*9070*/  UMOV UR53, UR44 ;  /* 0x0000002c00357c82 */ /* 0x000fe20008000000 */
[----:B------:R-:W-:-:S05]  /*9080*/  ULDC UR52, c[0x0][0x9d8] ;  /* 0x0002760000347ab9 */ /* 0x000fca0000000800 */
.L_x_1155:
        /* <DEDUP_REMOVED lines=9> */
.L_x_1148:
[----:B------:R-:W-:Y:S01]  /*9120*/  ULEA UR6, UR44, UR41, 0x3 ;  /* 0x000000292c067291 */ /* 0x000fe2000f8e183f */
[----:B------:R-:W-:-:S05]  /*9130*/  IMAD.U32 R4, RZ, RZ, UR45 ;  /* 0x0000002dff047e24 */ /* 0x000fca000f8e00ff */
[----:B------:R-:W-:-:S04]  /*9140*/  SHF.L.U32 R4, R4, 0x1f, RZ ;  /* 0x0000001f04047819 */ /* 0x000fc800000006ff */
[----:B------:R0:W1:Y:S01]  /*9150*/  SYNCS.PHASECHK.TRANS64.TRYWAIT P3, [UR6+0x28830], R4 ;  /* 0x02883004ff0075a7 */ /* 0x0000620008060146 */
[----:B------:R-:W-:Y:S05]  /*9160*/  @!P0 BRA `(.L_x_1149) ;  /* 0x0000000000048947 */ /* 0x000fea0003800000 */
[----:B------:R-:W-:Y:S01]  /*9170*/  BPT.TRAP 0x1 ;  /* 0x000000040000795c */ /* 0x000fe20000300000 */
.L_x_1149:
[----:B-1----:R-:W-:Y:S05]  /*9180*/  @P3 BRA `(.L_x_1147) ;  /* 0x0000000000083947 */ /* 0x002fea0003800000 */
[----:B------:R-:W1:Y:S02]  /*9190*/  SYNCS.PHASECHK.TRANS64.TRYWAIT P3, [UR6+0x28830], R4 ;  /* 0x02883004ff0075a7 */ /* 0x000e640008060146 */
[----:B-1----:R-:W-:Y:S05]  /*91a0*/  @!P3 BRA `(.L_x_1150) ;  /* 0x000000d00030b947 */ /* 0x002fea0003800000 */
.L_x_1147:
        /* <DEDUP_REMOVED lines=45> */
.L_x_1152:
[----:B------:R-:W-:Y:S01]  /*9480*/  ULEA UR6, UR53, UR41, 0x3 ;  /* 0x0000002935067291 */ /* 0x000fe2000f8e183f */
[----:B------:R-:W-:-:S05]  /*9490*/  IMAD.U32 R4, RZ, RZ, UR54 ;  /* 0x00000036ff047e24 */ /* 0x000fca000f8e00ff */
[----:B------:R-:W-:-:S04]  /*94a0*/  SHF.L.U32 R4, R4, 0x1f, RZ ;  /* 0x0000001f04047819 */ /* 0x000fc800000006ff */
[----:B------:R0:W1:Y:S01]  /*94b0*/  SYNCS.PHASECHK.TRANS64.TRYWAIT P2, [UR6+0x28850], R4 ;  /* 0x02885004ff0075a7 */ /* 0x0000620008040146 */
[----:B------:R-:W-:Y:S05]  /*94c0*/  @!P0 BRA `(.L_x_1153) ;  /* 0x0000000000048947 */ /* 0x000fea0003800000 */
[----:B------:R-:W-:Y:S01]  /*94d0*/  BPT.TRAP 0x1 ;  /* 0x000000040000795c */ /* 0x000fe20000300000 */
.L_x_1153:
[----:B-1----:R-:W-:Y:S05]  /*94e0*/  @P2 BRA `(.L_x_1151) ;  /* 0x0000000000082947 */ /* 0x002fea0003800000 */
[----:B------:R-:W1:Y:S02]  /*94f0*/  SYNCS.PHASECHK.TRANS64.TRYWAIT P2, [UR6+0x28850], R4 ;  /* 0x02885004ff0075a7 */ /* 0x000e640008040146 */
[----:B-1----:R-:W-:Y:S05]  /*9500*/  @!P2 BRA `(.L_x_1154) ;  /* 0x000000cc0070a947 */ /* 0x002fea0003800000 */
.L_x_1151:
[----:B------:R-:W-:Y:S01]  /*9510*/  UIADD3 UR6, UR41, 0x400, URZ ;  /* 0x0000040029067890 */ /* 0x000fe2000fffe03f */
[----:B------:R-:W-:Y:S01]  /*9520*/  WARPGROUP.ARRIVE ;  /* 0x00000000000079c5 */ /* 0x000fe20000000000 */
[----:B------:R-:W-:Y:S01]  /*9530*/  UMOV UR7, 0x40000040 ;  /* 0x4000004000077882 */ /* 0x000fe20000000000 */
[----:B-1----:R-:W-:Y:S01]  /*9540*/  FMUL.FTZ R5, R24, UR52 ;  /* 0x0000003418057c20 */ /* 0x002fe20008410000 */
[----:B------:R-:W-:Y:S01]  /*9550*/  USHF.R.U32.HI UR6, URZ, 0x4, UR6 ;  /* 0x000000043f067899 */ /* 0x000fe20008011606 */
[----:B------:R-:W-:Y:S01]  /*9560*/  FMUL.FTZ R9, R25, UR52 ;  /* 0x0000003419097c20 */ /* 0x000fe20008410000 */
[----:B------:R-:W-:Y:S01]  /*9570*/  FMUL.FTZ R15, R28, UR52 ;  /* 0x000000341c0f7c20 */ /* 0x000fe20008410000 */
[----:B------:R-:W-:Y:S01]  /*9580*/  FMUL.FTZ R25, R29, UR52 ;  /* 0x000000341d197c20 */ /* 0x000fe20008410000 */
[----:B------:R-:W-:Y:S01]  /*9590*/  ULOP3.LUT UR6, UR6, 0x3fff, URZ, 0xc0, !UPT ;  /* 0x00003fff06067892 */ /* 0x000fe2000f8ec03f */
[----:B------:R-:W0:Y:S01]  /*95a0*/  MUFU.TANH R5, R5 ;  /* 0x0000000500057308 */ /* 0x000e220000002400 */
[----:B------:R-:W-:Y:S01]  /*95b0*/  FMUL.FTZ R29, R32, UR52 ;  /* 0x00000034201d7c20 */ /* 0x000fe20008410000 */
[----:B------:R-:W-:Y:S01]  /*95c0*/  FMUL.FTZ R33, R33, UR52 ;  /* 0x0000003421217c20 */ /* 0x000fe20008410000 */
[----:B------:R-:W-:Y:S01]  /*95d0*/  ULOP3.LUT UR6, UR6, 0x4000000, URZ, 0xfc, !UPT ;  /* 0x0400000006067892 */ /* 0x000fe2000f8efc3f */
[----:B------:R-:W-:Y:S01]  /*95e0*/  FMUL.FTZ R193, R40, UR52 ;  /* 0x0000003428c17c20 */ /* 0x000fe20008410000 */
[----:B------:R-:W-:Y:S01]  /*95f0*/  FMUL.FTZ R195, R41, UR52 ;  /* 0x0000003429c37c20 */ /* 0x000fe20008410000 */
[----:B------:R-:W-:Y:S01]  /*9600*/  FMUL.FTZ R197, R44, UR52 ;  /* 0x000000342cc57c20 */ /* 0x000fe20008410000 */
[----:B------:R-:W-:Y:S01]  /*9610*/  ULEA UR10, UR53, UR6, 0xb ;  /* 0x00000006350a7291 */ /* 0x000fe2000f8e583f */
[----:B------:R-:W1:Y:S01]  /*9620*/  MUFU.TANH R9, R9 ;  /* 0x0000000900097308 */ /* 0x000e620000002400 */
[----:B------:R-:W-:Y:S01]  /*9630*/  FMUL.FTZ R199, R49, UR52 ;  /* 0x0000003431c77c20 */ /* 0x000fe20008410000 */
[----:B------:R-:W-:Y:S01]  /*9640*/  FMUL.FTZ R201, R52, UR52 ;  /* 0x0000003434c97c20 */ /* 0x000fe20008410000 */
        /* <DEDUP_REMOVED lines=14> */
[----:B-1----:R-:W-:Y:S01]  /*9730*/  FMNMX.FTZ R4, R9, R4, !PT ;  /* 0x0000000409047209 */ /* 0x002fe20007810000 */
        /* <DEDUP_REMOVED lines=24> */
[----:B------:R-:W-:Y:S01]  /*98c0*/  MUFU.TANH R193, R193 ;  /* 0x000000c100c17308 */ /* 0x000fe20000002400 */
[----:B-1----:R-:W-:Y:S01]  /*98d0*/  FMNMX.FTZ R4, R29, R4, !PT ;  /* 0x000000041d047209 */ /* 0x002fe20007810000 */
[----:B------:R-:W-:Y:S01]  /*98e0*/  FMUL.FTZ R53, R54, UR52 ;  /* 0x0000003436357c20 */ /* 0x000fe20008410000 */
[----:B------:R-:W-:Y:S01]  /*98f0*/  FMUL.FTZ R55, R55, UR52 ;  /* 0x0000003437377c20 */ /* 0x000fe20008410000 */
[----:B------:R-:W-:Y:S01]  /*9900*/  FMUL.FTZ R57, R58, UR52 ;  /* 0x000000343a397c20 */ /* 0x000fe20008410000 */
[----:B------:R-:W-:Y:S01]  /*9910*/  FMUL.FTZ R59, R59, UR52 ;  /* 0x000000343b3b7c20 */ /* 0x000fe20008410000 */
[----:B------:R-:W-:Y:S01]  /*9920*/  FMUL.FTZ R61, R62, UR52 ;  /* 0x000000343e3d7c20 */ /* 0x000fe20008410000 */
[----:B------:R-:W-:Y:S01]  /*9930*/  FMUL.FTZ R63, R63, UR52 ;  /* 0x000000343f3f7c20 */ /* 0x000fe20008410000 */
[----:B------:R-:W-:Y:S01]  /*9940*/  MUFU.TANH R195, R195 ;  /* 0x000000c300c37308 */ /* 0x000fe20000002400 */
[----:B--2---:R-:W-:Y:S01]  /*9950*/  FMNMX.FTZ R4, R33, R4, !PT ;  /* 0x0000000421047209 */ /* 0x004fe20007810000 */
        /* <DEDUP_REMOVED lines=9> */
[----:B------:R-:W0:Y:S01]  /*99f0*/  LDC R6, c[0x0][0x988] ;  /* 0x00026200ff067b82 */ /* 0x000e220000000800 */
[----:B------:R-:W-:Y:S01]  /*9a00*/  FMUL.FTZ R87, R87, UR52 ;  /* 0x0000003457577c20 */ /* 0x000fe20008410000 */
[C---:B------:R-:W-:Y:S01]  /*9a10*/  ISETP.GT.AND P2, PT, R3.reuse, R10, PT ;  /* 0x0000000a0300720c */ /* 0x040fe20003f44270 */
[----:B------:R-:W-:Y:S01]  /*9a20*/  UMOV UR54, UR45 ;  /* 0x0000002d00367c82 */ /* 0x000fe20008000000 */
[----:B------:R-:W-:Y:S01]  /*9a30*/  VIADD R3, R3, 0xffffffff ;  /* 0xffffffff03037836 */ /* 0x000fe20000000000 */
[----:B------:R-:W-:Y:S08]  /*9a40*/  MUFU.TANH R199, R199 ;  /* 0x000000c700c77308 */ /* 0x000ff00000002400 */
[----:B------:R-:W-:Y:S08]  /*9a50*/  MUFU.TANH R201, R201 ;  /* 0x000000c900c97308 */ /* 0x000ff00000002400 */
[----:B------:R-:W-:Y:S08]  /*9a60*/  MUFU.TANH R203, R203 ;  /* 0x000000cb00cb7308 */ /* 0x000ff00000002400 */
[----:B------:R-:W-:Y:S08]  /*9a70*/  MUFU.TANH R205, R205 ;  /* 0x000000cd00cd7308 */ /* 0x000ff00000002400 */
[----:B------:R-:W-:Y:S08]  /*9a80*/  MUFU.TANH R207, R207 ;  /* 0x000000cf00cf7308 */ /* 0x000ff00000002400 */
[----:B------:R-:W-:Y:S08]  /*9a90*/  MUFU.TANH R209, R209 ;  /* 0x000000d100d17308 */ /* 0x000ff00000002400 */
[----:B------:R-:W1:Y:S08]  /*9aa0*/  MUFU.TANH R11, R11 ;  /* 0x0000000b000b7308 */ /* 0x000e700000002400 */
[----:B------:R-:W-:Y:S08]  /*9ab0*/  MUFU.TANH R211, R211 ;  /* 0x000000d300d37308 */ /* 0x000ff00000002400 */
[----:B------:R-:W2:Y:S01]  /*9ac0*/  MUFU.TANH R13, R13 ;  /* 0x0000000d000d7308 */ /* 0x000ea20000002400 */
[----:B-1----:R-:W-:-:S07]  /*9ad0*/  FMNMX.FTZ R14, R11, R8, !PT ;  /* 0x000000080b0e7209 */ /* 0x002fce0007810000 */
[----:B------:R-:W1:Y:S08]  /*9ae0*/  MUFU.TANH R21, R21 ;  /* 0x0000001500157308 */ /* 0x000e700000002400 */
[----:B------:R-:W3:Y:S01]  /*9af0*/  MUFU.TANH R27, R27 ;  /* 0x0000001b001b7308 */ /* 0x000ee20000002400 */
[----:B--2---:R-:W-:Y:S01]  /*9b00*/  FMNMX.FTZ R14, R13, R14, !PT ;  /* 0x0000000e0d0e7209 */ /* 0x004fe20007810000 */
[----:B------:R-:W-:-:S02]  /*9b10*/  WARPGROUP.DEPBAR.LE gsb0, 0x0 ;  /* 0x00008000000079c5 */ /* 0x000fc40000010000 */
[----:B------:R-:W-:Y:S01]  /*9b20*/  WARPGROUP.ARRIVE ;  /* 0x00000000000079c5 */ /* 0x000fe20000000000 */
[----:B------:R-:W-:Y:S01]  /*9b30*/  FMUL.FTZ R183, R36, UR52 ;  /* 0x0000003424b77c20 */ /* 0x000fe20008410000 */
[----:B------:R-:W-:Y:S02]  /*9b40*/  FMUL.FTZ R181, R37, UR52 ;  /* 0x0000003425b57c20 */ /* 0x000fe40008410000 */
[----:B------:R-:W-:Y:S01]  /*9b50*/  MUFU.TANH R213, R213 ;  /* 0x000000d500d57308 */ /* 0x000fe20000002400 */
[----:B------:R-:W-:Y:S01]  /*9b60*/  FMUL.FTZ R37, R38, UR52 ;  /* 0x0000003426257c20 */ /* 0x000fe20008410000 */
[----:B-1----:R-:W-:Y:S01]  /*9b70*/  FMNMX.FTZ R14, R21, R14, !PT ;  /* 0x0000000e150e7209 */ /* 0x002fe20007810000 */
[----:B------:R-:W-:Y:S01]  /*9b80*/  HGMMA.64x128x16.F32 R88, R176, gdesc[UR4].tnspB, R88, gsb0 ;  /* 0x41e00004b0587df0 */ /* 0x000fe20008000858 */
[----:B------:R-:W-:Y:S01]  /*9b90*/  UIADD3 UR6, UR10, 0x100, URZ ;  /* 0x000001000a067890 */ /* 0x000fe2000fffe03f */
[----:B------:R-:W-:-:S03]  /*9ba0*/  UMOV UR7, 0x40000040 ;  /* 0x4000004000077882 */ /* 0x000fc60000000000 */
[----:B------:R-:W1:Y:S01]  /*9bb0*/  MUFU.TANH R183, R183 ;  /* 0x000000b700b77308 */ /* 0x000e620000002400 */
[----:B---3--:R-:W-:-:S07]  /*9bc0*/  FMNMX.FTZ R14, R27, R14, !PT ;  /* 0x0000000e1b0e7209 */ /* 0x008fce0007810000 */
[----:B------:R-:W2:Y:S08]  /*9bd0*/  MUFU.TANH R181, R181 ;  /* 0x000000b500b57308 */ /* 0x000eb00000002400 */
[----:B------:R-:W3:Y:S01]  /*9be0*/  MUFU.TANH R31, R31 ;  /* 0x0000001f001f7308 */ /* 0x000ee20000002400 */
[----:B-1----:R-:W-:-:S07]  /*9bf0*/  FMNMX.FTZ R4, R183, R4, !PT ;  /* 0x00000004b7047209 */ /* 0x002fce0007810000 */
[----:B------:R-:W-:Y:S01]  /*9c00*/  MUFU.TANH R215, R215 ;  /* 0x000000d700d77308 */ /* 0x000fe20000002400 */
[----:B--2---:R-:W-:-:S04]  /*9c10*/  FMNMX.FTZ R4, R181, R4, !PT ;  /* 0x00000004b5047209 */ /* 0x004fc80007810000 */
[----:B------:R-:W-:-:S03]  /*9c20*/  FMNMX.FTZ R4, R193, R4, !PT ;  /* 0x00000004c1047209 */ /* 0x000fc60007810000 */
[----:B------:R-:W1:Y:S01]  /*9c30*/  MUFU.TANH R35, R35 ;  /* 0x0000002300237308 */ /* 0x000e620000002400 */
[----:B------:R-:W-:Y:S02]  /*9c40*/  FMNMX.FTZ R4, R195, R4, !PT ;  /* 0x00000004c3047209 */ /* 0x000fe40007810000 */
[----:B---3--:R-:W-:Y:S02]  /*9c50*/  FMNMX.FTZ R14, R31, R14, !PT ;  /* 0x0000000e1f0e7209 */ /* 0x008fe40007810000 */
[----:B------:R-:W-:-:S03]  /*9c60*/  FMNMX.FTZ R4, R197, R4, !PT ;  /* 0x00000004c5047209 */ /* 0x000fc60007810000 */
[----:B------:R-:W-:Y:S08]  /*9c70*/  MUFU.TANH R217, R217 ;  /* 0x000000d900d97308 */ /* 0x000ff00000002400 */
[----:B------:R-:W2:Y:S01]  /*9c80*/  MUFU.TANH R37, R37 ;  /* 0x0000002500257308 */ /* 0x000ea20000002400 */
[----:B-1----:R-:W-:-:S07]  /*9c90*/  FMNMX.FTZ R14, R35, R14, !PT ;  /* 0x0000000e230e7209 */ /* 0x002fce0007810000 */
[----:B------:R-:W-:Y:S08]  /*9ca0*/  MUFU.TANH R219, R219 ;  /* 0x000000db00db7308 */ /* 0x000ff00000002400 */
[----:B------:R-:W1:Y:S01]  /*9cb0*/  MUFU.TANH R39, R39 ;  /* 0x0000002700277308 */ /* 0x000e620000002400 */
[----:B--2---:R-:W-:-:S07]  /*9cc0*/  FMNMX.FTZ R14, R37, R14, !PT ;  /* 0x0000000e250e7209 */ /* 0x004fce0007810000 */
[----:B------:R-:W-:Y:S08]  /*9cd0*/  MUFU.TANH R221, R221 ;  /* 0x000000dd00dd7308 */ /* 0x000ff00000002400 */
[----:B------:R-:W2:Y:S01]  /*9ce0*/  MUFU.TANH R41, R41 ;  /* 0x0000002900297308 */ /* 0x000ea20000002400 */
[----:B-1----:R-:W-:-:S07]  /*9cf0*/  FMNMX.FTZ R14, R39, R14, !PT ;  /* 0x0000000e270e7209 */ /* 0x002fce0007810000 */
[----:B------:R-:W-:Y:S08]  /*9d00*/  MUFU.TANH R223, R223 ;  /* 0x000000df00df7308 */ /* 0x000ff00000002400 */
[----:B------:R-:W1:Y:S01]  /*9d10*/  MUFU.TANH R43, R43 ;  /* 0x0000002b002b7308 */ /* 0x000e620000002400 */
[----:B--2---:R-:W-:-:S07]  /*9d20*/  FMNMX.FTZ R14, R41, R14, !PT ;  /* 0x0000000e290e7209 */ /* 0x004fce0007810000 */
[----:B------:R-:W-:Y:S08]  /*9d30*/  MUFU.TANH R225, R225 ;  /* 0x000000e100e17308 */ /* 0x000ff00000002400 */
[----:B------:R-:W-:Y:S01]  /*9d40*/  MUFU.TANH R227, R227 ;  /* 0x000000e300e37308 */ /* 0x000fe20000002400 */
[----:B-1----:R-:W-:-:S07]  /*9d50*/  FMNMX.FTZ R14, R43, R14, !PT ;  /* 0x0000000e2b0e7209 */ /* 0x002fce0007810000 */
[----:B------:R-:W-:Y:S08]  /*9d60*/  MUFU.TANH R47, R47 ;  /* 0x0000002f002f7308 */ /* 0x000ff00000002400 */
[----:B------:R-:W-:Y:S08]  /*9d70*/  MUFU.TANH R229, R229 ;  /* 0x000000e500e57308 */ /* 0x000ff00000002400 */
[----:B------:R-:W-:Y:S01]  /*9d80*/  MUFU.TANH R49, R49 ;  /* 0x0000003100317308 */ /* 0x000fe20000002400 */
[----:B------:R-:W-:-:S02]  /*9d90*/  WARPGROUP.DEPBAR.LE gsb0, 0x0 ;  /* 0x00008000000079c5 */ /* 0x000fc40000010000 */
[----:B------:R-:W-:Y:S01]  /*9da0*/  WARPGROUP.ARRIVE ;  /* 0x00000000000079c5 */ /* 0x000fe20000000000 */
[----:B------:R-:W-:Y:S01]  /*9db0*/  FMUL.FTZ R177, R45, UR52 ;  /* 0x000000342db17c20 */ /* 0x000fe20008410000 */
[----:B------:R-:W-:Y:S01]  /*9dc0*/  FMUL.FTZ R179, R48, UR52 ;  /* 0x0000003430b37c20 */ /* 0x000fe20008410000 */
[----:B------:R-:W-:Y:S02]  /*9dd0*/  FMUL.FTZ R45, R46, UR52 ;  /* 0x000000342e2d7c20 */ /* 0x000fe40008410000 */
[----:B------:R-:W-:Y:S01]  /*9de0*/  MUFU.TANH R85, R85 ;  /* 0x0000005500557308 */ /* 0x000fe20000002400 */
[----:B------:R-:W-:Y:S01]  /*9df0*/  HGMMA.64x128x16.F32 R88, R172, gdesc[UR4].tnspB, R88, gsb0 ;  /* 0x41e00004ac587df0 */ /* 0x000fe20008000858 */
[----:B------:R-:W-:Y:S01]  /*9e00*/  UIADD3 UR6, UR10, 0x180, URZ ;  /* 0x000001800a067890 */ /* 0x000fe2000fffe03f */
[----:B------:R-:W-:-:S05]  /*9e10*/  UMOV UR7, 0x40000040 ;  /* 0x4000004000077882 */ /* 0x000fca0000000000 */
[----:B------:R-:W1:Y:S08]  /*9e20*/  MUFU.TANH R177, R177 ;  /* 0x000000b100b17308 */ /* 0x000e700000002400 */
[----:B------:R-:W2:Y:S08]  /*9e30*/  MUFU.TANH R179, R179 ;  /* 0x000000b300b37308 */ /* 0x000eb00000002400 */
[----:B------:R-:W3:Y:S01]  /*9e40*/  MUFU.TANH R45, R45 ;  /* 0x0000002d002d7308 */ /* 0x000ee20000002400 */
[----:B-1----:R-:W-:-:S07]  /*9e50*/  FMNMX.FTZ R4, R177, R4, !PT ;  /* 0x00000004b1047209 */ /* 0x002fce0007810000 */
[----:B------:R-:W1:Y:S01]  /*9e60*/  MUFU.TANH R51, R51 ;  /* 0x0000003300337308 */ /* 0x000e620000002400 */
[----:B--2---:R-:W-:-:S04]  /*9e70*/  FMNMX.FTZ R4, R179, R4, !PT ;  /* 0x00000004b3047209 */ /* 0x004fc80007810000 */
[----:B------:R-:W-:-:S03]  /*9e80*/  FMNMX.FTZ R4, R199, R4, !PT ;  /* 0x00000004c7047209 */ /* 0x000fc60007810000 */
[----:B------:R-:W2:Y:S01]  /*9e90*/  MUFU.TANH R53, R53 ;  /* 0x0000003500357308 */ /* 0x000ea20000002400 */
[----:B------:R-:W-:Y:S02]  /*9ea0*/  FMNMX.FTZ R4, R201, R4, !PT ;  /* 0x00000004c9047209 */ /* 0x000fe40007810000 */
[----:B---3--:R-:W-:Y:S02]  /*9eb0*/  FMNMX.FTZ R14, R45, R14, !PT ;  /* 0x0000000e2d0e7209 */ /* 0x008fe40007810000 */
[----:B------:R-:W-:Y:S02]  /*9ec0*/  FMNMX.FTZ R4, R203, R4, !PT ;  /* 0x00000004cb047209 */ /* 0x000fe40007810000 */
[----:B------:R-:W-:Y:S01]  /*9ed0*/  FMNMX.FTZ R14, R47, R14, !PT ;  /* 0x0000000e2f0e7209 */ /* 0x000fe20007810000 */
[----:B------:R-:W3:Y:S01]  /*9ee0*/  MUFU.TANH R55, R55 ;  /* 0x0000003700377308 */ /* 0x000ee20000002400 */
[----:B------:R-:W-:Y:S02]  /*9ef0*/  FMNMX.FTZ R4, R205, R4, !PT ;  /* 0x00000004cd047209 */ /* 0x000fe40007810000 */
[----:B------:R-:W-:-:S02]  /*9f00*/  FMNMX.FTZ R14, R49, R14, !PT ;  /* 0x0000000e310e7209 */ /* 0x000fc40007810000 */
[----:B------:R-:W-:Y:S02]  /*9f10*/  FMNMX.FTZ R4, R207, R4, !PT ;  /* 0x00000004cf047209 */ /* 0x000fe40007810000 */
[----:B-1----:R-:W-:Y:S01]  /*9f20*/  FMNMX.FTZ R14, R51, R14, !PT ;  /* 0x0000000e330e7209 */ /* 0x002fe20007810000 */
[----:B------:R-:W1:Y:S01]  /*9f30*/  MUFU.TANH R57, R57 ;  /* 0x0000003900397308 */ /* 0x000e620000002400 */
[----:B------:R-:W-:Y:S02]  /*9f40*/  FMNMX.FTZ R4, R209, R4, !PT ;  /* 0x00000004d1047209 */ /* 0x000fe40007810000 */
[----:B--2---:R-:W-:Y:S02]  /*9f50*/  FMNMX.FTZ R14, R53, R14, !PT ;  /* 0x0000000e350e7209 */ /* 0x004fe40007810000 */
[----:B------:R-:W-:-:S03]  /*9f60*/  FMNMX.FTZ R4, R211, R4, !PT ;  /* 0x00000004d3047209 */ /* 0x000fc60007810000 */
[----:B------:R-:W2:Y:S01]  /*9f70*/  MUFU.TANH R59, R59 ;  /* 0x0000003b003b7308 */ /* 0x000ea20000002400 */
[----:B---3--:R-:W-:-:S07]  /*9f80*/  FMNMX.FTZ R14, R55, R14, !PT ;  /* 0x0000000e370e7209 */ /* 0x008fce0007810000 */
[----:B------:R-:W3:Y:S01]  /*9f90*/  MUFU.TANH R61, R61 ;  /* 0x0000003d003d7308 */ /* 0x000ee20000002400 */
[----:B-1----:R-:W-:-:S07]  /*9fa0*/  FMNMX.FTZ R14, R57, R14, !PT ;  /* 0x0000000e390e7209 */ /* 0x002fce0007810000 */
[----:B------:R-:W1:Y:S01]  /*9fb0*/  MUFU.TANH R63, R63 ;  /* 0x0000003f003f7308 */ /* 0x000e620000002400 */
[----:B--2---:R-:W-:-:S07]  /*9fc0*/  FMNMX.FTZ R14, R59, R14, !PT ;  /* 0x0000000e3b0e7209 */ /* 0x004fce0007810000 */
[----:B------:R-:W-:Y:S01]  /*9fd0*/  MUFU.TANH R67, R67 ;  /* 0x0000004300437308 */ /* 0x000fe20000002400 */
[----:B---3--:R-:W-:-:S07]  /*9fe0*/  FMNMX.FTZ R14, R61, R14, !PT ;  /* 0x0000000e3d0e7209 */ /* 0x008fce0007810000 */
[----:B------:R-:W-:Y:S01]  /*9ff0*/  MUFU.TANH R69, R69 ;  /* 0x0000004500457308 */ /* 0x000fe20000002400 */
[----:B-1----:R-:W-:-:S07]  /*a000*/  FMNMX.FTZ R14, R63, R14, !PT ;  /* 0x0000000e3f0e7209 */ /* 0x002fce0007810000 */
        /* <DEDUP_REMOVED lines=18> */
[----:B------:R-:W-:Y:S01]  /*a130*/  MUFU.TANH R87, R87 ;  /* 0x0000005700577308 */ /* 0x000fe20000002400 */
[----:B--2---:R-:W-:-:S04]  /*a140*/  FMNMX.FTZ R4, R175, R4, !PT ;  /* 0x00000004af047209 */ /* 0x004fc80007810000 */
[----:B------:R-:W-:-:S04]  /*a150*/  FMNMX.FTZ R4, R213, R4, !PT ;  /* 0x00000004d5047209 */ /* 0x000fc80007810000 */
[----:B------:R-:W-:Y:S02]  /*a160*/  FMNMX.FTZ R4, R215, R4, !PT ;  /* 0x00000004d7047209 */ /* 0x000fe40007810000 */
[----:B---3--:R-:W-:Y:S02]  /*a170*/  FMNMX.FTZ R14, R65, R14, !PT ;  /* 0x0000000e410e7209 */ /* 0x008fe40007810000 */
[----:B------:R-:W-:Y:S02]  /*a180*/  FMNMX.FTZ R4, R217, R4, !PT ;  /* 0x00000004d9047209 */ /* 0x000fe40007810000 */
[----:B------:R-:W-:Y:S02]  /*a190*/  FMNMX.FTZ R14, R67, R14, !PT ;  /* 0x0000000e430e7209 */ /* 0x000fe40007810000 */
[----:B------:R-:W-:Y:S02]  /*a1a0*/  FMNMX.FTZ R4, R219, R4, !PT ;  /* 0x00000004db047209 */ /* 0x000fe40007810000 */
[----:B------:R-:W-:-:S02]  /*a1b0*/  FMNMX.FTZ R14, R69, R14, !PT ;  /* 0x0000000e450e7209 */ /* 0x000fc40007810000 */
[----:B------:R-:W-:Y:S02]  /*a1c0*/  FMNMX.FTZ R4, R221, R4, !PT ;  /* 0x00000004dd047209 */ /* 0x000fe40007810000 */
[----:B------:R-:W-:Y:S02]  /*a1d0*/  FMNMX.FTZ R14, R71, R14, !PT ;  /* 0x0000000e470e7209 */ /* 0x000fe40007810000 */
[----:B------:R-:W-:Y:S02]  /*a1e0*/  FMNMX.FTZ R4, R223, R4, !PT ;  /* 0x00000004df047209 */ /* 0x000fe40007810000 */
[----:B------:R-:W-:Y:S02]  /*a1f0*/  FMNMX.FTZ R14, R73, R14, !PT ;  /* 0x0000000e490e7209 */ /* 0x000fe40007810000 */
[----:B------:R-:W-:Y:S02]  /*a200*/  FMNMX.FTZ R4, R225, R4, !PT ;  /* 0x00000004e1047209 */ /* 0x000fe40007810000 */
[----:B------:R-:W-:-:S02]  /*a210*/  FMNMX.FTZ R14, R75, R14, !PT ;  /* 0x0000000e4b0e7209 */ /* 0x000fc40007810000 */
[----:B------:R-:W-:-:S04]  /*a220*/  FMNMX.FTZ R4, R227, R4, !PT ;  /* 0x00000004e3047209 */ /* 0x000fc80007810000 */
[----:B------:R-:W-:-:S04]  /*a230*/  FMNMX.FTZ R4, R229, R4, !PT ;  /* 0x00000004e5047209 */ /* 0x000fc80007810000 */
[----:B------:R-:W-:-:S05]  /*a240*/  FMNMX.FTZ R4, R85, R4, !PT ;  /* 0x0000000455047209 */ /* 0x000fca0007810000 */
[----:B------:R-:W1:Y:S02]  /*a250*/  SHFL.BFLY PT, R77, R4, 0x2, 0x1f ;  /* 0x0c401f00044d7f89 */ /* 0x000e6400000e0000 */
[----:B-1----:R-:W-:Y:S01]  /*a260*/  FMNMX.FTZ R12, R4, R77, !PT ;  /* 0x0000004d040c7209 */ /* 0x002fe20007810000 */
[----:B------:R-:W-:-:S06]  /*a270*/  FMUL.FTZ R77, R78, UR52 ;  /* 0x000000344e4d7c20 */ /* 0x000fcc0008410000 */
[----:B------:R-:W1:Y:S02]  /*a280*/  MUFU.TANH R77, R77 ;  /* 0x0000004d004d7308 */ /* 0x000e640000002400 */
[----:B-1----:R-:W-:-:S04]  /*a290*/  FMNMX.FTZ R14, R77, R14, !PT ;  /* 0x0000000e4d0e7209 */ /* 0x002fc80007810000 */
[----:B------:R-:W-:-:S04]  /*a2a0*/  FMNMX.FTZ R14, R79, R14, !PT ;  /* 0x0000000e4f0e7209 */ /* 0x000fc80007810000 */
[----:B------:R-:W-:-:S04]  /*a2b0*/  FMNMX.FTZ R14, R81, R14, !PT ;  /* 0x0000000e510e7209 */ /* 0x000fc80007810000 */
[----:B------:R-:W-:Y:S01]  /*a2c0*/  FMNMX.FTZ R14, R83, R14, !PT ;  /* 0x0000000e530e7209 */ /* 0x000fe20007810000 */
[----:B------:R-:W-:Y:S02]  /*a2d0*/  WARPGROUP.DEPBAR.LE gsb0, 0x0 ;  /* 0x00008000000079c5 */ /* 0x000fe40000010000 */
[----:B------:R-:W-:Y:S01]  /*a2e0*/  WARPGROUP.ARRIVE ;  /* 0x00000000000079c5 */ /* 0x000fe20000000000 */
[----:B------:R-:W1:Y:S01]  /*a2f0*/  SHFL.BFLY PT, R171, R12, 0x1, 0x1f ;  /* 0x0c201f000cab7f89 */ /* 0x000e6200000e0000 */
[----:B------:R-:W-:-:S04]  /*a300*/  FMUL.FTZ R169, R86, UR52 ;  /* 0x0000003456a97c20 */ /* 0x000fc80008410000 */
[----:B------:R-:W-:Y:S01]  /*a310*/  HGMMA.64x128x16.F32 R88, R164, gdesc[UR4].tnspB, R88, gsb0 ;  /* 0x41e00004a4587df0 */ /* 0x000fe20008000858 */
[----:B------:R-:W-:Y:S01]  /*a320*/  UIADD3 UR6, UR10, 0x280, URZ ;  /* 0x000002800a067890 */ /* 0x000fe2000fffe03f */
[----:B------:R-:W2:Y:S01]  /*a330*/  MUFU.TANH R169, R169 ;  /* 0x000000a900a97308 */ /* 0x000ea20000002400 */
[----:B------:R-:W-:Y:S01]  /*a340*/  UMOV UR7, 0x40000040 ;  /* 0x4000004000077882 */ /* 0x000fe20000000000 */
[----:B-1----:R-:W-:Y:S02]  /*a350*/  FMNMX.FTZ R4, R12, R171, !PT ;  /* 0x000000ab0c047209 */ /* 0x002fe40007810000 */
[----:B--2---:R-:W-:-:S03]  /*a360*/  FMNMX.FTZ R14, R169, R14, !PT ;  /* 0x0000000ea90e7209 */ /* 0x004fc60007810000 */
[C---:B0-----:R-:W-:Y:S01]  /*a370*/  FMUL.FTZ R12, R4.reuse, R6 ;  /* 0x00000006040c7220 */ /* 0x041fe20000410000 */
[----:B------:R-:W-:-:S03]  /*a380*/  FADD.FTZ R7, -R4, R7 ;  /* 0x0000000704077221 */ /* 0x000fc60000010100 */
[--C-:B------:R-:W-:Y:S01]  /*a390*/  FFMA.FTZ R180, R5, R6, -R12.reuse ;  /* 0x0000000605b47223 */ /* 0x100fe2000001080c */
[----:B------:R-:W-:Y:S01]  /*a3a0*/  FMNMX.FTZ R5, R87, R14, !PT ;  /* 0x0000000e57057209 */ /* 0x000fe20007810000 */
[-C--:B------:R-:W-:Y:S01]  /*a3b0*/  FMUL.FTZ R7, R7, R6.reuse ;  /* 0x0000000607077220 */ /* 0x080fe20000410000 */
[-CC-:B------:R-:W-:Y:S01]  /*a3c0*/  FFMA.FTZ R176, R29, R6.reuse, -R12.reuse ;  /* 0x000000061db07223 */ /* 0x180fe2000001080c */
[-CC-:B------:R-:W-:Y:S01]  /*a3d0*/  FFMA.FTZ R9, R9, R6.reuse, -R12.reuse ;  /* 0x0000000609097223 */ /* 0x180fe2000001080c */
[-CC-:B------:R-:W-:Y:S01]  /*a3e0*/  FFMA.FTZ R29, R181, R6.reuse, -R12.reuse ;  /* 0x00000006b51d7223 */ /* 0x180fe2000001080c */
[----:B------:R-:W0:Y:S01]  /*a3f0*/  SHFL.BFLY PT, R20, R5, 0x2, 0x1f ;  /* 0x0c401f0005147f89 */ /* 0x000e2200000e0000 */
        /* <DEDUP_REMOVED lines=19> */
[----:B------:R-:W-:Y:S01]  /*a530*/  FFMA.FTZ R85, R85, R6, -R12 ;  /* 0x0000000655557223 */ /* 0x000fe2000001080c */
[----:B0-----:R-:W-:-:S04]  /*a540*/  FMNMX.FTZ R26, R5, R20, !PT ;  /* 0x00000014051a7209 */ /* 0x001fc80007810000 */
[----:B------:R-:W-:Y:S01]  /*a550*/  MUFU.EX2 R182, R182 ;  /* 0x000000b600b67308 */ /* 0x000fe20000000800 */
[----:B-1----:R-:W-:Y:S01]  /*a560*/  FFMA.FTZ R2, R7, R2, R180 ;  /* 0x0000000207027223 */ /* 0x002fe200000100b4 */
[----:B------:R-:W-:Y:S01]  /*a570*/  FFMA.FTZ R20, R221, R6, -R12 ;  /* 0x00000006dd147223 */ /* 0x000fe2000001080c */
[----:B------:R-:W0:Y:S05]  /*a580*/  SHFL.BFLY PT, R5, R26, 0x1, 0x1f ;  /* 0x0c201f001a057f89 */ /* 0x000e2a00000e0000 */
[----:B------:R-:W-:Y:S01]  /*a590*/  MUFU.EX2 R15, R15 ;  /* 0x0000000f000f7308 */ /* 0x000fe20000000800 */
[----:B--2---:R-:W-:-:S07]  /*a5a0*/  F2FP.F16.F32.PACK_AB R180, R9, R180 ;  /* 0x000000b409b4723e */ /* 0x004fce00000000ff */
[----:B------:R-:W-:Y:S08]  /*a5b0*/  MUFU.EX2 R176, R176 ;  /* 0x000000b000b07308 */ /* 0x000ff00000000800 */
[----:B------:R-:W-:Y:S01]  /*a5c0*/  MUFU.EX2 R25, R25 ;  /* 0x0000001900197308 */ /* 0x000fe20000000800 */
[----:B0-----:R-:W-:-:S07]  /*a5d0*/  FMNMX.FTZ R5, R26, R5, !PT ;  /* 0x000000051a057209 */ /* 0x001fce0007810000 */
[----:B------:R-:W-:Y:S01]  /*a5e0*/  MUFU.EX2 R178, R178 ;  /* 0x000000b200b27308 */ /* 0x000fe20000000800 */
[----:B------:R-:W-:-:S04]  /*a5f0*/  FMUL.FTZ R40, R5, R6 ;  /* 0x0000000605287220 */ /* 0x000fc80000410000 */
[-CC-:B------:R-:W-:Y:S01]  /*a600*/  FFMA.FTZ R181, R13, R6.reuse, -R40.reuse ;  /* 0x000000060db57223 */ /* 0x180fe20000010828 */
[----:B------:R-:W-:Y:S02]  /*a610*/  IMAD.U32 R13, RZ, RZ, UR44 ;  /* 0x0000002cff0d7e24 */ /* 0x000fe4000f8e00ff */
[-CC-:B------:R-:W-:Y:S01]  /*a620*/  FFMA.FTZ R183, R21, R6.reuse, -R40.reuse ;  /* 0x0000000615b77223 */ /* 0x180fe20000010828 */
[-CC-:B------:R-:W-:Y:S01]  /*a630*/  FFMA.FTZ R34, R27, R6.reuse, -R40.reuse ;  /* 0x000000061b227223 */ /* 0x180fe20000010828 */
[----:B------:R-:W-:Y:S01]  /*a640*/  IADD3 R27, -R23, 0xb, RZ ;  /* 0x0000000b171b7810 */ /* 0x000fe20007ffe1ff */
[-CC-:B------:R-:W-:Y:S01]  /*a650*/  FFMA.FTZ R36, R35, R6.reuse, -R40.reuse ;  /* 0x0000000623247223 */ /* 0x180fe20000010828 */
[----:B------:R-:W-:Y:S01]  /*a660*/  MUFU.EX2 R181, R181 ;  /* 0x000000b500b57308 */ /* 0x000fe20000000800 */
[----:B------:R-:W-:Y:S01]  /*a670*/  @!P1 LEA R13, R13, UR41, 0x3 ;  /* 0x000000290d0d9c11 */ /* 0x000fe2000f8e18ff */
[-CC-:B------:R-:W-:Y:S01]  /*a680*/  FFMA.FTZ R179, R37, R6.reuse, -R40.reuse ;  /* 0x0000000625b37223 */ /* 0x180fe20000010828 */
[-CC-:B------:R-:W-:Y:S01]  /*a690*/  FFMA.FTZ R38, R39, R6.reuse, -R40.reuse ;  /* 0x0000000627267223 */ /* 0x180fe20000010828 */
[-CC-:B------:R-:W-:Y:S01]  /*a6a0*/  FFMA.FTZ R32, R43, R6.reuse, -R40.reuse ;  /* 0x000000062b207223 */ /* 0x180fe20000010828 */
[----:B------:R-:W-:Y:S01]  /*a6b0*/  FFMA.FTZ R175, R45, R6, -R40 ;  /* 0x000000062daf7223 */ /* 0x000fe20000010828 */
[----:B------:R-:W-:-:S02]  /*a6c0*/  @!P1 VIADD R13, R13, 0x28840 ;  /* 0x000288400d0d9836 */ /* 0x000fc40000000000 */
[-CC-:B------:R-:W-:Y:S01]  /*a6d0*/  FFMA.FTZ R28, R51, R6.reuse, -R40.reuse ;  /* 0x00000006331c7223 */ /* 0x180fe20000010828 */
[----:B------:R-:W-:Y:S01]  /*a6e0*/  MUFU.EX2 R183, R183 ;  /* 0x000000b700b77308 */ /* 0x000fe20000000800 */
[-CC-:B------:R-:W-:Y:S01]  /*a6f0*/  FFMA.FTZ R171, R53, R6.reuse, -R40.reuse ;  /* 0x0000000635ab7223 */ /* 0x180fe20000010828 */
[-CC-:B------:R-:W-:Y:S01]  /*a700*/  FFMA.FTZ R30, R55, R6.reuse, -R40.reuse ;  /* 0x00000006371e7223 */ /* 0x180fe20000010828 */
[----:B------:R-:W-:Y:S01]  /*a710*/  @!P1 PRMT R21, RZ, 0x654, R13 ;  /* 0x00000654ff159816 */ /* 0x000fe2000000000d */
        /* <DEDUP_REMOVED lines=14> */
[----:B------:R-:W-:-:S06]  /*a800*/  FFMA.FTZ R83, R83, R6, -R40 ;  /* 0x0000000653537223 */ /* 0x000fcc0000010828 */
[----:B------:R-:W-:Y:S01]  /*a810*/  MUFU.EX2 R179, R179 ;  /* 0x000000b300b37308 */ /* 0x000fe20000000800 */
[----:B------:R-:W-:Y:S02]  /*a820*/  WARPGROUP.DEPBAR.LE gsb0, 0x0 ;  /* 0x00008000000079c5 */ /* 0x000fe40000010000 */
[----:B------:R-:W-:Y:S01]  /*a830*/  WARPGROUP.ARRIVE ;  /* 0x00000000000079c5 */ /* 0x000fe20000000000 */
[-CC-:B------:R-:W-:Y:S01]  /*a840*/  FFMA.FTZ R164, R205, R6.reuse, -R12.reuse ;  /* 0x00000006cda47223 */ /* 0x180fe2000001080c */
[-C--:B------:R-:W-:Y:S01]  /*a850*/  FFMA.FTZ R165, R177, R6.reuse, -R12 ;  /* 0x00000006b1a57223 */ /* 0x080fe2000001080c */
[-C--:B------:R-:W-:Y:S01]  /*a860*/  FFMA.FTZ R177, R31, R6.reuse, -R40 ;  /* 0x000000061fb17223 */ /* 0x080fe20000010828 */
[----:B------:R-:W-:Y:S01]  /*a870*/  IMAD.U32 R31, RZ, RZ, UR53 ;  /* 0x00000035ff1f7e24 */ /* 0x000fe2000f8e00ff */
[----:B------:R-:W-:Y:S01]  /*a880*/  MUFU.EX2 R29, R29 ;  /* 0x0000001d001d7308 */ /* 0x000fe20000000800 */
[----:B------:R-:W-:Y:S01]  /*a890*/  HGMMA.64x128x16.F32 R88, R160, gdesc[UR4].tnspB, R88, gsb0 ;  /* 0x41e00004a0587df0 */ /* 0x000fe20008000858 */
[----:B------:R-:W-:Y:S01]  /*a8a0*/  UIADD3 UR6, UR10, 0x300, URZ ;  /* 0x000003000a067890 */ /* 0x000fe2000fffe03f */
[-CC-:B------:R-:W-:Y:S01]  /*a8b0*/  FFMA.FTZ R167, R199, R6.reuse, -R12.reuse ;  /* 0x00000006c7a77223 */ /* 0x180fe2000001080c */
[----:B------:R-:W-:Y:S01]  /*a8c0*/  UMOV UR7, 0x40000040 ;  /* 0x4000004000077882 */ /* 0x000fe20000000000 */
[----:B------:R-:W-:Y:S01]  /*a8d0*/  @!P1 LEA R31, R31, UR41, 0x3 ;  /* 0x000000291f1f9c11 */ /* 0x000fe2000f8e18ff */
[-CC-:B------:R-:W-:Y:S01]  /*a8e0*/  FFMA.FTZ R166, R209, R6.reuse, -R12.reuse ;  /* 0x00000006d1a67223 */ /* 0x180fe2000001080c */
[----:B------:R-:W-:Y:S01]  /*a8f0*/  FFMA.FTZ R199, R219, R6, -R12 ;  /* 0x00000006dbc77223 */ /* 0x000fe2000001080c */
[----:B------:R-:W-:Y:S01]  /*a900*/  MUFU.EX2 R177, R177 ;  /* 0x000000b100b17308 */ /* 0x000fe20000000800 */
[----:B------:R-:W-:Y:S01]  /*a910*/  UMOV UR53, UR44 ;  /* 0x0000002c00357c82 */ /* 0x000fe20008000000 */
[----:B------:R-:W-:-:S05]  /*a920*/  @!P1 VIADD R31, R31, 0x28860 ;  /* 0x000288601f1f9836 */ /* 0x000fca0000000000 */
[----:B------:R-:W-:Y:S01]  /*a930*/  @!P1 PRMT R35, RZ, 0x654, R31 ;  /* 0x00000654ff239816 */ /* 0x000fe2000000001f */
        /* <DEDUP_REMOVED lines=18> */
[-C--:B------:R-:W-:Y:S01]  /*aa60*/  FFMA.FTZ R160, R173, R6.reuse, -R12 ;  /* 0x00000006ada07223 */ /* 0x080fe2000001080c */
[-C--:B------:R-:W-:Y:S01]  /*aa70*/  FFMA.FTZ R173, R41, R6.reuse, -R40 ;  /* 0x0000000629ad7223 */ /* 0x080fe20000010828 */
[-CC-:B------:R-:W-:Y:S01]  /*aa80*/  FFMA.FTZ R161, R203, R6.reuse, -R12.reuse ;  /* 0x00000006cba17223 */ /* 0x180fe2000001080c */
[-CC-:B------:R-:W-:Y:S01]  /*aa90*/  FFMA.FTZ R163, R207, R6.reuse, -R12.reuse ;  /* 0x00000006cfa37223 */ /* 0x180fe2000001080c */
[-CC-:B------:R-:W-:Y:S01]  /*aaa0*/  FFMA.FTZ R162, R213, R6.reuse, -R12.reuse ;  /* 0x00000006d5a27223 */ /* 0x180fe2000001080c */
[----:B------:R-:W-:Y:S01]  /*aab0*/  HGMMA.64x128x16.F32 R88, R156, gdesc[UR4].tnspB, R88, gsb0 ;  /* 0x41e000049c587df0 */ /* 0x000fe20008000858 */
[----:B------:R-:W-:Y:S01]  /*aac0*/  UIADD3 UR6, UR10, 0x380, URZ ;  /* 0x000003800a067890 */ /* 0x000fe2000fffe03f */
[----:B------:R-:W-:Y:S01]  /*aad0*/  MUFU.EX2 R173, R173 ;  /* 0x000000ad00ad7308 */ /* 0x000fe20000000800 */
[----:B------:R-:W-:Y:S01]  /*aae0*/  UMOV UR7, 0x40000040 ;  /* 0x4000004000077882 */ /* 0x000fe20000000000 */
[-C--:B------:R-:W-:Y:S01]  /*aaf0*/  FFMA.FTZ R203, R227, R6.reuse, -R12 ;  /* 0x00000006e3cb7223 */ /* 0x080fe2000001080c */
[----:B------:R-:W-:-:S05]  /*ab00*/  FFMA.FTZ R12, R47, R6, -R40 ;  /* 0x000000062f0c7223 */ /* 0x000fca0000010828 */
        /* <DEDUP_REMOVED lines=16> */
[----:B------:R-:W1:Y:S01]  /*ac10*/  MUFU.EX2 R75, R75 ;  /* 0x0000004b004b7308 */ /* 0x000e620000000800 */
[----:B------:R-:W-:-:S02]  /*ac20*/  WARPGROUP.DEPBAR.LE gsb0, 0x0 ;  /* 0x00008000000079c5 */ /* 0x000fc40000010000 */
[----:B------:R-:W-:Y:S01]  /*ac30*/  WARPGROUP.ARRIVE ;  /* 0x00000000000079c5 */ /* 0x000fe20000000000 */
[----:B------:R-:W-:Y:S01]  /*ac40*/  FADD.FTZ R157, -R5, R8 ;  /* 0x00000008059d7221 */ /* 0x000fe20000010100 */
[-CC-:B------:R-:W-:Y:S01]  /*ac50*/  FFMA.FTZ R8, R11, R6.reuse, -R40.reuse ;  /* 0x000000060b087223 */ /* 0x180fe20000010828 */
[-C--:B------:R-:W-:Y:S02]  /*ac60*/  FFMA.FTZ R11, R49, R6.reuse, -R40 ;  /* 0x00000006310b7223 */ /* 0x080fe40000010828 */
[----:B------:R-:W-:Y:S01]  /*ac70*/  MUFU.EX2 R20, R20 ;  /* 0x0000001400147308 */ /* 0x000fe20000000800 */
[----:B------:R-:W-:Y:S01]  /*ac80*/  FMUL.FTZ R157, R157, R6 ;  /* 0x000000069d9d7220 */ /* 0x000fe20000410000 */
[----:B------:R-:W-:Y:S01]  /*ac90*/  HGMMA.64x128x16.F32 R88, R152, gdesc[UR4].tnspB, R88, gsb0 ;  /* 0x41e0000498587df0 */ /* 0x000fe20008000858 */
[----:B0-----:R-:W-:-:S05]  /*aca0*/  F2FP.F16.F32.PACK_AB R156, R199, R14 ;  /* 0x0000000ec79c723e */ /* 0x001fca00000000ff */
[----:B------:R1:W-:Y:S08]  /*acb0*/  MUFU.EX2 R205, R157 ;  /* 0x0000009d00cd7308 */ /* 0x0003f00000000800 */
[----:B------:R-:W0:Y:S01]  /*acc0*/  MUFU.EX2 R8, R8 ;  /* 0x0000000800087308 */ /* 0x000e220000000800 */
[----:B-1----:R-:W-:-:S07]  /*acd0*/  F2FP.F16.F32.PACK_AB R157, R75, R73 ;  /* 0x000000494b9d723e */ /* 0x002fce00000000ff */
[----:B------:R-:W-:Y:S08]  /*ace0*/  MUFU.EX2 R11, R11 ;  /* 0x0000000b000b7308 */ /* 0x000ff00000000800 */
[----:B------:R-:W-:Y:S01]  /*acf0*/  MUFU.EX2 R77, R77 ;  /* 0x0000004d004d7308 */ /* 0x000fe20000000800 */
[----:B0-----:R-:W-:-:S04]  /*ad00*/  FFMA.FTZ R44, R205, R0, R8 ;  /* 0x00000000cd2c7223 */ /* 0x001fc80000010008 */
[C---:B------:R-:W-:Y:S01]  /*ad10*/  FADD.FTZ R44, R181.reuse, R44 ;  /* 0x0000002cb52c7221 */ /* 0x040fe20000010000 */
[----:B------:R-:W-:Y:S02]  /*ad20*/  F2FP.F16.F32.PACK_AB R181, R181, R8 ;  /* 0x00000008b5b5723e */ /* 0x000fe400000000ff */
[----:B------:R-:W-:Y:S08]  /*ad30*/  MUFU.EX2 R0, R61 ;  /* 0x0000003d00007308 */ /* 0x000ff00000000800 */
[----:B------:R-:W0:Y:S08]  /*ad40*/  MUFU.EX2 R201, R201 ;  /* 0x000000c900c97308 */ /* 0x000e300000000800 */
[----:B------:R-:W1:Y:S08]  /*ad50*/  MUFU.EX2 R79, R79 ;  /* 0x0000004f004f7308 */ /* 0x000e700000000800 */
[----:B------:R-:W-:Y:S01]  /*ad60*/  MUFU.EX2 R24, R24 ;  /* 0x0000001800187308 */ /* 0x000fe20000000800 */
[----:B0-----:R-:W-:-:S07]  /*ad70*/  F2FP.F16.F32.PACK_AB R158, R201, R20 ;  /* 0x00000014c99e723e */ /* 0x001fce00000000ff */
[----:B------:R-:W-:Y:S01]  /*ad80*/  MUFU.EX2 R81, R81 ;  /* 0x0000005100517308 */ /* 0x000fe20000000800 */
[----:B-1----:R-:W-:-:S07]  /*ad90*/  F2FP.F16.F32.PACK_AB R159, R79, R77 ;  /* 0x0000004d4f9f723e */ /* 0x002fce00000000ff */
[----:B------:R-:W-:Y:S08]  /*ada0*/  MUFU.EX2 R203, R203 ;  /* 0x000000cb00cb7308 */ /* 0x000ff00000000800 */
[----:B------:R-:W-:Y:S08]  /*adb0*/  MUFU.EX2 R83, R83 ;  /* 0x0000005300537308 */ /* 0x000ff00000000800 */
[----:B------:R-:W-:Y:S08]  /*adc0*/  MUFU.EX2 R26, R229 ;  /* 0x000000e5001a7308 */ /* 0x000ff00000000800 */
[----:B------:R-:W-:Y:S01]  /*add0*/  MUFU.EX2 R85, R85 ;  /* 0x0000005500557308 */ /* 0x000fe20000000800 */
[----:B------:R-:W-:-:S02]  /*ade0*/  WARPGROUP.DEPBAR.LE gsb0, 0x0 ;  /* 0x00008000000079c5 */ /* 0x000fc40000010000 */
[----:B------:R0:W-:Y:S06]  /*adf0*/  BAR.ARV R27, 0x100 ;  /* 0x0004001b0000751d */ /* 0x0001ec0000002000 */
[----:B------:R1:W-:Y:S01]  /*ae00*/  @!P1 SYNCS.ARRIVE.TRANS64.RED.A1T0 RZ, [R21+URZ], RZ ;  /* 0x000000ff15ff99a7 */ /* 0x0003e2000810043f */
[----:B------:R-:W-:Y:S01]  /*ae10*/  FMUL.FTZ R88, R88, R7 ;  /* 0x0000000758587220 */ /* 0x000fe20000410000 */
[----:B0-----:R-:W-:Y:S01]  /*ae20*/  FADD.FTZ R27, R183, R44 ;  /* 0x0000002cb71b7221 */ /* 0x001fe20000010000 */
[----:B------:R-:W-:Y:S01]  /*ae30*/  F2FP.F16.F32.PACK_AB R183, R34, R183 ;  /* 0x000000b722b7723e */ /* 0x000fe200000000ff */
[-C--:B------:R-:W-:Y:S01]  /*ae40*/  FMUL.FTZ R89, R89, R7.reuse ;  /* 0x0000000759597220 */ /* 0x080fe20000410000 */
[-C--:B------:R-:W-:Y:S01]  /*ae50*/  FMUL.FTZ R92, R92, R7.reuse ;  /* 0x000000075c5c7220 */ /* 0x080fe20000410000 */
[-C--:B------:R-:W-:Y:S01]  /*ae60*/  FMUL.FTZ R93, R93, R7.reuse ;  /* 0x000000075d5d7220 */ /* 0x080fe20000410000 */
[-C--:B------:R-:W-:Y:S01]  /*ae70*/  FMUL.FTZ R96, R96, R7.reuse ;  /* 0x0000000760607220 */ /* 0x080fe20000410000 */
[----:B-1----:R-:W-:Y:S01]  /*ae80*/  FADD.FTZ R21, R9, R2 ;  /* 0x0000000209157221 */ /* 0x002fe20000010000 */
[----:B------:R0:W-:Y:S01]  /*ae90*/  @!P1 SYNCS.ARRIVE.TRANS64.RED.A1T0 RZ, [R35+URZ], RZ ;  /* 0x000000ff23ff99a7 */ /* 0x0001e2000810043f */
[-C--:B------:R-:W-:Y:S01]  /*aea0*/  FMUL.FTZ R97, R97, R7.reuse ;  /* 0x0000000761617220 */ /* 0x080fe20000410000 */
[-C--:B------:R-:W-:Y:S01]  /*aeb0*/  FMUL.FTZ R100, R100, R7.reuse ;  /* 0x0000000764647220 */ /* 0x080fe20000410000 */
[----:B------:R-:W-:Y:S01]  /*aec0*/  FADD.FTZ R2, R182, R21 ;  /* 0x00000015b6027221 */ /* 0x000fe20000010000 */
[----:B------:R-:W-:Y:S01]  /*aed0*/  F2FP.F16.F32.PACK_AB R182, R15, R182 ;  /* 0x000000b60fb6723e */ /* 0x000fe200000000ff */
[-C--:B------:R-:W-:Y:S01]  /*aee0*/  FFMA.FTZ R21, R63, R6.reuse, -R40 ;  /* 0x000000063f157223 */ /* 0x080fe20000010828 */
[-C--:B------:R-:W-:Y:S01]  /*aef0*/  FMUL.FTZ R101, R101, R7.reuse ;  /* 0x0000000765657220 */ /* 0x080fe20000410000 */
[----:B------:R-:W-:Y:S01]  /*af00*/  FADD.FTZ R31, R15, R2 ;  /* 0x000000020f1f7221 */ /* 0x000fe20000010000 */
[----:B------:R-:W-:Y:S01]  /*af10*/  FADD.FTZ R2, R34, R27 ;  /* 0x0000001b22027221 */ /* 0x000fe20000010000 */
[-C--:B------:R-:W-:Y:S01]  /*af20*/  FMUL.FTZ R104, R104, R7.reuse ;  /* 0x0000000768687220 */ /* 0x080fe20000410000 */
[-C--:B------:R-:W-:Y:S01]  /*af30*/  FMUL.FTZ R105, R105, R7.reuse ;  /* 0x0000000769697220 */ /* 0x080fe20000410000 */
[----:B------:R-:W-:Y:S01]  /*af40*/  FADD.FTZ R44, R176, R31 ;  /* 0x0000001fb02c7221 */ /* 0x000fe20000010000 */
[----:B------:R-:W-:Y:S01]  /*af50*/  FADD.FTZ R27, R177, R2 ;  /* 0x00000002b11b7221 */ /* 0x000fe20000010000 */
[----:B------:R-:W1:Y:S01]  /*af60*/  MUFU.EX2 R21, R21 ;  /* 0x0000001500157308 */ /* 0x000e620000000800 */
        /* <DEDUP_REMOVED lines=15> */
[C---:B------:R-:W-:Y:S01]  /*b060*/  F2FP.F16.F32.PACK_AB R173, R32.reuse, R173 ;  /* 0x000000ad20ad723e */ /* 0x040fe200000000ff */
[-C--:B------:R-:W-:Y:S01]  /*b070*/  FMUL.FTZ R121, R121, R7.reuse ;  /* 0x0000000779797220 */ /* 0x080fe20000410000 */
[----:B------:R-:W-:Y:S01]  /*b080*/  FADD.FTZ R31, R33, R44 ;  /* 0x0000002c211f7221 */ /* 0x000fe20000010000 */
[----:B------:R-:W-:Y:S01]  /*b090*/  FADD.FTZ R2, R32, R27 ;  /* 0x0000001b20027221 */ /* 0x000fe20000010000 */
[-C--:B------:R-:W-:Y:S01]  /*b0a0*/  FMUL.FTZ R124, R124, R7.reuse ;  /* 0x000000077c7c7220 */ /* 0x080fe20000410000 */
[-C--:B------:R-:W-:Y:S01]  /*b0b0*/  FMUL.FTZ R125, R125, R7.reuse ;  /* 0x000000077d7d7220 */ /* 0x080fe20000410000 */
[----:B------:R-:W-:Y:S01]  /*b0c0*/  FADD.FTZ R44, R174, R31 ;  /* 0x0000001fae2c7221 */ /* 0x000fe20000010000 */
[----:B------:R-:W-:Y:S01]  /*b0d0*/  FADD.FTZ R27, R175, R2 ;  /* 0x00000002af1b7221 */ /* 0x000fe20000010000 */
[-CC-:B------:R-:W-:Y:S01]  /*b0e0*/  FFMA.FTZ R2, R169, R6.reuse, -R40.reuse ;  /* 0x00000006a9027223 */ /* 0x180fe20000010828 */
[----:B------:R-:W-:Y:S01]  /*b0f0*/  FFMA.FTZ R40, R87, R6, -R40 ;  /* 0x0000000657287223 */ /* 0x000fe20000010828 */
[C---:B------:R-:W-:Y:S01]  /*b100*/  FADD.FTZ R31, R165.reuse, R44 ;  /* 0x0000002ca51f7221 */ /* 0x040fe20000010000 */
[----:B------:R-:W-:Y:S01]  /*b110*/  FADD.FTZ R44, R12, R27 ;  /* 0x0000001b0c2c7221 */ /* 0x000fe20000010000 */
[----:B------:R2:W3:Y:S01]  /*b120*/  MUFU.EX2 R155, R2 ;  /* 0x00000002009b7308 */ /* 0x0004e20000000800 */
[----:B------:R-:W-:Y:S01]  /*b130*/  F2FP.F16.F32.PACK_AB R174, R165, R174 ;  /* 0x000000aea5ae723e */ /* 0x000fe200000000ff */
[----:B------:R-:W-:Y:S01]  /*b140*/  FADD.FTZ R46, R168, R31 ;  /* 0x0000001fa82e7221 */ /* 0x000fe20000010000 */
[----:B------:R-:W-:Y:S01]  /*b150*/  FADD.FTZ R9, R11, R44 ;  /* 0x0000002c0b097221 */ /* 0x000fe20000010000 */
[C---:B------:R-:W-:Y:S01]  /*b160*/  F2FP.F16.F32.PACK_AB R168, R167.reuse, R168 ;  /* 0x000000a8a7a8723e */ /* 0x040fe200000000ff */
[-C--:B------:R-:W-:Y:S01]  /*b170*/  FMUL.FTZ R128, R128, R7.reuse ;  /* 0x0000000780807220 */ /* 0x080fe20000410000 */
[----:B------:R-:W-:Y:S01]  /*b180*/  FADD.FTZ R15, R167, R46 ;  /* 0x0000002ea70f7221 */ /* 0x000fe20000010000 */
[----:B------:R-:W-:Y:S01]  /*b190*/  FADD.FTZ R44, R28, R9 ;  /* 0x000000091c2c7221 */ /* 0x000fe20000010000 */
[----:B-1----:R-:W-:Y:S01]  /*b1a0*/  F2FP.F16.F32.PACK_AB R167, R21, R0 ;  /* 0x0000000015a7723e */ /* 0x002fe200000000ff */
[----:B------:R-:W1:Y:S01]  /*b1b0*/  MUFU.EX2 R40, R40 ;  /* 0x0000002800287308 */ /* 0x000e620000000800 */
[----:B------:R-:W-:Y:S01]  /*b1c0*/  FADD.FTZ R46, R170, R15 ;  /* 0x0000000faa2e7221 */ /* 0x000fe20000010000 */
[----:B------:R-:W-:Y:S01]  /*b1d0*/  FADD.FTZ R9, R171, R44 ;  /* 0x0000002cab097221 */ /* 0x000fe20000010000 */
[----:B------:R-:W-:Y:S01]  /*b1e0*/  F2FP.F16.F32.PACK_AB R170, R161, R170 ;  /* 0x000000aaa1aa723e */ /* 0x000fe200000000ff */
[-C--:B------:R-:W-:Y:S01]  /*b1f0*/  FMUL.FTZ R129, R129, R7.reuse ;  /* 0x0000000781817220 */ /* 0x080fe20000410000 */
[----:B------:R-:W-:Y:S01]  /*b200*/  FADD.FTZ R15, R161, R46 ;  /* 0x0000002ea10f7221 */ /* 0x000fe20000010000 */
[----:B------:R-:W-:Y:S01]  /*b210*/  FADD.FTZ R8, R30, R9 ;  /* 0x000000091e087221 */ /* 0x000fe20000010000 */
[-C--:B------:R-:W-:Y:S01]  /*b220*/  FMUL.FTZ R132, R132, R7.reuse ;  /* 0x0000000784847220 */ /* 0x080fe20000410000 */
[-C--:B------:R-:W-:Y:S01]  /*b230*/  FMUL.FTZ R133, R133, R7.reuse ;  /* 0x0000000785857220 */ /* 0x080fe20000410000 */
        /* <DEDUP_REMOVED lines=18> */
[----:B------:R-:W-:Y:S01]  /*b360*/  FMUL.FTZ R149, R149, R7 ;  /* 0x0000000795957220 */ /* 0x000fe20000410000 */
[----:B------:R-:W-:Y:S01]  /*b370*/  F2FP.F16.F32.PACK_AB R176, R25, R176 ;  /* 0x000000b019b0723e */ /* 0x000fe200000000ff */
[----:B------:R-:W-:Y:S01]  /*b380*/  FADD.FTZ R9, R195, R8 ;  /* 0x00000008c3097221 */ /* 0x000fe20000010000 */
[----:B------:R-:W-:Y:S01]  /*b390*/  FADD.FTZ R32, R67, R32 ;  /* 0x0000002043207221 */ /* 0x000fe20000010000 */
        /* <DEDUP_REMOVED lines=33> */
[-C--:B------:R-:W-:Y:S01]  /*b5b0*/  FMUL.FTZ R106, R106, R205.reuse ;  /* 0x000000cd6a6a7220 */ /* 0x080fe20000410000 */
[----:B--2---:R-:W-:Y:S01]  /*b5c0*/  FADD.FTZ R2, R26, R9 ;  /* 0x000000091a027221 */ /* 0x004fe20000010000 */
[----:B---3--:R-:W-:Y:S01]  /*b5d0*/  FADD.FTZ R32, R155, R32 ;  /* 0x000000209b207221 */ /* 0x008fe20000010000 */
[----:B------:R-:W-:Y:S01]  /*b5e0*/  F2FP.F16.F32.PACK_AB R160, R195, R160 ;  /* 0x000000a0c3a0723e */ /* 0x000fe200000000ff */
[----:B------:R-:W-:Y:S01]  /*b5f0*/  FMUL.FTZ R107, R107, R205 ;  /* 0x000000cd6b6b7220 */ /* 0x000fe20000410000 */
[----:B------:R-:W-:Y:S01]  /*b600*/  F2FP.F16.F32.PACK_AB R161, R67, R65 ;  /* 0x0000004143a1723e */ /* 0x000fe200000000ff */
[----:B------:R-:W-:Y:S01]  /*b610*/  FADD.FTZ R2, R85, R2 ;  /* 0x0000000255027221 */ /* 0x000fe20000010000 */
[----:B------:R-:W-:Y:S01]  /*b620*/  F2FP.F16.F32.PACK_AB R162, R197, R162 ;  /* 0x000000a2c5a2723e */ /* 0x000fe200000000ff */
[----:B-1----:R-:W-:Y:S01]  /*b630*/  FADD.FTZ R0, R40, R32 ;  /* 0x0000002028007221 */ /* 0x002fe20000010000 */
[----:B------:R-:W-:Y:S01]  /*b640*/  F2FP.F16.F32.PACK_AB R163, R71, R69 ;  /* 0x0000004547a3723e */ /* 0x000fe200000000ff */
[-C--:B------:R-:W-:Y:S01]  /*b650*/  FMUL.FTZ R110, R110, R205.reuse ;  /* 0x000000cd6e6e7220 */ /* 0x080fe20000410000 */
[----:B------:R-:W-:Y:S01]  /*b660*/  F2FP.F16.F32.PACK_AB R152, R203, R24 ;  /* 0x00000018cb98723e */ /* 0x000fe200000000ff */
[----:B------:R-:W-:Y:S01]  /*b670*/  FMUL.FTZ R111, R111, R205 ;  /* 0x000000cd6f6f7220 */ /* 0x000fe20000410000 */
[----:B------:R-:W-:Y:S01]  /*b680*/  F2FP.F16.F32.PACK_AB R153, R83, R81 ;  /* 0x000000515399723e */ /* 0x000fe200000000ff */
[-C--:B------:R-:W-:Y:S01]  /*b690*/  FMUL.FTZ R114, R114, R205.reuse ;  /* 0x000000cd72727220 */ /* 0x080fe20000410000 */
        /* <DEDUP_REMOVED lines=22> */
[----:B------:R-:W-:Y:S01]  /*b800*/  IMAD.MOV.U32 R7, RZ, RZ, R4 ;  /* 0x000000ffff077224 */ /* 0x000fe200078e0004 */
[----:B0-----:R-:W-:Y:S06]  /*b810*/  @P2 BRA `(.L_x_1155) ;  /* 0xffffffd8001c2947 */ /* 0x001fec000383ffff */
.L_x_1146:
[----:B------:R-:W-:-:S13]  /*b820*/  ISETP.GE.AND P2, PT, R3, UR39, PT ;  /* 0x0000002703007c0c */ /* 0x000fda000bf46270 */
[----:B------:R-:W-:Y:S05]  /*b830*/  @!P2 BRA `(.L_x_1156) ;  /* 0x00000038002ca947 */ /* 0x000fea0003800000 */
[----:B------:R-:W-:Y:S01]  /*b840*/  IMAD.MOV.U32 R8, RZ, RZ, R5 ;  /* 0x000000ffff087224 */ /* 0x000fe200078e0005 */
[----:B------:R-:W-:Y:S01]  /*b850*/  UMOV UR57, UR45 ;  /* 0x0000002d00397c82 */ /* 0x000fe20008000000 */
[----:B------:R-:W-:Y:S01]  /*b860*/  IMAD.MOV.U32 R7, RZ, RZ, R4 ;  /* 0x000000ffff077224 */ /* 0x000fe200078e0004 */
[----:B------:R-:W-:Y:S01]  /*b870*/  UMOV UR56, UR44 ;  /* 0x0000002c00387c82 */ /* 0x000fe20008000000 */
[----:B------:R-:W-:Y:S01]  /*b880*/  ULDC UR52, c[0x0][0x9e4] ;  /* 0x0002790000347ab9 */ /* 0x000fe20000000800 */
[----:B------:R-:W-:Y:S01]  /*b890*/  ULDC UR54, c[0x0][0x288] ;  /* 0x0000a20000367ab9 */ /* 0x000fe20000000800 */
[----:B------:R-:W-:Y:S01]  /*b8a0*/  ULDC UR55, c[0x0][0x9d8] ;  /* 0x0002760000377ab9 */ /* 0x000fe20000000800 */
[----:B------:R-:W-:-:S05]  /*b8b0*/  ULDC UR53, c[0x0][0x9e0] ;  /* 0x0002780000357ab9 */ /* 0x000fca0000000800 */
.L_x_1173:
        /* <DEDUP_REMOVED lines=9> */
.L_x_1158:
[----:B------:R-:W-:Y:S01]  /*b950*/  ULEA UR6, UR44, UR41, 0x3 ;  /* 0x000000292c067291 */ /* 0x000fe2000f8e183f */
[----:B------:R-:W-:-:S05]  /*b960*/  IMAD.U32 R4, RZ, RZ, UR45 ;  /* 0x0000002dff047e24 */ /* 0x000fca000f8e00ff */
[----:B------:R-:W-:-:S04]  /*b970*/  SHF.L.U32 R4, R4, 0x1f, RZ ;  /* 0x0000001f04047819 */ /* 0x000fc800000006ff */
[----:B------:R0:W1:Y:S01]  /*b980*/  SYNCS.PHASECHK.TRANS64.TRYWAIT P3, [UR6+0x28830], R4 ;  /* 0x02883004ff0075a7 */ /* 0x0000620008060146 */
[----:B------:R-:W-:Y:S05]  /*b990*/  @!P0 BRA `(.L_x_1159) ;  /* 0x0000000000048947 */ /* 0x000fea0003800000 */
[----:B------:R-:W-:Y:S01]  /*b9a0*/  BPT.TRAP 0x1 ;  /* 0x000000040000795c */ /* 0x000fe20000300000 */
.L_x_1159:
[----:B-1----:R-:W-:Y:S05]  /*b9b0*/  @P3 BRA `(.L_x_1157) ;  /* 0x0000000000083947 */ /* 0x002fea0003800000 */
[----:B------:R-:W1:Y:S02]  /*b9c0*/  SYNCS.PHASECHK.TRANS64.TRYWAIT P3, [UR6+0x28830], R4 ;  /* 0x02883004ff0075a7 */ /* 0x000e640008060146 */
[----:B-1----:R-:W-:Y:S05]  /*b9d0*/  @!P3 BRA `(.L_x_1160) ;  /* 0x000000a80054b947 */ /* 0x002fea0003800000 */
.L_x_1157:
        /* <DEDUP_REMOVED lines=45> */
.L_x_1162:
[----:B------:R-:W-:Y:S01]  /*bcb0*/  ULEA UR6, UR56, UR41, 0x3 ;  /* 0x0000002938067291 */ /* 0x000fe2000f8e183f */
[----:B------:R-:W-:-:S05]  /*bcc0*/  IMAD.U32 R4, RZ, RZ, UR57 ;  /* 0x00000039ff047e24 */ /* 0x000fca000f8e00ff */
[----:B------:R-:W-:-:S04]  /*bcd0*/  SHF.L.U32 R4, R4, 0x1f, RZ ;  /* 0x0000001f04047819 */ /* 0x000fc800000006ff */
[----:B------:R0:W1:Y:S01]  /*bce0*/  SYNCS.PHASECHK.TRANS64.TRYWAIT P2, [UR6+0x28850], R4 ;  /* 0x02885004ff0075a7 */ /* 0x0000620008040146 */
[----:B------:R-:W-:Y:S05]  /*bcf0*/  @!P0 BRA `(.L_x_1163) ;  /* 0x0000000000048947 */ /* 0x000fea0003800000 */
[----:B------:R-:W-:Y:S01]  /*bd00*/  BPT.TRAP 0x1 ;  /* 0x000000040000795c */ /* 0x000fe20000300000 */
.L_x_1163:
[----:B-1----:R-:W-:Y:S05]  /*bd10*/  @P2 BRA `(.L_x_1161) ;  /* 0x0000000000082947 */ /* 0x002fea0003800000 */
[----:B------:R-:W1:Y:S02]  /*bd20*/  SYNCS.PHASECHK.TRANS64.TRYWAIT P2, [UR6+0x28850], R4 ;  /* 0x02885004ff0075a7 */ /* 0x000e640008040146 */
[----:B-1----:R-:W-:Y:S05]  /*bd30*/  @!P2 BRA `(.L_x_1164) ;  /* 0x000000a40094a947 */ /* 0x002fea0003800000 */
.L_x_1161:
        /* <DEDUP_REMOVED lines=9> */
[----:B------:R-:W1:Y:S01]  /*bdd0*/  @P5 LDC R53, c[0x0][0x44c] ;  /* 0x00011300ff355b82 */ /* 0x000e620000000800 */
[----:B------:R-:W-:Y:S01]  /*bde0*/  FMUL.FTZ R10, R35, UR55 ;  /* 0x00000037230a7c20 */ /* 0x000fe20008410000 */
[----:B------:R-:W-:Y:S01]  /*bdf0*/  FMUL.FTZ R35, R36, UR55 ;  /* 0x0000003724237c20 */ /* 0x000fe20008410000 */
[----:B------:R-:W-:Y:S01]  /*be00*/  ULOP3.LUT UR6, UR6, 0x4000000, URZ, 0xfc, !UPT ;  /* 0x0400000006067892 */ /* 0x000fe2000f8efc3f */
[----:B------:R-:W-:Y:S01]  /*be10*/  FMUL.FTZ R36, R58, UR55 ;  /* 0x000000373a247c20 */ /* 0x000fe20008410000 */
[----:B------:R-:W-:-:S02]  /*be20*/  IMAD.U32 R58, RZ, RZ, UR44 ;  /* 0x0000002cff3a7e24 */ /* 0x000fc4000f8e00ff */
[----:B------:R-:W-:Y:S01]  /*be30*/  FMUL.FTZ R15, R38, UR55 ;  /* 0x00000037260f7c20 */ /* 0x000fe20008410000 */
[----:B------:R-:W-:Y:S01]  /*be40*/  ULEA UR10, UR56, UR6, 0xb ;  /* 0x00000006380a7291 */ /* 0x000fe2000f8e583f */
[----:B------:R-:W-:Y:S01]  /*be50*/  FMUL.FTZ R38, R62, UR55 ;  /* 0x000000373e267c20 */ /* 0x000fe20008410000 */
[----:B------:R-:W-:Y:S01]  /*be60*/  FMUL.FTZ R62, R65, UR55 ;  /* 0x00000037413e7c20 */ /* 0x000fe20008410000 */
[----:B------:R-:W-:Y:S01]  /*be70*/  FMUL.FTZ R21, R43, UR55 ;  /* 0x000000372b157c20 */ /* 0x000fe20008410000 */
[----:B------:R-:W-:Y:S01]  /*be80*/  FMUL.FTZ R43, R45, UR55 ;  /* 0x000000372d2b7c20 */ /* 0x000fe20008410000 */
[----:B------:R-:W-:Y:S01]  /*be90*/  FMUL.FTZ R12, R24, UR55 ;  /* 0x00000037180c7c20 */ /* 0x000fe20008410000 */
[----:B------:R-:W-:Y:S01]  /*bea0*/  FMUL.FTZ R13, R25, UR55 ;  /* 0x00000037190d7c20 */ /* 0x000fe20008410000 */
[----:B------:R-:W-:Y:S01]  /*beb0*/  UMOV UR6, UR10 ;  /* 0x0000000a00067c82 */ /* 0x000fe20008000000 */
[----:B0-----:R-:W-:Y:S01]  /*bec0*/  FMUL.FTZ R4, R27, UR55 ;  /* 0x000000371b047c20 */ /* 0x001fe20008410000 */
        /* <DEDUP_REMOVED lines=34> */
[----:B------:R-:W2:Y:S08]  /*c0f0*/  MUFU.TANH R13, R13 ;  /* 0x0000000d000d7308 */ /* 0x000eb00000002400 */
        /* <DEDUP_REMOVED lines=44> */
[----:B------:R0:W0:Y:S08]  /*c3c0*/  MUFU.TANH R74, R77 ;  /* 0x0000004d004a7308 */ /* 0x0000300000002400 */
[----:B------:R-:W0:Y:S08]  /*c3d0*/  MUFU.TANH R46, R46 ;  /* 0x0000002e002e7308 */ /* 0x000e300000002400 */
[----:B------:R-:W0:Y:S08]  /*c3e0*/  MUFU.TANH R47, R47 ;  /* 0x0000002f002f7308 */ /* 0x000e300000002400 */
[----:B------:R-:W0:Y:S08]  /*c3f0*/  MUFU.TANH R80, R80 ;  /* 0x0000005000507308 */ /* 0x000e300000002400 */
        /* <DEDUP_REMOVED lines=16> */
[----:B------:R-:W-:Y:S01]  /*c500*/  WARPGROUP.ARRIVE ;  /* 0x00000000000079c5 */ /* 0x000fe20000000000 */
[----:B------:R-:W-:Y:S01]  /*c510*/  FMUL.FTZ R165, R29, UR55 ;  /* 0x000000371da57c20 */ /* 0x000fe20008410000 */
[----:B------:R-:W-:Y:S01]  /*c520*/  FMUL.FTZ R29, R54, UR55 ;  /* 0x00000037361d7c20 */ /* 0x000fe20008410000 */
[----:B------:R-:W-:Y:S01]  /*c530*/  FMUL.FTZ R167, R33, UR55 ;  /* 0x0000003721a77c20 */ /* 0x000fe20008410000 */
[----:B------:R-:W5:Y:S01]  /*c540*/  @P5 LDC R54, c[0x0][0x450] ;  /* 0x00011400ff365b82 */ /* 0x000f620000000800 */
[----:B------:R-:W-:-:S02]  /*c550*/  FMUL.FTZ R33, R63, UR55 ;  /* 0x000000373f217c20 */ /* 0x000fc40008410000 */
[----:B------:R-:W-:Y:S01]  /*c560*/  HGMMA.64x128x16.F32 R88, R160, gdesc[UR4].tnspB, R88, gsb0 ;  /* 0x41e00004a0587df0 */ /* 0x000fe20008000858 */
[----:B------:R-:W-:Y:S01]  /*c570*/  UIADD3 UR6, UR10, 0x300, URZ ;  /* 0x000003000a067890 */ /* 0x000fe2000fffe03f */
[----:B------:R-:W-:Y:S01]  /*c580*/  FMUL.FTZ R63, R68, UR55 ;  /* 0x00000037443f7c20 */ /* 0x000fe20008410000 */
[----:B------:R-:W-:Y:S01]  /*c590*/  UMOV UR7, 0x40000040 ;  /* 0x4000004000077882 */ /* 0x000fe20000000000 */
[----:B------:R-:W-:Y:S02]  /*c5a0*/  VIADD R68, R17, UR36 ;  /* 0x0000002411447c36 */ /* 0x000fe40008000000 */
[----:B------:R-:W-:Y:S01]  /*c5b0*/  FMUL.FTZ R164, R28, UR55 ;  /* 0x000000371ca47c20 */ /* 0x000fe20008410000 */
[----:B------:R-:W-:Y:S01]  /*c5c0*/  FMUL.FTZ R28, R55, UR55 ;  /* 0x00000037371c7c20 */ /* 0x000fe20008410000 */
[----:B------:R-:W-:Y:S01]  /*c5d0*/  FMUL.FTZ R55, R56, UR55 ;  /* 0x0000003738377c20 */ /* 0x000fe20008410000 */
[----:B-1----:R-:W-:-:S04]  /*c5e0*/  @P5 IMAD.HI.U32 R53, R68, R53, RZ ;  /* 0x0000003544355227 */ /* 0x002fc800078e00ff */
        /* <DEDUP_REMOVED lines=8> */
[----:B-----5:R-:W-:Y:S01]  /*c670*/  @P5 SHF.R.U32.HI R68, RZ, R54, R53 ;  /* 0x00000036ff445219 */ /* 0x020fe20000011635 */
[----:B------:R-:W-:Y:S01]  /*c680*/  FMUL.FTZ R53, R86, UR55 ;  /* 0x0000003756357c20 */ /* 0x000fe20008410000 */
[----:B------:R-:W-:Y:S01]  /*c690*/  @!P1 LEA R54, R58, UR41, 0x3 ;  /* 0x000000293a369c11 */ /* 0x000fe2000f8e18ff */
[----:B------:R-:W-:Y:S01]  /*c6a0*/  IMAD.SHL.U32 R86, R3, 0x80, RZ ;  /* 0x0000008003567824 */ /* 0x000fe200078e00ff */
[----:B------:R-:W-:Y:S01]  /*c6b0*/  IADD3 R58, -R23, 0xb, RZ ;  /* 0x0000000b173a7810 */ /* 0x000fe20007ffe1ff */
[----:B------:R-:W5:Y:S02]  /*c6c0*/  SHFL.IDX PT, R65, R68, RZ, 0x1c1f ;  /* 0x001c1fff44417589 */ /* 0x000f6400000e0000 */
[----:B------:R-:W0:Y:S01]  /*c6d0*/  MUFU.TANH R165, R165 ;  /* 0x000000a500a57308 */ /* 0x000e220000002400 */
[----:B------:R-:W-:-:S05]  /*c6e0*/  @!P1 VIADD R54, R54, 0x28840 ;  /* 0x0002884036369836 */ /* 0x000fca0000000000 */
[----:B------:R-:W-:Y:S02]  /*c6f0*/  @!P1 PRMT R54, RZ, 0x654, R54 ;  /* 0x00000654ff369816 */ /* 0x000fe40000000036 */
        /* <DEDUP_REMOVED lines=18> */
[----:B------:R-:W-:-:S03]  /*c820*/  IADD3 R59, -R86, 0x1, RZ ;  /* 0x00000001563b7810 */ /* 0x000fc60007ffe1ff */
[----:B------:R-:W-:Y:S01]  /*c830*/  HGMMA.64x128x16.F32 R88, R156, gdesc[UR4].tnspB, R88, gsb0 ;  /* 0x41e000049c587df0 */ /* 0x000fe20008000858 */
[----:B------:R-:W-:Y:S01]  /*c840*/  UIADD3 UR6, UR10, 0x380, URZ ;  /* 0x000003800a067890 */ /* 0x000fe2000fffe03f */
[----:B------:R-:W-:Y:S01]  /*c850*/  IMAD R59, R16, -0x2, R59 ;  /* 0xfffffffe103b7824 */ /* 0x000fe200078e023b */
[----:B------:R-:W-:Y:S01]  /*c860*/  UMOV UR7, 0x40000040 ;  /* 0x4000004000077882 */ /* 0x000fe20000000000 */
[----:B------:R-:W0:Y:S08]  /*c870*/  MUFU.TANH R160, R160 ;  /* 0x000000a000a07308 */ /* 0x000e300000002400 */
[----:B------:R-:W0:Y:S01]  /*c880*/  MUFU.TANH R37, R37 ;  /* 0x0000002500257308 */ /* 0x000e220000002400 */
[----:B------:R-:W-:-:S02]  /*c890*/  WARPGROUP.DEPBAR.LE gsb0, 0x0 ;  /* 0x00008000000079c5 */ /* 0x000fc40000010000 */
[----:B------:R-:W-:Y:S01]  /*c8a0*/  WARPGROUP.ARRIVE ;  /* 0x00000000000079c5 */ /* 0x000fe20000000000 */
[----:B------:R-:W2:Y:S05]  /*c8b0*/  LDC R156, c[0x0][0x2f0] ;  /* 0x0000bc00ff9c7b82 */ /* 0x000eaa0000000800 */
[----:B------:R-:W-:Y:S01]  /*c8c0*/  HGMMA.64x128x16.F32 R88, R152, gdesc[UR4].tnspB, R88, gsb0 ;  /* 0x41e0000498587df0 */ /* 0x000fe20008000858 */
[----:B--2---:R-:W-:-:S04]  /*c8d0*/  IMAD R59, R156, UR42, R59 ;  /* 0x0000002a9c3b7c24 */ /* 0x004fc8000f8e023b */
[----:B------:R-:W-:Y:S01]  /*c8e0*/  VIADD R59, R59, -UR54 ;  /* 0x800000363b3b7c36 */ /* 0x000fe20008000000 */
[----:B------:R-:W-:Y:S02]  /*c8f0*/  WARPGROUP.DEPBAR.LE gsb0, 0x0 ;  /* 0x00008000000079c5 */ /* 0x000fe40000010000 */
[----:B------:R2:W-:Y:S06]  /*c900*/  BAR.ARV R58, 0x100 ;  /* 0x0004003a0000751d */ /* 0x0005ec0000002000 */
[----:B------:R3:W-:Y:S01]  /*c910*/  @!P1 SYNCS.ARRIVE.TRANS64.RED.A1T0 RZ, [R54+URZ], RZ ;  /* 0x000000ff36ff99a7 */ /* 0x0007e2000810043f */
[----:B------:R-:W-:-:S02]  /*c920*/  VIADD R152, R59, UR53 ;  /* 0x000000353b987c36 */ /* 0x000fc40008000000 */
[----:B------:R-:W-:Y:S02]  /*c930*/  VIADD R154, R59, UR49 ;  /* 0x000000313b9a7c36 */ /* 0x000fe40008000000 */
[--C-:B-----5:R-:W-:Y:S02]  /*c940*/  IMAD.IADD R70, R152, 0x1, R65.reuse ;  /* 0x0000000198467824 */ /* 0x120fe400078e0241 */
[----:B------:R-:W-:Y:S02]  /*c950*/  IMAD.IADD R72, R154, 0x1, R65 ;  /* 0x000000019a487824 */ /* 0x000fe400078e0241 */
[----:B---3--:R-:W-:-:S06]  /*c960*/  FMUL.FTZ R54, R87, UR55 ;  /* 0x0000003757367c20 */ /* 0x008fcc0008410000 */
[----:B------:R-:W3:Y:S01]  /*c970*/  MUFU.TANH R54, R54 ;  /* 0x0000003600367308 */ /* 0x000ee20000002400 */
[----:B012-4-:R-:W-:Y:S05]  /*c980*/  @!P6 BRA `(.L_x_1165) ;  /* 0x00000000005ce947 */ /* 0x017fea0003800000 */
[----:B------:R-:W-:Y:S01]  /*c990*/  IMAD R58, R156, UR42, R65 ;  /* 0x0000002a9c3a7c24 */ /* 0x000fe2000f8e0241 */
[----:B------:R-:W-:Y:S03]  /*c9a0*/  BSSY B0, `(.L_x_1166) ;  /* 0x0000011000007945 */ /* 0x000fe60003800000 */
[----:B------:R-:W-:-:S05]  /*c9b0*/  VIADD R65, R58, -UR54 ;  /* 0x800000363a417c36 */ /* 0x000fca0008000000 */
        /* <DEDUP_REMOVED lines=10> */
.L_x_1167:
[----:B------:R-:W-:-:S05]  /*ca60*/  IMAD.U32 R69, RZ, RZ, UR52 ;  /* 0x00000034ff457e24 */ /* 0x000fca000f8e00ff */
[----:B------:R-:W-:-:S13]  /*ca70*/  ISETP.NE.AND P2, PT, R69, 0x1, PT ;  /* 0x000000014500780c */ /* 0x000fda0003f45270 */
[----:B------:R-:W0:Y:S02]  /*ca80*/  @P2 LDC.64 R58, c[0x0][0x9e8] ;  /* 0x00027a00ff3a2b82 */ /* 0x000e240000000a00 */
[----:B0-----:R-:W-:-:S05]  /*ca90*/  @P2 IMAD.HI.U32 R58, R65, R58, RZ ;  /* 0x0000003a413a2227 */ /* 0x001fca00078e00ff */
[----:B------:R-:W-:-:S07]  /*caa0*/  @P2 SHF.R.U32.HI R65, RZ, R59, R58 ;  /* 0x0000003bff412219 */ /* 0x000fce000001163a */
.L_x_1168:
[----:B------:R-:W-:Y:S05]  /*cab0*/  BSYNC B0 ;  /* 0x0000000000007941 */ /* 0x000fea0003800000 */
.L_x_1166:
[----:B------:R-:W-:-:S04]  /*cac0*/  IMAD R65, R65, R69, -R86 ;  /* 0x0000004541417224 */ /* 0x000fc800078e0a56 */
[----:B------:R-:W-:-:S05]  /*cad0*/  IMAD R65, R16, -0x2, R65 ;  /* 0xfffffffe10417824 */ /* 0x000fca00078e0241 */
[----:B------:R-:W-:Y:S02]  /*cae0*/  VIADDMNMX R70, R65, R69, R70, PT ;  /* 0x0000004541467246 */ /* 0x000fe40003800146 */
[----:B------:R-:W-:-:S07]  /*caf0*/  VIMNMX R72, R72, R65, !PT ;  /* 0x0000004148487248 */ /* 0x000fce0007fe0100 */
.L_x_1165:
[----:B------:R-:W-:-:S04]  /*cb00*/  ISETP.GT.AND P2, PT, R3, -0x1, PT ;  /* 0xffffffff0300780c */ /* 0x000fc80003f44270 */
[C---:B------:R-:W-:Y:S02]  /*cb10*/  ISETP.GT.AND P4, PT, R72.reuse, RZ, P2 ;  /* 0x000000ff4800720c */ /* 0x040fe40001784270 */
[----:B------:R-:W-:Y:S02]  /*cb20*/  ISETP.GT.AND P3, PT, R72, 0x1, P2 ;  /* 0x000000014800780c */ /* 0x000fe40001764270 */
[C---:B------:R-:W-:Y:S02]  /*cb30*/  ISETP.LT.OR P4, PT, R70.reuse, 0x1, P4 ;  /* 0x000000014600780c */ /* 0x040fe40002781670 */
[----:B------:R-:W-:Y:S02]  /*cb40*/  ISETP.LT.OR P3, PT, R70, 0x2, P3 ;  /* 0x000000024600780c */ /* 0x000fe40001f61670 */
[----:B------:R-:W-:Y:S02]  /*cb50*/  FSEL R58, R12, -INF , !P4 ;  /* 0xff8000000c3a7808 */ /* 0x000fe40006000000 */
[----:B------:R-:W-:-:S02]  /*cb60*/  FSEL R179, R13, -INF , !P3 ;  /* 0xff8000000db37808 */ /* 0x000fc40005800000 */
[C---:B------:R-:W-:Y:S01]  /*cb70*/  ISETP.GT.AND P4, PT, R72.reuse, 0x8, P2 ;  /* 0x000000084800780c */ /* 0x040fe20001784270 */
[----:B------:R-:W0:Y:S01]  /*cb80*/  SHFL.IDX PT, R13, R68, 0x1, 0x1c1f ;  /* 0x003c1f00440d7f89 */ /* 0x000e2200000e0000 */
[----:B------:R-:W-:Y:S02]  /*cb90*/  ISETP.GT.AND P3, PT, R72, 0x9, P2 ;  /* 0x000000094800780c */ /* 0x000fe40001764270 */
[C---:B------:R-:W-:Y:S02]  /*cba0*/  ISETP.LT.OR P4, PT, R70.reuse, 0x9, P4 ;  /* 0x000000094600780c */ /* 0x040fe40002781670 */
[----:B------:R-:W-:Y:S02]  /*cbb0*/  ISETP.LT.OR P3, PT, R70, 0xa, P3 ;  /* 0x0000000a4600780c */ /* 0x000fe40001f61670 */
[----:B------:R-:W-:Y:S02]  /*cbc0*/  FSEL R181, R164, -INF , !P4 ;  /* 0xff800000a4b57808 */ /* 0x000fe40006000000 */
[----:B------:R-:W-:-:S02]  /*cbd0*/  FSEL R195, R165, -INF , !P3 ;  /* 0xff800000a5c37808 */ /* 0x000fc40005800000 */
[C---:B------:R-:W-:Y:S02]  /*cbe0*/  ISETP.GT.AND P4, PT, R72.reuse, 0x10, P2 ;  /* 0x000000104800780c */ /* 0x040fe40001784270 */
        /* <DEDUP_REMOVED lines=15> */
[----:B------:R-:W-:Y:S01]  /*cce0*/  FSEL R155, R40, -INF , !P4 ;  /* 0xff800000289b7808 */ /* 0x000fe20006000000 */
[----:B0-----:R-:W-:Y:S01]  /*ccf0*/  IMAD.IADD R40, R152, 0x1, R13 ;  /* 0x0000000198287824 */ /* 0x001fe200078e020d */
[----:B------:R-:W-:-:S02]  /*cd00*/  FSEL R153, R41, -INF , !P3 ;  /* 0xff80000029997808 */ /* 0x000fc40005800000 */
[C---:B------:R-:W-:Y:S02]  /*cd10*/  ISETP.GT.AND P4, PT, R72.reuse, 0x28, P2 ;  /* 0x000000284800780c */ /* 0x040fe40001784270 */
[----:B------:R-:W-:Y:S02]  /*cd20*/  ISETP.GT.AND P3, PT, R72, 0x29, P2 ;  /* 0x000000294800780c */ /* 0x000fe40001764270 */
[C---:B------:R-:W-:Y:S02]  /*cd30*/  ISETP.LT.OR P4, PT, R70.reuse, 0x29, P4 ;  /* 0x000000294600780c */ /* 0x040fe40002781670 */
[----:B------:R-:W-:Y:S02]  /*cd40*/  ISETP.LT.OR P3, PT, R70, 0x2a, P3 ;  /* 0x0000002a4600780c */ /* 0x000fe40001f61670 */
[----:B------:R-:W-:Y:S01]  /*cd50*/  FSEL R87, R42, -INF , !P4 ;  /* 0xff8000002a577808 */ /* 0x000fe20006000000 */
[----:B------:R-:W-:Y:S01]  /*cd60*/  IMAD.IADD R42, R154, 0x1, R13 ;  /* 0x000000019a2a7824 */ /* 0x000fe200078e020d */
        /* <DEDUP_REMOVED lines=60> */
[----:B------:R-:W-:Y:S01]  /*d130*/  FSEL R35, R82, -INF , !P3 ;  /* 0xff80000052237808 */ /* 0x000fe20005800000 */
[----:B------:R-:W-:Y:S08]  /*d140*/  @!P6 BRA `(.L_x_1169) ;  /* 0x00000000005ce947 */ /* 0x000ff00003800000 */
        /* <DEDUP_REMOVED lines=13> */
.L_x_1171:
[----:B------:R-:W-:-:S05]  /*d220*/  IMAD.U32 R48, RZ, RZ, UR52 ;  /* 0x00000034ff307e24 */ /* 0x000fca000f8e00ff */
[----:B------:R-:W-:-:S13]  /*d230*/  ISETP.NE.AND P3, PT, R48, 0x1, PT ;  /* 0x000000013000780c */ /* 0x000fda0003f65270 */
[----:B------:R-:W0:Y:S02]  /*d240*/  @P3 LDC.64 R12, c[0x0][0x9e8] ;  /* 0x00027a00ff0c3b82 */ /* 0x000e240000000a00 */
[----:B0-----:R-:W-:-:S05]  /*d250*/  @P3 IMAD.HI.U32 R12, R159, R12, RZ ;  /* 0x0000000c9f0c3227 */ /* 0x001fca00078e00ff */
[----:B------:R-:W-:-:S07]  /*d260*/  @P3 SHF.R.U32.HI R159, RZ, R13, R12 ;  /* 0x0000000dff9f3219 */ /* 0x000fce000001160c */
.L_x_1172:
[----:B------:R-:W-:Y:S05]  /*d270*/  BSYNC B0 ;  /* 0x0000000000007941 */ /* 0x000fea0003800000 */
.L_x_1170:
[----:B------:R-:W-:-:S04]  /*d280*/  IMAD R159, R159, R48, -R86 ;  /* 0x000000309f9f7224 */ /* 0x000fc800078e0a56 */
[----:B------:R-:W-:-:S05]  /*d290*/  IMAD R159, R16, -0x2, R159 ;  /* 0xfffffffe109f7824 */ /* 0x000fca00078e029f */
[----:B------:R-:W-:Y:S02]  /*d2a0*/  VIADDMNMX R40, R159, R48, R40, PT ;  /* 0x000000309f287246 */ /* 0x000fe40003800128 */
[----:B------:R-:W-:-:S07]  /*d2b0*/  VIMNMX R42, R42, R159, !PT ;  /* 0x0000009f2a2a7248 */ /* 0x000fce0007fe0100 */
.L_x_1169:
[----:B------:R-:W-:Y:S01]  /*d2c0*/  FMNMX.FTZ R12, R58, R7, !PT ;  /* 0x000000073a0c7209 */ /* 0x000fe20007810000 */
[----:B------:R-:W-:Y:S01]  /*d2d0*/  UMOV UR57, UR45 ;  /* 0x0000002d00397c82 */ /* 0x000fe20008000000 */
        /* <DEDUP_REMOVED lines=8> */
[----:B------:R-:W-:Y:S02]  /*d360*/  ISETP.GT.AND P3, PT, R42, 0x10, P2 ;  /* 0x000000102a00780c */ /* 0x000fe40001764270 */
        /* <DEDUP_REMOVED lines=18> */
[----:B------:R-:W-:Y:S01]  /*d490*/  FMNMX.FTZ R12, R81, R12, !PT ;  /* 0x0000000c510c7209 */ /* 0x000fe20007810000 */
[----:B------:R-:W0:Y:S01]  /*d4a0*/  LDC R6, c[0x0][0x988] ;  /* 0x00026200ff067b82 */ /* 0x000e220000000800 */
        /* <DEDUP_REMOVED lines=35> */
[----:B------:R-:W-:Y:S01]  /*d6e0*/  ISETP.GT.AND P4, PT, R42, 0x29, P2 ;  /* 0x000000292a00780c */ /* 0x000fe20001784270 */
[----:B------:R-:W1:Y:S01]  /*d6f0*/  SHFL.BFLY PT, R13, R12, 0x2, 0x1f ;  /* 0x0c401f000c0d7f89 */ /* 0x000e6200000e0000 */
[----:B------:R-:W-:-:S02]  /*d700*/  FSEL R27, R27, -INF , !P3 ;  /* 0xff8000001b1b7808 */ /* 0x000fc40005800000 */
[----:B------:R-:W-:Y:S02]  /*d710*/  ISETP.GT.AND P3, PT, R42, 0x38, P2 ;  /* 0x000000382a00780c */ /* 0x000fe40001764270 */
[C---:B------:R-:W-:Y:S02]  /*d720*/  ISETP.LT.OR P4, PT, R40.reuse, 0x2a, P4 ;  /* 0x0000002a2800780c */ /* 0x040fe40002781670 */
[----:B------:R-:W-:Y:S02]  /*d730*/  ISETP.LT.OR P3, PT, R40, 0x39, P3 ;  /* 0x000000392800780c */ /* 0x000fe40001f61670 */
[----:B------:R-:W-:Y:S02]  /*d740*/  FSEL R21, R24, -INF , !P4 ;  /* 0xff80000018157808 */ /* 0x000fe40006000000 */
[----:B------:R-:W-:Y:S02]  /*d750*/  ISETP.GT.AND P4, PT, R42, 0x31, P2 ;  /* 0x000000312a00780c */ /* 0x000fe40001784270 */
[----:B------:R-:W-:-:S02]  /*d760*/  FSEL R29, R29, -INF , !P3 ;  /* 0xff8000001d1d7808 */ /* 0x000fc40005800000 */
[----:B------:R-:W-:Y:S02]  /*d770*/  ISETP.GT.AND P3, PT, R42, 0x40, P2 ;  /* 0x000000402a00780c */ /* 0x000fe40001764270 */
[C---:B------:R-:W-:Y:S02]  /*d780*/  ISETP.LT.OR P4, PT, R40.reuse, 0x32, P4 ;  /* 0x000000322800780c */ /* 0x040fe40002781670 */
[----:B------:R-:W-:Y:S02]  /*d790*/  ISETP.LT.OR P3, PT, R40, 0x41, P3 ;  /* 0x000000412800780c */ /* 0x000fe40001f61670 */
[----:B------:R-:W-:Y:S02]  /*d7a0*/  FSEL R25, R26, -INF , !P4 ;  /* 0xff8000001a197808 */ /* 0x000fe40006000000 */
[----:B------:R-:W-:Y:S02]  /*d7b0*/  ISETP.GT.AND P4, PT, R42, 0x39, P2 ;  /* 0x000000392a00780c */ /* 0x000fe40001784270 */
[----:B-1----:R-:W-:-:S02]  /*d7c0*/  FMNMX.FTZ R13, R12, R13, !PT ;  /* 0x0000000d0c0d7209 */ /* 0x002fc40007810000 */
[----:B------:R-:W-:Y:S02]  /*d7d0*/  FSEL R9, R36, -INF , !P3 ;  /* 0xff80000024097808 */ /* 0x000fe40005800000 */
[----:B------:R-:W-:Y:S01]  /*d7e0*/  ISETP.GT.AND P3, PT, R42, 0x41, P2 ;  /* 0x000000412a00780c */ /* 0x000fe20001764270 */
[----:B------:R-:W1:Y:S01]  /*d7f0*/  SHFL.BFLY PT, R4, R13, 0x1, 0x1f ;  /* 0x0c201f000d047f89 */ /* 0x000e6200000e0000 */
[C---:B------:R-:W-:Y:S02]  /*d800*/  ISETP.LT.OR P4, PT, R40.reuse, 0x3a, P4 ;  /* 0x0000003a2800780c */ /* 0x040fe40002781670 */
[----:B------:R-:W-:-:S04]  /*d810*/  ISETP.LT.OR P3, PT, R40, 0x42, P3 ;  /* 0x000000422800780c */ /* 0x000fc80001f61670 */
[----:B------:R-:W-:Y:S02]  /*d820*/  FSEL R37, R37, -INF , !P3 ;  /* 0xff80000025257808 */ /* 0x000fe40005800000 */
[----:B------:R-:W-:-:S04]  /*d830*/  ISETP.GT.AND P3, PT, R42, 0x48, P2 ;  /* 0x000000482a00780c */ /* 0x000fc80001764270 */
[----:B------:R-:W-:Y:S02]  /*d840*/  ISETP.LT.OR P3, PT, R40, 0x49, P3 ;  /* 0x000000492800780c */ /* 0x000fe40001f61670 */
[----:B-1----:R-:W-:Y:S02]  /*d850*/  FMNMX.FTZ R4, R13, R4, !PT ;  /* 0x000000040d047209 */ /* 0x002fe40007810000 */
[----:B------:R-:W-:Y:S02]  /*d860*/  FSEL R13, R28, -INF , !P4 ;  /* 0xff8000001c0d7808 */ /* 0x000fe40006000000 */
[C---:B------:R-:W-:Y:S01]  /*d870*/  FSETP.NEU.FTZ.AND P4, PT, R4.reuse, -INF , PT ;  /* 0xff8000000400780b */ /* 0x040fe20003f9d000 */
[----:B0-----:R-:W-:-:S03]  /*d880*/  FMUL.FTZ R10, R4, R6 ;  /* 0x00000006040a7220 */ /* 0x001fc60000410000 */
[----:B------:R-:W-:Y:S02]  /*d890*/  FSEL R14, R4, RZ, P4 ;  /* 0x000000ff040e7208 */ /* 0x000fe40002000000 */
[----:B------:R-:W-:-:S05]  /*d8a0*/  FSEL R10, R10, RZ, P4 ;  /* 0x000000ff0a0a7208 */ /* 0x000fca0002000000 */
[-CC-:B------:R-:W-:Y:S01]  /*d8b0*/  FFMA.FTZ R180, R179, R6.reuse, -R10.reuse ;  /* 0x00000006b3b47223 */ /* 0x180fe2000001080a */
[----:B------:R-:W-:Y:S01]  /*d8c0*/  FSEL R179, R38, -INF , !P3 ;  /* 0xff80000026b37808 */ /* 0x000fe20005800000 */
[-CC-:B------:R-:W-:Y:S01]  /*d8d0*/  FFMA.FTZ R182, R181, R6.reuse, -R10.reuse ;  /* 0x00000006b5b67223 */ /* 0x180fe2000001080a */
[----:B------:R-:W-:Y:S01]  /*d8e0*/  ISETP.GT.AND P3, PT, R42, RZ, P2 ;  /* 0x000000ff2a00720c */ /* 0x000fe20001764270 */
[-CC-:B------:R-:W-:Y:S01]  /*d8f0*/  FFMA.FTZ R181, R195, R6.reuse, -R10.reuse ;  /* 0x00000006c3b57223 */ /* 0x180fe2000001080a */
[-CC-:B------:R-:W-:Y:S01]  /*d900*/  FFMA.FTZ R176, R193, R6.reuse, -R10.reuse ;  /* 0x00000006c1b07223 */ /* 0x180fe2000001080a */
[-CC-:B------:R-:W-:Y:S01]  /*d910*/  FFMA.FTZ R178, R177, R6.reuse, -R10.reuse ;  /* 0x00000006b1b27223 */ /* 0x180fe2000001080a */
[----:B------:R-:W-:Y:S01]  /*d920*/  ISETP.LT.OR P3, PT, R40, 0x1, P3 ;  /* 0x000000012800780c */ /* 0x000fe20001f61670 */
[-CC-:B------:R-:W-:Y:S01]  /*d930*/  FFMA.FTZ R172, R155, R6.reuse, -R10.reuse ;  /* 0x000000069bac7223 */ /* 0x180fe2000001080a */
[-CC-:B------:R-:W-:Y:S01]  /*d940*/  FFMA.FTZ R174, R87, R6.reuse, -R10.reuse ;  /* 0x0000000657ae7223 */ /* 0x180fe2000001080a */
[-CC-:B------:R-:W-:Y:S01]  /*d950*/  FFMA.FTZ R168, R83, R6.reuse, -R10.reuse ;  /* 0x0000000653a87223 */ /* 0x180fe2000001080a */
[----:B------:R-:W-:Y:S01]  /*d960*/  FSEL R195, R5, -INF , !P3 ;  /* 0xff80000005c37808 */ /* 0x000fe20005800000 */
[-CC-:B------:R-:W-:Y:S01]  /*d970*/  FFMA.FTZ R170, R81, R6.reuse, -R10.reuse ;  /* 0x0000000651aa7223 */ /* 0x180fe2000001080a */
[----:B------:R-:W-:Y:S01]  /*d980*/  ISETP.GT.AND P3, PT, R42, 0x49, P2 ;  /* 0x000000492a00780c */ /* 0x000fe20001764270 */
[--C-:B------:R-:W-:Y:S01]  /*d990*/  FFMA.FTZ R164, R75, R6, -R10.reuse ;  /* 0x000000064ba47223 */ /* 0x100fe2000001080a */
[----:B------:R-:W-:Y:S01]  /*d9a0*/  FMNMX.FTZ R12, R195, R8, !PT ;  /* 0x00000008c30c7209 */ /* 0x000fe20007810000 */
[-CC-:B------:R-:W-:Y:S01]  /*d9b0*/  FFMA.FTZ R166, R71, R6.reuse, -R10.reuse ;  /* 0x0000000647a67223 */ /* 0x180fe2000001080a */
[----:B------:R-:W-:Y:S01]  /*d9c0*/  ISETP.LT.OR P3, PT, R40, 0x4a, P3 ;  /* 0x0000004a2800780c */ /* 0x000fe20001f61670 */
[--C-:B------:R-:W-:Y:S01]  /*d9d0*/  FFMA.FTZ R154, R43, R6, -R10.reuse ;  /* 0x000000062b9a7223 */ /* 0x100fe2000001080a */
[----:B------:R-:W-:Y:S01]  /*d9e0*/  FMNMX.FTZ R12, R175, R12, !PT ;  /* 0x0000000caf0c7209 */ /* 0x000fe20007810000 */
[----:B------:R-:W-:Y:S01]  /*d9f0*/  FADD.FTZ R43, -R14, R7 ;  /* 0x000000070e2b7221 */ /* 0x000fe20000010100 */
[----:B------:R-:W-:Y:S01]  /*da00*/  FSEL R193, R33, -INF , !P3 ;  /* 0xff80000021c17808 */ /* 0x000fe20005800000 */
[--C-:B------:R-:W-:Y:S01]  /*da10*/  FFMA.FTZ R33, R183, R6, -R10.reuse ;  /* 0x00000006b7217223 */ /* 0x100fe2000001080a */
[----:B------:R-:W-:Y:S01]  /*da20*/  FMNMX.FTZ R12, R163, R12, !PT ;  /* 0x0000000ca30c7209 */ /* 0x000fe20007810000 */
        /* <DEDUP_REMOVED lines=8> */
[-CC-:B------:R-:W-:Y:S01]  /*dab0*/  FFMA.FTZ R153, R153, R6.reuse, -R10.reuse ;  /* 0x0000000699997223 */ /* 0x180fe2000001080a */
        /* <DEDUP_REMOVED lines=21> */
[----:B------:R-:W-:Y:S01]  /*dc10*/  FFMA.FTZ R7, R35, R6, -R10 ;  /* 0x0000000623077223 */ /* 0x000fe2000001080a */
[----:B------:R-:W-:Y:S01]  /*dc20*/  FMNMX.FTZ R12, R165, R12, !PT ;  /* 0x0000000ca50c7209 */ /* 0x000fe20007810000 */
[----:B------:R-:W-:Y:S01]  /*dc30*/  MUFU.EX2 R11, R11 ;  /* 0x0000000b000b7308 */ /* 0x000fe20000000800 */
[----:B------:R-:W-:-:S02]  /*dc40*/  FSEL R157, R32, -INF , !P3 ;  /* 0xff800000209d7808 */ /* 0x000fc40005800000 */
[----:B------:R-:W-:Y:S02]  /*dc50*/  FMNMX.FTZ R12, R21, R12, !PT ;  /* 0x0000000c150c7209 */ /* 0x000fe40007810000 */
[----:B------:R-:W-:Y:S02]  /*dc60*/  ISETP.GT.AND P3, PT, R42, 0x59, P2 ;  /* 0x000000592a00780c */ /* 0x000fe40001764270 */
[----:B------:R-:W-:Y:S01]  /*dc70*/  FMNMX.FTZ R12, R27, R12, !PT ;  /* 0x0000000c1b0c7209 */ /* 0x000fe20007810000 */
[----:B------:R-:W-:Y:S01]  /*dc80*/  MUFU.EX2 R180, R180 ;  /* 0x000000b400b47308 */ /* 0x000fe20000000800 */
[----:B------:R-:W-:Y:S02]  /*dc90*/  ISETP.LT.OR P3, PT, R40, 0x5a, P3 ;  /* 0x0000005a2800780c */ /* 0x000fe40001f61670 */
[----:B------:R-:W-:Y:S02]  /*dca0*/  FMNMX.FTZ R12, R25, R12, !PT ;  /* 0x0000000c190c7209 */ /* 0x000fe40007810000 */
[----:B------:R-:W-:-:S02]  /*dcb0*/  FSEL R155, R30, -INF , !P3 ;  /* 0xff8000001e9b7808 */ /* 0x000fc40005800000 */
[----:B------:R-:W-:Y:S01]  /*dcc0*/  ISETP.GT.AND P3, PT, R42, 0x60, P2 ;  /* 0x000000602a00780c */ /* 0x000fe20001764270 */
[----:B------:R-:W-:Y:S01]  /*dcd0*/  MUFU.EX2 R182, R182 ;  /* 0x000000b600b67308 */ /* 0x000fe20000000800 */
[----:B------:R-:W-:Y:S02]  /*dce0*/  FMNMX.FTZ R12, R29, R12, !PT ;  /* 0x0000000c1d0c7209 */ /* 0x000fe40007810000 */
[----:B------:R-:W-:Y:S02]  /*dcf0*/  ISETP.LT.OR P3, PT, R40, 0x61, P3 ;  /* 0x000000612800780c */ /* 0x000fe40001f61670 */
[----:B------:R-:W-:Y:S02]  /*dd00*/  FMNMX.FTZ R12, R13, R12, !PT ;  /* 0x0000000c0d0c7209 */ /* 0x000fe40007810000 */
[----:B------:R-:W-:Y:S01]  /*dd10*/  FSEL R87, R34, -INF , !P3 ;  /* 0xff80000022577808 */ /* 0x000fe20005800000 */
[----:B------:R-:W-:Y:S01]  /*dd20*/  MUFU.EX2 R181, R181 ;  /* 0x000000b500b57308 */ /* 0x000fe20000000800 */
[----:B------:R-:W-:-:S02]  /*dd30*/  ISETP.GT.AND P3, PT, R42, 0x61, P2 ;  /* 0x000000612a00780c */ /* 0x000fc40001764270 */
[----:B------:R-:W-:Y:S02]  /*dd40*/  FMNMX.FTZ R12, R9, R12, !PT ;  /* 0x0000000c090c7209 */ /* 0x000fe40007810000 */
[----:B------:R-:W-:Y:S02]  /*dd50*/  ISETP.LT.OR P3, PT, R40, 0x62, P3 ;  /* 0x000000622800780c */ /* 0x000fe40001f61670 */
[----:B------:R-:W-:Y:S01]  /*dd60*/  FMNMX.FTZ R12, R37, R12, !PT ;  /* 0x0000000c250c7209 */ /* 0x000fe20007810000 */
[----:B------:R-:W-:Y:S01]  /*dd70*/  MUFU.EX2 R176, R176 ;  /* 0x000000b000b07308 */ /* 0x000fe20000000800 */
[----:B------:R-:W-:Y:S02]  /*dd80*/  FSEL R183, R44, -INF , !P3 ;  /* 0xff8000002cb77808 */ /* 0x000fe40005800000 */
[----:B------:R-:W-:Y:S02]  /*dd90*/  ISETP.GT.AND P3, PT, R42, 0x68, P2 ;  /* 0x000000682a00780c */ /* 0x000fe40001764270 */
[----:B------:R-:W-:-:S02]  /*dda0*/  FMNMX.FTZ R12, R179, R12, !PT ;  /* 0x0000000cb30c7209 */ /* 0x000fc40007810000 */
[----:B------:R-:W-:Y:S01]  /*ddb0*/  ISETP.LT.OR P3, PT, R40, 0x69, P3 ;  /* 0x000000692800780c */ /* 0x000fe20001f61670 */
[----:B------:R-:W-:Y:S01]  /*ddc0*/  MUFU.EX2 R33, R33 ;  /* 0x0000002100217308 */ /* 0x000fe20000000800 */
[----:B------:R-:W-:Y:S02]  /*ddd0*/  FMNMX.FTZ R12, R193, R12, !PT ;  /* 0x0000000cc10c7209 */ /* 0x000fe40007810000 */
[----:B------:R-:W-:Y:S02]  /*dde0*/  FSEL R83, R46, -INF , !P3 ;  /* 0xff8000002e537808 */ /* 0x000fe40005800000 */
[----:B------:R-:W-:Y:S02]  /*ddf0*/  FMNMX.FTZ R12, R39, R12, !PT ;  /* 0x0000000c270c7209 */ /* 0x000fe40007810000 */
[----:B------:R-:W-:Y:S01]  /*de00*/  ISETP.GT.AND P3, PT, R42, 0x69, P2 ;  /* 0x000000692a00780c */ /* 0x000fe20001764270 */
[----:B------:R-:W-:Y:S01]  /*de10*/  MUFU.EX2 R178, R178 ;  /* 0x000000b200b27308 */ /* 0x000fe20000000800 */
[----:B------:R-:W-:-:S02]  /*de20*/  FMNMX.FTZ R12, R177, R12, !PT ;  /* 0x0000000cb10c7209 */ /* 0x000fc40007810000 */
[----:B------:R-:W-:Y:S02]  /*de30*/  ISETP.LT.OR P3, PT, R40, 0x6a, P3 ;  /* 0x0000006a2800780c */ /* 0x000fe40001f61670 */
[----:B------:R-:W-:Y:S02]  /*de40*/  FMNMX.FTZ R12, R157, R12, !PT ;  /* 0x0000000c9d0c7209 */ /* 0x000fe40007810000 */
[----:B------:R-:W-:Y:S01]  /*de50*/  FSEL R81, R47, -INF , !P3 ;  /* 0xff8000002f517808 */ /* 0x000fe20005800000 */
[----:B------:R-:W-:Y:S01]  /*de60*/  FFMA.FTZ R47, R77, R6, -R10 ;  /* 0x000000064d2f7223 */ /* 0x000fe2000001080a */
[----:B------:R-:W-:Y:S01]  /*de70*/  ISETP.GT.AND P3, PT, R42, 0x70, P2 ;  /* 0x000000702a00780c */ /* 0x000fe20001764270 */
[----:B------:R-:W-:Y:S01]  /*de80*/  MUFU.EX2 R31, R31 ;  /* 0x0000001f001f7308 */ /* 0x000fe20000000800 */
[----:B------:R-:W-:Y:S02]  /*de90*/  FMNMX.FTZ R12, R155, R12, !PT ;  /* 0x0000000c9b0c7209 */ /* 0x000fe40007810000 */
[----:B------:R-:W-:-:S02]  /*dea0*/  ISETP.LT.OR P3, PT, R40, 0x71, P3 ;  /* 0x000000712800780c */ /* 0x000fc40001f61670 */
[----:B------:R-:W-:Y:S02]  /*deb0*/  FMNMX.FTZ R12, R87, R12, !PT ;  /* 0x0000000c570c7209 */ /* 0x000fe40007810000 */
[----:B------:R-:W-:Y:S01]  /*dec0*/  FSEL R77, R50, -INF , !P3 ;  /* 0xff800000324d7808 */ /* 0x000fe20005800000 */
[----:B------:R-:W-:Y:S01]  /*ded0*/  MUFU.EX2 R172, R172 ;  /* 0x000000ac00ac7308 */ /* 0x000fe20000000800 */
[----:B------:R-:W-:Y:S02]  /*dee0*/  ISETP.GT.AND P3, PT, R42, 0x71, P2 ;  /* 0x000000712a00780c */ /* 0x000fe40001764270 */
[----:B------:R-:W-:Y:S02]  /*def0*/  FMNMX.FTZ R12, R183, R12, !PT ;  /* 0x0000000cb70c7209 */ /* 0x000fe40007810000 */
[----:B------:R-:W-:Y:S02]  /*df00*/  ISETP.LT.OR P3, PT, R40, 0x72, P3 ;  /* 0x000000722800780c */ /* 0x000fe40001f61670 */
[----:B------:R-:W-:Y:S01]  /*df10*/  FMNMX.FTZ R12, R83, R12, !PT ;  /* 0x0000000c530c7209 */ /* 0x000fe20007810000 */
[----:B------:R-:W-:Y:S01]  /*df20*/  MUFU.EX2 R153, R153 ;  /* 0x0000009900997308 */ /* 0x000fe20000000800 */
[----:B------:R-:W-:Y:S01]  /*df30*/  FSEL R75, R49, -INF , !P3 ;  /* 0xff800000314b7808 */ /* 0x000fe20005800000 */
[----:B------:R-:W-:Y:S01]  /*df40*/  FFMA.FTZ R49, R73, R6, -R10 ;  /* 0x0000000649317223 */ /* 0x000fe2000001080a */
[----:B------:R-:W-:-:S02]  /*df50*/  ISETP.GT.AND P3, PT, R42, 0x78, P2 ;  /* 0x000000782a00780c */ /* 0x000fc40001764270 */
[----:B------:R-:W-:Y:S02]  /*df60*/  FMNMX.FTZ R12, R81, R12, !PT ;  /* 0x0000000c510c7209 */ /* 0x000fe40007810000 */
[----:B------:R-:W-:Y:S01]  /*df70*/  ISETP.GT.AND P2, PT, R42, 0x79, P2 ;  /* 0x000000792a00780c */ /* 0x000fe20001744270 */
[----:B------:R-:W-:Y:S01]  /*df80*/  MUFU.EX2 R174, R174 ;  /* 0x000000ae00ae7308 */ /* 0x000fe20000000800 */
[C---:B------:R-:W-:Y:S02]  /*df90*/  ISETP.LT.OR P3, PT, R40.reuse, 0x79, P3 ;  /* 0x000000792800780c */ /* 0x040fe40001f61670 */
[----:B------:R-:W-:Y:S02]  /*dfa0*/  FMNMX.FTZ R12, R77, R12, !PT ;  /* 0x0000000c4d0c7209 */ /* 0x000fe40007810000 */
[----:B------:R-:W-:Y:S02]  /*dfb0*/  ISETP.LT.OR P2, PT, R40, 0x7a, P2 ;  /* 0x0000007a2800780c */ /* 0x000fe40001741670 */
[----:B------:R-:W-:Y:S01]  /*dfc0*/  FSEL R73, R53, -INF , !P3 ;  /* 0xff80000035497808 */ /* 0x000fe20005800000 */
[----:B------:R-:W-:Y:S01]  /*dfd0*/  FFMA.FTZ R53, R65, R6, -R10 ;  /* 0x0000000641357223 */ /* 0x000fe2000001080a */
[----:B------:R-:W-:Y:S01]  /*dfe0*/  FMNMX.FTZ R12, R75, R12, !PT ;  /* 0x0000000c4b0c7209 */ /* 0x000fe20007810000 */
[----:B------:R-:W-:Y:S01]  /*dff0*/  FMUL.FTZ R10, R43, R6 ;  /* 0x000000062b0a7220 */ /* 0x000fe20000410000 */
[----:B---3--:R-:W-:Y:S01]  /*e000*/  FSEL R71, R54, -INF , !P2 ;  /* 0xff80000036477808 */ /* 0x008fe20005000000 */
[----:B------:R-:W-:Y:S01]  /*e010*/  MUFU.EX2 R85, R85 ;  /* 0x0000005500557308 */ /* 0x000fe20000000800 */
[----:B------:R-:W-:-:S04]  /*e020*/  FMNMX.FTZ R12, R73, R12, !PT ;  /* 0x0000000c490c7209 */ /* 0x000fc80007810000 */
[----:B------:R-:W-:-:S03]  /*e030*/  FMNMX.FTZ R12, R71, R12, !PT ;  /* 0x0000000c470c7209 */ /* 0x000fc60007810000 */
[----:B------:R-:W0:Y:S02]  /*e040*/  MUFU.EX2 R10, R10 ;  /* 0x0000000a000a7308 */ /* 0x000e240000000800 */
[----:B------:R-:W1:Y:S06]  /*e050*/  SHFL.BFLY PT, R5, R12, 0x2, 0x1f ;  /* 0x0c401f000c057f89 */ /* 0x000e6c00000e0000 */
[----:B------:R-:W2:Y:S08]  /*e060*/  MUFU.EX2 R168, R168 ;  /* 0x000000a800a87308 */ /* 0x000eb00000000800 */
[----:B------:R-:W3:Y:S01]  /*e070*/  MUFU.EX2 R79, R79 ;  /* 0x0000004f004f7308 */ /* 0x000ee20000000800 */
[----:B0-----:R-:W-:Y:S01]  /*e080*/  FFMA.FTZ R55, R10, R2, R11 ;  /* 0x000000020a377223 */ /* 0x001fe2000001000b */
[-C--:B------:R-:W-:Y:S01]  /*e090*/  FMUL.FTZ R88, R88, R10.reuse ;  /* 0x0000000a58587220 */ /* 0x080fe20000410000 */
[-C--:B------:R-:W-:Y:S01]  /*e0a0*/  FMUL.FTZ R89, R89, R10.reuse ;  /* 0x0000000a59597220 */ /* 0x080fe20000410000 */
[-C--:B------:R-:W-:Y:S01]  /*e0b0*/  FMUL.FTZ R92, R92, R10.reuse ;  /* 0x0000000a5c5c7220 */ /* 0x080fe20000410000 */
[C---:B------:R-:W-:Y:S01]  /*e0c0*/  FADD.FTZ R55, R180.reuse, R55 ;  /* 0x00000037b4377221 */ /* 0x040fe20000010000 */
[----:B------:R-:W-:Y:S01]  /*e0d0*/  F2FP.F16.F32.PACK_AB R180, R180, R11 ;  /* 0x0000000bb4b4723e */ /* 0x000fe200000000ff */
[-C--:B------:R-:W-:Y:S01]  /*e0e0*/  FMUL.FTZ R93, R93, R10.reuse ;  /* 0x0000000a5d5d7220 */ /* 0x080fe20000410000 */
[----:B------:R-:W0:Y:S01]  /*e0f0*/  MUFU.EX2 R170, R170 ;  /* 0x000000aa00aa7308 */ /* 0x000e220000000800 */
[----:B------:R-:W-:Y:S01]  /*e100*/  FADD.FTZ R2, R182, R55 ;  /* 0x00000037b6027221 */ /* 0x000fe20000010000 */
[----:B-1----:R-:W-:Y:S01]  /*e110*/  FMNMX.FTZ R5, R12, R5, !PT ;  /* 0x000000050c057209 */ /* 0x002fe20007810000 */
[----:B------:R-:W-:Y:S01]  /*e120*/  FMUL.FTZ R96, R96, R10 ;  /* 0x0000000a60607220 */ /* 0x000fe20000410000 */
[----:B------:R-:W-:Y:S01]  /*e130*/  F2FP.F16.F32.PACK_AB R182, R181, R182 ;  /* 0x000000b6b5b6723e */ /* 0x000fe200000000ff */
[-C--:B------:R-:W-:Y:S01]  /*e140*/  FMUL.FTZ R97, R97, R10.reuse ;  /* 0x0000000a61617220 */ /* 0x080fe20000410000 */
[-C--:B------:R-:W-:Y:S01]  /*e150*/  FMUL.FTZ R100, R100, R10.reuse ;  /* 0x0000000a64647220 */ /* 0x080fe20000410000 */
[----:B------:R-:W1:Y:S01]  /*e160*/  SHFL.BFLY PT, R12, R5, 0x1, 0x1f ;  /* 0x0c201f00050c7f89 */ /* 0x000e6200000e0000 */
[----:B------:R-:W4:Y:S01]  /*e170*/  MUFU.EX2 R47, R47 ;  /* 0x0000002f002f7308 */ /* 0x000f220000000800 */
[-C--:B------:R-:W-:Y:S01]  /*e180*/  FMUL.FTZ R101, R101, R10.reuse ;  /* 0x0000000a65657220 */ /* 0x080fe20000410000 */
[-C--:B------:R-:W-:Y:S01]  /*e190*/  FMUL.FTZ R104, R104, R10.reuse ;  /* 0x0000000a68687220 */ /* 0x080fe20000410000 */
[-C--:B------:R-:W-:Y:S01]  /*e1a0*/  FMUL.FTZ R105, R105, R10.reuse ;  /* 0x0000000a69697220 */ /* 0x080fe20000410000 */
[-C--:B------:R-:W-:Y:S01]  /*e1b0*/  FMUL.FTZ R108, R108, R10.reuse ;  /* 0x0000000a6c6c7220 */ /* 0x080fe20000410000 */
[-C--:B------:R-:W-:Y:S01]  /*e1c0*/  FMUL.FTZ R109, R109, R10.reuse ;  /* 0x0000000a6d6d7220 */ /* 0x080fe20000410000 */
[-C--:B------:R-:W-:Y:S01]  /*e1d0*/  FMUL.FTZ R112, R112, R10.reuse ;  /* 0x0000000a70707220 */ /* 0x080fe20000410000 */
[-C--:B------:R-:W-:Y:S01]  /*e1e0*/  FMUL.FTZ R113, R113, R10.reuse ;  /* 0x0000000a71717220 */ /* 0x080fe20000410000 */
[----:B------:R-:W5:Y:S01]  /*e1f0*/  MUFU.EX2 R164, R164 ;  /* 0x000000a400a47308 */ /* 0x000f620000000800 */
        /* <DEDUP_REMOVED lines=13> */
[----:B------:R-:W-:Y:S01]  /*e2d0*/  FMUL.FTZ R140, R140, R10 ;  /* 0x0000000a8c8c7220 */ /* 0x000fe20000410000 */
[----:B-1----:R-:W-:Y:S01]  /*e2e0*/  FMNMX.FTZ R5, R5, R12, !PT ;  /* 0x0000000c05057209 */ /* 0x002fe20007810000 */
[----:B------:R-:W1:Y:S01]  /*e2f0*/  MUFU.EX2 R166, R166 ;  /* 0x000000a600a67308 */ /* 0x000e620000000800 */
[-C--:B------:R-:W-:Y:S01]  /*e300*/  FMUL.FTZ R141, R141, R10.reuse ;  /* 0x0000000a8d8d7220 */ /* 0x080fe20000410000 */
[----:B------:R-:W-:Y:S01]  /*e310*/  FMUL.FTZ R144, R144, R10 ;  /* 0x0000000a90907220 */ /* 0x000fe20000410000 */
[C---:B------:R-:W-:Y:S01]  /*e320*/  FSETP.NEU.FTZ.AND P2, PT, R5.reuse, -INF , PT ;  /* 0xff8000000500780b */ /* 0x040fe20003f5d000 */
[----:B------:R-:W-:Y:S01]  /*e330*/  FMUL.FTZ R12, R5, R6 ;  /* 0x00000006050c7220 */ /* 0x000fe20000410000 */
[-C--:B------:R-:W-:Y:S01]  /*e340*/  FMUL.FTZ R145, R145, R10.reuse ;  /* 0x0000000a91917220 */ /* 0x080fe20000410000 */
[-C--:B------:R-:W-:Y:S01]  /*e350*/  FMUL.FTZ R148, R148, R10.reuse ;  /* 0x0000000a94947220 */ /* 0x080fe20000410000 */
[----:B------:R-:W-:Y:S01]  /*e360*/  FMUL.FTZ R149, R149, R10 ;  /* 0x0000000a95957220 */ /* 0x000fe20000410000 */
[----:B------:R-:W1:Y:S01]  /*e370*/  MUFU.EX2 R53, R53 ;  /* 0x0000003500357308 */ /* 0x000e620000000800 */
[----:B------:R-:W-:-:S05]  /*e380*/  FSEL R36, R12, RZ, P2 ;  /* 0x000000ff0c247208 */ /* 0x000fca0001000000 */
        /* <DEDUP_REMOVED lines=30> */
[----:B------:R-:W-:Y:S01]  /*e570*/  FSEL R21, R5, RZ, P2 ;  /* 0x000000ff05157208 */ /* 0x000fe20001000000 */
[-CC-:B------:R-:W-:Y:S01]  /*e580*/  FFMA.FTZ R193, R193, R6.reuse, -R36.reuse ;  /* 0x00000006c1c17223 */ /* 0x180fe20000010824 */
[-C--:B------:R-:W-:Y:S01]  /*e590*/  FFMA.FTZ R39, R39, R6.reuse, -R36 ;  /* 0x0000000627277223 */ /* 0x080fe20000010824 */
[----:B------:R-:W-:Y:S01]  /*e5a0*/  FADD.FTZ R13, R85, R2 ;  /* 0x00000002550d7221 */ /* 0x000fe20000010000 */
[----:B------:R-:W-:Y:S01]  /*e5b0*/  MUFU.EX2 R14, R14 ;  /* 0x0000000e000e7308 */ /* 0x000fe20000000800 */
[----:B------:R-:W-:Y:S01]  /*e5c0*/  FADD.FTZ R21, -R21, R8 ;  /* 0x0000000815157221 */ /* 0x000fe20000010100 */
[-CC-:B------:R-:W-:Y:S01]  /*e5d0*/  FFMA.FTZ R177, R177, R6.reuse, -R36.reuse ;  /* 0x00000006b1b17223 */ /* 0x180fe20000010824 */
[----:B--2---:R-:W-:Y:S01]  /*e5e0*/  FADD.FTZ R2, R168, R13 ;  /* 0x0000000da8027221 */ /* 0x004fe20000010000 */
[-CC-:B------:R-:W-:Y:S01]  /*e5f0*/  FFMA.FTZ R157, R157, R6.reuse, -R36.reuse ;  /* 0x000000069d9d7223 */ /* 0x180fe20000010824 */
[-C--:B------:R-:W-:Y:S01]  /*e600*/  FMUL.FTZ R8, R21, R6.reuse ;  /* 0x0000000615087220 */ /* 0x080fe20000410000 */
[-C--:B------:R-:W-:Y:S01]  /*e610*/  FFMA.FTZ R155, R155, R6.reuse, -R36 ;  /* 0x000000069b9b7223 */ /* 0x080fe20000010824 */
[----:B---3--:R-:W-:Y:S01]  /*e620*/  FADD.FTZ R13, R79, R2 ;  /* 0x000000024f0d7221 */ /* 0x008fe20000010000 */
[----:B------:R-:W-:Y:S01]  /*e630*/  MUFU.EX2 R59, R59 ;  /* 0x0000003b003b7308 */ /* 0x000fe20000000800 */
[-CC-:B------:R-:W-:Y:S01]  /*e640*/  FFMA.FTZ R87, R87, R6.reuse, -R36.reuse ;  /* 0x0000000657577223 */ /* 0x180fe20000010824 */
[-CC-:B------:R-:W-:Y:S01]  /*e650*/  FFMA.FTZ R183, R183, R6.reuse, -R36.reuse ;  /* 0x00000006b7b77223 */ /* 0x180fe20000010824 */
[----:B0-----:R-:W-:Y:S01]  /*e660*/  FADD.FTZ R2, R170, R13 ;  /* 0x0000000daa027221 */ /* 0x001fe20000010000 */
[-CC-:B------:R-:W-:Y:S01]  /*e670*/  FFMA.FTZ R83, R83, R6.reuse, -R36.reuse ;  /* 0x0000000653537223 */ /* 0x180fe20000010824 */
[-CC-:B------:R-:W-:Y:S01]  /*e680*/  FFMA.FTZ R81, R81, R6.reuse, -R36.reuse ;  /* 0x0000000651517223 */ /* 0x180fe20000010824 */
[-C--:B------:R-:W-:Y:S01]  /*e690*/  FFMA.FTZ R77, R77, R6.reuse, -R36 ;  /* 0x000000064d4d7223 */ /* 0x080fe20000010824 */
[----:B----4-:R-:W-:Y:S01]  /*e6a0*/  FADD.FTZ R9, R47, R2 ;  /* 0x000000022f097221 */ /* 0x010fe20000010000 */
[----:B------:R-:W0:Y:S01]  /*e6b0*/  MUFU.EX2 R8, R8 ;  /* 0x0000000800087308 */ /* 0x000e220000000800 */
[-CC-:B------:R-:W-:Y:S01]  /*e6c0*/  FFMA.FTZ R75, R75, R6.reuse, -R36.reuse ;  /* 0x000000064b4b7223 */ /* 0x180fe20000010824 */
[-CC-:B------:R-:W-:Y:S01]  /*e6d0*/  FFMA.FTZ R73, R73, R6.reuse, -R36.reuse ;  /* 0x0000000649497223 */ /* 0x180fe20000010824 */
[----:B-----5:R-:W-:Y:S01]  /*e6e0*/  FADD.FTZ R2, R164, R9 ;  /* 0x00000009a4027221 */ /* 0x020fe20000010000 */
[----:B------:R-:W-:Y:S01]  /*e6f0*/  FFMA.FTZ R36, R71, R6, -R36 ;  /* 0x0000000647247223 */ /* 0x000fe20000010824 */
[----:B------:R-:W-:Y:S01]  /*e700*/  IMAD.U32 R25, RZ, RZ, UR56 ;  /* 0x00000038ff197e24 */ /* 0x000fe2000f8e00ff */
[----:B------:R-:W-:Y:S01]  /*e710*/  ISETP.GT.AND P2, PT, R3, UR39, PT ;  /* 0x0000002703007c0c */ /* 0x000fe2000bf44270 */
[----:B------:R-:W-:Y:S01]  /*e720*/  FADD.FTZ R9, R49, R2 ;  /* 0x0000000231097221 */ /* 0x000fe20000010000 */
[----:B------:R-:W2:Y:S01]  /*e730*/  MUFU.EX2 R43, R43 ;  /* 0x0000002b002b7308 */ /* 0x000ea20000000800 */
[----:B------:R-:W-:Y:S01]  /*e740*/  UMOV UR56, UR44 ;  /* 0x0000002c00387c82 */ /* 0x000fe20008000000 */
[----:B------:R-:W-:Y:S01]  /*e750*/  @!P1 LEA R25, R25, UR41, 0x3 ;  /* 0x0000002919199c11 */ /* 0x000fe2000f8e18ff */
[----:B-1----:R-:W-:Y:S01]  /*e760*/  FADD.FTZ R2, R166, R9 ;  /* 0x00000009a6027221 */ /* 0x002fe20000010000 */
[----:B------:R-:W-:Y:S01]  /*e770*/  F2FP.F16.F32.PACK_AB R172, R153, R172 ;  /* 0x000000ac99ac723e */ /* 0x000fe200000000ff */
[----:B------:R-:W-:Y:S01]  /*e780*/  VIADD R3, R3, 0xffffffff ;  /* 0xffffffff03037836 */ /* 0x000fe20000000000 */
[----:B------:R-:W-:Y:S01]  /*e790*/  F2FP.F16.F32.PACK_AB R176, R33, R176 ;  /* 0x000000b021b0723e */ /* 0x000fe200000000ff */
[----:B------:R-:W-:Y:S01]  /*e7a0*/  FADD.FTZ R13, R53, R2 ;  /* 0x00000002350d7221 */ /* 0x000fe20000010000 */
[----:B------:R-:W1:Y:S01]  /*e7b0*/  MUFU.EX2 R162, R162 ;  /* 0x000000a200a27308 */ /* 0x000e620000000800 */
[----:B0-----:R-:W-:Y:S01]  /*e7c0*/  FFMA.FTZ R9, R8, R0, R35 ;  /* 0x0000000008097223 */ /* 0x001fe20000010023 */
[----:B------:R-:W-:-:S02]  /*e7d0*/  @!P1 VIADD R25, R25, 0x28860 ;  /* 0x0002886019199836 */ /* 0x000fc40000000000 */
[----:B------:R-:W-:Y:S01]  /*e7e0*/  FADD.FTZ R2, R160, R13 ;  /* 0x0000000da0027221 */ /* 0x000fe20000010000 */
[-C--:B------:R-:W-:Y:S01]  /*e7f0*/  FMUL.FTZ R90, R90, R8.reuse ;  /* 0x000000085a5a7220 */ /* 0x080fe20000410000 */
[----:B------:R-:W-:Y:S01]  /*e800*/  FADD.FTZ R9, R12, R9 ;  /* 0x000000090c097221 */ /* 0x000fe20000010000 */
[-C--:B------:R-:W-:Y:S01]  /*e810*/  FMUL.FTZ R91, R91, R8.reuse ;  /* 0x000000085b5b7220 */ /* 0x080fe20000410000 */
[----:B------:R-:W-:Y:S01]  /*e820*/  FADD.FTZ R13, R59, R2 ;  /* 0x000000023b0d7221 */ /* 0x000fe20000010000 */
[----:B------:R-:W0:Y:S01]  /*e830*/  MUFU.EX2 R20, R20 ;  /* 0x0000001400147308 */ /* 0x000e220000000800 */
[----:B------:R-:W-:Y:S01]  /*e840*/  FADD.FTZ R0, R14, R9 ;  /* 0x000000090e007221 */ /* 0x000fe20000010000 */
[----:B------:R-:W-:Y:S01]  /*e850*/  @!P1 PRMT R25, RZ, 0x654, R25 ;  /* 0x00000654ff199816 */ /* 0x000fe20000000019 */
[-C--:B------:R-:W-:Y:S01]  /*e860*/  FMUL.FTZ R94, R94, R8.reuse ;  /* 0x000000085e5e7220 */ /* 0x080fe20000410000 */
[-C--:B------:R-:W-:Y:S01]  /*e870*/  FMUL.FTZ R95, R95, R8.reuse ;  /* 0x000000085f5f7220 */ /* 0x080fe20000410000 */
[----:B--2---:R-:W-:Y:S01]  /*e880*/  FADD.FTZ R9, R43, R0 ;  /* 0x000000002b097221 */ /* 0x004fe20000010000 */
[----:B------:R2:W-:Y:S01]  /*e890*/  @!P1 SYNCS.ARRIVE.TRANS64.RED.A1T0 RZ, [R25+URZ], RZ ;  /* 0x000000ff19ff99a7 */ /* 0x0005e2000810043f */
[-C--:B------:R-:W-:Y:S01]  /*e8a0*/  FMUL.FTZ R98, R98, R8.reuse ;  /* 0x0000000862627220 */ /* 0x080fe20000410000 */
[----:B------:R-:W3:Y:S01]  /*e8b0*/  MUFU.EX2 R63, R63 ;  /* 0x0000003f003f7308 */ /* 0x000ee20000000800 */
[----:B-1----:R-:W-:Y:S01]  /*e8c0*/  FADD.FTZ R2, R162, R13 ;  /* 0x0000000da2027221 */ /* 0x002fe20000010000 */
[-C--:B------:R-:W-:Y:S01]  /*e8d0*/  FMUL.FTZ R99, R99, R8.reuse ;  /* 0x0000000863637220 */ /* 0x080fe20000410000 */
[-C--:B------:R-:W-:Y:S01]  /*e8e0*/  FMUL.FTZ R102, R102, R8.reuse ;  /* 0x0000000866667220 */ /* 0x080fe20000410000 */
[-C--:B------:R-:W-:Y:S01]  /*e8f0*/  FMUL.FTZ R103, R103, R8.reuse ;  /* 0x0000000867677220 */ /* 0x080fe20000410000 */
[-C--:B------:R-:W-:Y:S01]  /*e900*/  FMUL.FTZ R106, R106, R8.reuse ;  /* 0x000000086a6a7220 */ /* 0x080fe20000410000 */
[-C--:B------:R-:W-:Y:S01]  /*e910*/  FMUL.FTZ R107, R107, R8.reuse ;  /* 0x000000086b6b7220 */ /* 0x080fe20000410000 */
[-C--:B------:R-:W-:Y:S01]  /*e920*/  FMUL.FTZ R110, R110, R8.reuse ;  /* 0x000000086e6e7220 */ /* 0x080fe20000410000 */
[----:B------:R-:W1:Y:S01]  /*e930*/  MUFU.EX2 R45, R45 ;  /* 0x0000002d002d7308 */ /* 0x000e620000000800 */
        /* <DEDUP_REMOVED lines=8> */
[----:B---3--:R-:W-:Y:S01]  /*e9c0*/  FADD.FTZ R9, R63, R2 ;  /* 0x000000023f097221 */ /* 0x008fe20000010000 */
[-C--:B------:R-:W-:Y:S01]  /*e9d0*/  FMUL.FTZ R123, R123, R8.reuse ;  /* 0x000000087b7b7220 */ /* 0x080fe20000410000 */
[-C--:B------:R-:W-:Y:S01]  /*e9e0*/  FMUL.FTZ R126, R126, R8.reuse ;  /* 0x000000087e7e7220 */ /* 0x080fe20000410000 */
[-C--:B------:R-:W-:Y:S01]  /*e9f0*/  FMUL.FTZ R127, R127, R8.reuse ;  /* 0x000000087f7f7220 */ /* 0x080fe20000410000 */
[-C--:B------:R-:W-:Y:S01]  /*ea00*/  FMUL.FTZ R130, R130, R8.reuse ;  /* 0x0000000882827220 */ /* 0x080fe20000410000 */
[-C--:B------:R-:W-:Y:S01]  /*ea10*/  FMUL.FTZ R131, R131, R8.reuse ;  /* 0x0000000883837220 */ /* 0x080fe20000410000 */
        /* <DEDUP_REMOVED lines=13> */
[----:B------:R-:W-:Y:S01]  /*eaf0*/  FMUL.FTZ R151, R151, R8 ;  /* 0x0000000897977220 */ /* 0x000fe20000410000 */
[----:B------:R-:W-:Y:S01]  /*eb00*/  F2FP.F16.F32.PACK_AB R178, R31, R178 ;  /* 0x000000b21fb2723e */ /* 0x000fe200000000ff */
[----:B------:R-:W-:Y:S01]  /*eb10*/  IMAD.MOV.U32 R8, RZ, RZ, R5 ;  /* 0x000000ffff087224 */ /* 0x000fe200078e0005 */
[----:B------:R-:W-:Y:S01]  /*eb20*/  F2FP.F16.F32.PACK_AB R174, R85, R174 ;  /* 0x000000ae55ae723e */ /* 0x000fe200000000ff */
[----:B------:R-:W0:Y:S01]  /*eb30*/  MUFU.EX2 R57, R57 ;  /* 0x0000003900397308 */ /* 0x000e220000000800 */
[----:B---3--:R-:W-:Y:S01]  /*eb40*/  FADD.FTZ R9, R15, R0 ;  /* 0x000000000f097221 */ /* 0x008fe20000010000 */
[----:B------:R-:W-:-:S02]  /*eb50*/  F2FP.F16.F32.PACK_AB R168, R79, R168 ;  /* 0x000000a84fa8723e */ /* 0x000fc400000000ff */
[----:B------:R-:W-:Y:S02]  /*eb60*/  F2FP.F16.F32.PACK_AB R170, R47, R170 ;  /* 0x000000aa2faa723e */ /* 0x000fe400000000ff */
[----:B------:R-:W-:Y:S02]  /*eb70*/  F2FP.F16.F32.PACK_AB R164, R49, R164 ;  /* 0x000000a431a4723e */ /* 0x000fe400000000ff */
[----:B------:R-:W3:Y:S01]  /*eb80*/  MUFU.EX2 R173, R173 ;  /* 0x000000ad00ad7308 */ /* 0x000ee20000000800 */
[----:B-1----:R-:W-:Y:S01]  /*eb90*/  FADD.FTZ R0, R24, R9 ;  /* 0x0000000918007221 */ /* 0x002fe20000010000 */
[----:B------:R-:W-:Y:S02]  /*eba0*/  F2FP.F16.F32.PACK_AB R166, R53, R166 ;  /* 0x000000a635a6723e */ /* 0x000fe400000000ff */
[----:B------:R-:W-:Y:S02]  /*ebb0*/  F2FP.F16.F32.PACK_AB R160, R59, R160 ;  /* 0x000000a03ba0723e */ /* 0x000fe400000000ff */
[----:B------:R-:W-:-:S02]  /*ebc0*/  F2FP.F16.F32.PACK_AB R162, R63, R162 ;  /* 0x000000a23fa2723e */ /* 0x000fc400000000ff */
[----:B------:R-:W1:Y:S01]  /*ebd0*/  MUFU.EX2 R158, R158 ;  /* 0x0000009e009e7308 */ /* 0x000e620000000800 */
[C---:B0-----:R-:W-:Y:S01]  /*ebe0*/  FADD.FTZ R11, R57.reuse, R2 ;  /* 0x00000002390b7221 */ /* 0x041fe20000010000 */
[----:B------:R-:W-:Y:S02]  /*ebf0*/  F2FP.F16.F32.PACK_AB R156, R57, R156 ;  /* 0x0000009c399c723e */ /* 0x000fe400000000ff */
[----:B------:R-:W-:-:S04]  /*ec00*/  F2FP.F16.F32.PACK_AB R181, R12, R35 ;  /* 0x000000230cb5723e */ /* 0x000fc800000000ff */
[----:B------:R-:W0:Y:S01]  /*ec10*/  MUFU.EX2 R26, R26 ;  /* 0x0000001a001a7308 */ /* 0x000e220000000800 */
[----:B---3--:R-:W-:-:S07]  /*ec20*/  FADD.FTZ R9, R173, R0 ;  /* 0x00000000ad097221 */ /* 0x008fce0000010000 */
[----:B------:R-:W3:Y:S01]  /*ec30*/  MUFU.EX2 R51, R51 ;  /* 0x0000003300337308 */ /* 0x000ee20000000800 */
[----:B-1----:R-:W-:-:S07]  /*ec40*/  FADD.FTZ R2, R158, R11 ;  /* 0x0000000b9e027221 */ /* 0x002fce0000010000 */
[----:B------:R-:W1:Y:S01]  /*ec50*/  MUFU.EX2 R175, R175 ;  /* 0x000000af00af7308 */ /* 0x000e620000000800 */
[C---:B0-----:R-:W-:Y:S01]  /*ec60*/  FADD.FTZ R0, R26.reuse, R9 ;  /* 0x000000091a007221 */ /* 0x041fe20000010000 */
[----:B------:R-:W-:-:S06]  /*ec70*/  F2FP.F16.F32.PACK_AB R173, R26, R173 ;  /* 0x000000ad1aad723e */ /* 0x000fcc00000000ff */
[----:B------:R-:W0:Y:S01]  /*ec80*/  MUFU.EX2 R152, R152 ;  /* 0x0000009800987308 */ /* 0x000e220000000800 */
[C---:B---3--:R-:W-:Y:S01]  /*ec90*/  FADD.FTZ R11, R51.reuse, R2 ;  /* 0x00000002330b7221 */ /* 0x048fe20000010000 */
[----:B------:R-:W-:-:S06]  /*eca0*/  F2FP.F16.F32.PACK_AB R158, R51, R158 ;  /* 0x0000009e339e723e */ /* 0x000fcc00000000ff */
[----:B------:R-:W3:Y:S01]  /*ecb0*/  MUFU.EX2 R28, R28 ;  /* 0x0000001c001c7308 */ /* 0x000ee20000000800 */
[----:B-1----:R-:W-:-:S07]  /*ecc0*/  FADD.FTZ R9, R175, R0 ;  /* 0x00000000af097221 */ /* 0x002fce0000010000 */
[----:B------:R-:W1:Y:S01]  /*ecd0*/  MUFU.EX2 R41, R41 ;  /* 0x0000002900297308 */ /* 0x000e620000000800 */
[----:B0-----:R-:W-:-:S07]  /*ece0*/  FADD.FTZ R2, R152, R11 ;  /* 0x0000000b98027221 */ /* 0x001fce0000010000 */
[----:B------:R-:W0:Y:S01]  /*ecf0*/  MUFU.EX2 R169, R169 ;  /* 0x000000a900a97308 */ /* 0x000e220000000800 */
[C---:B---3--:R-:W-:Y:S01]  /*ed00*/  FADD.FTZ R0, R28.reuse, R9 ;  /* 0x000000091c007221 */ /* 0x048fe20000010000 */
[----:B------:R-:W-:-:S06]  /*ed10*/  F2FP.F16.F32.PACK_AB R175, R28, R175 ;  /* 0x000000af1caf723e */ /* 0x000fcc00000000ff */
[----:B------:R-:W3:Y:S01]  /*ed20*/  MUFU.EX2 R154, R154 ;  /* 0x0000009a009a7308 */ /* 0x000ee20000000800 */
[C---:B-1----:R-:W-:Y:S01]  /*ed30*/  FADD.FTZ R11, R41.reuse, R2 ;  /* 0x00000002290b7221 */ /* 0x042fe20000010000 */
[----:B------:R-:W-:-:S06]  /*ed40*/  F2FP.F16.F32.PACK_AB R152, R41, R152 ;  /* 0x000000982998723e */ /* 0x000fcc00000000ff */
[----:B------:R-:W1:Y:S01]  /*ed50*/  MUFU.EX2 R30, R30 ;  /* 0x0000001e001e7308 */ /* 0x000e620000000800 */
[----:B0-----:R-:W-:-:S07]  /*ed60*/  FADD.FTZ R9, R169, R0 ;  /* 0x00000000a9097221 */ /* 0x001fce0000010000 */
[----:B------:R-:W0:Y:S01]  /*ed70*/  MUFU.EX2 R7, R7 ;  /* 0x0000000700077308 */ /* 0x000e220000000800 */
[----:B---3--:R-:W-:-:S07]  /*ed80*/  FADD.FTZ R2, R154, R11 ;  /* 0x0000000b9a027221 */ /* 0x008fce0000010000 */
[----:B------:R-:W3:Y:S01]  /*ed90*/  MUFU.EX2 R171, R171 ;  /* 0x000000ab00ab7308 */ /* 0x000ee20000000800 */
[C---:B-1----:R-:W-:Y:S01]  /*eda0*/  FADD.FTZ R0, R30.reuse, R9 ;  /* 0x000000091e007221 */ /* 0x042fe20000010000 */
[----:B------:R-:W-:-:S06]  /*edb0*/  F2FP.F16.F32.PACK_AB R169, R30, R169 ;  /* 0x000000a91ea9723e */ /* 0x000fcc00000000ff */
[----:B------:R-:W1:Y:S01]  /*edc0*/  MUFU.EX2 R32, R32 ;  /* 0x0000002000207308 */ /* 0x000e620000000800 */
[C---:B0-----:R-:W-:Y:S01]  /*edd0*/  FADD.FTZ R2, R7.reuse, R2 ;  /* 0x0000000207027221 */ /* 0x041fe20000010000 */
[----:B------:R-:W-:-:S06]  /*ede0*/  F2FP.F16.F32.PACK_AB R154, R7, R154 ;  /* 0x0000009a079a723e */ /* 0x000fcc00000000ff */
[----:B------:R-:W0:Y:S01]  /*edf0*/  MUFU.EX2 R165, R165 ;  /* 0x000000a500a57308 */ /* 0x000e220000000800 */
[----:B---3--:R-:W-:-:S07]  /*ee00*/  FADD.FTZ R7, R171, R0 ;  /* 0x00000000ab077221 */ /* 0x008fce0000010000 */
[----:B------:R-:W3:Y:S01]  /*ee10*/  MUFU.EX2 R34, R34 ;  /* 0x0000002200227308 */ /* 0x000ee20000000800 */
[C---:B-1----:R-:W-:Y:S01]  /*ee20*/  FADD.FTZ R0, R32.reuse, R7 ;  /* 0x0000000720007221 */ /* 0x042fe20000010000 */
[----:B------:R-:W-:-:S06]  /*ee30*/  F2FP.F16.F32.PACK_AB R171, R32, R171 ;  /* 0x000000ab20ab723e */ /* 0x000fcc00000000ff */
[----:B------:R1:W4:Y:S01]  /*ee40*/  MUFU.EX2 R38, R179 ;  /* 0x000000b300267308 */ /* 0x0003220000000800 */
[----:B0-----:R-:W-:-:S07]  /*ee50*/  FADD.FTZ R7, R165, R0 ;  /* 0x00000000a5077221 */ /* 0x001fce0000010000 */
[----:B------:R-:W0:Y:S01]  /*ee60*/  MUFU.EX2 R167, R193 ;  /* 0x000000c100a77308 */ /* 0x000e220000000800 */
[----:B---3--:R-:W-:Y:S01]  /*ee70*/  FADD.FTZ R7, R34, R7 ;  /* 0x0000000722077221 */ /* 0x008fe20000010000 */
[----:B-1----:R-:W-:Y:S02]  /*ee80*/  F2FP.F16.F32.PACK_AB R179, R24, R15 ;  /* 0x0000000f18b3723e */ /* 0x002fe400000000ff */
[----:B------:R-:W-:-:S04]  /*ee90*/  F2FP.F16.F32.PACK_AB R165, R34, R165 ;  /* 0x000000a522a5723e */ /* 0x000fc800000000ff */
[----:B------:R-:W1:Y:S01]  /*eea0*/  MUFU.EX2 R40, R39 ;  /* 0x0000002700287308 */ /* 0x000e620000000800 */
[----:B----4-:R-:W-:-:S07]  /*eeb0*/  FADD.FTZ R7, R38, R7 ;  /* 0x0000000726077221 */ /* 0x010fce0000010000 */
[----:B------:R3:W4:Y:S01]  /*eec0*/  MUFU.EX2 R161, R177 ;  /* 0x000000b100a17308 */ /* 0x0007220000000800 */
[C---:B0-----:R-:W-:Y:S01]  /*eed0*/  FADD.FTZ R7, R167.reuse, R7 ;  /* 0x00000007a7077221 */ /* 0x041fe20000010000 */
[----:B------:R-:W-:-:S06]  /*eee0*/  F2FP.F16.F32.PACK_AB R167, R167, R38 ;  /* 0x00000026a7a7723e */ /* 0x000fcc00000000ff */
[----:B------:R-:W0:Y:S01]  /*eef0*/  MUFU.EX2 R42, R157 ;  /* 0x0000009d002a7308 */ /* 0x000e220000000800 */
[----:B-1----:R-:W-:Y:S01]  /*ef00*/  FADD.FTZ R7, R40, R7 ;  /* 0x0000000728077221 */ /* 0x002fe20000010000 */
[----:B---3--:R-:W-:-:S06]  /*ef10*/  F2FP.F16.F32.PACK_AB R177, R45, R20 ;  /* 0x000000142db1723e */ /* 0x008fcc00000000ff */
[----:B------:R-:W1:Y:S01]  /*ef20*/  MUFU.EX2 R155, R155 ;  /* 0x0000009b009b7308 */ /* 0x000e620000000800 */
[C---:B----4-:R-:W-:Y:S01]  /*ef30*/  FADD.FTZ R7, R161.reuse, R7 ;  /* 0x00000007a1077221 */ /* 0x050fe20000010000 */
[----:B------:R-:W-:-:S06]  /*ef40*/  F2FP.F16.F32.PACK_AB R161, R161, R40 ;  /* 0x00000028a1a1723e */ /* 0x000fcc00000000ff */
[----:B------:R-:W3:Y:S01]  /*ef50*/  MUFU.EX2 R44, R87 ;  /* 0x00000057002c7308 */ /* 0x000ee20000000800 */
[----:B0-----:R-:W-:-:S07]  /*ef60*/  FADD.FTZ R7, R42, R7 ;  /* 0x000000072a077221 */ /* 0x001fce0000010000 */
[----:B------:R0:W4:Y:S01]  /*ef70*/  MUFU.EX2 R157, R183 ;  /* 0x000000b7009d7308 */ /* 0x0001220000000800 */
[C---:B-1----:R-:W-:Y:S01]  /*ef80*/  FADD.FTZ R7, R155.reuse, R7 ;  /* 0x000000079b077221 */ /* 0x042fe20000010000 */
[----:B------:R-:W-:-:S06]  /*ef90*/  F2FP.F16.F32.PACK_AB R163, R155, R42 ;  /* 0x0000002a9ba3723e */ /* 0x000fcc00000000ff */
[----:B------:R-:W1:Y:S01]  /*efa0*/  MUFU.EX2 R0, R83 ;  /* 0x0000005300007308 */ /* 0x000e620000000800 */
[----:B---3--:R-:W-:Y:S01]  /*efb0*/  FADD.FTZ R7, R44, R7 ;  /* 0x000000072c077221 */ /* 0x008fe20000010000 */
[----:B0-----:R-:W-:-:S06]  /*efc0*/  F2FP.F16.F32.PACK_AB R183, R43, R14 ;  /* 0x0000000e2bb7723e */ /* 0x001fcc00000000ff */
[----:B------:R-:W0:Y:S01]  /*efd0*/  MUFU.EX2 R81, R81 ;  /* 0x0000005100517308 */ /* 0x000e220000000800 */
[C---:B----4-:R-:W-:Y:S01]  /*efe0*/  FADD.FTZ R7, R157.reuse, R7 ;  /* 0x000000079d077221 */ /* 0x050fe20000010000 */
[----:B------:R-:W-:-:S06]  /*eff0*/  F2FP.F16.F32.PACK_AB R157, R157, R44 ;  /* 0x0000002c9d9d723e */ /* 0x000fcc00000000ff */
[----:B------:R-:W3:Y:S01]  /*f000*/  MUFU.EX2 R46, R77 ;  /* 0x0000004d002e7308 */ /* 0x000ee20000000800 */
[----:B-1----:R-:W-:-:S07]  /*f010*/  FADD.FTZ R7, R0, R7 ;  /* 0x0000000700077221 */ /* 0x002fce0000010000 */
[----:B------:R-:W1:Y:S01]  /*f020*/  MUFU.EX2 R75, R75 ;  /* 0x0000004b004b7308 */ /* 0x000e620000000800 */
[C---:B0-----:R-:W-:Y:S01]  /*f030*/  FADD.FTZ R7, R81.reuse, R7 ;  /* 0x0000000751077221 */ /* 0x041fe20000010000 */
[----:B------:R-:W-:-:S06]  /*f040*/  F2FP.F16.F32.PACK_AB R159, R81, R0 ;  /* 0x00000000519f723e */ /* 0x000fcc00000000ff */
[----:B------:R-:W0:Y:S01]  /*f050*/  MUFU.EX2 R48, R73 ;  /* 0x0000004900307308 */ /* 0x000e220000000800 */
[----:B---3--:R-:W-:-:S07]  /*f060*/  FADD.FTZ R7, R46, R7 ;  /* 0x000000072e077221 */ /* 0x008fce0000010000 */
[----:B------:R-:W3:Y:S01]  /*f070*/  MUFU.EX2 R36, R36 ;  /* 0x0000002400247308 */ /* 0x000ee20000000800 */
[C---:B-1----:R-:W-:Y:S01]  /*f080*/  FADD.FTZ R7, R75.reuse, R7 ;  /* 0x000000074b077221 */ /* 0x042fe20000010000 */
[----:B------:R-:W-:-:S03]  /*f090*/  F2FP.F16.F32.PACK_AB R153, R75, R46 ;  /* 0x0000002e4b99723e */ /* 0x000fc600000000ff */
[----:B0-----:R-:W-:-:S04]  /*f0a0*/  FADD.FTZ R7, R48, R7 ;  /* 0x0000000730077221 */ /* 0x001fc80000010000 */
[C---:B---3--:R-:W-:Y:S01]  /*f0b0*/  FADD.FTZ R0, R36.reuse, R7 ;  /* 0x0000000724007221 */ /* 0x048fe20000010000 */
[----:B------:R-:W-:Y:S01]  /*f0c0*/  F2FP.F16.F32.PACK_AB R155, R36, R48 ;  /* 0x00000030249b723e */ /* 0x000fe200000000ff */
[----:B------:R-:W-:Y:S01]  /*f0d0*/  IMAD.MOV.U32 R7, RZ, RZ, R4 ;  /* 0x000000ffff077224 */ /* 0x000fe200078e0004 */
[----:B--2---:R-:W-:Y:S06]  /*f0e0*/  @P2 BRA `(.L_x_1173) ;  /* 0xffffffc400f42947 */ /* 0x004fec000383ffff */
.L_x_1156:
[----:B------:R-:W-:Y:S06]  /*f0f0*/  BAR.ARV 0x8, 0x180 ;  /* 0x0206000000007b1d */ /* 0x000fec0000002000 */
[----:B------:R-:W-:Y:S05]  /*f100*/  @!P0 BRA `(.L_x_1174) ;  /* 0x0000000000048947 */ /* 0x000fea0003800000 */
[----:B------:R-:W-:Y:S01]  /*f110*/  BPT.TRAP 0x1 ;  /* 0x000000040000795c */ /* 0x000fe20000300000 */
.L_x_1174:
[----:B------:R-:W-:Y:S01]  /*f120*/  ULEA UR5, UR44, UR41, 0x3 ;  /* 0x000000292c057291 */ /* 0x000fe2000f8e183f */
[----:B------:R-:W-:-:S05]  /*f130*/  IMAD.U32 R3, RZ, RZ, UR45 ;  /* 0x0000002dff037e24 */ /* 0x000fca000f8e00ff */
[----:B------:R-:W-:-:S04]  /*f140*/  SHF.L.U32 R3, R3, 0x1f, RZ ;  /* 0x0000001f03037819 */ /* 0x000fc800000006ff */
[----:B------:R0:W1:Y:S01]  /*f150*/  SYNCS.PHASECHK.TRANS64.TRYWAIT P2, [UR5+0x28850], R3 ;  /* 0x02885003ff0075a7 */ /* 0x0000620008040145 */
[----:B------:R-:W-:Y:S05]  /*f160*/  @!P0 BRA `(.L_x_1175) ;  /* 0x0000000000048947 */ /* 0x000fea0003800000 */
[----:B------:R-:W-:Y:S01]  /*f170*/  BPT.TRAP 0x1 ;  /* 0x000000040000795c */ /* 0x000fe20000300000 */
.L_x_1175:
[----:B-1----:R-:W-:Y:S05]  /*f180*/  @P2 BRA `(.L_x_1176) ;  /* 0x0000000000082947 */ /* 0x002fea0003800000 */
[----:B------:R-:W1:Y:S02]  /*f190*/  SYNCS.PHASECHK.TRANS64.TRYWAIT P0, [UR5+0x28850], R3 ;  /* 0x02885003ff0075a7 */ /* 0x000e640008000145 */
[----:B-1----:R-:W-:Y:S05]  /*f1a0*/  @!P0 BRA `(.L_x_1177) ;  /* 0x0000007000908947 */ /* 0x002fea0003800000 */
.L_x_1176:
[----:B------:R-:W-:Y:S01]  /*f1b0*/  UIADD3 UR41, UR41, 0x400, URZ ;  /* 0x0000040029297890 */ /* 0x000fe2000fffe03f */
[----:B------:R-:W-:Y:S01]  /*f1c0*/  WARPGROUP.ARRIVE ;  /* 0x00000000000079c5 */ /* 0x000fe20000000000 */
[----:B------:R-:W-:Y:S01]  /*f1d0*/  UMOV UR7, 0x40000040 ;  /* 0x4000004000077882 */ /* 0x000fe20000000000 */
[----:B01----:R-:W0:Y:S01]  /*f1e0*/  SHFL.BFLY PT, R3, R2, 0x2, 0x1f ;  /* 0x0c401f0002037f89 */ /* 0x003e2200000e0000 */
[----:B------:R-:W-:Y:S01]  /*f1f0*/  USHF.R.U32.HI UR41, URZ, 0x4, UR41 ;  /* 0x000000043f297899 */ /* 0x000fe20008011629 */
[----:B------:R-:W-:Y:S01]  /*f200*/  IMAD.U32 R13, RZ, RZ, UR5 ;  /* 0x00000005ff0d7e24 */ /* 0x000fe2000f8e00ff */
[----:B------:R-:W-:Y:S01]  /*f210*/  UIADD3 UR46, UR46, 0x1, URZ ;  /* 0x000000012e2e7890 */ /* 0x000fe2000fffe03f */
[----:B------:R-:W1:Y:S01]  /*f220*/  SHFL.BFLY PT, R7, R0, 0x2, 0x1f ;  /* 0x0c401f0000077f89 */ /* 0x000e6200000e0000 */
[----:B------:R-:W-:Y:S01]  /*f230*/  ULOP3.LUT UR41, UR41, 0x3fff, URZ, 0xc0, !UPT ;  /* 0x00003fff29297892 */ /* 0x000fe2000f8ec03f */
[----:B------:R-:W-:Y:S02]  /*f240*/  IMAD.MOV.U32 R36, RZ, RZ, -0x800000 ;  /* 0xff800000ff247424 */ /* 0x000fe400078e00ff */
[----:B------:R-:W-:Y:S01]  /*f250*/  IMAD.MOV.U32 R9, RZ, RZ, RZ ;  /* 0x000000ffff097224 */ /* 0x000fe200078e00ff */
[----:B------:R-:W-:-:S04]  /*f260*/  ULOP3.LUT UR4, UR41, 0x4000000, URZ, 0xfc, !UPT ;  /* 0x0400000029047892 */ /* 0x000fc8000f8efc3f */
[----:B------:R-:W-:Y:S02]  /*f270*/  ULEA UR4, UR44, UR4, 0xb ;  /* 0x000000042c047291 */ /* 0x000fe4000f8e583f */
[----:B------:R-:W-:-:S04]  /*f280*/  UIADD3 UR44, UR44, 0x1, URZ ;  /* 0x000000012c2c7890 */ /* 0x000fc8000fffe03f */
[----:B------:R-:W-:Y:S01]  /*f290*/  UISETP.NE.AND UP0, UPT, UR44, 0x2, UPT ;  /* 0x000000022c00788c */ /* 0x000fe2000bf05270 */
[----:B------:R-:W-:Y:S02]  /*f2a0*/  UMOV UR6, UR4 ;  /* 0x0000000400067c82 */ /* 0x000fe40008000000 */
[----:B------:R-:W-:Y:S01]  /*f2b0*/  HGMMA.64x128x16.F32 R88, R180, gdesc[UR4].tnspB, R88, gsb0 ;  /* 0x41e00004b4587df0 */ /* 0x000fe20008000858 */
[----:B------:R-:W-:Y:S01]  /*f2c0*/  UIADD3 UR6, UR4, 0x80, URZ ;  /* 0x0000008004067890 */ /* 0x000fe2000fffe03f */
[----:B0-----:R-:W-:Y:S01]  /*f2d0*/  FADD.FTZ R3, R3, R2 ;  /* 0x0000000203037221 */ /* 0x001fe20000010000 */
[----:B------:R-:W-:Y:S01]  /*f2e0*/  UMOV UR7, 0x40000040 ;  /* 0x4000004000077882 */ /* 0x000fe20000000000 */
[----:B------:R-:W-:Y:S02]  /*f2f0*/  IMAD.MOV.U32 R2, RZ, RZ, RZ ;  /* 0x000000ffff027224 */ /* 0x000fe400078e00ff */
[----:B-1----:R-:W-:Y:S01]  /*f300*/  FADD.FTZ R7, R7, R0 ;  /* 0x0000000007077221 */ /* 0x002fe20000010000 */
[----:B------:R-:W-:Y:S01]  /*f310*/  IMAD.MOV.U32 R0, RZ, RZ, -0x800000 ;  /* 0xff800000ff007424 */ /* 0x000fe200078e00ff */
[----:B------:R-:W0:Y:S01]  /*f320*/  SHFL.BFLY PT, R8, R3, 0x1, 0x1f ;  /* 0x0c201f0003087f89 */ /* 0x000e2200000e0000 */
[----:B------:R-:W-:-:S03]  /*f330*/  USEL UR44, UR44, URZ, UP0 ;  /* 0x0000003f2c2c7287 */ /* 0x000fc60008000000 */
[----:B------:R-:W1:Y:S01]  /*f340*/  SHFL.BFLY PT, R10, R7, 0x1, 0x1f ;  /* 0x0c201f00070a7f89 */ /* 0x000e6200000e0000 */
[----:B0-----:R-:W-:Y:S01]  /*f350*/  FADD.FTZ R11, R3, R8 ;  /* 0x00000008030b7221 */ /* 0x001fe20000010000 */
[----:B-1----:R-:W-:-:S04]  /*f360*/  FADD.FTZ R12, R7, R10 ;  /* 0x0000000a070c7221 */ /* 0x002fc80000010000 */
[----:B------:R-:W-:Y:S02]  /*f370*/  FSETP.NE.FTZ.AND P0, PT, R11, RZ, PT ;  /* 0x000000ff0b00720b */ /* 0x000fe40003f15000 */
[----:B------:R-:W-:-:S11]  /*f380*/  FSETP.NE.FTZ.AND P2, PT, R12, RZ, PT ;  /* 0x000000ff0c00720b */ /* 0x000fd60003f55000 */
[----:B------:R-:W0:Y:S01]  /*f390*/  @P0 MUFU.LG2 R8, R11 ;  /* 0x0000000b00080308 */ /* 0x000e220000000c00 */
[C---:B------:R-:W-:Y:S01]  /*f3a0*/  @P0 FMUL.FTZ R3, R6.reuse, 0.69314718246459960938 ;  /* 0x3f31721806030820 */ /* 0x040fe20000410000 */
[----:B------:R-:W-:Y:S01]  /*f3b0*/  @P2 FMUL.FTZ R7, R6, 0.69314718246459960938 ;  /* 0x3f31721806072820 */ /* 0x000fe20000410000 */
[----:B------:R-:W-:-:S05]  /*f3c0*/  @!P1 VIADD R6, R13, 0x28860 ;  /* 0x000288600d069836 */ /* 0x000fca0000000000 */
[----:B------:R-:W1:Y:S08]  /*f3d0*/  @P2 MUFU.LG2 R10, R12 ;  /* 0x0000000c000a2308 */ /* 0x000e700000000c00 */
[----:B------:R-:W2:Y:S01]  /*f3e0*/  @P0 MUFU.RCP R2, R11 ;  /* 0x0000000b00020308 */ /* 0x000ea20000001000 */
[----:B0-----:R-:W-:-:S04]  /*f3f0*/  @P0 FMUL.FTZ R8, R8, 0.69314718246459960938 ;  /* 0x3f31721808080820 */ /* 0x001fc80000410000 */
[----:B------:R-:W-:Y:S01]  /*f400*/  @P0 FFMA.FTZ R36, R3, R4, R8 ;  /* 0x0000000403240223 */ /* 0x000fe20000010008 */
[----:B------:R-:W-:Y:S02]  /*f410*/  @!P1 PRMT R3, RZ, 0x654, R6 ;  /* 0x00000654ff039816 */ /* 0x000fe40000000006 */
[----:B------:R-:W0:Y:S01]  /*f420*/  @P2 MUFU.RCP R9, R12 ;  /* 0x0000000c00092308 */ /* 0x000e220000001000 */
[----:B-1----:R-:W-:Y:S01]  /*f430*/  @P2 FMUL.FTZ R10, R10, 0.69314718246459960938 ;  /* 0x3f3172180a0a2820 */ /* 0x002fe20000410000 */
[----:B------:R-:W-:-:S03]  /*f440*/  PLOP3.LUT P0, PT, PT, PT, PT, 0x8, 0x0 ;  /* 0x000000000000781c */ /* 0x000fc60003f0e170 */
[----:B------:R-:W-:Y:S01]  /*f450*/  @P2 FFMA.FTZ R0, R7, R5, R10 ;  /* 0x0000000507002223 */ /* 0x000fe2000001000a */
        /* <DEDUP_REMOVED lines=31> */
[----:B------:R-:W-:-:S04]  /*f650*/  USEL UR4, URZ, 0x1, UP0 ;  /* 0x000000013f047887 */ /* 0x000fc80008000000 */
[----:B------:R-:W-:Y:S01]  /*f660*/  ULOP3.LUT UR45, UR45, UR4, URZ, 0x3c, !UPT ;  /* 0x000000042d2d7292 */ /* 0x000fe2000f8e3c3f */
[----:B------:R-:W-:Y:S02]  /*f670*/  WARPGROUP.DEPBAR.LE gsb0, 0x0 ;  /* 0x00008000000079c5 */ /* 0x000fe40000010000 */
[----:B------:R-:W-:-:S06]  /*f680*/  WARPGROUP.ARRIVE ;  /* 0x00000000000079c5 */ /* 0x000fcc0000000000 */
[----:B------:R-:W-:Y:S03]  /*f690*/  HGMMA.64x128x16.F32 R88, R152, gdesc[UR4].tnspB, R88, gsb0 ;  /* 0x41e0000498587df0 */ /* 0x000fe60008000858 */
[----:B------:R-:W-:Y:S02]  /*f6a0*/  WARPGROUP.DEPBAR.LE gsb0, 0x0 ;  /* 0x00008000000079c5 */ /* 0x000fe40000010000 */
[----:B------:R1:W-:Y:S01]  /*f6b0*/  @!P1 SYNCS.ARRIVE.TRANS64.RED.A1T0 RZ, [R3+URZ], RZ ;  /* 0x000000ff03ff99a7 */ /* 0x0003e2000810043f */
        /* <DEDUP_REMOVED lines=63> */
[----:B-1----:R-:W-:-:S07]  /*fab0*/  FMUL.FTZ R151, R151, R9 ;  /* 0x0000000997977220 */ /* 0x002fce0000410000 */
.L_x_1107:
[----:B------:R-:W0:Y:S01]  /*fac0*/  S2R R2, SR_CgaCtaId ;  /* 0x0000000000027919 */ /* 0x000e220000008800 */
[----:B------:R-:W-:Y:S01]  /*fad0*/  MOV R37, 0x400 ;  /* 0x0000040000257802 */ /* 0x000fe20000000f00 */
[----:B------:R-:W-:Y:S01]  /*fae0*/  BSSY B0, `(.L_x_1178) ;  /* 0x00001c5000007945 */ /* 0x000fe20003800000 */
[----:B------:R-:W-:Y:S02]  /*faf0*/  BAR.SYNC.DEFER_BLOCKING 0x5, 0x180 ;  /* 0x0146000000007b1d */ /* 0x000fe40000010000 */
[----:B0-----:R-:W-:-:S05]  /*fb00*/  LEA R37, R2, R37, 0x18 ;  /* 0x0000002502257211 */ /* 0x001fca00078ec0ff */
[----:B------:R-:W0:Y:S02]  /*fb10*/  LDS R2, [R37+0x288d0] ;  /* 0x0288d00025027984 */ /* 0x000e240000000800 */
[----:B0-----:R-:W-:Y:S01]  /*fb20*/  R2UR UR4, R2 ;  /* 0x00000000020472ca */ /* 0x001fe200000e0000 */
[----:B------:R-:W-:Y:S06]  /*fb30*/  BAR.ARV 0x4, 0x180 ;  /* 0x0106000000007b1d */ /* 0x000fec0000002000 */
[----:B------:R-:W-:Y:S08]  /*fb40*/  @P0 BRA `(.L_x_1179) ;  /* 0x0000001000a40947 */ /* 0x000ff00003800000 */
[----:B------:R-:W0:Y:S01]  /*fb50*/  S2R R2, SR_SWINHI ;  /* 0x0000000000027919 */ /* 0x000e220000002f00 */
[----:B------:R-:W-:Y:S01]  /*fb60*/  IMAD R3, R184, 0x40, R18 ;  /* 0x00000040b8037824 */ /* 0x000fe200078e0212 */
[----:B------:R-:W1:Y:S01]  /*fb70*/  LDC R44, c[0x0][0xbe8] ;  /* 0x0002fa00ff2c7b82 */ /* 0x000e620000000800 */
[----:B------:R-:W-:Y:S01]  /*fb80*/  F2FP.F16.F32.PACK_AB R6, R93, R6 ;  /* 0x000000065d06723e */ /* 0x000fe200000000ff */
[----:B------:R-:W-:Y:S01]  /*fb90*/  USHF.R.S32.HI UR12, URZ, 0x1f, UR37 ;  /* 0x0000001f3f0c7899 */ /* 0x000fe20008011425 */
[----:B------:R-:W-:Y:S01]  /*fba0*/  F2FP.F16.F32.PACK_AB R136, R137, R136 ;  /* 0x000000888988723e */ /* 0x000fe200000000ff */
[----:B------:R-:W-:Y:S01]  /*fbb0*/  ULDC.64 UR8, c[0x0][0xb90] ;  /* 0x0002e40000087ab9 */ /* 0x000fe20000000a00 */
[----:B------:R-:W-:Y:S01]  /*fbc0*/  USHF.R.S32.HI UR13, URZ, 0x1f, UR43 ;  /* 0x0000001f3f0d7899 */ /* 0x000fe2000801142b */
[----:B------:R-:W-:Y:S01]  /*fbd0*/  F2FP.F16.F32.PACK_AB R137, R139, R138 ;  /* 0x0000008a8b89723e */ /* 0x000fe200000000ff */
[----:B------:R-:W-:Y:S01]  /*fbe0*/  UIMAD UR5, UR12, UR8, URZ ;  /* 0x000000080c0572a4 */ /* 0x000fe2000f8e023f */
[----:B------:R-:W-:Y:S01]  /*fbf0*/  F2FP.F16.F32.PACK_AB R144, R145, R144 ;  /* 0x000000909190723e */ /* 0x000fe200000000ff */
[----:B------:R-:W-:Y:S01]  /*fc00*/  UIMAD.WIDE.U32 UR6, UR37, UR8, URZ ;  /* 0x00000008250672a5 */ /* 0x000fe2000f8e003f */
[----:B------:R-:W-:Y:S01]  /*fc10*/  F2FP.F16.F32.PACK_AB R138, R141, R140 ;  /* 0x0000008c8d8a723e */ /* 0x000fe200000000ff */
[----:B------:R-:W-:Y:S01]  /*fc20*/  UIMAD UR5, UR37, UR9, UR5 ;  /* 0x00000009250572a4 */ /* 0x000fe2000f8e0205 */
[----:B------:R-:W-:Y:S01]  /*fc30*/  F2FP.F16.F32.PACK_AB R139, R143, R142 ;  /* 0x0000008e8f8b723e */ /* 0x000fe200000000ff */
[----:B------:R-:W-:Y:S01]  /*fc40*/  ULDC.64 UR10, c[0x0][0xb98] ;  /* 0x0002e600000a7ab9 */ /* 0x000fe20000000a00 */
[----:B------:R-:W-:Y:S01]  /*fc50*/  F2FP.F16.F32.PACK_AB R145, R147, R146 ;  /* 0x000000929391723e */ /* 0x000fe200000000ff */
[----:B------:R-:W-:Y:S01]  /*fc60*/  UIMAD UR8, UR13, UR10, URZ ;  /* 0x0000000a0d0872a4 */ /* 0x000fe2000f8e023f */
[----:B------:R-:W-:Y:S01]  /*fc70*/  F2FP.F16.F32.PACK_AB R146, R149, R148 ;  /* 0x000000949592723e */ /* 0x000fe200000000ff */
[----:B------:R-:W-:Y:S01]  /*fc80*/  UIADD3 UR7, UR7, UR5, URZ ;  /* 0x0000000507077290 */ /* 0x000fe2000fffe03f */
[----:B------:R-:W-:Y:S01]  /*fc90*/  F2FP.F16.F32.PACK_AB R147, R151, R150 ;  /* 0x000000969793723e */ /* 0x000fe200000000ff */
[----:B------:R-:W-:-:S02]  /*fca0*/  UIMAD UR8, UR43, UR11, UR8 ;  /* 0x0000000b2b0872a4 */ /* 0x000fc4000f8e0208 */
[----:B------:R-:W-:Y:S01]  /*fcb0*/  UIMAD.WIDE.U32 UR6, UR43, UR10, UR6 ;  /* 0x0000000a2b0672a5 */ /* 0x000fe2000f8e0006 */
[----:B------:R-:W-:Y:S02]  /*fcc0*/  ULDC UR5, c[0x0][0xa88] ;  /* 0x0002a20000057ab9 */ /* 0x000fe40000000800 */
[----:B------:R-:W-:Y:S01]  /*fcd0*/  ULDC.64 UR10, c[0x0][0xaf0] ;  /* 0x0002bc00000a7ab9 */ /* 0x000fe20000000a00 */
[----:B------:R-:W-:Y:S02]  /*fce0*/  MOV R34, R37 ;  /* 0x0000002500227202 */ /* 0x000fe40000000f00 */
[----:B0-----:R-:W-:-:S03]  /*fcf0*/  MOV R35, R2 ;  /* 0x0000000200237202 */ /* 0x001fc60000000f00 */
[----:B------:R-:W-:-:S04]  /*fd00*/  IMAD.WIDE R4, R188, 0x2, R34 ;  /* 0x00000002bc047825 */ /* 0x000fc800078e0222 */
[----:B------:R-:W-:Y:S01]  /*fd10*/  IMAD.WIDE R34, R3, 0x2, R34 ;  /* 0x0000000203227825 */ /* 0x000fe200078e0222 */
[C---:B------:R-:W-:Y:S02]  /*fd20*/  LOP3.LUT R3, R4.reuse, 0x380, RZ, 0xc0, !PT ;  /* 0x0000038004037812 */ /* 0x040fe400078ec0ff */
[C---:B------:R-:W-:Y:S02]  /*fd30*/  IADD3 R29, P1, R4.reuse, 0x4040, RZ ;  /* 0x00004040041d7810 */ /* 0x040fe40007f3e0ff */
[C---:B------:R-:W-:Y:S02]  /*fd40*/  IADD3 R21, P6, R4.reuse, 0x20, RZ ;  /* 0x0000002004157810 */ /* 0x040fe40007fde0ff */
[----:B------:R-:W-:Y:S01]  /*fd50*/  SHF.R.U64 R3, R3, 0x3, RZ ;  /* 0x0000000303037819 */ /* 0x000fe200000012ff */
[--C-:B------:R-:W-:Y:S01]  /*fd60*/  IMAD.X R41, RZ, RZ, R5.reuse, P1 ;  /* 0x000000ffff297224 */ /* 0x100fe200008e0605 */
[C---:B------:R-:W-:Y:S01]  /*fd70*/  IADD3 R27, P2, R4.reuse, 0x4020, RZ ;  /* 0x00004020041b7810 */ /* 0x040fe20007f5e0ff */
[----:B------:R-:W-:Y:S01]  /*fd80*/  IMAD.X R13, RZ, RZ, R5, P6 ;  /* 0x000000ffff0d7224 */ /* 0x000fe200030e0605 */
[----:B------:R-:W-:-:S02]  /*fd90*/  IADD3 R10, P3, R4, 0x4000, RZ ;  /* 0x00004000040a7810 */ /* 0x000fc40007f7e0ff */
[C---:B------:R-:W-:Y:S01]  /*fda0*/  IADD3 R43, P0, R4.reuse, 0x4060, RZ ;  /* 0x00004060042b7810 */ /* 0x040fe20007f1e0ff */
[--C-:B------:R-:W-:Y:S01]  /*fdb0*/  IMAD.X R39, RZ, RZ, R5.reuse, P2 ;  /* 0x000000ffff277224 */ /* 0x100fe200010e0605 */
[C---:B------:R-:W-:Y:S01]  /*fdc0*/  IADD3 R8, P4, R4.reuse, 0x60, RZ ;  /* 0x0000006004087810 */ /* 0x040fe20007f9e0ff */
[--C-:B------:R-:W-:Y:S01]  /*fdd0*/  IMAD.X R15, RZ, RZ, R5.reuse, P3 ;  /* 0x000000ffff0f7224 */ /* 0x100fe200018e0605 */
[----:B------:R-:W-:Y:S02]  /*fde0*/  IADD3 R25, P5, R4, 0x40, RZ ;  /* 0x0000004004197810 */ /* 0x000fe40007fbe0ff */
[----:B------:R-:W-:Y:S01]  /*fdf0*/  LOP3.LUT R4, R3, R4, RZ, 0x3c, !PT ;  /* 0x0000000403047212 */ /* 0x000fe200078e3cff */
[--C-:B------:R-:W-:Y:S01]  /*fe00*/  IMAD.X R11, RZ, RZ, R5.reuse, P4 ;  /* 0x000000ffff0b7224 */ /* 0x100fe200020e0605 */
[----:B------:R-:W-:Y:S01]  /*fe10*/  LOP3.LUT R14, R29, 0x380, RZ, 0xc0, !PT ;  /* 0x000003801d0e7812 */ /* 0x000fe200078ec0ff */
[----:B------:R-:W-:Y:S01]  /*fe20*/  IMAD.X R9, RZ, RZ, R5, P5 ;  /* 0x000000ffff097224 */ /* 0x000fe200028e0605 */
[----:B------:R-:W-:-:S02]  /*fe30*/  LOP3.LUT R12, R27, 0x380, RZ, 0xc0, !PT ;  /* 0x000003801b0c7812 */ /* 0x000fc400078ec0ff */
[----:B------:R-:W-:Y:S02]  /*fe40*/  LOP3.LUT R3, R10, 0x380, RZ, 0xc0, !PT ;  /* 0x000003800a037812 */ /* 0x000fe400078ec0ff */
[----:B------:R-:W-:Y:S02]  /*fe50*/  LOP3.LUT R2, R21, 0x380, RZ, 0xc0, !PT ;  /* 0x0000038015027812 */ /* 0x000fe400078ec0ff */
[----:B------:R-:W-:Y:S02]  /*fe60*/  IADD3 R33, P6, R34, 0x1000, RZ ;  /* 0x0000100022217810 */ /* 0x000fe40007fde0ff */
[----:B------:R-:W-:Y:S02]  /*fe70*/  SHF.R.U64 R14, R14, 0x3, RZ ;  /* 0x000000030e0e7819 */ /* 0x000fe400000012ff */
[----:B------:R-:W-:Y:S02]  /*fe80*/  SHF.R.U64 R12, R12, 0x3, RZ ;  /* 0x000000030c0c7819 */ /* 0x000fe400000012ff */
[----:B------:R-:W-:-:S02]  /*fe90*/  SHF.R.U64 R3, R3, 0x3, RZ ;  /* 0x0000000303037819 */ /* 0x000fc400000012ff */
[----:B------:R-:W-:Y:S02]  /*fea0*/  SHF.R.U64 R2, R2, 0x3, RZ ;  /* 0x0000000302027819 */ /* 0x000fe400000012ff */
[----:B------:R-:W-:Y:S02]  /*feb0*/  LOP3.LUT R32, R33, 0x380, RZ, 0xc0, !PT ;  /* 0x0000038021207812 */ /* 0x000fe400078ec0ff */
[----:B------:R-:W-:Y:S02]  /*fec0*/  LOP3.LUT R40, R14, R29, RZ, 0x3c, !PT ;  /* 0x0000001d0e287212 */ /* 0x000fe400078e3cff */
[----:B------:R-:W-:Y:S02]  /*fed0*/  LOP3.LUT R38, R12, R27, RZ, 0x3c, !PT ;  /* 0x0000001b0c267212 */ /* 0x000fe400078e3cff */
[----:B------:R-:W-:Y:S02]  /*fee0*/  LOP3.LUT R14, R3, R10, RZ, 0x3c, !PT ;  /* 0x0000000a030e7212 */ /* 0x000fe400078e3cff */
[----:B------:R-:W-:-:S02]  /*fef0*/  LOP3.LUT R12, R2, R21, RZ, 0x3c, !PT ;  /* 0x00000015020c7212 */ /* 0x000fc400078e3cff */
[----:B------:R-:W-:Y:S02]  /*ff00*/  LOP3.LUT R3, R8, 0x380, RZ, 0xc0, !PT ;  /* 0x0000038008037812 */ /* 0x000fe400078ec0ff */
[----:B------:R-:W-:Y:S02]  /*ff10*/  SHF.R.U64 R32, R32, 0x3, RZ ;  /* 0x0000000320207819 */ /* 0x000fe400000012ff */
[----:B------:R-:W-:Y:S02]  /*ff20*/  LOP3.LUT R2, R25, 0x380, RZ, 0xc0, !PT ;  /* 0x0000038019027812 */ /* 0x000fe400078ec0ff */
[----:B-1----:R-:W-:Y:S02]  /*ff30*/  ISETP.NE.AND P1, PT, R44, 0x1, PT ;  /* 0x000000012c00780c */ /* 0x002fe40003f25270 */
[----:B------:R-:W-:Y:S02]  /*ff40*/  SHF.R.U64 R3, R3, 0x3, RZ ;  /* 0x0000000303037819 */ /* 0x000fe400000012ff */
[----:B------:R-:W-:Y:S01]  /*ff50*/  LOP3.LUT R32, R32, R33, RZ, 0x3c, !PT ;  /* 0x0000002120207212 */ /* 0x000fe200078e3cff */
[----:B------:R-:W-:Y:S01]  /*ff60*/  IMAD.X R33, RZ, RZ, R35, P6 ;  /* 0x000000ffff217224 */ /* 0x000fe200030e0623 */
[----:B------:R-:W-:-:S02]  /*ff70*/  SHF.R.U64 R2, R2, 0x3, RZ ;  /* 0x0000000302027819 */ /* 0x000fc400000012ff */
[----:B------:R-:W-:Y:S02]  /*ff80*/  IADD3 R45, P6, R34, 0x7000, RZ ;  /* 0x00007000222d7810 */ /* 0x000fe40007fde0ff */
[----:B------:R-:W-:Y:S02]  /*ff90*/  LOP3.LUT R10, R3, R8, RZ, 0x3c, !PT ;  /* 0x00000008030a7212 */ /* 0x000fe400078e3cff */
[----:B------:R-:W-:Y:S01]  /*ffa0*/  LOP3.LUT R8, R2, R25, RZ, 0x3c, !PT ;  /* 0x0000001902087212 */ /* 0x000fe200078e3cff */
[----:B------:R-:W0:Y:S01]  /*ffb0*/  @P1 LDC R47, c[0x0][0xbec] ;  /* 0x0002fb00ff2f1b82 */ /* 0x000e220000000800 */
[----:B------:R-:W-:Y:S02]  /*ffc0*/  LOP3.LUT R2, R45, 0x380, RZ, 0xc0, !PT ;  /* 0x000003802d027812 */ /* 0x000fe400078ec0ff */
[----:B------:R-:W-:Y:S02]  /*ffd0*/  LOP3.LUT R42, R43, 0x380, RZ, 0xc0, !PT ;  /* 0x000003802b2a7812 */ /* 0x000fe400078ec0ff */
[----:B------:R-:W-:-:S02]  /*ffe0*/  SHF.R.U64 R2, R2, 0x3, RZ ;  /* 0x0000000302027819 */ /* 0x000fc400000012ff */
[----:B------:R-:W-:Y:S02]  /*fff0*/  SHF.R.U64 R42, R42, 0x3, RZ ;  /* 0x000000032a2a7819 */ /* 0x000fe400000012ff */
[----:B------:R-:W-:Y:S02]  /*10000*/  LOP3.LUT R2, R2, R45, RZ, 0x3c, !PT ;  /* 0x0000002d02027212 */ /* 0x000fe400078e3cff */
[----:B------:R-:W-:Y:S02]  /*10010*/  MOV R45, R4 ;  /* 0x00000004002d7202 */ /* 0x000fe40000000f00 */
[----:B------:R-:W-:Y:S02]  /*10020*/  F2FP.F16.F32.PACK_AB R4, R46, R7 ;  /* 0x000000072e04723e */ /* 0x000fe400000000ff */
[----:B------:R-:W1:Y:S01]  /*10030*/  @P1 LDC R46, c[0x0][0xbf0] ;  /* 0x0002fc00ff2e1b82 */ /* 0x000e620000000800 */
[----:B------:R-:W-:Y:S01]  /*10040*/  LOP3.LUT R42, R42, R43, RZ, 0x3c, !PT ;  /* 0x0000002b2a2a7212 */ /* 0x000fe200078e3cff */
[----:B------:R-:W-:Y:S01]  /*10050*/  IMAD.X R43, RZ, RZ, R5, P0 ;  /* 0x000000ffff2b7224 */ /* 0x000fe200000e0605 */
[----:B------:R-:W-:-:S02]  /*10060*/  F2FP.F16.F32.PACK_AB R5, R91, R90 ;  /* 0x0000005a5b05723e */ /* 0x000fc400000000ff */
[----:B------:R-:W-:-:S03]  /*10070*/  F2FP.F16.F32.PACK_AB R7, R95, R94 ;  /* 0x0000005e5f07723e */ /* 0x000fc600000000ff */
[----:B------:R-:W-:Y:S01]  /*10080*/  BAR.SYNC.DEFER_BLOCKING 0x1, 0x100 ;  /* 0x0044000000007b1d */ /* 0x000fe20000010000 */
[----:B------:R-:W-:Y:S01]  /*10090*/  MOV R65, R40 ;  /* 0x0000002800417202 */ /* 0x000fe20000000f00 */
[----:B------:R-:W-:Y:S01]  /*100a0*/  VIADD R40, R17, UR36 ;  /* 0x0000002411287c36 */ /* 0x000fe20008000000 */
[----:B------:R-:W-:Y:S02]  /*100b0*/  IADD3 R21, P0, R34, 0x6000, RZ ;  /* 0x0000600022157810 */ /* 0x000fe40007f1e0ff */
[----:B------:R-:W-:Y:S02]  /*100c0*/  MOV R58, R10 ;  /* 0x0000000a003a7202 */ /* 0x000fe40000000f00 */
[----:B------:R-:W-:Y:S02]  /*100d0*/  LOP3.LUT R20, R21, 0x380, RZ, 0xc0, !PT ;  /* 0x0000038015147812 */ /* 0x000fe400078ec0ff */
[----:B------:R-:W-:Y:S02]  /*100e0*/  MOV R57, R14 ;  /* 0x0000000e00397202 */ /* 0x000fe40000000f00 */
[----:B------:R-:W-:-:S02]  /*100f0*/  SHF.R.U64 R20, R20, 0x3, RZ ;  /* 0x0000000314147819 */ /* 0x000fc400000012ff */
[----:B------:R-:W-:Y:S02]  /*10100*/  MOV R15, R12 ;  /* 0x0000000c000f7202 */ /* 0x000fe40000000f00 */
[----:B------:R-:W-:Y:S01]  /*10110*/  LOP3.LUT R20, R20, R21, RZ, 0x3c, !PT ;  /* 0x0000001514147212 */ /* 0x000fe200078e3cff */
[----:B------:R-:W-:Y:S01]  /*10120*/  IMAD.X R21, RZ, RZ, R35, P0 ;  /* 0x000000ffff157224 */ /* 0x000fe200000e0623 */
[C---:B------:R-:W-:Y:S02]  /*10130*/  IADD3 R27, P3, R34.reuse, 0x4000, RZ ;  /* 0x00004000221b7810 */ /* 0x040fe40007f7e0ff */
[----:B------:R-:W-:Y:S02]  /*10140*/  IADD3 R25, P2, R34, 0x5000, RZ ;  /* 0x0000500022197810 */ /* 0x000fe40007f5e0ff */
[----:B------:R-:W-:Y:S02]  /*10150*/  LOP3.LUT R26, R27, 0x380, RZ, 0xc0, !PT ;  /* 0x000003801b1a7812 */ /* 0x000fe400078ec0ff */
[----:B------:R-:W-:Y:S01]  /*10160*/  LOP3.LUT R24, R25, 0x380, RZ, 0xc0, !PT ;  /* 0x0000038019187812 */ /* 0x000fe200078ec0ff */
[----:B------:R0:W-:Y:S01]  /*10170*/  STSM.16.M88.4 [R45], R4 ;  /* 0x000000042d007844 */ /* 0x0001e20000000200 */
[----:B------:R-:W-:-:S02]  /*10180*/  SHF.R.U64 R26, R26, 0x3, RZ ;  /* 0x000000031a1a7819 */ /* 0x000fc400000012ff */
[----:B------:R-:W-:Y:S01]  /*10190*/  MOV R56, R38 ;  /* 0x0000002600387202 */ /* 0x000fe20000000f00 */
[----:B------:R-:W-:Y:S01]  /*101a0*/  VIADD R38, R187, UR36 ;  /* 0x00000024bb267c36 */ /* 0x000fe20008000000 */
[----:B------:R-:W-:Y:S02]  /*101b0*/  SHF.R.U64 R24, R24, 0x3, RZ ;  /* 0x0000000318187819 */ /* 0x000fe400000012ff */
[----:B------:R-:W-:Y:S01]  /*101c0*/  LOP3.LUT R26, R26, R27, RZ, 0x3c, !PT ;  /* 0x0000001b1a1a7212 */ /* 0x000fe200078e3cff */
[----:B------:R-:W-:Y:S01]  /*101d0*/  IMAD.X R27, RZ, RZ, R35, P3 ;  /* 0x000000ffff1b7224 */ /* 0x000fe200018e0623 */
[----:B------:R-:W-:Y:S02]  /*101e0*/  MOV R14, R8 ;  /* 0x00000008000e7202 */ /* 0x000fe40000000f00 */
[----:B------:R-:W-:Y:S02]  /*101f0*/  F2FP.F16.F32.PACK_AB R8, R105, R104 ;  /* 0x000000686908723e */ /* 0x000fe400000000ff */
[----:B------:R-:W-:-:S02]  /*10200*/  F2FP.F16.F32.PACK_AB R9, R107, R106 ;  /* 0x0000006a6b09723e */ /* 0x000fc400000000ff */
[----:B------:R-:W-:Y:S01]  /*10210*/  LOP3.LUT R24, R24, R25, RZ, 0x3c, !PT ;  /* 0x0000001918187212 */ /* 0x000fe200078e3cff */
[----:B0-----:R-:W-:Y:S01]  /*10220*/  @P1 IMAD.HI.U32 R5, R40, R47, RZ ;  /* 0x0000002f28051227 */ /* 0x001fe200078e00ff */
[----:B------:R-:W-:Y:S02]  /*10230*/  MOV R64, R42 ;  /* 0x0000002a00407202 */ /* 0x000fe40000000f00 */
[----:B------:R-:W-:Y:S01]  /*10240*/  IADD3 R31, P5, R34, 0x2000, RZ ;  /* 0x00002000221f7810 */ /* 0x000fe20007fbe0ff */
[----:B------:R-:W-:Y:S01]  /*10250*/  IMAD.MOV.U32 R4, RZ, RZ, R40 ;  /* 0x000000ffff047224 */ /* 0x000fe200078e0028 */
[----:B-1----:R-:W-:Y:S01]  /*10260*/  @P1 SHF.R.U32.HI R4, RZ, R46, R5 ;  /* 0x0000002eff041219 */ /* 0x002fe20000011605 */
[----:B------:R-:W-:Y:S01]  /*10270*/  IMAD.U32 R6, RZ, RZ, UR8 ;  /* 0x00000008ff067e24 */ /* 0x000fe2000f8e00ff */
[----:B------:R-:W-:Y:S01]  /*10280*/  ULDC.64 UR8, c[0x0][0xae8] ;  /* 0x0002ba0000087ab9 */ /* 0x000fe20000000a00 */
[----:B------:R-:W-:Y:S01]  /*10290*/  IMAD R45, R44, UR5, RZ ;  /* 0x000000052c2d7c24 */ /* 0x000fe2000f8e02ff */
[--C-:B------:R-:W-:Y:S01]  /*102a0*/  SHF.R.S32.HI R5, RZ, 0x1f, R4.reuse ;  /* 0x0000001fff057819 */ /* 0x100fe20000011404 */
[----:B------:R-:W-:Y:S01]  /*102b0*/  IMAD.MOV R7, RZ, RZ, -R4 ;  /* 0x000000ffff077224 */ /* 0x000fe200078e0a04 */
[----:B------:R-:W-:Y:S01]  /*102c0*/  IADD3 R12, P0, R4, UR6, RZ ;  /* 0x00000006040c7c10 */ /* 0x000fe2000ff1e0ff */
[----:B------:R-:W-:Y:S01]  /*102d0*/  IMAD.X R25, RZ, RZ, R35, P2 ;  /* 0x000000ffff197224 */ /* 0x000fe200010e0623 */
[----:B------:R-:W-:Y:S01]  /*102e0*/  F2FP.F16.F32.PACK_AB R4, R97, R96 ;  /* 0x000000606104723e */ /* 0x000fe200000000ff */
[----:B------:R-:W-:Y:S01]  /*102f0*/  IMAD R11, R44, R7, R40 ;  /* 0x000000072c0b7224 */ /* 0x000fe200078e0228 */
[----:B------:R-:W-:Y:S01]  /*10300*/  IADD3.X R13, R5, UR7, R6, P0, !PT ;  /* 0x00000007050d7c10 */ /* 0x000fe200087fe406 */
[----:B------:R-:W-:Y:S01]  /*10310*/  ULDC.64 UR6, c[0x0][0xb88] ;  /* 0x0002e20000067ab9 */ /* 0x000fe20000000a00 */
[----:B------:R-:W-:-:S02]  /*10320*/  F2FP.F16.F32.PACK_AB R5, R99, R98 ;  /* 0x000000626305723e */ /* 0x000fc400000000ff */
[----:B------:R-:W-:Y:S01]  /*10330*/  SHF.R.S32.HI R10, RZ, 0x1f, R11 ;  /* 0x0000001fff0a7819 */ /* 0x000fe2000001140b */
[----:B------:R-:W-:Y:S01]  /*10340*/  IMAD.WIDE.U32 R12, R11, UR6, R12 ;  /* 0x000000060b0c7c25 */ /* 0x000fe2000f8e000c */
[----:B------:R-:W-:Y:S02]  /*10350*/  F2FP.F16.F32.PACK_AB R6, R101, R100 ;  /* 0x000000646506723e */ /* 0x000fe400000000ff */
[----:B------:R-:W-:Y:S01]  /*10360*/  F2FP.F16.F32.PACK_AB R7, R103, R102 ;  /* 0x000000666707723e */ /* 0x000fe200000000ff */
[----:B------:R-:W-:Y:S01]  /*10370*/  IMAD R10, R10, UR6, RZ ;  /* 0x000000060a0a7c24 */ /* 0x000fe2000f8e02ff */
[----:B------:R-:W-:Y:S02]  /*10380*/  LOP3.LUT P0, RZ, R185, 0x3, RZ, 0xc0, !PT ;  /* 0x00000003b9ff7812 */ /* 0x000fe4000780c0ff */
[----:B------:R-:W-:Y:S01]  /*10390*/  IADD3 R29, P4, R34, 0x3000, RZ ;  /* 0x00003000221d7810 */ /* 0x000fe20007f9e0ff */
[----:B------:R-:W-:Y:S01]  /*103a0*/  IMAD R39, R11, UR7, R10 ;  /* 0x000000070b277c24 */ /* 0x000fe2000f8e020a */
[----:B------:R0:W-:Y:S01]  /*103b0*/  STSM.16.M88.4 [R15], R4 ;  /* 0x000000040f007844 */ /* 0x0001e20000000200 */
[----:B------:R-:W-:Y:S01]  /*103c0*/  ULDC.64 UR6, c[0x0][0xb50] ;  /* 0x0002d40000067ab9 */ /* 0x000fe20000000a00 */
[----:B------:R-:W-:-:S02]  /*103d0*/  F2FP.F16.F32.PACK_AB R10, R109, R108 ;  /* 0x0000006c6d0a723e */ /* 0x000fc400000000ff */
[----:B------:R-:W-:Y:S02]  /*103e0*/  F2FP.F16.F32.PACK_AB R11, R111, R110 ;  /* 0x0000006e6f0b723e */ /* 0x000fe400000000ff */
[----:B------:R-:W-:Y:S02]  /*103f0*/  LEA R40, P3, R12, UR6, 0x2 ;  /* 0x000000060c287c11 */ /* 0x000fe4000f8610ff */
[-C--:B------:R-:W-:Y:S01]  /*10400*/  ISETP.GE.OR P2, PT, R38, R45.reuse, P0 ;  /* 0x0000002d2600720c */ /* 0x080fe20000746670 */
[----:B------:R1:W-:Y:S01]  /*10410*/  STSM.16.M88.4 [R14], R8 ;  /* 0x000000080e007844 */ /* 0x0003e20000000200 */
[----:B------:R-:W-:Y:S01]  /*10420*/  UIMAD UR5, UR12, UR8, URZ ;  /* 0x000000080c0572a4 */ /* 0x000fe2000f8e023f */
[----:B------:R-:W-:Y:S02]  /*10430*/  LOP3.LUT R3, R34, 0x380, RZ, 0xc0, !PT ;  /* 0x0000038022037812 */ /* 0x000fe400078ec0ff */
[----:B------:R-:W-:Y:S01]  /*10440*/  SHFL.IDX PT, R46, R40, 0x1, 0x1c1f ;  /* 0x003c1f00282e7f89 */ /* 0x000fe200000e0000 */
[----:B------:R-:W-:Y:S01]  /*10450*/  LOP3.LUT R30, R31, 0x380, RZ, 0xc0, !PT ;  /* 0x000003801f1e7812 */ /* 0x000fe200078ec0ff */
[----:B0-----:R-:W-:Y:S01]  /*10460*/  VIADD R4, R38, 0x8 ;  /* 0x0000000826047836 */ /* 0x001fe20000000000 */
[----:B------:R-:W-:Y:S01]  /*10470*/  F2FP.F16.F32.PACK_AB R6, R117, R116 ;  /* 0x000000747506723e */ /* 0x000fe200000000ff */
[----:B------:R-:W-:Y:S01]  /*10480*/  IMAD.IADD R5, R13, 0x1, R39 ;  /* 0x000000010d057824 */ /* 0x000fe200078e0227 */
[----:B------:R-:W-:Y:S01]  /*10490*/  F2FP.F16.F32.PACK_AB R7, R119, R118 ;  /* 0x000000767707723e */ /* 0x000fe200000000ff */
[----:B------:R-:W-:Y:S01]  /*104a0*/  SHFL.IDX PT, R38, R40, RZ, 0x1c1f ;  /* 0x001c1fff28267589 */ /* 0x000fe200000e0000 */
[----:B------:R-:W-:-:S02]  /*104b0*/  ISETP.GE.OR P0, PT, R4, R45, P0 ;  /* 0x0000002d0400720c */ /* 0x000fc40000706670 */
[----:B------:R-:W-:Y:S02]  /*104c0*/  LEA.HI.X R41, R12, UR7, R5, 0x2, P3 ;  /* 0x000000070c297c11 */ /* 0x000fe400098f1405 */
[----:B------:R-:W-:Y:S02]  /*104d0*/  F2FP.F16.F32.PACK_AB R4, R113, R112 ;  /* 0x000000707104723e */ /* 0x000fe400000000ff */
[----:B------:R-:W-:Y:S01]  /*104e0*/  F2FP.F16.F32.PACK_AB R5, R115, R114 ;  /* 0x000000727305723e */ /* 0x000fe200000000ff */
[----:B------:R-:W0:Y:S01]  /*104f0*/  SHFL.IDX PT, R39, R41, RZ, 0x1c1f ;  /* 0x001c1fff29277589 */ /* 0x000e2200000e0000 */
[----:B------:R-:W-:Y:S02]  /*10500*/  F2FP.F16.F32.PACK_AB R12, R121, R120 ;  /* 0x00000078790c723e */ /* 0x000fe400000000ff */
[----:B------:R-:W-:Y:S01]  /*10510*/  F2FP.F16.F32.PACK_AB R13, R123, R122 ;  /* 0x0000007a7b0d723e */ /* 0x000fe200000000ff */
[----:B------:R-:W-:Y:S01]  /*10520*/  STSM.16.M88.4 [R58], R4 ;  /* 0x000000043a007844 */ /* 0x000fe20000000200 */
[----:B-1----:R-:W-:-:S02]  /*10530*/  F2FP.F16.F32.PACK_AB R14, R125, R124 ;  /* 0x0000007c7d0e723e */ /* 0x002fc400000000ff */
[----:B------:R-:W-:Y:S01]  /*10540*/  F2FP.F16.F32.PACK_AB R15, R127, R126 ;  /* 0x0000007e7f0f723e */ /* 0x000fe200000000ff */
[----:B------:R-:W1:Y:S01]  /*10550*/  SHFL.IDX PT, R47, R41, 0x1, 0x1c1f ;  /* 0x003c1f00292f7f89 */ /* 0x000e6200000e0000 */
[----:B------:R-:W-:Y:S02]  /*10560*/  F2FP.F16.F32.PACK_AB R8, R129, R128 ;  /* 0x000000808108723e */ /* 0x000fe400000000ff */
[----:B------:R-:W-:Y:S01]  /*10570*/  F2FP.F16.F32.PACK_AB R9, R131, R130 ;  /* 0x000000828309723e */ /* 0x000fe200000000ff */
[----:B------:R-:W-:Y:S01]  /*10580*/  STSM.16.M88.4 [R57], R12 ;  /* 0x0000000c39007844 */ /* 0x000fe20000000200 */
[----:B------:R-:W-:Y:S02]  /*10590*/  F2FP.F16.F32.PACK_AB R10, R133, R132 ;  /* 0x00000084850a723e */ /* 0x000fe400000000ff */
[----:B------:R-:W-:Y:S01]  /*105a0*/  F2FP.F16.F32.PACK_AB R11, R135, R134 ;  /* 0x00000086870b723e */ /* 0x000fe200000000ff */
[----:B------:R-:W-:Y:S01]  /*105b0*/  UIMAD UR5, UR37, UR9, UR5 ;  /* 0x00000009250572a4 */ /* 0x000fe2000f8e0205 */
[----:B------:R-:W-:-:S02]  /*105c0*/  LOP3.LUT R28, R29, 0x380, RZ, 0xc0, !PT ;  /* 0x000003801d1c7812 */ /* 0x000fc400078ec0ff */
[----:B------:R-:W-:Y:S01]  /*105d0*/  SHF.R.U64 R3, R3, 0x3, RZ ;  /* 0x0000000303037819 */ /* 0x000fe200000012ff */
[----:B------:R-:W-:Y:S01]  /*105e0*/  STSM.16.M88.4 [R56], R8 ;  /* 0x0000000838007844 */ /* 0x000fe20000000200 */
[----:B------:R-:W-:Y:S01]  /*105f0*/  UIMAD.WIDE.U32 UR6, UR37, UR8, URZ ;  /* 0x00000008250672a5 */ /* 0x000fe2000f8e003f */
[----:B------:R-:W-:Y:S02]  /*10600*/  SHF.R.U64 R30, R30, 0x3, RZ ;  /* 0x000000031e1e7819 */ /* 0x000fe400000012ff */
[----:B------:R2:W-:Y:S01]  /*10610*/  STSM.16.M88.4 [R65], R136 ;  /* 0x0000008841007844 */ /* 0x0005e20000000200 */
[----:B------:R-:W-:Y:S01]  /*10620*/  UIMAD UR8, UR13, UR10, URZ ;  /* 0x0000000a0d0872a4 */ /* 0x000fe2000f8e023f */
[----:B------:R-:W-:Y:S02]  /*10630*/  SHF.R.U64 R28, R28, 0x3, RZ ;  /* 0x000000031c1c7819 */ /* 0x000fe400000012ff */
[----:B------:R-:W-:Y:S01]  /*10640*/  STSM.16.M88.4 [R64], R144 ;  /* 0x0000009040007844 */ /* 0x000fe20000000200 */
[----:B------:R-:W-:Y:S01]  /*10650*/  UIADD3 UR7, UR7, UR5, URZ ;  /* 0x0000000507077290 */ /* 0x000fe2000fffe03f */
[----:B------:R-:W-:Y:S01]  /*10660*/  LOP3.LUT R34, R3, R34, RZ, 0x3c, !PT ;  /* 0x0000002203227212 */ /* 0x000fe200078e3cff */
[----:B------:R-:W-:Y:S01]  /*10670*/  BAR.SYNC.DEFER_BLOCKING 0x1, 0x100 ;  /* 0x0044000000007b1d */ /* 0x000fe20000010000 */
[----:B------:R-:W-:-:S07]  /*10680*/  LOP3.LUT R30, R30, R31, RZ, 0x3c, !PT ;  /* 0x0000001f1e1e7212 */ /* 0x000fce00078e3cff */
[----:B--2---:R-:W2:Y:S01]  /*10690*/  @P1 LDC R65, c[0x0][0xbec] ;  /* 0x0002fb00ff411b82 */ /* 0x004ea20000000800 */
[----:B------:R-:W-:Y:S01]  /*106a0*/  UIMAD UR5, UR43, UR11, UR8 ;  /* 0x0000000b2b0572a4 */ /* 0x000fe2000f8e0208 */
[--C-:B------:R-:W-:Y:S01]  /*106b0*/  IMAD.X R3, RZ, RZ, R35.reuse, P6 ;  /* 0x000000ffff037224 */ /* 0x100fe200030e0623 */
[----:B------:R-:W-:Y:S01]  /*106c0*/  UIMAD.WIDE.U32 UR6, UR43, UR10, UR6 ;  /* 0x0000000a2b0672a5 */ /* 0x000fe2000f8e0006 */
[----:B------:R-:W-:Y:S01]  /*106d0*/  LOP3.LUT R28, R28, R29, RZ, 0x3c, !PT ;  /* 0x0000001d1c1c7212 */ /* 0x000fe200078e3cff */
[--C-:B------:R-:W-:Y:S01]  /*106e0*/  IMAD.X R31, RZ, RZ, R35.reuse, P5 ;  /* 0x000000ffff1f7224 */ /* 0x100fe200028e0623 */
[----:B------:R-:W-:Y:S01]  /*106f0*/  ULDC.64 UR8, c[0x0][0xae0] ;  /* 0x0002b80000087ab9 */ /* 0x000fe20000000a00 */
[----:B0-----:R0:W-:Y:S01]  /*10700*/  @!P2 ST.E desc[UR50][R38.64], R36 ;  /* 0x000000242600a985 */ /* 0x0011e2000c101932 */
[----:B------:R-:W-:Y:S01]  /*10710*/  UIADD3 UR5, UR7, UR5, URZ ;  /* 0x0000000507057290 */ /* 0x000fe2000fffe03f */
[----:B------:R-:W-:Y:S02]  /*10720*/  IMAD.X R29, RZ, RZ, R35, P4 ;  /* 0x000000ffff1d7224 */ /* 0x000fe400020e0623 */
[----:B-1----:R1:W-:Y:S04]  /*10730*/  @!P0 ST.E desc[UR50][R46.64], R0 ;  /* 0x000000002e008985 */ /* 0x0023e8000c101932 */
[----:B------:R3:W5:Y:S01]  /*10740*/  LD.E.128 R12, desc[UR50][R20.64] ;  /* 0x00000032140c7980 */ /* 0x000762000c101d00 */
[----:B0-----:R-:W0:Y:S03]  /*10750*/  @P1 LDC R39, c[0x0][0xbf0] ;  /* 0x0002fc00ff271b82 */ /* 0x001e260000000800 */
[----:B------:R4:W5:Y:S01]  /*10760*/  LD.E.128 R56, desc[UR50][R24.64] ;  /* 0x0000003218387980 */ /* 0x000962000c101d00 */
[----:B-1----:R-:W-:-:S03]  /*10770*/  IMAD R0, R22, 0x20, R184 ;  /* 0x0000002016007824 */ /* 0x002fc600078e02b8 */
[----:B------:R1:W5:Y:S01]  /*10780*/  LD.E.128 R8, desc[UR50][R2.64] ;  /* 0x0000003202087980 */ /* 0x000362000c101d00 */
[----:B---3--:R-:W-:-:S03]  /*10790*/  VIADD R20, R0, UR36 ;  /* 0x0000002400147c36 */ /* 0x008fc60008000000 */
[----:B------:R-:W5:Y:S01]  /*107a0*/  LD.E.128 R52, desc[UR50][R34.64] ;  /* 0x0000003222347980 */ /* 0x000f62000c101d00 */
[----:B--2---:R-:W-:-:S03]  /*107b0*/  @P1 IMAD.HI.U32 R0, R20, R65, RZ ;  /* 0x0000004114001227 */ /* 0x004fc600078e00ff */
[----:B------:R-:W5:Y:S01]  /*107c0*/  LD.E.128 R48, desc[UR50][R32.64] ;  /* 0x0000003220307980 */ /* 0x000f62000c101d00 */
[----:B------:R-:W-:-:S03]  /*107d0*/  IMAD.MOV.U32 R21, RZ, RZ, R20 ;  /* 0x000000ffff157224 */ /* 0x000fc600078e0014 */
[----:B------:R-:W5:Y:S04]  /*107e0*/  LD.E.128 R40, desc[UR50][R30.64] ;  /* 0x000000321e287980 */ /* 0x000f68000c101d00 */
[----:B------:R-:W5:Y:S01]  /*107f0*/  LD.E.128 R4, desc[UR50][R28.64] ;  /* 0x000000321c047980 */ /* 0x000f62000c101d00 */
[----:B0-----:R-:W-:-:S03]  /*10800*/  @P1 SHF.R.U32.HI R21, RZ, R39, R0 ;  /* 0x00000027ff151219 */ /* 0x001fc60000011600 */
[----:B------:R0:W5:Y:S01]  /*10810*/  LD.E.128 R60, desc[UR50][R26.64] ;  /* 0x000000321a3c7980 */ /* 0x000162000c101d00 */
[--C-:B------:R-:W-:Y:S01]  /*10820*/  SHF.R.S32.HI R0, RZ, 0x1f, R21.reuse ;  /* 0x0000001fff007819 */ /* 0x100fe20000011415 */
[----:B----4-:R-:W-:Y:S01]  /*10830*/  IMAD.MOV R25, RZ, RZ, -R21 ;  /* 0x000000ffff197224 */ /* 0x010fe200078e0a15 */
[----:B------:R-:W-:Y:S01]  /*10840*/  @!PT LDS RZ, [RZ] ;  /* 0x00000000fffff984 */ /* 0x000fe20000000800 */
[----:B------:R-:W-:Y:S01]  /*10850*/  @!PT LDS RZ, [RZ] ;  /* 0x00000000fffff984 */ /* 0x000fe20000000800 */
[----:B------:R-:W-:Y:S01]  /*10860*/  @!PT LDS RZ, [RZ] ;  /* 0x00000000fffff984 */ /* 0x000fe20000000800 */
[----:B------:R-:W-:Y:S01]  /*10870*/  @!PT LDS RZ, [RZ] ;  /* 0x00000000fffff984 */ /* 0x000fe20000000800 */
[----:B------:R2:W-:Y:S06]  /*10880*/  MEMBAR.ALL.CTA ;  /* 0x0000000000007992 */ /* 0x0005ec0000008000 */
[----:B--2---:R-:W2:Y:S01]  /*10890*/  FENCE.VIEW.ASYNC.S ;  /* 0x00000000000073c6 */ /* 0x004ea20000000000 */
[----:B-1----:R-:W-:-:S02]  /*108a0*/  IMAD.U32 R3, RZ, RZ, UR7 ;  /* 0x00000007ff037e24 */ /* 0x002fc4000f8e00ff */
[----:B------:R-:W-:Y:S02]  /*108b0*/  IMAD R0, R0, UR8, RZ ;  /* 0x0000000800007c24 */ /* 0x000fe4000f8e02ff */
[----:B------:R-:W-:Y:S02]  /*108c0*/  IMAD R25, R44, R25, R20 ;  /* 0x000000192c197224 */ /* 0x000fe400078e0214 */
[----:B------:R-:W-:Y:S01]  /*108d0*/  IMAD.U32 R2, RZ, RZ, UR6 ;  /* 0x00000006ff027e24 */ /* 0x000fe2000f8e00ff */
[----:B------:R-:W-:Y:S01]  /*108e0*/  ULDC.64 UR6, c[0x0][0xad8] ;  /* 0x0002b60000067ab9 */ /* 0x000fe20000000a00 */
[----:B------:R-:W-:Y:S02]  /*108f0*/  IMAD.U32 R3, RZ, RZ, UR5 ;  /* 0x00000005ff037e24 */ /* 0x000fe4000f8e00ff */
[C---:B0-----:R-:W-:Y:S01]  /*10900*/  IMAD R27, R21.reuse, UR9, R0 ;  /* 0x00000009151b7c24 */ /* 0x041fe2000f8e0200 */
[----:B------:R-:W-:Y:S01]  /*10910*/  SHF.R.S32.HI R0, RZ, 0x1f, R25 ;  /* 0x0000001fff007819 */ /* 0x000fe20000011419 */
[----:B------:R-:W-:-:S04]  /*10920*/  IMAD.WIDE.U32 R2, R21, UR8, R2 ;  /* 0x0000000815027c25 */ /* 0x000fc8000f8e0002 */
[----:B------:R-:W-:Y:S02]  /*10930*/  IMAD.IADD R3, R3, 0x1, R27 ;  /* 0x0000000103037824 */ /* 0x000fe400078e021b */
[----:B------:R-:W-:Y:S02]  /*10940*/  IMAD R20, R0, UR6, RZ ;  /* 0x0000000600147c24 */ /* 0x000fe4000f8e02ff */
[----:B------:R-:W-:Y:S02]  /*10950*/  VIADD R26, R184, UR36 ;  /* 0x00000024b81a7c36 */ /* 0x000fe40008000000 */
[C---:B------:R-:W-:Y:S02]  /*10960*/  IMAD R21, R25.reuse, UR7, R20 ;  /* 0x0000000719157c24 */ /* 0x040fe4000f8e0214 */
[----:B------:R-:W-:Y:S01]  /*10970*/  IMAD.WIDE.U32 R2, R25, UR6, R2 ;  /* 0x0000000619027c25 */ /* 0x000fe2000f8e0002 */
[----:B------:R-:W-:Y:S01]  /*10980*/  ISETP.GE.AND P2, PT, R26, R45, PT ;  /* 0x0000002d1a00720c */ /* 0x000fe20003f46270 */
[----:B------:R-:W-:-:S02]  /*10990*/  ULDC.64 UR6, c[0x0][0xa80] ;  /* 0x0002a00000067ab9 */ /* 0x000fc40000000a00 */
[----:B------:R-:W-:Y:S01]  /*109a0*/  VIADD R0, R26, 0x20 ;  /* 0x000000201a007836 */ /* 0x000fe20000000000 */
[----:B------:R-:W-:Y:S01]  /*109b0*/  LEA R24, P3, R2, UR6, 0x1 ;  /* 0x0000000602187c11 */ /* 0x000fe2000f8608ff */
[----:B------:R-:W-:Y:S02]  /*109c0*/  IMAD.IADD R3, R3, 0x1, R21 ;  /* 0x0000000103037824 */ /* 0x000fe400078e0215 */
[----:B------:R-:W-:Y:S01]  /*109d0*/  VIADD R37, R37, 0x28820 ;  /* 0x0002882025257836 */ /* 0x000fe20000000000 */
[-C--:B------:R-:W-:Y:S01]  /*109e0*/  ISETP.GE.AND P0, PT, R0, R45.reuse, PT ;  /* 0x0000002d0000720c */ /* 0x080fe20003f06270 */
[----:B------:R-:W-:Y:S01]  /*109f0*/  VIADD R0, R26, 0x40 ;  /* 0x000000401a007836 */ /* 0x000fe20000000000 */
[----:B------:R-:W-:Y:S02]  /*10a00*/  LEA.HI.X R25, R2, UR7, R3, 0x1, P3 ;  /* 0x0000000702197c11 */ /* 0x000fe400098f0c03 */
[----:B------:R-:W-:Y:S01]  /*10a10*/  PRMT R37, RZ, 0x654, R37 ;  /* 0x00000654ff257816 */ /* 0x000fe20000000025 */
[----:B--2---:R0:W1:Y:S01]  /*10a20*/  SHFL.IDX PT, R20, R24, RZ, 0x181f ;  /* 0x00181fff18147589 */ /* 0x00406200000e0000 */
[----:B------:R-:W-:Y:S01]  /*10a30*/  ISETP.GE.AND P1, PT, R0, R45, PT ;  /* 0x0000002d0000720c */ /* 0x000fe20003f26270 */
[----:B------:R-:W-:Y:S01]  /*10a40*/  BSSY B1, `(.L_x_1180) ;  /* 0x000000d000017945 */ /* 0x000fe20003800000 */
[----:B------:R0:W-:Y:S01]  /*10a50*/  SYNCS.ARRIVE.TRANS64.RED.A1T0 RZ, [R37+URZ], RZ ;  /* 0x000000ff25ff79a7 */ /* 0x0001e2000810043f */
[----:B------:R0:W2:Y:S02]  /*10a60*/  SHFL.IDX PT, R0, R25, RZ, 0x181f ;  /* 0x00181fff19007589 */ /* 0x0000a400000e0000 */
[----:B------:R-:W-:Y:S08]  /*10a70*/  @P2 BRA `(.L_x_1181) ;  /* 0x0000000000242947 */ /* 0x000ff00003800000 */
[----:B------:R-:W-:Y:S02]  /*10a80*/  ULDC UR5, c[0x0][0xac8] ;  /* 0x0002b20000057ab9 */ /* 0x000fe40000000800 */
        /* <DEDUP_REMOVED lines=8> */
.L_x_1181:
[----:B------:R-:W-:Y:S05]  /*10b10*/  BSYNC B1 ;  /* 0x0000000000017941 */ /* 0x000fea0003800000 */
.L_x_1180:
[----:B--2---:R2:W4:Y:S01]  /*10b20*/  SHFL.IDX PT, R0, R25, 0x1, 0x181f ;  /* 0x00381f0019007f89 */ /* 0x00452200000e0000 */
[----:B------:R-:W-:Y:S03]  /*10b30*/  BSSY B1, `(.L_x_1182) ;  /* 0x000000c000017945 */ /* 0x000fe60003800000 */
[----:B-1-3--:R2:W1:Y:S01]  /*10b40*/  SHFL.IDX PT, R20, R24, 0x1, 0x181f ;  /* 0x00381f0018147f89 */ /* 0x00a46200000e0000 */
[----:B------:R-:W-:Y:S05]  /*10b50*/  @P0 BRA `(.L_x_1183) ;  /* 0x0000000000240947 */ /* 0x000fea0003800000 */
[----:B------:R-:W-:Y:S02]  /*10b60*/  ULDC UR5, c[0x0][0xac8] ;  /* 0x0002b20000057ab9 */ /* 0x000fe40000000800 */
[----:B------:R-:W-:Y:S02]  /*10b70*/  ISETP.GE.AND P3, PT, R18, UR5, PT ;  /* 0x0000000512007c0c */ /* 0x000fe4000bf66270 */
[----:B------:R-:W-:-:S11]  /*10b80*/  ISETP.GE.AND P4, PT, R19, UR5, PT ;  /* 0x0000000513007c0c */ /* 0x000fd6000bf86270 */
[CC--:B-1----:R-:W-:Y:S02]  /*10b90*/  @!P3 LEA R2, P0, R18.reuse, R20.reuse, 0x1 ;  /* 0x000000141202b211 */ /* 0x0c2fe400078008ff */
[C---:B------:R-:W-:Y:S02]  /*10ba0*/  @!P4 LEA R20, P2, R19.reuse, R20, 0x1 ;  /* 0x000000141314c211 */ /* 0x040fe400078408ff */
[-C--:B----4-:R-:W-:Y:S02]  /*10bb0*/  @!P3 LEA.HI.X R3, R18, R0.reuse, R190, 0x1, P0 ;  /* 0x000000001203b211 */ /* 0x090fe400000f0cbe */
[----:B------:R-:W-:-:S03]  /*10bc0*/  @!P4 LEA.HI.X R21, R19, R0, R189, 0x1, P2 ;  /* 0x000000001315c211 */ /* 0x000fc600010f0cbd */
[----:B-----5:R3:W-:Y:S04]  /*10bd0*/  @!P3 ST.E.128 desc[UR50][R2.64], R48 ;  /* 0x000000300200b985 */ /* 0x0207e8000c101d32 */
[----:B------:R3:W-:Y:S02]  /*10be0*/  @!P4 ST.E.128 desc[UR50][R20.64], R56 ;  /* 0x000000381400c985 */ /* 0x0007e4000c101d32 */
.L_x_1183:
[----:B------:R-:W-:Y:S05]  /*10bf0*/  BSYNC B1 ;  /* 0x0000000000017941 */ /* 0x000fea0003800000 */
.L_x_1182:
[----:B----4-:R4:W0:Y:S01]  /*10c00*/  SHFL.IDX PT, R0, R25, 0x2, 0x181f ;  /* 0x00581f0019007f89 */ /* 0x01082200000e0000 */
        /* <DEDUP_REMOVED lines=8> */
[-C--:B0-----:R-:W-:Y:S02]  /*10c90*/  @!P2 LEA.HI.X R3, R18, R0.reuse, R190, 0x1, P0 ;  /* 0x000000001203a211 */ /* 0x081fe400000f0cbe */
[----:B------:R-:W-:-:S03]  /*10ca0*/  @!P3 LEA.HI.X R21, R19, R0, R189, 0x1, P1 ;  /* 0x000000001315b211 */ /* 0x000fc600008f0cbd */
[----:B-----5:R3:W-:Y:S04]  /*10cb0*/  @!P2 ST.E.128 desc[UR50][R2.64], R40 ;  /* 0x000000280200a985 */ /* 0x0207e8000c101d32 */
[----:B------:R3:W-:Y:S02]  /*10cc0*/  @!P3 ST.E.128 desc[UR50][R20.64], R12 ;  /* 0x0000000c1400b985 */ /* 0x0007e4000c101d32 */
.L_x_1185:
[----:B------:R-:W-:Y:S05]  /*10cd0*/  BSYNC B1 ;  /* 0x0000000000017941 */ /* 0x000fea0003800000 */
.L_x_1184:
[----:B0-----:R-:W-:Y:S01]  /*10ce0*/  VIADD R0, R26, 0x60 ;  /* 0x000000601a007836 */ /* 0x001fe20000000000 */
[----:B--2-4-:R-:W0:Y:S04]  /*10cf0*/  SHFL.IDX PT, R25, R25, 0x3, 0x181f ;  /* 0x00781f0019197f89 */ /* 0x014e2800000e0000 */
[----:B------:R-:W-:Y:S01]  /*10d00*/  ISETP.GE.AND P0, PT, R0, R45, PT ;  /* 0x0000002d0000720c */ /* 0x000fe20003f06270 */
[----:B------:R-:W2:-:S12]  /*10d10*/  SHFL.IDX PT, R24, R24, 0x3, 0x181f ;  /* 0x00781f0018187f89 */ /* 0x000e9800000e0000 */
[----:B------:R-:W-:Y:S05]  /*10d20*/  @P0 BRA `(.L_x_1186) ;  /* 0x0000000800800947 */ /* 0x000fea0003800000 */
[----:B------:R-:W-:Y:S02]  /*10d30*/  ULDC UR5, c[0x0][0xac8] ;  /* 0x0002b20000057ab9 */ /* 0x000fe40000000800 */
[----:B------:R-:W-:-:S13]  /*10d40*/  ISETP.GE.AND P1, PT, R18, UR5, PT ;  /* 0x0000000512007c0c */ /* 0x000fda000bf26270 */
[----:B--23--:R-:W-:-:S04]  /*10d50*/  @!P1 LEA R2, P0, R18, R24, 0x1 ;  /* 0x0000001812029211 */ /* 0x00cfc800078008ff */
[----:B0-----:R-:W-:Y:S02]  /*10d60*/  @!P1 LEA.HI.X R3, R18, R25, R190, 0x1, P0 ;  /* 0x0000001912039211 */ /* 0x001fe400000f0cbe */
[----:B------:R-:W-:-:S03]  /*10d70*/  ISETP.GE.AND P0, PT, R19, UR5, PT ;  /* 0x0000000513007c0c */ /* 0x000fc6000bf06270 */
[----:B-----5:R0:W-:Y:S10]  /*10d80*/  @!P1 ST.E.128 desc[UR50][R2.64], R4 ;  /* 0x0000000402009985 */ /* 0x0201f4000c101d32 */
[----:B------:R-:W-:Y:S05]  /*10d90*/  @P0 BRA `(.L_x_1186) ;  /* 0x0000000800640947 */ /* 0x000fea0003800000 */
[----:B0-----:R-:W-:-:S04]  /*10da0*/  LEA R2, P0, R19, R24, 0x1 ;  /* 0x0000001813027211 */ /* 0x001fc800078008ff */
[----:B------:R-:W-:-:S05]  /*10db0*/  LEA.HI.X R3, R19, R25, R189, 0x1, P0 ;  /* 0x0000001913037211 */ /* 0x000fca00000f0cbd */
[----:B------:R0:W-:Y:S01]  /*10dc0*/  ST.E.128 desc[UR50][R2.64], R8 ;  /* 0x0000000802007985 */ /* 0x0001e2000c101d32 */
[----:B------:R-:W-:Y:S05]  /*10dd0*/  BRA `(.L_x_1186) ;  /* 0x0000000800547947 */ /* 0x000fea0003800000 */
.L_x_1179:
[----:B------:R-:W0:Y:S01]  /*10de0*/  LDC R8, c[0x0][0xbe8] ;  /* 0x0002fa00ff087b82 */ /* 0x000e220000000800 */
[----:B------:R-:W-:Y:S01]  /*10df0*/  ISETP.GE.AND P0, PT, R191, 0x80, PT ;  /* 0x00000080bf00780c */ /* 0x000fe20003f06270 */
[----:B------:R-:W-:Y:S01]  /*10e00*/  USHF.R.S32.HI UR8, URZ, 0x1f, UR37 ;  /* 0x0000001f3f087899 */ /* 0x000fe20008011425 */
[----:B------:R-:W-:Y:S01]  /*10e10*/  BSSY B1, `(.L_x_1187) ;  /* 0x000002f000017945 */ /* 0x000fe20003800000 */
[----:B------:R-:W-:Y:S01]  /*10e20*/  USHF.R.S32.HI UR9, URZ, 0x1f, UR43 ;  /* 0x0000001f3f097899 */ /* 0x000fe2000801142b */
[----:B------:R-:W-:Y:S01]  /*10e30*/  IMAD R6, R22, 0x20, R184 ;  /* 0x0000002016067824 */ /* 0x000fe200078e02b8 */
[----:B0-----:R-:W-:-:S13]  /*10e40*/  ISETP.NE.AND P1, PT, R8, 0x1, PT ;  /* 0x000000010800780c */ /* 0x001fda0003f25270 */
[----:B------:R-:W0:Y:S08]  /*10e50*/  @P1 LDC R9, c[0x0][0xbec] ;  /* 0x0002fb00ff091b82 */ /* 0x000e300000000800 */
[----:B------:R-:W1:Y:S01]  /*10e60*/  @P1 LDC R11, c[0x0][0xbf0] ;  /* 0x0002fc00ff0b1b82 */ /* 0x000e620000000800 */
[----:B------:R-:W-:Y:S05]  /*10e70*/  @P0 BRA `(.L_x_1188) ;  /* 0x0000000000a00947 */ /* 0x000fea0003800000 */
[----:B------:R-:W2:Y:S01]  /*10e80*/  S2R R0, SR_TID.X ;  /* 0x0000000000007919 */ /* 0x000ea20000002100 */
[----:B------:R-:W3:Y:S01]  /*10e90*/  LDC R3, c[0x0][0xbe8] ;  /* 0x0002fa00ff037b82 */ /* 0x000ee20000000800 */
[----:B------:R-:W-:Y:S01]  /*10ea0*/  IMAD.U32 R4, RZ, RZ, UR36 ;  /* 0x00000024ff047e24 */ /* 0x000fe2000f8e00ff */
[----:B------:R-:W-:Y:S02]  /*10eb0*/  ULDC UR5, c[0x0][0xa88] ;  /* 0x0002a20000057ab9 */ /* 0x000fe40000000800 */
[----:B---3--:R-:W-:Y:S02]  /*10ec0*/  IMAD R5, R3, UR5, RZ ;  /* 0x0000000503057c24 */ /* 0x008fe4000f8e02ff */
[----:B--2---:R-:W-:-:S04]  /*10ed0*/  IADD3 R4, R4, -0x80, R0 ;  /* 0xffffff8004047810 */ /* 0x004fc80007ffe000 */
[----:B------:R-:W-:-:S13]  /*10ee0*/  ISETP.GE.AND P0, PT, R4, R5, PT ;  /* 0x000000050400720c */ /* 0x000fda0003f06270 */
[----:B------:R-:W-:Y:S05]  /*10ef0*/  @P0 BRA `(.L_x_1188) ;  /* 0x0000000000800947 */ /* 0x000fea0003800000 */
[----:B------:R-:W-:Y:S01]  /*10f00*/  ISETP.NE.AND P0, PT, R3, 0x1, PT ;  /* 0x000000010300780c */ /* 0x000fe20003f05270 */
[----:B------:R-:W-:Y:S01]  /*10f10*/  ULDC.64 UR10, c[0x0][0xb90] ;  /* 0x0002e400000a7ab9 */ /* 0x000fe20000000a00 */
[----:B------:R-:W-:Y:S01]  /*10f20*/  IMAD.MOV.U32 R2, RZ, RZ, R4 ;  /* 0x000000ffff027224 */ /* 0x000fe200078e0004 */
[----:B------:R-:W-:Y:S02]  /*10f30*/  UIMAD UR5, UR8, UR10, URZ ;  /* 0x0000000a080572a4 */ /* 0x000fe4000f8e023f */
[----:B------:R-:W-:Y:S02]  /*10f40*/  UIMAD.WIDE.U32 UR6, UR37, UR10, URZ ;  /* 0x0000000a250672a5 */ /* 0x000fe4000f8e003f */
[----:B------:R-:W-:-:S03]  /*10f50*/  UIMAD UR5, UR37, UR11, UR5 ;  /* 0x0000000b250572a4 */ /* 0x000fc6000f8e0205 */
[----:B------:R-:W-:Y:S01]  /*10f60*/  ULDC.64 UR10, c[0x0][0xb98] ;  /* 0x0002e600000a7ab9 */ /* 0x000fe20000000a00 */
[----:B------:R-:W-:Y:S02]  /*10f70*/  UIADD3 UR7, UR7, UR5, URZ ;  /* 0x0000000507077290 */ /* 0x000fe4000fffe03f */
[----:B------:R-:W2:Y:S01]  /*10f80*/  @P0 LDC R5, c[0x0][0xbec] ;  /* 0x0002fb00ff050b82 */ /* 0x000ea20000000800 */
[----:B------:R-:W-:Y:S02]  /*10f90*/  UIMAD UR5, UR9, UR10, URZ ;  /* 0x0000000a090572a4 */ /* 0x000fe4000f8e023f */
[----:B------:R-:W-:Y:S02]  /*10fa0*/  UIMAD.WIDE.U32 UR6, UR43, UR10, UR6 ;  /* 0x0000000a2b0672a5 */ /* 0x000fe4000f8e0006 */
[----:B------:R-:W-:-:S03]  /*10fb0*/  UIMAD UR5, UR43, UR11, UR5 ;  /* 0x0000000b2b0572a4 */ /* 0x000fc6000f8e0205 */
[----:B------:R-:W3:Y:S01]  /*10fc0*/  @P0 LDC R7, c[0x0][0xbf0] ;  /* 0x0002fc00ff070b82 */ /* 0x000ee20000000800 */
[----:B------:R-:W-:Y:S01]  /*10fd0*/  ULDC.64 UR10, c[0x0][0xb88] ;  /* 0x0002e200000a7ab9 */ /* 0x000fe20000000a00 */
[----:B--2---:R-:W-:-:S05]  /*10fe0*/  @P0 IMAD.HI.U32 R0, R4, R5, RZ ;  /* 0x0000000504000227 */ /* 0x004fca00078e00ff */
[----:B---3--:R-:W-:-:S05]  /*10ff0*/  @P0 SHF.R.U32.HI R2, RZ, R7, R0 ;  /* 0x00000007ff020219 */ /* 0x008fca0000011600 */
[----:B------:R-:W-:-:S04]  /*11000*/  IMAD.MOV R5, RZ, RZ, -R2 ;  /* 0x000000ffff057224 */ /* 0x000fc800078e0a02 */
[----:B------:R-:W-:Y:S01]  /*11010*/  IMAD R5, R3, R5, R4 ;  /* 0x0000000503057224 */ /* 0x000fe200078e0204 */
[----:B------:R-:W-:Y:S01]  /*11020*/  SHF.R.S32.HI R3, RZ, 0x1f, R2 ;  /* 0x0000001fff037819 */ /* 0x000fe20000011402 */
[----:B------:R-:W-:Y:S01]  /*11030*/  IMAD.U32 R4, RZ, RZ, UR5 ;  /* 0x00000005ff047e24 */ /* 0x000fe2000f8e00ff */
[----:B------:R-:W-:Y:S02]  /*11040*/  IADD3 R2, P0, R2, UR6, RZ ;  /* 0x0000000602027c10 */ /* 0x000fe4000ff1e0ff */
[----:B------:R-:W-:Y:S02]  /*11050*/  SHF.R.S32.HI R0, RZ, 0x1f, R5 ;  /* 0x0000001fff007819 */ /* 0x000fe40000011405 */
[----:B------:R-:W-:Y:S01]  /*11060*/  IADD3.X R3, R3, UR7, R4, P0, !PT ;  /* 0x0000000703037c10 */ /* 0x000fe200087fe404 */
[----:B------:R-:W-:Y:S02]  /*11070*/  ULDC.64 UR6, c[0x0][0xb50] ;  /* 0x0002d40000067ab9 */ /* 0x000fe40000000a00 */
[----:B------:R-:W-:-:S02]  /*11080*/  IMAD R0, R0, UR10, RZ ;  /* 0x0000000a00007c24 */ /* 0x000fc4000f8e02ff */
[----:B------:R-:W-:-:S04]  /*11090*/  IMAD.WIDE.U32 R2, R5, UR10, R2 ;  /* 0x0000000a05027c25 */ /* 0x000fc8000f8e0002 */
[----:B------:R-:W-:Y:S01]  /*110a0*/  IMAD R7, R5, UR11, R0 ;  /* 0x0000000b05077c24 */ /* 0x000fe2000f8e0200 */
[----:B------:R-:W-:-:S03]  /*110b0*/  LEA R4, P0, R2, UR6, 0x2 ;  /* 0x0000000602047c11 */ /* 0x000fc6000f8010ff */
[----:B------:R-:W-:-:S05]  /*110c0*/  IMAD.IADD R3, R3, 0x1, R7 ;  /* 0x0000000103037824 */ /* 0x000fca00078e0207 */
[----:B------:R-:W-:Y:S01]  /*110d0*/  LEA.HI.X R5, R2, UR7, R3, 0x2, P0 ;  /* 0x0000000702057c11 */ /* 0x000fe200080f1403 */
[----:B------:R-:W-:-:S05]  /*110e0*/  IMAD.MOV.U32 R3, RZ, RZ, -0x800000 ;  /* 0xff800000ff037424 */ /* 0x000fca00078e00ff */
[----:B------:R2:W-:Y:S02]  /*110f0*/  STG.E desc[UR50][R4.64], R3 ;  /* 0x0000000304007986 */ /* 0x0005e4000c101932 */
.L_x_1188:
[----:B------:R-:W-:Y:S05]  /*11100*/  BSYNC B1 ;  /* 0x0000000000017941 */ /* 0x000fea0003800000 */
.L_x_1187:
[----:B------:R-:W-:Y:S01]  /*11110*/  ULDC.64 UR10, c[0x0][0xae8] ;  /* 0x0002ba00000a7ab9 */ /* 0x000fe20000000a00 */
[----:B------:R-:W-:Y:S01]  /*11120*/  VIADD R6, R6, UR36 ;  /* 0x0000002406067c36 */ /* 0x000fe20008000000 */
[----:B------:R-:W-:Y:S01]  /*11130*/  UIMAD UR5, UR8, UR10, URZ ;  /* 0x0000000a080572a4 */ /* 0x000fe2000f8e023f */
[----:B------:R-:W-:Y:S01]  /*11140*/  BSSY B1, `(.L_x_1189) ;  /* 0x0000034000017945 */ /* 0x000fe20003800000 */
[----:B------:R-:W-:Y:S01]  /*11150*/  UIMAD.WIDE.U32 UR6, UR37, UR10, URZ ;  /* 0x0000000a250672a5 */ /* 0x000fe2000f8e003f */
[----:B0-----:R-:W-:Y:S01]  /*11160*/  @P1 IMAD.HI.U32 R0, R6, R9, RZ ;  /* 0x0000000906001227 */ /* 0x001fe200078e00ff */
[----:B------:R-:W-:-:S03]  /*11170*/  UIMAD UR5, UR37, UR11, UR5 ;  /* 0x0000000b250572a4 */ /* 0x000fc6000f8e0205 */
[----:B------:R-:W-:Y:S01]  /*11180*/  ULDC.64 UR10, c[0x0][0xaf0] ;  /* 0x0002bc00000a7ab9 */ /* 0x000fe20000000a00 */
[----:B------:R-:W-:Y:S01]  /*11190*/  UIADD3 UR7, UR7, UR5, URZ ;  /* 0x0000000507077290 */ /* 0x000fe2000fffe03f */
[----:B--2---:R-:W-:Y:S01]  /*111a0*/  IMAD.MOV.U32 R5, RZ, RZ, R6 ;  /* 0x000000ffff057224 */ /* 0x004fe200078e0006 */
[----:B------:R-:W-:Y:S01]  /*111b0*/  UIMAD UR5, UR9, UR10, URZ ;  /* 0x0000000a090572a4 */ /* 0x000fe2000f8e023f */
[----:B-1----:R-:W-:Y:S01]  /*111c0*/  @P1 SHF.R.U32.HI R5, RZ, R11, R0 ;  /* 0x0000000bff051219 */ /* 0x002fe20000011600 */
[----:B------:R-:W-:Y:S02]  /*111d0*/  UIMAD.WIDE.U32 UR6, UR43, UR10, UR6 ;  /* 0x0000000a2b0672a5 */ /* 0x000fe4000f8e0006 */
[----:B------:R-:W-:Y:S01]  /*111e0*/  UIMAD UR5, UR43, UR11, UR5 ;  /* 0x0000000b2b0572a4 */ /* 0x000fe2000f8e0205 */
[--C-:B------:R-:W-:Y:S01]  /*111f0*/  SHF.R.S32.HI R0, RZ, 0x1f, R5.reuse ;  /* 0x0000001fff007819 */ /* 0x100fe20000011405 */
[----:B------:R-:W-:Y:S01]  /*11200*/  IMAD.MOV R7, RZ, RZ, -R5 ;  /* 0x000000ffff077224 */ /* 0x000fe200078e0a05 */
[----:B------:R-:W-:Y:S01]  /*11210*/  ULDC.64 UR8, c[0x0][0xae0] ;  /* 0x0002b80000087ab9 */ /* 0x000fe20000000a00 */
[----:B------:R-:W-:-:S02]  /*11220*/  UIADD3 UR5, UR7, UR5, URZ ;  /* 0x0000000507057290 */ /* 0x000fc4000fffe03f */
[----:B------:R-:W-:Y:S02]  /*11230*/  IMAD.U32 R3, RZ, RZ, UR7 ;  /* 0x00000007ff037e24 */ /* 0x000fe4000f8e00ff */
[----:B------:R-:W-:Y:S02]  /*11240*/  IMAD R0, R0, UR8, RZ ;  /* 0x0000000800007c24 */ /* 0x000fe4000f8e02ff */
[----:B------:R-:W-:Y:S02]  /*11250*/  IMAD R7, R8, R7, R6 ;  /* 0x0000000708077224 */ /* 0x000fe400078e0206 */
[----:B------:R-:W-:Y:S01]  /*11260*/  IMAD.U32 R2, RZ, RZ, UR6 ;  /* 0x00000006ff027e24 */ /* 0x000fe2000f8e00ff */
[----:B------:R-:W-:Y:S01]  /*11270*/  ULDC.64 UR6, c[0x0][0xad8] ;  /* 0x0002b60000067ab9 */ /* 0x000fe20000000a00 */
[----:B------:R-:W-:Y:S01]  /*11280*/  IMAD.U32 R3, RZ, RZ, UR5 ;  /* 0x00000005ff037e24 */ /* 0x000fe2000f8e00ff */
[----:B------:R-:W-:Y:S01]  /*11290*/  ULDC UR5, c[0x0][0xa88] ;  /* 0x0002a20000057ab9 */ /* 0x000fe20000000800 */
[C---:B------:R-:W-:Y:S01]  /*112a0*/  IMAD R9, R5.reuse, UR9, R0 ;  /* 0x0000000905097c24 */ /* 0x040fe2000f8e0200 */
[----:B------:R-:W-:Y:S01]  /*112b0*/  SHF.R.S32.HI R0, RZ, 0x1f, R7 ;  /* 0x0000001fff007819 */ /* 0x000fe20000011407 */
[----:B------:R-:W-:-:S04]  /*112c0*/  IMAD.WIDE.U32 R2, R5, UR8, R2 ;  /* 0x0000000805027c25 */ /* 0x000fc8000f8e0002 */
[----:B------:R-:W-:Y:S02]  /*112d0*/  IMAD.IADD R3, R3, 0x1, R9 ;  /* 0x0000000103037824 */ /* 0x000fe400078e0209 */
[----:B------:R-:W-:Y:S02]  /*112e0*/  IMAD R4, R0, UR6, RZ ;  /* 0x0000000600047c24 */ /* 0x000fe4000f8e02ff */
[----:B------:R-:W-:Y:S02]  /*112f0*/  VIADD R6, R184, UR36 ;  /* 0x00000024b8067c36 */ /* 0x000fe40008000000 */
[----:B------:R-:W-:Y:S02]  /*11300*/  IMAD R9, R8, UR5, RZ ;  /* 0x0000000508097c24 */ /* 0x000fe4000f8e02ff */
[C---:B------:R-:W-:Y:S02]  /*11310*/  IMAD R5, R7.reuse, UR7, R4 ;  /* 0x0000000707057c24 */ /* 0x040fe4000f8e0204 */
[----:B------:R-:W-:Y:S01]  /*11320*/  IMAD.WIDE.U32 R2, R7, UR6, R2 ;  /* 0x0000000607027c25 */ /* 0x000fe2000f8e0002 */
[----:B------:R-:W-:Y:S01]  /*11330*/  ISETP.GE.AND P2, PT, R6, R9, PT ;  /* 0x000000090600720c */ /* 0x000fe20003f46270 */
[----:B------:R-:W-:-:S02]  /*11340*/  ULDC.64 UR6, c[0x0][0xa80] ;  /* 0x0002a00000067ab9 */ /* 0x000fc40000000a00 */
[----:B------:R-:W-:Y:S01]  /*11350*/  VIADD R0, R6, 0x20 ;  /* 0x0000002006007836 */ /* 0x000fe20000000000 */
[----:B------:R-:W-:Y:S01]  /*11360*/  LEA R4, P3, R2, UR6, 0x1 ;  /* 0x0000000602047c11 */ /* 0x000fe2000f8608ff */
[----:B------:R-:W-:-:S03]  /*11370*/  IMAD.IADD R3, R3, 0x1, R5 ;  /* 0x0000000103037824 */ /* 0x000fc600078e0205 */
[-C--:B------:R-:W-:Y:S01]  /*11380*/  ISETP.GE.AND P1, PT, R0, R9.reuse, PT ;  /* 0x000000090000720c */ /* 0x080fe20003f26270 */
[----:B------:R-:W-:Y:S01]  /*11390*/  VIADD R0, R6, 0x40 ;  /* 0x0000004006007836 */ /* 0x000fe20000000000 */
[----:B------:R-:W-:Y:S02]  /*113a0*/  LEA.HI.X R5, R2, UR7, R3, 0x1, P3 ;  /* 0x0000000702057c11 */ /* 0x000fe400098f0c03 */
[----:B------:R0:W1:Y:S02]  /*113b0*/  SHFL.IDX PT, R2, R4, RZ, 0x181f ;  /* 0x00181fff04027589 */ /* 0x00006400000e0000 */
[----:B------:R-:W-:Y:S02]  /*113c0*/  ISETP.GE.AND P0, PT, R0, R9, PT ;  /* 0x000000090000720c */ /* 0x000fe40003f06270 */
[----:B------:R0:W2:Y:S01]  /*113d0*/  SHFL.IDX PT, R0, R5, RZ, 0x181f ;  /* 0x00181fff05007589 */ /* 0x0000a200000e0000 */
[----:B------:R-:W-:Y:S10]  /*113e0*/  @P2 BRA `(.L_x_1190) ;  /* 0x0000000000242947 */ /* 0x000ff40003800000 */
[----:B------:R-:W-:Y:S02]  /*113f0*/  ULDC UR5, c[0x0][0xac8] ;  /* 0x0002b20000057ab9 */ /* 0x000fe40000000800 */
[----:B------:R-:W-:Y:S02]  /*11400*/  ISETP.GE.AND P4, PT, R18, UR5, PT ;  /* 0x0000000512007c0c */ /* 0x000fe4000bf86270 */
[----:B------:R-:W-:-:S11]  /*11410*/  ISETP.GE.AND P5, PT, R19, UR5, PT ;  /* 0x0000000513007c0c */ /* 0x000fd6000bfa6270 */
[CC--:B-1----:R-:W-:Y:S02]  /*11420*/  @!P4 LEA R10, P2, R18.reuse, R2.reuse, 0x1 ;  /* 0x00000002120ac211 */ /* 0x0c2fe400078408ff */
[C---:B------:R-:W-:Y:S02]  /*11430*/  @!P5 LEA R2, P3, R19.reuse, R2, 0x1 ;  /* 0x000000021302d211 */ /* 0x040fe400078608ff */
[-C--:B--2---:R-:W-:Y:S02]  /*11440*/  @!P4 LEA.HI.X R11, R18, R0.reuse, R190, 0x1, P2 ;  /* 0x00000000120bc211 */ /* 0x084fe400010f0cbe */
[----:B------:R-:W-:-:S03]  /*11450*/  @!P5 LEA.HI.X R3, R19, R0, R189, 0x1, P3 ;  /* 0x000000001303d211 */ /* 0x000fc600018f0cbd */
[----:B------:R3:W-:Y:S04]  /*11460*/  @!P4 ST.E.128 desc[UR50][R10.64], RZ ;  /* 0x000000ff0a00c985 */ /* 0x0007e8000c101d32 */
[----:B------:R3:W-:Y:S02]  /*11470*/  @!P5 ST.E.128 desc[UR50][R2.64], RZ ;  /* 0x000000ff0200d985 */ /* 0x0007e4000c101d32 */
.L_x_1190:
[----:B------:R-:W-:Y:S05]  /*11480*/  BSYNC B1 ;  /* 0x0000000000017941 */ /* 0x000fea0003800000 */
.L_x_1189:
        /* <DEDUP_REMOVED lines=11> */
[----:B------:R3:W-:Y:S04]  /*11540*/  @!P3 ST.E.128 desc[UR50][R10.64], RZ ;  /* 0x000000ff0a00b985 */ /* 0x0007e8000c101d32 */
[----:B------:R3:W-:Y:S02]  /*11550*/  @!P4 ST.E.128 desc[UR50][R2.64], RZ ;  /* 0x000000ff0200c985 */ /* 0x0007e4000c101d32 */
.L_x_1192:
[----:B------:R-:W-:Y:S05]  /*11560*/  BSYNC B1 ;  /* 0x0000000000017941 */ /* 0x000fea0003800000 */
.L_x_1191:
        /* <DEDUP_REMOVED lines=11> */
[----:B------:R3:W-:Y:S04]  /*11620*/  @!P2 ST.E.128 desc[UR50][R10.64], RZ ;  /* 0x000000ff0a00a985 */ /* 0x0007e8000c101d32 */
[----:B------:R3:W-:Y:S02]  /*11630*/  @!P3 ST.E.128 desc[UR50][R2.64], RZ ;  /* 0x000000ff0200b985 */ /* 0x0007e4000c101d32 */
.L_x_1194:
[----:B------:R-:W-:Y:S05]  /*11640*/  BSYNC B1 ;  /* 0x0000000000017941 */ /* 0x000fea0003800000 */
.L_x_1193:
[----:B---3--:R-:W-:Y:S01]  /*11650*/  VIADD R3, R6, 0x60 ;  /* 0x0000006006037836 */ /* 0x008fe20000000000 */
[----:B0-----:R0:W3:Y:S04]  /*11660*/  SHFL.IDX PT, R0, R5, 0x3, 0x181f ;  /* 0x00781f0005007f89 */ /* 0x0010e800000e0000 */
[----:B------:R-:W-:Y:S01]  /*11670*/  ISETP.GE.AND P0, PT, R3, R9, PT ;  /* 0x000000090300720c */ /* 0x000fe20003f06270 */
[----:B-1----:R0:W1:-:S12]  /*11680*/  SHFL.IDX PT, R2, R4, 0x3, 0x181f ;  /* 0x00781f0004027f89 */ /* 0x00205800000e0000 */
[----:B0-----:R-:W-:Y:S05]  /*11690*/  @P0 BRA `(.L_x_1186) ;  /* 0x0000000000240947 */ /* 0x001fea0003800000 */
[----:B------:R-:W-:Y:S02]  /*116a0*/  ULDC UR5, c[0x0][0xac8] ;  /* 0x0002b20000057ab9 */ /* 0x000fe40000000800 */
[----:B------:R-:W-:Y:S02]  /*116b0*/  ISETP.GE.AND P2, PT, R18, UR5, PT ;  /* 0x0000000512007c0c */ /* 0x000fe4000bf46270 */
[----:B------:R-:W-:-:S11]  /*116c0*/  ISETP.GE.AND P3, PT, R19, UR5, PT ;  /* 0x0000000513007c0c */ /* 0x000fd6000bf66270 */
[CC--:B-12-4-:R-:W-:Y:S02]  /*116d0*/  @!P2 LEA R4, P0, R18.reuse, R2.reuse, 0x1 ;  /* 0x000000021204a211 */ /* 0x0d6fe400078008ff */
[C---:B------:R-:W-:Y:S02]  /*116e0*/  @!P3 LEA R2, P1, R19.reuse, R2, 0x1 ;  /* 0x000000021302b211 */ /* 0x040fe400078208ff */
[-C--:B---3--:R-:W-:Y:S02]  /*116f0*/  @!P2 LEA.HI.X R5, R18, R0.reuse, R190, 0x1, P0 ;  /* 0x000000001205a211 */ /* 0x088fe400000f0cbe */
[----:B------:R-:W-:-:S03]  /*11700*/  @!P3 LEA.HI.X R3, R19, R0, R189, 0x1, P1 ;  /* 0x000000001303b211 */ /* 0x000fc600008f0cbd */
[----:B------:R0:W-:Y:S04]  /*11710*/  @!P2 ST.E.128 desc[UR50][R4.64], RZ ;  /* 0x000000ff0400a985 */ /* 0x0001e8000c101d32 */
[----:B------:R0:W-:Y:S02]  /*11720*/  @!P3 ST.E.128 desc[UR50][R2.64], RZ ;  /* 0x000000ff0200b985 */ /* 0x0001e4000c101d32 */
.L_x_1186:
[----:B------:R-:W-:Y:S05]  /*11730*/  BSYNC B0 ;  /* 0x0000000000007941 */ /* 0x000fea0003800000 */
.L_x_1178:
[----:B------:R-:W-:Y:S02]  /*11740*/  ULDC UR5, c[0x0][0xc38] ;  /* 0x00030e0000057ab9 */ /* 0x000fe40000000800 */
[----:B------:R-:W-:-:S06]  /*11750*/  UISETP.GE.AND UP0, UPT, UR4, UR5, UPT ;  /* 0x000000050400728c */ /* 0x000fcc000bf06270 */
[----:B------:R-:W-:-:S13]  /*11760*/  PLOP3.LUT P0, PT, PT, PT, UP0, 0x80, 0x0 ;  /* 0x000000000000781c */ /* 0x000fda0003f0f008 */
[----:B------:R-:W-:Y:S05]  /*11770*/  @!P0 BRA `(.L_x_1195) ;  /* 0xfffffef400888947 */ /* 0x000fea000383ffff */
[----:B------:R-:W-:Y:S05]  /*11780*/  EXIT ;  /* 0x000000000000794d */ /* 0x000fea0003800000 */
.L_x_1097:
[----:B------:R-:W-:-:S08]  /*11790*/  NOP ;  /* 0x0000000000007918 */ /* 0x000fd00000000000 */
[----:B------:R-:W0:-:S00]  /*117a0*/  USETMAXREG.DEALLOC.CTAPOOL 0x18 ;  /* 0x00000018000079c8 */ /* 0x000e0000080e0500 */
[----:B0-----:R-:W-:-:S06]  /*117b0*/  LOP3.LUT R0, R0, 0x3, RZ, 0xc0, !PT ;  /* 0x0000000300007812 */ /* 0x001fcc00078ec0ff */
[----:B------:R-:W0:Y:S01]  /*117c0*/  S2UR UR6, SR_CTAID.X ;  /* 0x00000000000679c3 */ /* 0x000e220000002500 */
[----:B------:R-:W-:Y:S01]  /*117d0*/  LOP3.LUT R19, R19, 0xfffffffb, RZ, 0xc0, !PT ;  /* 0xfffffffb13137812 */ /* 0x000fe200078ec0ff */
[----:B------:R-:W-:Y:S01]  /*117e0*/  STL [R1+0x18], RZ ;  /* 0x000018ff01007387 */ /* 0x000fe20000100800 */
[----:B------:R-:W-:-:S03]  /*117f0*/  IMAD.MOV.U32 R18, RZ, RZ, RZ ;  /* 0x000000ffff127224 */ /* 0x000fc600078e00ff */
[----:B------:R-:W1:Y:S02]  /*11800*/  SHFL.IDX PT, R0, R0, RZ, 0x1f ;  /* 0x00001fff00007589 */ /* 0x000e6400000e0000 */
[----:B-1----:R-:W-:Y:S02]  /*11810*/  ISETP.NE.AND P0, PT, R0, RZ, PT ;  /* 0x000000ff0000720c */ /* 0x002fe40003f05270 */
[----:B------:R-:W0:Y:S11]  /*11820*/  LDC R0, c[0x0][0xc38] ;  /* 0x00030e00ff007b82 */ /* 0x000e360000000800 */
[----:B------:R-:W-:Y:S01]  /*11830*/  @P0 LOP3.LUT R19, R19, 0x4, RZ, 0xfc, !PT ;  /* 0x0000000413130812 */ /* 0x000fe200078efcff */
[----:B------:R-:W-:Y:S06]  /*11840*/  @P0 BAR.ARV 0x4, 0x180 ;  /* 0x0106000000000b1d */ /* 0x000fec0000002000 */
[----:B0-----:R-:W-:Y:S01]  /*11850*/  ISETP.LE.AND P0, PT, R0, UR6, PT ;  /* 0x0000000600007c0c */ /* 0x001fe2000bf03270 */
[----:B------:R-:W-:-:S05]  /*11860*/  IMAD.MOV.U32 R0, RZ, RZ, 0x1 ;  /* 0x00000001ff007424 */ /* 0x000fca00078e00ff */
[----:B------:R0:W-:Y:S07]  /*11870*/  STL [R1+0x8], R0 ;  /* 0x0000080001007387 */ /* 0x0001ee0000100800 */
[----:B------:R-:W-:Y:S05]  /*11880*/  @P0 BRA `(.L_x_1196) ;  /* 0x0000004400300947 */ /* 0x000fea0003800000 */
[----:B------:R-:W1:Y:S01]  /*11890*/  S2R R6, SR_TID.X ;  /* 0x0000000000067919 */ /* 0x000e620000002100 */
[----:B------:R-:W2:Y:S01]  /*118a0*/  S2UR UR5, SR_CgaCtaId ;  /* 0x00000000000579c3 */ /* 0x000ea20000008800 */
[----:B------:R-:W-:Y:S01]  /*118b0*/  UMOV UR4, 0x400 ;  /* 0x0000040000047882 */ /* 0x000fe20000000000 */
[----:B------:R-:W-:Y:S01]  /*118c0*/  IMAD.MOV.U32 R18, RZ, RZ, RZ ;  /* 0x000000ffff127224 */ /* 0x000fe200078e00ff */
[----:B------:R-:W-:Y:S01]  /*118d0*/  ULDC UR42, c[0x0][0xc] ;  /* 0x00000300002a7ab9 */ /* 0x000fe20000000800 */
[----:B------:R-:W-:Y:S01]  /*118e0*/  ULDC.64 UR44, c[0x0][0x198] ;  /* 0x00006600002c7ab9 */ /* 0x000fe20000000a00 */
[----:B--2---:R-:W-:-:S06]  /*118f0*/  ULEA UR4, UR5, UR4, 0x18 ;  /* 0x0000000405047291 */ /* 0x004fcc000f8ec03f */
[----:B------:R-:W-:Y:S01]  /*11900*/  IMAD.U32 R17, RZ, RZ, UR4 ;  /* 0x00000004ff117e24 */ /* 0x000fe2000f8e00ff */
[C---:B-1----:R-:W-:Y:S01]  /*11910*/  LOP3.LUT R5, R6.reuse, 0x7f, RZ, 0xc0, !PT ;  /* 0x0000007f06057812 */ /* 0x042fe200078ec0ff */
[----:B0-----:R-:W-:-:S05]  /*11920*/  IMAD.SHL.U32 R0, R6, 0x8, RZ ;  /* 0x0000000806007824 */ /* 0x001fca00078e00ff */
[C---:B------:R-:W-:Y:S02]  /*11930*/  LOP3.LUT R2, R0.reuse, 0x1f8, RZ, 0xc0, !PT ;  /* 0x000001f800027812 */ /* 0x040fe400078ec0ff */
[----:B------:R-:W-:Y:S02]  /*11940*/  LOP3.LUT R0, R0, 0x38, RZ, 0xc0, !PT ;  /* 0x0000003800007812 */ /* 0x000fe400078ec0ff */
[----:B------:R-:W-:Y:S01]  /*11950*/  LOP3.LUT R3, R2, 0x38, R6, 0x78, !PT ;  /* 0x0000003802037812 */ /* 0x000fe200078e7806 */
[----:B------:R-:W-:Y:S01]  /*11960*/  IMAD.SHL.U32 R2, R5, 0x8, RZ ;  /* 0x0000000805027824 */ /* 0x000fe200078e00ff */
[----:B------:R-:W-:-:S04]  /*11970*/  LOP3.LUT R0, R0, 0x40, RZ, 0xfc, !PT ;  /* 0x0000004000007812 */ /* 0x000fc800078efcff */
[----:B------:R-:W-:Y:S01]  /*11980*/  LOP3.LUT R4, R3, 0x200, R2, 0xf8, !PT ;  /* 0x0000020003047812 */ /* 0x000fe200078ef802 */
[----:B------:R-:W-:Y:S01]  /*11990*/  IMAD.SHL.U32 R2, R6, 0x10, RZ ;  /* 0x0000001006027824 */ /* 0x000fe200078e00ff */
[----:B------:R-:W-:-:S03]  /*119a0*/  SHF.R.U32.HI R3, RZ, 0x3, R5 ;  /* 0x00000003ff037819 */ /* 0x000fc60000011605 */
[----:B------:R-:W-:Y:S01]  /*119b0*/  IMAD R4, R4, 0x2, R17 ;  /* 0x0000000204047824 */ /* 0x000fe200078e0211 */
[----:B------:R-:W-:Y:S01]  /*119c0*/  LOP3.LUT R2, R3, 0x70, R2, 0xf8, !PT ;  /* 0x0000007003027812 */ /* 0x000fe200078ef802 */
[----:B------:R-:W-:Y:S02]  /*119d0*/  IMAD.U32 R3, RZ, RZ, UR6 ;  /* 0x00000006ff037e24 */ /* 0x000fe4000f8e00ff */
[----:B------:R-:W-:Y:S01]  /*119e0*/  IMAD.MOV.U32 R2, RZ, RZ, 0x1 ;  /* 0x00000001ff027424 */ /* 0x000fe200078e00ff */
[----:B------:R0:W-:Y:S04]  /*119f0*/  STL [R1+0x10], R4 ;  /* 0x0000100401007387 */ /* 0x0001e80000100800 */
[----:B------:R0:W-:Y:S04]  /*11a00*/  STL [R1+0x14], R3 ;  /* 0x0000140301007387 */ /* 0x0001e80000100800 */
[----:B------:R0:W-:Y:S04]  /*11a10*/  STL [R1+0x18], RZ ;  /* 0x000018ff01007387 */ /* 0x0001e80000100800 */
[----:B------:R0:W-:Y:S02]  /*11a20*/  STL [R1+0x8], R2 ;  /* 0x0000080201007387 */ /* 0x0001e40000100800 */
.L_x_1289:
[----:B--2---:R-:W2:Y:S01]  /*11a30*/  LDL R0, [R1+0x14] ;  /* 0x0000140001007983 */ /* 0x004ea20000100800 */
[----:B------:R-:W-:Y:S02]  /*11a40*/  ULDC UR8, c[0x0][0xc60] ;  /* 0x0003180000087ab9 */ /* 0x000fe40000000800 */
[----:B------:R-:W-:-:S11]  /*11a50*/  UISETP.NE.AND UP0, UPT, UR8, 0x1, UPT ;  /* 0x000000010800788c */ /* 0x000fd6000bf05270 */
[----:B------:R-:W-:Y:S01]  /*11a60*/  @UP0 ULDC UR4, c[0x0][0xc64] ;  /* 0x0003190000040ab9 */ /* 0x000fe20000000800 */
[----:B------:R-:W-:Y:S01]  /*11a70*/  @UP0 ULDC UR9, c[0x0][0xc68] ;  /* 0x00031a0000090ab9 */ /* 0x000fe20000000800 */
[C---:B--2---:R-:W-:Y:S02]  /*11a80*/  R2UR UR7, R0.reuse ;  /* 0x00000000000772ca */ /* 0x044fe400000e0000 */
[----:B------:R-:W-:-:S11]  /*11a90*/  R2UR UR6, R0 ;  /* 0x00000000000672ca */ /* 0x000fd600000e0000 */
[----:B------:R-:W-:-:S04]  /*11aa0*/  UIMAD.WIDE.U32 UR4, UR7, UR4, URZ ;  /* 0x00000004070472a5 */ /* 0x000fc8000f8e003f */
[----:B------:R-:W-:-:S03]  /*11ab0*/  @UP0 USHF.R.U32.HI UR7, URZ, UR9, UR5 ;  /* 0x000000093f070299 */ /* 0x000fc60008011605 */
[----:B------:R-:W-:Y:S02]  /*11ac0*/  ULDC UR4, c[0x0][0xc78] ;  /* 0x00031e0000047ab9 */ /* 0x000fe40000000800 */
[----:B------:R-:W-:Y:S02]  /*11ad0*/  UISETP.GE.AND UP0, UPT, UR7, UR4, UPT ;  /* 0x000000040700728c */ /* 0x000fe4000bf06270 */
[----:B------:R-:W-:-:S04]  /*11ae0*/  UIADD3 UR4, -UR7, URZ, URZ ;  /* 0x0000003f07047290 */ /* 0x000fc8000fffe13f */
[----:B------:R-:W-:Y:S01]  /*11af0*/  PLOP3.LUT P0, PT, PT, PT, UP0, 0x80, 0x0 ;  /* 0x000000000000781c */ /* 0x000fe20003f0f008 */
[----:B------:R-:W-:-:S12]  /*11b00*/  UIMAD UR8, UR8, UR4, UR6 ;  /* 0x00000004080872a4 */ /* 0x000fd8000f8e0206 */
[----:B---34-:R-:W-:Y:S05]  /*11b10*/  @!P0 BRA `(.L_x_1197) ;  /* 0x0000000000208947 */ /* 0x018fea0003800000 */
        /* <DEDUP_REMOVED lines=8> */
.L_x_1197:
[----:B------:R-:W-:Y:S01]  /*11ba0*/  ULDC UR9, c[0x0][0xc54] ;  /* 0x0003150000097ab9 */ /* 0x000fe20000000800 */
[----:B------:R-:W-:Y:S01]  /*11bb0*/  UMOV UR6, UR8 ;  /* 0x0000000800067c82 */ /* 0x000fe20008000000 */
[----:B------:R-:W-:-:S11]  /*11bc0*/  UISETP.NE.AND UP0, UPT, UR9, 0x1, UPT ;  /* 0x000000010900788c */ /* 0x000fd6000bf05270 */
[----:B------:R-:W-:Y:S02]  /*11bd0*/  @UP0 ULDC.64 UR10, c[0x0][0xc58] ;  /* 0x00031600000a0ab9 */ /* 0x000fe40000000a00 */
[----:B------:R-:W-:-:S04]  /*11be0*/  UIMAD.WIDE.U32 UR4, UR8, UR10, URZ ;  /* 0x0000000a080472a5 */ /* 0x000fc8000f8e003f */
[----:B------:R-:W-:-:S04]  /*11bf0*/  @UP0 USHF.R.U32.HI UR6, URZ, UR11, UR5 ;  /* 0x0000000b3f060299 */ /* 0x000fc80008011605 */
[----:B------:R-:W-:-:S12]  /*11c00*/  UIMAD UR4, UR6, UR9, URZ ;  /* 0x00000009060472a4 */ /* 0x000fd8000f8e023f */
.L_x_1198:
[----:B------:R-:W-:Y:S02]  /*11c10*/  UIADD3 UR4, UR8, -UR4, URZ ;  /* 0x8000000408047290 */ /* 0x000fe4000fffe03f */
[----:B------:R-:W-:Y:S01]  /*11c20*/  ULOP3.LUT UR5, URZ, UR6, URZ, 0x33, !UPT ;  /* 0x000000063f057292 */ /* 0x000fe2000f8e333f */
[----:B------:R-:W-:Y:S01]  /*11c30*/  ULDC UR14, c[0x0][0xc48] ;  /* 0x00031200000e7ab9 */ /* 0x000fe20000000800 */
[----:B------:R-:W-:Y:S01]  /*11c40*/  ULDC UR8, c[0x0][0x448] ;  /* 0x0001120000087ab9 */ /* 0x000fe20000000800 */
[----:B------:R-:W-:Y:S01]  /*11c50*/  ULDC UR41, c[0x0][0xc3c] ;  /* 0x00030f0000297ab9 */ /* 0x000fe20000000800 */
[----:B------:R-:W-:Y:S02]  /*11c60*/  UISETP.NE.AND UP2, UPT, UR14, 0x1, UPT ;  /* 0x000000010e00788c */ /* 0x000fe4000bf45270 */
[----:B------:R-:W-:Y:S02]  /*11c70*/  UISETP.NE.AND UP1, UPT, UR8, 0x1, UPT ;  /* 0x000000010800788c */ /* 0x000fe4000bf25270 */
[----:B------:R-:W-:Y:S01]  /*11c80*/  UIADD3 UR41, UR5, UR41, URZ ;  /* 0x0000002905297290 */ /* 0x000fe2000fffe03f */
[----:B------:R-:W-:Y:S01]  /*11c90*/  ULDC.64 UR10, c[0x0][0x418] ;  /* 0x00010600000a7ab9 */ /* 0x000fe20000000a00 */
[----:B------:R-:W-:Y:S01]  /*11ca0*/  ULDC UR13, c[0x0][0xc54] ;  /* 0x00031500000d7ab9 */ /* 0x000fe20000000800 */
[----:B------:R-:W-:-:S02]  /*11cb0*/  UISETP.NE.U32.AND UP0, UPT, UR10, URZ, UPT ;  /* 0x0000003f0a00728c */ /* 0x000fc4000bf05070 */
[----:B------:R-:W-:Y:S02]  /*11cc0*/  UIMAD UR13, UR7, UR13, UR4 ;  /* 0x0000000d070d72a4 */ /* 0x000fe4000f8e0204 */
[----:B------:R-:W-:Y:S01]  /*11cd0*/  USHF.L.U32 UR41, UR41, 0x7, URZ ;  /* 0x0000000729297899 */ /* 0x000fe2000800063f */
[----:B------:R-:W-:Y:S01]  /*11ce0*/  ULDC.64 UR4, c[0x0][0x9e0] ;  /* 0x0002780000047ab9 */ /* 0x000fe20000000a00 */
[----:B------:R-:W-:Y:S02]  /*11cf0*/  UISETP.NE.AND.EX UP0, UPT, UR11, URZ, UPT, UP0 ;  /* 0x0000003f0b00728c */ /* 0x000fe4000bf05300 */
[----:B------:R-:W-:Y:S02]  /*11d00*/  UISETP.GE.AND UP3, UPT, UR5, 0x1, UPT ;  /* 0x000000010500788c */ /* 0x000fe4000bf66270 */
[----:B------:R-:W-:Y:S01]  /*11d10*/  UIADD3 UR12, UR41, 0x7f, URZ ;  /* 0x0000007f290c7890 */ /* 0x000fe2000fffe03f */
[----:B------:R-:W-:Y:S01]  /*11d20*/  ULDC UR10, c[0x0][0x424] ;  /* 0x00010900000a7ab9 */ /* 0x000fe20000000800 */
[----:B------:R-:W-:Y:S01]  /*11d30*/  ULDC UR6, c[0x0][0x288] ;  /* 0x0000a20000067ab9 */ /* 0x000fe20000000800 */
[----:B------:R-:W-:Y:S01]  /*11d40*/  @UP2 ULDC UR8, c[0x0][0xc4c] ;  /* 0x0003130000082ab9 */ /* 0x000fe20000000800 */
[----:B------:R-:W-:Y:S01]  /*11d50*/  @UP1 ULDC UR11, c[0x0][0x44c] ;  /* 0x00011300000b1ab9 */ /* 0x000fe20000000800 */
[----:B------:R-:W-:Y:S01]  /*11d60*/  USEL UR15, UR10, 0x1, UP0 ;  /* 0x000000010a0f7887 */ /* 0x000fe20008000000 */
[----:B------:R-:W-:Y:S01]  /*11d70*/  PLOP3.LUT P1, PT, PT, PT, UP3, 0x80, 0x0 ;  /* 0x000000000000781c */ /* 0x000fe20003f2f038 */
[----:B------:R-:W-:-:S02]  /*11d80*/  UIADD3 UR16, -UR6, 0x1, URZ ;  /* 0x0000000106107890 */ /* 0x000fc4000fffe13f */
[----:B------:R-:W-:Y:S02]  /*11d90*/  UIMAD.WIDE.U32 UR8, UR13, UR8, URZ ;  /* 0x000000080d0872a5 */ /* 0x000fe4000f8e003f */
[----:B------:R-:W-:Y:S01]  /*11da0*/  UIMAD.WIDE.U32 UR10, UR12, UR11, URZ ;  /* 0x0000000b0c0a72a5 */ /* 0x000fe2000f8e003f */
[----:B------:R-:W-:Y:S01]  /*11db0*/  ULDC UR7, c[0x0][0x2f0] ;  /* 0x0000bc0000077ab9 */ /* 0x000fe20000000800 */
[----:B------:R-:W-:Y:S01]  /*11dc0*/  @UP2 ULDC UR17, c[0x0][0xc50] ;  /* 0x0003140000112ab9 */ /* 0x000fe20000000800 */
[----:B------:R-:W-:Y:S01]  /*11dd0*/  @UP1 ULDC UR18, c[0x0][0x450] ;  /* 0x0001140000121ab9 */ /* 0x000fe20000000800 */
[----:B------:R-:W-:Y:S01]  /*11de0*/  UMOV UR43, UR13 ;  /* 0x0000000d002b7c82 */ /* 0x000fe20008000000 */
[----:B------:R-:W-:Y:S02]  /*11df0*/  UIMAD UR16, UR15, UR7, UR16 ;  /* 0x000000070f1072a4 */ /* 0x000fe4000f8e0210 */
[----:B------:R-:W-:Y:S02]  /*11e00*/  @UP2 USHF.R.U32.HI UR43, URZ, UR17, UR9 ;  /* 0x000000113f2b2299 */ /* 0x000fe40008011609 */
[----:B------:R-:W-:-:S02]  /*11e10*/  @UP1 USHF.R.U32.HI UR12, URZ, UR18, UR11 ;  /* 0x000000123f0c1299 */ /* 0x000fc4000801160b */
[----:B------:R-:W-:Y:S02]  /*11e20*/  UIADD3 UR36, -UR43, URZ, URZ ;  /* 0x0000003f2b247290 */ /* 0x000fe4000fffe13f */
[----:B------:R-:W-:Y:S02]  /*11e30*/  UIADD3 UR12, UR16, UR12, URZ ;  /* 0x0000000c100c7290 */ /* 0x000fe4000fffe03f */
[----:B------:R-:W-:Y:S02]  /*11e40*/  UIMAD UR36, UR14, UR36, UR13 ;  /* 0x000000240e2472a4 */ /* 0x000fe4000f8e020d */
[----:B------:R-:W-:Y:S01]  /*11e50*/  UIADD3 UR4, UR12, UR4, URZ ;  /* 0x000000040c047290 */ /* 0x000fe2000fffe03f */
[----:B------:R-:W-:Y:S11]  /*11e60*/  @!P1 BRA `(.L_x_1199) ;  /* 0x0000000000449947 */ /* 0x000ff60003800000 */
        /* <DEDUP_REMOVED lines=10> */
.L_x_1200:
[----:B------:R-:W-:-:S11]  /*11f10*/  UISETP.NE.AND UP0, UPT, UR5, 0x1, UPT ;  /* 0x000000010500788c */ /* 0x000fd6000bf05270 */
[----:B------:R-:W-:Y:S02]  /*11f20*/  @UP0 ULDC.64 UR12, c[0x0][0x9e8] ;  /* 0x00027a00000c0ab9 */ /* 0x000fe40000000a00 */
[----:B------:R-:W-:-:S04]  /*11f30*/  UIMAD.WIDE.U32 UR8, UR10, UR12, URZ ;  /* 0x0000000c0a0872a5 */ /* 0x000fc8000f8e003f */
[----:B------:R-:W-:-:S12]  /*11f40*/  @UP0 USHF.R.U32.HI UR10, URZ, UR13, UR9 ;  /* 0x0000000d3f0a0299 */ /* 0x000fd80008011609 */
.L_x_1201:
[----:B------:R-:W-:-:S04]  /*11f50*/  UIMAD UR10, UR10, UR5, UR5 ;  /* 0x000000050a0a72a4 */ /* 0x000fc8000f8e0205 */
[----:B------:R-:W-:-:S04]  /*11f60*/  UISETP.LT.AND UP0, UPT, UR4, UR10, UPT ;  /* 0x0000000a0400728c */ /* 0x000fc8000bf01270 */
[----:B------:R-:W-:-:S12]  /*11f70*/  USEL UR4, UR4, UR10, UP0 ;  /* 0x0000000a04047287 */ /* 0x000fd80008000000 */
.L_x_1199:
[----:B------:R-:W-:Y:S02]  /*11f80*/  UIMAD UR12, UR15, UR7, 0x7f ;  /* 0x0000007f0f0c74a4 */ /* 0x000fe4000f8e0207 */
[----:B------:R-:W-:Y:S02]  /*11f90*/  UIADD3 UR4, UR4, 0x7f, URZ ;  /* 0x0000007f04047890 */ /* 0x000fe4000fffe03f */
[----:B------:R-:W-:Y:S02]  /*11fa0*/  USHF.R.S32.HI UR13, URZ, 0x1f, UR12 ;  /* 0x0000001f3f0d7899 */ /* 0x000fe4000801140c */
[----:B------:R-:W-:Y:S01]  /*11fb0*/  USHF.R.S32.HI UR10, URZ, 0x1f, UR4 ;  /* 0x0000001f3f0a7899 */ /* 0x000fe20008011404 */
[----:B------:R-:W-:Y:S01]  /*11fc0*/  @UP1 ULDC UR8, c[0x0][0x44c] ;  /* 0x0001130000081ab9 */ /* 0x000fe20000000800 */
[----:B------:R-:W-:Y:S02]  /*11fd0*/  ULEA.HI UR13, UR13, UR12, URZ, 0x7 ;  /* 0x0000000c0d0d7291 */ /* 0x000fe4000f8f383f */
[----:B------:R-:W-:-:S02]  /*11fe0*/  UIMAD.WIDE.U32 UR8, UR41, UR8, URZ ;  /* 0x00000008290872a5 */ /* 0x000fc4000f8e003f */
[----:B------:R-:W-:Y:S01]  /*11ff0*/  ULEA.HI UR10, UR10, UR4, URZ, 0x7 ;  /* 0x000000040a0a7291 */ /* 0x000fe2000f8f383f */
[----:B------:R-:W-:Y:S01]  /*12000*/  @UP1 ULDC UR14, c[0x0][0x450] ;  /* 0x00011400000e1ab9 */ /* 0x000fe20000000800 */
[----:B------:R-:W-:Y:S01]  /*12010*/  UMOV UR11, UR41 ;  /* 0x00000029000b7c82 */ /* 0x000fe20008000000 */
[----:B------:R-:W-:Y:S02]  /*12020*/  UIMAD UR4, UR15, UR7, -UR6 ;  /* 0x000000070f0472a4 */ /* 0x000fe4000f8e0a06 */
[----:B------:R-:W-:Y:S02]  /*12030*/  USHF.R.S32.HI UR13, URZ, 0x7, UR13 ;  /* 0x000000073f0d7899 */ /* 0x000fe4000801140d */
[----:B------:R-:W-:Y:S02]  /*12040*/  USHF.R.S32.HI UR10, URZ, 0x7, UR10 ;  /* 0x000000073f0a7899 */ /* 0x000fe4000801140a */
[----:B------:R-:W-:Y:S02]  /*12050*/  @UP1 USHF.R.U32.HI UR11, URZ, UR14, UR9 ;  /* 0x0000000e3f0b1299 */ /* 0x000fe40008011609 */
[----:B------:R-:W-:-:S02]  /*12060*/  UISETP.LT.AND UP0, UPT, UR13, UR10, UPT ;  /* 0x0000000a0d00728c */ /* 0x000fc4000bf01270 */
[----:B------:R-:W-:Y:S01]  /*12070*/  UIADD3 UR4, UR4, UR11, URZ ;  /* 0x0000000b04047290 */ /* 0x000fe2000fffe03f */
[----:B------:R-:W-:Y:S01]  /*12080*/  ULDC UR8, c[0x0][0x9dc] ;  /* 0x0002770000087ab9 */ /* 0x000fe20000000800 */
[----:B------:R-:W-:Y:S02]  /*12090*/  USEL UR40, UR13, UR10, UP0 ;  /* 0x0000000a0d287287 */ /* 0x000fe40008000000 */
        /* <DEDUP_REMOVED lines=12> */
.L_x_1203:
[----:B------:R-:W-:-:S11]  /*12160*/  UISETP.NE.AND UP0, UPT, UR5, 0x1, UPT ;  /* 0x000000010500788c */ /* 0x000fd6000bf05270 */
[----:B------:R-:W-:Y:S02]  /*12170*/  @UP0 ULDC.64 UR10, c[0x0][0x9e8] ;  /* 0x00027a00000a0ab9 */ /* 0x000fe40000000a00 */
[----:B------:R-:W-:-:S04]  /*12180*/  UIMAD.WIDE.U32 UR6, UR4, UR10, URZ ;  /* 0x0000000a040672a5 */ /* 0x000fc8000f8e003f */
[----:B------:R-:W-:-:S12]  /*12190*/  @UP0 USHF.R.U32.HI UR4, URZ, UR11, UR7 ;  /* 0x0000000b3f040299 */ /* 0x000fd80008011607 */
.L_x_1204:
[----:B------:R-:W-:-:S04]  /*121a0*/  UIMAD UR4, UR4, UR5, URZ ;  /* 0x00000005040472a4 */ /* 0x000fc8000f8e023f */
[----:B------:R-:W-:-:S04]  /*121b0*/  UISETP.LT.AND UP0, UPT, UR8, UR4, UPT ;  /* 0x000000040800728c */ /* 0x000fc8000bf01270 */
[----:B------:R-:W-:-:S12]  /*121c0*/  USEL UR8, UR8, UR4, !UP0 ;  /* 0x0000000408087287 */ /* 0x000fd8000c000000 */
.L_x_1202:
[----:B------:R-:W-:Y:S01]  /*121d0*/  USHF.R.S32.HI UR4, URZ, 0x1f, UR8 ;  /* 0x0000001f3f047899 */ /* 0x000fe20008011408 */
[----:B------:R-:W-:Y:S03]  /*121e0*/  BSSY B7, `(.L_x_1205) ;  /* 0x000039a000077945 */ /* 0x000fe60003800000 */
[----:B------:R-:W-:-:S04]  /*121f0*/  ULEA.HI UR4, UR4, UR8, URZ, 0x7 ;  /* 0x0000000804047291 */ /* 0x000fc8000f8f383f */
[----:B------:R-:W-:-:S04]  /*12200*/  USHF.R.S32.HI UR4, URZ, 0x7, UR4 ;  /* 0x000000073f047899 */ /* 0x000fc80008011404 */
[----:B------:R-:W-:-:S04]  /*12210*/  UISETP.LT.AND UP0, UPT, URZ, UR4, UPT ;  /* 0x000000043f00728c */ /* 0x000fc8000bf01270 */
[----:B------:R-:W-:-:S04]  /*12220*/  USEL UR39, URZ, UR4, !UP0 ;  /* 0x000000043f277287 */ /* 0x000fc8000c000000 */
[----:B------:R-:W-:-:S06]  /*12230*/  UISETP.GT.AND UP0, UPT, UR40, UR39, UPT ;  /* 0x000000272800728c */ /* 0x000fcc000bf04270 */
[----:B------:R-:W-:-:S13]  /*12240*/  PLOP3.LUT P0, PT, PT, PT, UP0, 0x80, 0x0 ;  /* 0x000000000000781c */ /* 0x000fda0003f0f008 */
[----:B------:R-:W-:Y:S05]  /*12250*/  @P0 BRA `(.L_x_1206) ;  /* 0x0000000000480947 */ /* 0x000fea0003800000 */
[----:B------:R-:W1:Y:S02]  /*12260*/  S2R R0, SR_TID.X ;  /* 0x0000000000007919 */ /* 0x000e640000002100 */
[----:B-1----:R-:W-:-:S04]  /*12270*/  LOP3.LUT R0, R0, 0x7f, RZ, 0xc0, !PT ;  /* 0x0000007f00007812 */ /* 0x002fc800078ec0ff */
[----:B------:R-:W-:-:S13]  /*12280*/  ISETP.NE.AND P1, PT, R0, RZ, PT ;  /* 0x000000ff0000720c */ /* 0x000fda0003f25270 */
[----:B------:R-:W-:Y:S05]  /*12290*/  @P1 BRA `(.L_x_1207) ;  /* 0x0000003800381947 */ /* 0x000fea0003800000 */
[----:B------:R-:W1:Y:S01]  /*122a0*/  S2R R5, SR_LANEID ;  /* 0x0000000000057919 */ /* 0x000e620000000000 */
[----:B------:R-:W-:Y:S01]  /*122b0*/  VOTEU.ANY UR4, UPT, PT ;  /* 0x0000000000047886 */ /* 0x000fe200038e0100 */
[----:B0-----:R-:W0:Y:S01]  /*122c0*/  LDC.64 R2, c[0x0][0xc80] ;  /* 0x00032000ff027b82 */ /* 0x001e220000000a00 */
[----:B------:R-:W1:Y:S02]  /*122d0*/  FLO.U32 R0, UR4 ;  /* 0x0000000400007d00 */ /* 0x000e6400080e0000 */
[----:B-1----:R-:W-:-:S06]  /*122e0*/  ISETP.EQ.U32.AND P0, PT, R0, R5, PT ;  /* 0x000000050000720c */ /* 0x002fcc0003f02070 */
[----:B------:R-:W0:Y:S07]  /*122f0*/  POPC R5, UR4 ;  /* 0x0000000400057d09 */ /* 0x000e2e0008000000 */
[----:B0-----:R-:W2:Y:S01]  /*12300*/  @P0 ATOMG.E.ADD.STRONG.GPU PT, R3, desc[UR50][R2.64], R5 ;  /* 0x00000005020309a8 */ /* 0x001ea200081ee1f2 */
[----:B------:R-:W0:Y:S02]  /*12310*/  S2R R4, SR_LTMASK ;  /* 0x0000000000047919 */ /* 0x000e240000003900 */
[----:B0-----:R-:W-:-:S04]  /*12320*/  LOP3.LUT R4, R4, UR4, RZ, 0xc0, !PT ;  /* 0x0000000404047c12 */ /* 0x001fc8000f8ec0ff */
[----:B------:R-:W0:Y:S01]  /*12330*/  POPC R7, R4 ;  /* 0x0000000400077309 */ /* 0x000e220000000000 */
[----:B--2---:R-:W0:Y:S02]  /*12340*/  SHFL.IDX PT, R0, R3, R0, 0x1f ;  /* 0x00001f0003007589 */ /* 0x004e2400000e0000 */
[----:B0-----:R-:W-:-:S05]  /*12350*/  IADD3 R0, R0, UR42, R7 ;  /* 0x0000002a00007c10 */ /* 0x001fca000fffe007 */
[----:B------:R1:W-:Y:S01]  /*12360*/  STL [R1+0x14], R0 ;  /* 0x0000140001007387 */ /* 0x0003e20000100800 */
[----:B------:R-:W-:Y:S05]  /*12370*/  BRA `(.L_x_1207) ;  /* 0x0000003800007947 */ /* 0x000fea0003800000 */
.L_x_1206:
[----:B------:R-:W-:Y:S01]  /*12380*/  VIADD R0, R17, 0x18400 ;  /* 0x0001840011007836 */ /* 0x000fe20000000000 */
[----:B------:R-:W-:Y:S04]  /*12390*/  BSSY B6, `(.L_x_1208) ;  /* 0x0000013000067945 */ /* 0x000fe80003800000 */
[----:B------:R-:W-:-:S13]  /*123a0*/  LOP3.LUT P0, RZ, R0, 0x3ff, RZ, 0xc0, !PT ;  /* 0x000003ff00ff7812 */ /* 0x000fda000780c0ff */
[----:B------:R-:W-:Y:S05]  /*123b0*/  @!P0 BRA `(.L_x_1209) ;  /* 0x0000000000408947 */ /* 0x000fea0003800000 */
[----:B0-----:R-:W-:Y:S01]  /*123c0*/  MOV R2, 0x0 ;  /* 0x0000000000027802 */ /* 0x001fe20000000f00 */
[----:B------:R-:W-:Y:S01]  /*123d0*/  ULDC.64 UR6, c[0x4][0xa0] ;  /* 0x0100280000067ab9 */ /* 0x000fe20000000a00 */
[----:B------:R-:W-:Y:S01]  /*123e0*/  ULDC.64 UR8, c[0x4][0xa8] ;  /* 0x01002a0000087ab9 */ /* 0x000fe20000000a00 */
[----:B------:R-:W-:Y:S01]  /*123f0*/  ULDC.64 UR4, c[0x4][0x8] ;  /* 0x0100020000047ab9 */ /* 0x000fe20000000a00 */
[----:B------:R-:W-:Y:S02]  /*12400*/  IMAD.U32 R4, RZ, RZ, UR6 ;  /* 0x00000006ff047e24 */ /* 0x000fe4000f8e00ff */
[----:B------:R-:W0:Y:S01]  /*12410*/  LDC.64 R2, c[0x4][R2] ;  /* 0x0100000002027b82 */ /* 0x000e220000000a00 */
        /* <DEDUP_REMOVED lines=9> */
[----:B0-----:R-:W-:Y:S05]  /*124b0*/  CALL.ABS.NOINC R2 ;  /* 0x0000000002007343 */ /* 0x001fea0003c00000 */
.L_x_1209:
[----:B------:R-:W-:Y:S05]  /*124c0*/  BSYNC B6 ;  /* 0x0000000000067941 */ /* 0x000fea0003800000 */
.L_x_1208:
[----:B------:R-:W-:Y:S01]  /*124d0*/  VIADD R0, R17, 0x400 ;  /* 0x0000040011007836 */ /* 0x000fe20000000000 */
[----:B------:R-:W-:Y:S04]  /*124e0*/  BSSY B6, `(.L_x_1210) ;  /* 0x0000022000067945 */ /* 0x000fe80003800000 */
[----:B------:R-:W-:-:S13]  /*124f0*/  LOP3.LUT P0, RZ, R0, 0x3ff, RZ, 0xc0, !PT ;  /* 0x000003ff00ff7812 */ /* 0x000fda000780c0ff */
[----:B------:R-:W-:Y:S05]  /*12500*/  @!P0 BRA `(.L_x_1211) ;  /* 0x00000000007c8947 */ /* 0x000fea0003800000 */
[----:B------:R-:W-:Y:S01]  /*12510*/  MOV R16, 0x0 ;  /* 0x0000000000107802 */ /* 0x000fe20000000f00 */
[----:B------:R-:W-:Y:S01]  /*12520*/  ULDC.64 UR6, c[0x4][0xa0] ;  /* 0x0100280000067ab9 */ /* 0x000fe20000000a00 */
[----:B------:R-:W-:Y:S01]  /*12530*/  ULDC.64 UR8, c[0x4][0xa8] ;  /* 0x01002a0000087ab9 */ /* 0x000fe20000000a00 */
[----:B------:R-:W-:Y:S01]  /*12540*/  ULDC.64 UR4, c[0x4][0x10] ;  /* 0x0100040000047ab9 */ /* 0x000fe20000000a00 */
[----:B0-----:R0:W1:Y:S01]  /*12550*/  LDC.64 R2, c[0x4][R16] ;  /* 0x0100000010027b82 */ /* 0x0010620000000a00 */
        /* <DEDUP_REMOVED lines=8> */
[----:B0-----:R-:W-:-:S07]  /*125e0*/  IMAD.MOV.U32 R13, RZ, RZ, RZ ;  /* 0x000000ffff0d7224 */ /* 0x001fce00078e00ff */
[----:B------:R-:W-:-:S07]  /*125f0*/  LEPC R20, `(.L_x_1212) ;  /* 0x000000001014794e */ /* 0x000fce0000000000 */
[----:B-1----:R-:W-:Y:S05]  /*12600*/  CALL.ABS.NOINC R2 ;  /* 0x0000000002007343 */ /* 0x002fea0003c00000 */
.L_x_1212:
[----:B------:R0:W1:Y:S01]  /*12610*/  LDC.64 R2, c[0x4][R16] ;  /* 0x0100000010027b82 */ /* 0x0000620000000a00 */
[----:B------:R-:W-:Y:S01]  /*12620*/  ULDC.64 UR6, c[0x4][0xa0] ;  /* 0x0100280000067ab9 */ /* 0x000fe20000000a00 */
[----:B------:R-:W-:Y:S01]  /*12630*/  ULDC.64 UR8, c[0x4][0xa8] ;  /* 0x01002a0000087ab9 */ /* 0x000fe20000000a00 */
[----:B------:R-:W-:Y:S01]  /*12640*/  ULDC.64 UR4, c[0x4][0x18] ;  /* 0x0100060000047ab9 */ /* 0x000fe20000000a00 */
        /* <DEDUP_REMOVED lines=11> */
.L_x_1211:
[----:B------:R-:W-:Y:S05]  /*12700*/  BSYNC B6 ;  /* 0x0000000000067941 */ /* 0x000fea0003800000 */
.L_x_1210:
[----:B------:R-:W-:Y:S01]  /*12710*/  ULDC.64 UR4, c[0x0][0x9f8] ;  /* 0x00027e0000047ab9 */ /* 0x000fe20000000a00 */
[----:B------:R-:W-:Y:S01]  /*12720*/  IMAD.U32 R7, RZ, RZ, UR43 ;  /* 0x0000002bff077e24 */ /* 0x000fe2000f8e00ff */
[----:B------:R-:W-:-:S04]  /*12730*/  UISETP.NE.U32.AND UP0, UPT, UR4, URZ, UPT ;  /* 0x0000003f0400728c */ /* 0x000fc8000bf05070 */
[----:B------:R-:W-:-:S06]  /*12740*/  UISETP.NE.AND.EX UP0, UPT, UR5, URZ, UPT, UP0 ;  /* 0x0000003f0500728c */ /* 0x000fcc000bf05300 */
[----:B------:R-:W-:-:S05]  /*12750*/  PLOP3.LUT P0, PT, PT, PT, UP0, 0x80, 0x0 ;  /* 0x000000000000781c */ /* 0x000fca0003f0f008 */
[----:B------:R-:W-:Y:S02]  /*12760*/  @UP0 ULDC.64 UR4, c[0x0][0x9f8] ;  /* 0x00027e0000040ab9 */ /* 0x000fe40000000a00 */
[----:B------:R-:W-:-:S06]  /*12770*/  @UP0 UIMAD.WIDE UR4, UR43, 0x4, UR4 ;  /* 0x000000042b0408a5 */ /* 0x000fcc000f8e0204 */
[----:B0-----:R-:W-:Y:S02]  /*12780*/  IMAD.U32 R2, RZ, RZ, UR4 ;  /* 0x00000004ff027e24 */ /* 0x001fe4000f8e00ff */
[----:B------:R-:W-:-:S05]  /*12790*/  IMAD.U32 R3, RZ, RZ, UR5 ;  /* 0x00000005ff037e24 */ /* 0x000fca000f8e00ff */
[----:B------:R0:W2:Y:S01]  /*127a0*/  @P0 LDG.E R7, desc[UR50][R2.64] ;  /* 0x0000003202070981 */ /* 0x0000a2000c1e1900 */
[----:B------:R-:W-:Y:S01]  /*127b0*/  UMOV UR4, 0xffffffff ;  /* 0xffffffff00047882 */ /* 0x000fe20000000000 */
[----:B------:R-:W-:Y:S01]  /*127c0*/  IMAD.U32 R0, RZ, RZ, UR40 ;  /* 0x00000028ff007e24 */ /* 0x000fe2000f8e00ff */
[----:B------:R-:W-:Y:S01]  /*127d0*/  LOP3.LUT R19, R19, 0xfffffffe, RZ, 0xc0, !PT ;  /* 0xfffffffe13137812 */ /* 0x000fe200078ec0ff */
[----:B------:R-:W1:Y:S02]  /*127e0*/  S2R R4, SR_TID.X ;  /* 0x0000000000047919 */ /* 0x000e640000002100 */
[----:B------:R-:W-:Y:S01]  /*127f0*/  VIADD R0, R0, 0xffffffff ;  /* 0xffffffff00007836 */ /* 0x000fe20000000000 */
[----:B0-----:R-:W0:Y:S02]  /*12800*/  LDC.64 R2, c[0x0][0x418] ;  /* 0x00010600ff027b82 */ /* 0x001e240000000a00 */
[----:B0-----:R-:W-:Y:S02]  /*12810*/  ISETP.NE.U32.AND P0, PT, R2, RZ, PT ;  /* 0x000000ff0200720c */ /* 0x001fe40003f05070 */
[----:B-1----:R-:W-:-:S02]  /*12820*/  SHF.R.U32.HI R4, RZ, 0x5, R4 ;  /* 0x00000005ff047819 */ /* 0x002fc40000011604 */
[----:B------:R-:W-:Y:S02]  /*12830*/  ISETP.NE.AND.EX P1, PT, R3, RZ, PT, P0 ;  /* 0x000000ff0300720c */ /* 0x000fe40003f25300 */
[----:B------:R-:W-:-:S11]  /*12840*/  LOP3.LUT R4, R4, 0x3, RZ, 0xc0, !PT ;  /* 0x0000000304047812 */ /* 0x000fd600078ec0ff */
[----:B------:R-:W-:Y:S02]  /*12850*/  @P1 LOP3.LUT R19, R19, 0x1, RZ, 0xfc, !PT ;  /* 0x0000000113131812 */ /* 0x000fe400078efcff */
[----:B--2---:R-:W-:Y:S01]  /*12860*/  SHF.R.S32.HI R8, RZ, 0x1f, R7 ;  /* 0x0000001fff087819 */ /* 0x004fe20000011407 */
[----:B------:R0:W-:Y:S01]  /*12870*/  STL [R1+0x4], R7 ;  /* 0x0000040701007387 */ /* 0x0001e20000100800 */
[----:B------:R-:W-:-:S03]  /*12880*/  SEL R16, R7, RZ, !P1 ;  /* 0x000000ff07107207 */ /* 0x000fc60004800000 */
[----:B------:R0:W-:Y:S01]  /*12890*/  STL [R1+0xc], R8 ;  /* 0x00000c0801007387 */ /* 0x0001e20000100800 */
[----:B------:R-:W-:Y:S05]  /*128a0*/  BRA.DIV UR4, `(.L_x_1213) ;  /* 0x0000003a04e87947 */ /* 0x000fea000b800000 */
[----:B------:R1:W2:Y:S02]  /*128b0*/  SHFL.IDX PT, R14, R4, RZ, 0x1f ;  /* 0x00001fff040e7589 */ /* 0x0002a400000e0000 */
.L_x_1304:
[----:B------:R3:W-:Y:S01]  /*128c0*/  STL [R1], R0 ;  /* 0x0000000001007387 */ /* 0x0007e20000100800 */
[----:B--2---:R-:W-:Y:S02]  /*128d0*/  ISETP.NE.AND P0, PT, R14, RZ, PT ;  /* 0x000000ff0e00720c */ /* 0x004fe40003f05270 */
[----:B------:R-:W-:Y:S02]  /*128e0*/  PLOP3.LUT P2, PT, PT, PT, PT, 0x8, 0x0 ;  /* 0x000000000000781c */ /* 0x000fe40003f4e170 */
[----:B------:R-:W-:-:S11]  /*128f0*/  LOP3.LUT R19, R19, 0xfffffffd, RZ, 0xc0, !PT ;  /* 0xfffffffd13137812 */ /* 0x000fd600078ec0ff */
[----:B------:R-:W-:Y:S01]  /*12900*/  @P2 LOP3.LUT R19, R19, 0x2, RZ, 0xfc, !PT ;  /* 0x0000000213132812 */ /* 0x000fe200078efcff */
[----:B---3--:R-:W-:Y:S06]  /*12910*/  @P0 BRA `(.L_x_1214) ;  /* 0x00000004000c0947 */ /* 0x008fec0003800000 */
[----:B------:R-:W-:-:S03]  /*12920*/  UMOV UR4, 0xffffffff ;  /* 0xffffffff00047882 */ /* 0x000fc60000000000 */
[----:B------:R-:W-:Y:S05]  /*12930*/  BRA.DIV UR4, `(.L_x_1215) ;  /* 0x0000003a04e47947 */ /* 0x000fea000b800000 */
[----:B------:R-:W-:-:S13]  /*12940*/  ELECT P6, URZ, PT ;  /* 0x00000000003f782f */ /* 0x000fda00038c0000 */
.L_x_1307:
[----:B------:R-:W-:Y:S05]  /*12950*/  @!P6 BRA `(.L_x_1214) ;  /* 0x0000000000fce947 */ /* 0x000fea0003800000 */
[----:B------:R-:W-:Y:S01]  /*12960*/  IMAD.MOV.U32 R16, RZ, RZ, R7 ;  /* 0x000000ffff107224 */ /* 0x000fe200078e0007 */
[----:B------:R-:W-:Y:S06]  /*12970*/  @!P1 BRA `(.L_x_1216) ;  /* 0x00000000004c9947 */ /* 0x000fec0003800000 */
[----:B------:R-:W2:Y:S01]  /*12980*/  LDC R6, c[0x0][0x43c] ;  /* 0x00010f00ff067b82 */ /* 0x000ea20000000800 */
[----:B------:R-:W-:Y:S01]  /*12990*/  IMAD.MOV.U32 R9, RZ, RZ, R0 ;  /* 0x000000ffff097224 */ /* 0x000fe200078e0000 */
[----:B------:R-:W-:Y:S01]  /*129a0*/  ULDC.64 UR4, c[0x0][0x428] ;  /* 0x00010a0000047ab9 */ /* 0x000fe20000000a00 */
[----:B--2---:R-:W-:-:S13]  /*129b0*/  ISETP.NE.AND P0, PT, R6, 0x1, PT ;  /* 0x000000010600780c */ /* 0x004fda0003f05270 */
[----:B-1----:R-:W1:Y:S02]  /*129c0*/  @P0 LDC.64 R4, c[0x0][0x440] ;  /* 0x00011000ff040b82 */ /* 0x002e640000000a00 */
[----:B-1----:R-:W-:-:S04]  /*129d0*/  @P0 IMAD.HI.U32 R0, R9, R4, RZ ;  /* 0x0000000409000227 */ /* 0x002fc800078e00ff */
[----:B------:R-:W-:Y:S01]  /*129e0*/  IMAD.MOV.U32 R4, RZ, RZ, R9 ;  /* 0x000000ffff047224 */ /* 0x000fe200078e0009 */
[----:B------:R-:W-:-:S04]  /*129f0*/  @P0 SHF.R.U32.HI R4, RZ, R5, R0 ;  /* 0x00000005ff040219 */ /* 0x000fc80000011600 */
[--C-:B------:R-:W-:Y:S01]  /*12a00*/  SHF.R.S32.HI R5, RZ, 0x1f, R4.reuse ;  /* 0x0000001fff057819 */ /* 0x100fe20000011404 */
[----:B------:R-:W-:-:S04]  /*12a10*/  IMAD.MOV R0, RZ, RZ, -R4 ;  /* 0x000000ffff007224 */ /* 0x000fc800078e0a04 */
[----:B------:R-:W-:Y:S02]  /*12a20*/  IMAD R9, R6, R0, R9 ;  /* 0x0000000006097224 */ /* 0x000fe400078e0209 */
[----:B------:R-:W-:Y:S02]  /*12a30*/  IMAD R0, R8, UR4, RZ ;  /* 0x0000000408007c24 */ /* 0x000fe4000f8e02ff */
[C---:B------:R-:W-:Y:S01]  /*12a40*/  IMAD.WIDE.U32 R4, R7.reuse, UR4, R4 ;  /* 0x0000000407047c25 */ /* 0x040fe2000f8e0004 */
[----:B------:R2:W-:Y:S03]  /*12a50*/  STL [R1], R9 ;  /* 0x0000000901007387 */ /* 0x0005e60000100800 */
[----:B------:R-:W-:Y:S01]  /*12a60*/  IMAD R0, R7, UR5, R0 ;  /* 0x0000000507007c24 */ /* 0x000fe2000f8e0200 */
[----:B------:R-:W-:-:S03]  /*12a70*/  LEA R2, P0, R4, R2, 0x2 ;  /* 0x0000000204027211 */ /* 0x000fc600078010ff */
[----:B------:R-:W-:-:S05]  /*12a80*/  IMAD.IADD R0, R5, 0x1, R0 ;  /* 0x0000000105007824 */ /* 0x000fca00078e0200 */
[----:B------:R-:W-:-:S05]  /*12a90*/  LEA.HI.X R3, R4, R3, R0, 0x2, P0 ;  /* 0x0000000304037211 */ /* 0x000fca00000f1400 */
[----:B------:R2:W5:Y:S02]  /*12aa0*/  LDG.E R16, desc[UR50][R2.64] ;  /* 0x0000003202107981 */ /* 0x000564000c1e1900 */
.L_x_1216:
[----:B------:R-:W3:Y:S01]  /*12ab0*/  LDL R0, [R1+0x8] ;  /* 0x0000080001007983 */ /* 0x000ee20000100800 */
[----:B--2---:R-:W-:Y:S01]  /*12ac0*/  IMAD R3, R18, 0x8, R17 ;  /* 0x0000000812037824 */ /* 0x004fe200078e0211 */
[----:B---3--:R-:W-:-:S04]  /*12ad0*/  SHF.L.U32 R0, R0, 0x1f, RZ ;  /* 0x0000001f00007819 */ /* 0x008fc800000006ff */
[----:B------:R-:W2:Y:S02]  /*12ae0*/  SYNCS.PHASECHK.TRANS64.TRYWAIT P0, [R3+URZ+0x28840], R0 ;  /* 0x02884000030075a7 */ /* 0x000ea4000800017f */
[----:B--2---:R-:W-:Y:S05]  /*12af0*/  @!P0 BRA `(.L_x_1217) ;  /* 0x0000003800948947 */ /* 0x004fea0003800000 */
.L_x_1308:
        /* <DEDUP_REMOVED lines=11> */
.L_x_1218:
[----:B------:R-:W3:Y:S01]  /*12bb0*/  LDL R2, [R1] ;  /* 0x0000000001027983 */ /* 0x000ee20000100800 */
[----:B--2---:R-:W-:Y:S01]  /*12bc0*/  IMAD R0, R18, 0x8000, R17 ;  /* 0x0000800012007824 */ /* 0x004fe200078e0211 */
[----:B------:R-:W-:Y:S01]  /*12bd0*/  R2UR UR33, R3 ;  /* 0x00000000032172ca */ /* 0x000fe200000e0000 */
[----:B------:R-:W-:Y:S01]  /*12be0*/  UIADD3 UR4, UP0, UR44, 0x370, URZ ;  /* 0x000003702c047890 */ /* 0x000fe2000ff1e03f */
[----:B-----5:R-:W-:Y:S01]  /*12bf0*/  R2UR UR37, R16 ;  /* 0x00000000102572ca */ /* 0x020fe200000e0000 */
[----:B------:R-:W-:Y:S01]  /*12c00*/  UMOV UR6, 0x0 ;  /* 0x0000000000067882 */ /* 0x000fe20000000000 */
[----:B------:R-:W-:Y:S01]  /*12c10*/  R2UR UR8, R0 ;  /* 0x00000000000872ca */ /* 0x000fe200000e0000 */
[----:B------:R-:W-:Y:S01]  /*12c20*/  UIADD3.X UR5, URZ, UR45, URZ, UP0, !UPT ;  /* 0x0000002d3f057290 */ /* 0x000fe200087fe43f */
[----:B------:R-:W-:Y:S01]  /*12c30*/  PLOP3.LUT P0, PT, PT, PT, PT, 0x80, 0x0 ;  /* 0x000000000000781c */ /* 0x000fe20003f0f070 */
[----:B------:R-:W-:Y:S01]  /*12c40*/  UMOV UR7, 0x14f00000 ;  /* 0x14f0000000077882 */ /* 0x000fe20000000000 */
[----:B------:R-:W-:Y:S01]  /*12c50*/  UMOV UR34, URZ ;  /* 0x0000003f00227c82 */ /* 0x000fe20008000000 */
[----:B------:R-:W-:Y:S01]  /*12c60*/  UMOV UR10, 0x40 ;  /* 0x00000040000a7882 */ /* 0x000fe20000000000 */
[----:B------:R-:W-:Y:S01]  /*12c70*/  UMOV UR12, UR36 ;  /* 0x00000024000c7c82 */ /* 0x000fe20008000000 */
[----:B------:R-:W-:-:S02]  /*12c80*/  LOP3.LUT R19, R19, 0xfffffffd, RZ, 0xc0, !PT ;  /* 0xfffffffd13137812 */ /* 0x000fc400078ec0ff */
[----:B------:R-:W-:Y:S02]  /*12c90*/  UIADD3 UR33, UR33, 0x28830, URZ ;  /* 0x0002883021217890 */ /* 0x000fe4000fffe03f */
[----:B------:R-:W-:Y:S02]  /*12ca0*/  UMOV UR13, UR37 ;  /* 0x00000025000d7c82 */ /* 0x000fe40008000000 */
[----:B------:R-:W-:Y:S02]  /*12cb0*/  UIADD3 UR32, UR8, 0x18400, URZ ;  /* 0x0001840008207890 */ /* 0x000fe4000fffe03f */
[----:B------:R-:W-:Y:S01]  /*12cc0*/  UIADD3 UR8, UR8, 0x1c400, URZ ;  /* 0x0001c40008087890 */ /* 0x000fe2000fffe03f */
[----:B------:R-:W-:Y:S01]  /*12cd0*/  @P0 LOP3.LUT R19, R19, 0x2, RZ, 0xfc, !PT ;  /* 0x0000000213130812 */ /* 0x000fe200078efcff */
[----:B------:R-:W-:Y:S01]  /*12ce0*/  UMOV UR9, UR33 ;  /* 0x0000002100097c82 */ /* 0x000fe20008000000 */
[----:B---3--:R-:W-:-:S13]  /*12cf0*/  R2UR UR35, R2 ;  /* 0x00000000022372ca */ /* 0x008fda00000e0000 */
[----:B------:R-:W-:-:S07]  /*12d00*/  USHF.L.U32 UR35, UR35, 0x7, URZ ;  /* 0x0000000723237899 */ /* 0x000fce000800063f */
[----:B------:R-:W-:Y:S02]  /*12d10*/  UMOV UR11, UR35 ;  /* 0x00000023000b7c82 */ /* 0x000fe40008000000 */
[----:B------:R2:W-:Y:S01]  /*12d20*/  UTMALDG.4D [UR32], [UR4], desc[UR6] ;  /* 0x00000620040075b4 */ /* 0x0005e20008019000 */
[----:B------:R2:W-:Y:S02]  /*12d30*/  UTMALDG.4D [UR8], [UR4], desc[UR6] ;  /* 0x00000608040075b4 */ /* 0x0005e40008019000 */
[----:B--2---:R-:W-:Y:S01]  /*12d40*/  NOP ;  /* 0x0000000000007918 */ /* 0x004fe20000000000 */
.L_x_1214:
[----:B------:R-:W-:Y:S01]  /*12d50*/  VIADD R0, R17, 0x10400 ;  /* 0x0001040011007836 */ /* 0x000fe20000000000 */
[----:B------:R-:W-:Y:S05]  /*12d60*/  WARPSYNC.ALL ;  /* 0x0000000000007948 */ /* 0x000fea0003800000 */
[----:B------:R-:W-:Y:S01]  /*12d70*/  BAR.SYNC.DEFER_BLOCKING 0x8, 0x180 ;  /* 0x0206000000007b1d */ /* 0x000fe20000010000 */
[----:B------:R-:W-:-:S05]  /*12d80*/  LOP3.LUT P0, RZ, R0, 0x3ff, RZ, 0xc0, !PT ;  /* 0x000003ff00ff7812 */ /* 0x000fca000780c0ff */
[----:B------:R-:W-:Y:S08]  /*12d90*/  BSSY B6, `(.L_x_1219) ;  /* 0x0000012000067945 */ /* 0x000ff00003800000 */
[----:B------:R-:W-:Y:S05]  /*12da0*/  @!P0 BRA `(.L_x_1220) ;  /* 0x0000000000408947 */ /* 0x000fea0003800000 */
[----:B------:R-:W-:Y:S01]  /*12db0*/  MOV R2, 0x0 ;  /* 0x0000000000027802 */ /* 0x000fe20000000f00 */
[----:B------:R-:W-:Y:S01]  /*12dc0*/  ULDC.64 UR4, c[0x4][0xa0] ;  /* 0x0100280000047ab9 */ /* 0x000fe20000000a00 */
[----:B------:R-:W-:Y:S01]  /*12dd0*/  ULDC.64 UR6, c[0x4][0xa8] ;  /* 0x01002a0000067ab9 */ /* 0x000fe20000000a00 */
[----:B------:R-:W-:Y:S01]  /*12de0*/  ULDC.64 UR8, c[0x4][0x20] ;  /* 0x0100080000087ab9 */ /* 0x000fe20000000a00 */
[----:B-1----:R-:W-:Y:S02]  /*12df0*/  IMAD.U32 R4, RZ, RZ, UR4 ;  /* 0x00000004ff047e24 */ /* 0x002fe4000f8e00ff */
[----:B------:R-:W1:Y:S01]  /*12e00*/  LDC.64 R2, c[0x4][R2] ;  /* 0x0100000002027b82 */ /* 0x000e620000000a00 */
[----:B------:R-:W-:Y:S02]  /*12e10*/  IMAD.U32 R5, RZ, RZ, UR5 ;  /* 0x00000005ff057e24 */ /* 0x000fe4000f8e00ff */
[----:B------:R-:W-:Y:S02]  /*12e20*/  IMAD.U32 R6, RZ, RZ, UR6 ;  /* 0x00000006ff067e24 */ /* 0x000fe4000f8e00ff */
[----:B0-----:R-:W-:-:S02]  /*12e30*/  IMAD.U32 R7, RZ, RZ, UR7 ;  /* 0x00000007ff077e24 */ /* 0x001fc4000f8e00ff */
[----:B------:R-:W-:Y:S02]  /*12e40*/  IMAD.U32 R10, RZ, RZ, UR8 ;  /* 0x00000008ff0a7e24 */ /* 0x000fe4000f8e00ff */
[----:B------:R-:W-:Y:S02]  /*12e50*/  IMAD.U32 R11, RZ, RZ, UR9 ;  /* 0x00000009ff0b7e24 */ /* 0x000fe4000f8e00ff */
[----:B------:R-:W-:Y:S02]  /*12e60*/  IMAD.MOV.U32 R8, RZ, RZ, 0x70 ;  /* 0x00000070ff087424 */ /* 0x000fe400078e00ff */
[----:B------:R-:W-:Y:S02]  /*12e70*/  IMAD.MOV.U32 R12, RZ, RZ, 0x1 ;  /* 0x00000001ff0c7424 */ /* 0x000fe400078e00ff */
[----:B------:R-:W-:-:S07]  /*12e80*/  IMAD.MOV.U32 R13, RZ, RZ, RZ ;  /* 0x000000ffff0d7224 */ /* 0x000fce00078e00ff */
[----:B------:R-:W-:-:S07]  /*12e90*/  LEPC R20, `(.L_x_1220) ;  /* 0x000000001014794e */ /* 0x000fce0000000000 */
[----:B-1----:R-:W-:Y:S05]  /*12ea0*/  CALL.ABS.NOINC R2 ;  /* 0x0000000002007343 */ /* 0x002fea0003c00000 */
.L_x_1220:
[----:B------:R-:W-:Y:S05]  /*12eb0*/  BSYNC B6 ;  /* 0x0000000000067941 */ /* 0x000fea0003800000 */
.L_x_1219:
[----:B------:R-:W2:Y:S01]  /*12ec0*/  S2R R2, SR_TID.X ;  /* 0x0000000000027919 */ /* 0x000ea20000002100 */
[----:B0-----:R-:W0:Y:S01]  /*12ed0*/  LDC R7, c[0x0][0x448] ;  /* 0x00011200ff077b82 */ /* 0x001e220000000800 */
[----:B------:R-:W-:Y:S01]  /*12ee0*/  USHF.R.S32.HI UR4, URZ, 0x1f, UR36 ;  /* 0x0000001f3f047899 */ /* 0x000fe20008011424 */
[----:B------:R-:W-:Y:S01]  /*12ef0*/  ULDC.64 UR8, c[0x0][0x2d8] ;  /* 0x0000b60000087ab9 */ /* 0x000fe20000000a00 */
[----:B------:R-:W3:Y:S02]  /*12f00*/  S2R R9, SR_TID.X ;  /* 0x0000000000097919 */ /* 0x000ee40000002100 */
[----:B------:R-:W-:Y:S02]  /*12f10*/  UIMAD UR6, UR4, UR8, URZ ;  /* 0x00000008040672a4 */ /* 0x000fe4000f8e023f */
[----:B------:R-:W-:Y:S01]  /*12f20*/  UIMAD.WIDE.U32 UR4, UR36, UR8, URZ ;  /* 0x00000008240472a5 */ /* 0x000fe2000f8e003f */
[----:B------:R-:W4:Y:S01]  /*12f30*/  S2R R8, SR_TID.X ;  /* 0x0000000000087919 */ /* 0x000f220000002100 */
[----:B------:R-:W-:-:S02]  /*12f40*/  UIMAD UR6, UR36, UR9, UR6 ;  /* 0x00000009240672a4 */ /* 0x000fc4000f8e0206 */
[----:B------:R-:W-:Y:S02]  /*12f50*/  USHF.R.S32.HI UR7, URZ, 0x1f, UR43 ;  /* 0x0000001f3f077899 */ /* 0x000fe4000801142b */
[----:B------:R-:W-:Y:S01]  /*12f60*/  UIADD3 UR5, UR5, UR6, URZ ;  /* 0x0000000605057290 */ /* 0x000fe2000fffe03f */
[----:B------:R-:W-:-:S03]  /*12f70*/  ULDC.64 UR8, c[0x0][0x2e0] ;  /* 0x0000b80000087ab9 */ /* 0x000fc60000000a00 */
[----:B------:R-:W-:Y:S02]  /*12f80*/  UIMAD.WIDE.U32 UR4, UR43, UR8, UR4 ;  /* 0x000000082b0472a5 */ /* 0x000fe4000f8e0004 */
[----:B------:R-:W-:-:S04]  /*12f90*/  UIMAD UR6, UR7, UR8, URZ ;  /* 0x00000008070672a4 */ /* 0x000fc8000f8e023f */
[----:B------:R-:W-:Y:S01]  /*12fa0*/  UIMAD UR6, UR43, UR9, UR6 ;  /* 0x000000092b0672a4 */ /* 0x000fe2000f8e0206 */
[----:B0-----:R-:W-:Y:S01]  /*12fb0*/  ISETP.NE.AND P0, PT, R7, 0x1, PT ;  /* 0x000000010700780c */ /* 0x001fe20003f05270 */
[----:B-1----:R-:W-:Y:S02]  /*12fc0*/  IMAD.U32 R4, RZ, RZ, UR4 ;  /* 0x00000004ff047e24 */ /* 0x002fe4000f8e00ff */
[----:B------:R-:W-:Y:S02]  /*12fd0*/  UIADD3 UR6, UR5, UR6, URZ ;  /* 0x0000000605067290 */ /* 0x000fe4000fffe03f */
[----:B------:R-:W-:Y:S01]  /*12fe0*/  IMAD.U32 R5, RZ, RZ, UR5 ;  /* 0x00000005ff057e24 */ /* 0x000fe2000f8e00ff */
[----:B------:R-:W-:Y:S01]  /*12ff0*/  ULDC.64 UR4, c[0x0][0x2d0] ;  /* 0x0000b40000047ab9 */ /* 0x000fe20000000a00 */
[C---:B--2---:R-:W-:Y:S01]  /*13000*/  LOP3.LUT R0, R2.reuse, 0x7f, RZ, 0xc0, !PT ;  /* 0x0000007f02007812 */ /* 0x044fe200078ec0ff */
[----:B------:R-:W-:-:S03]  /*13010*/  IMAD.SHL.U32 R2, R2, 0x10, RZ ;  /* 0x0000001002027824 */ /* 0x000fc600078e00ff */
[----:B------:R-:W-:Y:S01]  /*13020*/  SHF.R.U32.HI R0, RZ, 0x3, R0 ;  /* 0x00000003ff007819 */ /* 0x000fe20000011600 */
[----:B---3--:R-:W-:Y:S01]  /*13030*/  IMAD.SHL.U32 R9, R9, 0x8, RZ ;  /* 0x0000000809097824 */ /* 0x008fe200078e00ff */
[----:B------:R-:W0:Y:S02]  /*13040*/  @P0 LDC R3, c[0x0][0x44c] ;  /* 0x00011300ff030b82 */ /* 0x000e240000000800 */
[----:B------:R-:W-:Y:S01]  /*13050*/  LOP3.LUT R2, R0, 0x70, R2, 0xf8, !PT ;  /* 0x0000007000027812 */ /* 0x000fe200078ef802 */
[----:B----4-:R-:W-:Y:S01]  /*13060*/  IMAD.SHL.U32 R10, R8, 0x8, RZ ;  /* 0x00000008080a7824 */ /* 0x010fe200078e00ff */
[----:B------:R-:W-:-:S03]  /*13070*/  LOP3.LUT R9, R9, 0x38, RZ, 0xc0, !PT ;  /* 0x0000003809097812 */ /* 0x000fc600078ec0ff */
[----:B------:R-:W-:Y:S01]  /*13080*/  VIADD R2, R2, UR41 ;  /* 0x0000002902027c36 */ /* 0x000fe20008000000 */
[----:B------:R-:W1:Y:S01]  /*13090*/  @P0 LDC R0, c[0x0][0x450] ;  /* 0x00011400ff000b82 */ /* 0x000e620000000800 */
[----:B------:R-:W-:Y:S02]  /*130a0*/  LOP3.LUT R9, R9, 0x40, RZ, 0xfc, !PT ;  /* 0x0000004009097812 */ /* 0x000fe400078efcff */
[----:B------:R-:W-:Y:S01]  /*130b0*/  IMAD.MOV.U32 R6, RZ, RZ, R2 ;  /* 0x000000ffff067224 */ /* 0x000fe200078e0002 */
[----:B------:R-:W-:Y:S01]  /*130c0*/  LOP3.LUT R10, R10, 0x38, RZ, 0xc0, !PT ;  /* 0x000000380a0a7812 */ /* 0x000fe200078ec0ff */
[----:B0-----:R-:W-:-:S05]  /*130d0*/  @P0 IMAD.HI.U32 R3, R2, R3, RZ ;  /* 0x0000000302030227 */ /* 0x001fca00078e00ff */
[----:B-1----:R-:W-:Y:S01]  /*130e0*/  @P0 SHF.R.U32.HI R6, RZ, R0, R3 ;  /* 0x00000000ff060219 */ /* 0x002fe20000011603 */
[----:B------:R-:W-:Y:S01]  /*130f0*/  IMAD.U32 R3, RZ, RZ, UR6 ;  /* 0x00000006ff037e24 */ /* 0x000fe2000f8e00ff */
[----:B------:R-:W-:-:S03]  /*13100*/  ULDC.64 UR6, c[0x0][0x280] ;  /* 0x0000a00000067ab9 */ /* 0x000fc60000000a00 */
[----:B------:R-:W-:-:S04]  /*13110*/  IMAD.MOV R0, RZ, RZ, -R6 ;  /* 0x000000ffff007224 */ /* 0x000fc800078e0a06 */
[----:B------:R-:W-:Y:S02]  /*13120*/  IMAD R0, R7, R0, R2 ;  /* 0x0000000007007224 */ /* 0x000fe400078e0202 */
[----:B------:R-:W-:Y:S01]  /*13130*/  IMAD.MOV.U32 R2, RZ, RZ, R4 ;  /* 0x000000ffff027224 */ /* 0x000fe200078e0004 */
[----:B------:R-:W-:-:S03]  /*13140*/  SHF.R.S32.HI R4, RZ, 0x1f, R6 ;  /* 0x0000001fff047819 */ /* 0x000fc60000011406 */
[----:B------:R-:W-:-:S04]  /*13150*/  IMAD.WIDE.U32 R2, R6, UR4, R2 ;  /* 0x0000000406027c25 */ /* 0x000fc8000f8e0002 */
        /* <DEDUP_REMOVED lines=18> */
[----:B------:R-:W-:Y:S02]  /*13280*/  ULDC UR4, c[0x0][0x288] ;  /* 0x0000a20000047ab9 */ /* 0x000fe40000000800 */
[----:B------:R-:W-:Y:S01]  /*13290*/  IMAD R3, R7, UR4, RZ ;  /* 0x0000000407037c24 */ /* 0x000fe2000f8e02ff */
[----:B------:R-:W1:Y:S04]  /*132a0*/  SHFL.IDX PT, R6, R0, RZ, 0x181f ;  /* 0x00181fff00067589 */ /* 0x000e6800000e0000 */
[----:B------:R-:W-:Y:S01]  /*132b0*/  SHFL.IDX PT, R8, R0, 0x1, 0x181f ;  /* 0x00381f0000087f89 */ /* 0x000fe200000e0000 */
[----:B0-----:R-:W-:-:S04]  /*132c0*/  LOP3.LUT R5, R5, 0x7f, RZ, 0xc0, !PT ;  /* 0x0000007f05057812 */ /* 0x001fc800078ec0ff */
[----:B------:R-:W-:-:S05]  /*132d0*/  SHF.R.U32.HI R5, RZ, 0x3, R5 ;  /* 0x00000003ff057819 */ /* 0x000fca0000011605 */
[----:B------:R-:W-:-:S04]  /*132e0*/  VIADD R2, R5, UR41 ;  /* 0x0000002905027c36 */ /* 0x000fc80008000000 */
[C---:B------:R-:W-:Y:S01]  /*132f0*/  VIADD R5, R2.reuse, 0x10 ;  /* 0x0000001002057836 */ /* 0x040fe20000000000 */
[----:B------:R-:W-:-:S04]  /*13300*/  ISETP.GE.AND P3, PT, R2, R3, PT ;  /* 0x000000030200720c */ /* 0x000fc80003f66270 */
[----:B------:R-:W-:Y:S02]  /*13310*/  ISETP.GE.AND P2, PT, R5, R3, PT ;  /* 0x000000030500720c */ /* 0x000fe40003f46270 */
[----:B------:R-:W0:Y:S07]  /*13320*/  SHFL.IDX PT, R5, R4, RZ, 0x181f ;  /* 0x00181fff04057589 */ /* 0x000e2e00000e0000 */
[----:B-1----:R-:W-:-:S05]  /*13330*/  @!P3 LEA R6, P4, R10, R6, 0x1 ;  /* 0x000000060a06b211 */ /* 0x002fca00078808ff */
[----:B0-----:R-:W-:Y:S01]  /*13340*/  @!P3 IMAD.X R7, RZ, RZ, R5, P4 ;  /* 0x000000ffff07b224 */ /* 0x001fe200020e0605 */
[----:B------:R-:W-:Y:S01]  /*13350*/  @!P2 LEA R8, P4, R10, R8, 0x1 ;  /* 0x000000080a08a211 */ /* 0x000fe200078808ff */
[----:B------:R-:W0:Y:S04]  /*13360*/  SHFL.IDX PT, R5, R4, 0x1, 0x181f ;  /* 0x00381f0004057f89 */ /* 0x000e2800000e0000 */
[----:B-----5:R-:W-:Y:S04]  /*13370*/  @!P3 LDGSTS.E.BYPASS.LTC128B.128 [R9+0x10400], desc[UR50][R6.64], !P1 ;  /* 0x104000000609bfae */ /* 0x020fe8000c901d72 */
[----:B------:R1:W-:Y:S02]  /*13380*/  @!P3 LDGSTS.E.BYPASS.LTC128B.128 [R9+0x14400], desc[UR50][R6.64+0x80], !P0 ;  /* 0x144000800609bfae */ /* 0x0003e4000c101d72 */
[----:B-1----:R-:W-:-:S02]  /*13390*/  @!P2 IMAD.MOV.U32 R6, RZ, RZ, R8 ;  /* 0x000000ffff06a224 */ /* 0x002fc400078e0008 */
[----:B0-----:R-:W-:-:S04]  /*133a0*/  @!P2 IMAD.X R5, RZ, RZ, R5, P4 ;  /* 0x000000ffff05a224 */ /* 0x001fc800020e0605 */
        /* <DEDUP_REMOVED lines=38> */
[----:B------:R-:W-:Y:S02]  /*13610*/  @!P2 LDGSTS.E.BYPASS.LTC128B.128 [R9+0x12c00], desc[UR50][R6.64], !P1 ;  /* 0x12c000000609afae */ /* 0x000fe4000c901d72 */
[----:B------:R-:W-:Y:S02]  /*13620*/  ISETP.GE.AND P3, PT, R5, R3, PT ;  /* 0x000000030500720c */ /* 0x000fe40003f66270 */
[----:B------:R0:W-:Y:S04]  /*13630*/  @!P2 LDGSTS.E.BYPASS.LTC128B.128 [R9+0x16c00], desc[UR50][R6.64+0x80], !P0 ;  /* 0x16c000800609afae */ /* 0x0001e8000c101d72 */
[----:B------:R-:W-:Y:S04]  /*13640*/  SHFL.IDX PT, R5, R4, 0x6, 0x181f ;  /* 0x00d81f0004057f89 */ /* 0x000fe800000e0000 */
[----:B------:R-:W-:Y:S04]  /*13650*/  SHFL.IDX PT, R4, R4, 0x7, 0x181f ;  /* 0x00f81f0004047f89 */ /* 0x000fe800000e0000 */
[----:B0-----:R-:W0:Y:S04]  /*13660*/  SHFL.IDX PT, R6, R0, 0x6, 0x181f ;  /* 0x00d81f0000067f89 */ /* 0x001e2800000e0000 */
[----:B------:R-:W1:Y:S01]  /*13670*/  SHFL.IDX PT, R0, R0, 0x7, 0x181f ;  /* 0x00f81f0000007f89 */ /* 0x000e6200000e0000 */
[----:B0-----:R-:W-:-:S05]  /*13680*/  @!P3 LEA R6, P2, R10, R6, 0x1 ;  /* 0x000000060a06b211 */ /* 0x001fca00078408ff */
[----:B------:R-:W-:-:S04]  /*13690*/  @!P3 IMAD.X R5, RZ, RZ, R5, P2 ;  /* 0x000000ffff05b224 */ /* 0x000fc800010e0605 */
[----:B------:R-:W-:-:S05]  /*136a0*/  @!P3 IMAD.MOV.U32 R7, RZ, RZ, R5 ;  /* 0x000000ffff07b224 */ /* 0x000fca00078e0005 */
[----:B------:R0:W-:Y:S04]  /*136b0*/  @!P3 LDGSTS.E.BYPASS.LTC128B.128 [R9+0x13400], desc[UR50][R6.64], !P1 ;  /* 0x134000000609bfae */ /* 0x0001e8000c901d72 */
[----:B-1----:R0:W-:Y:S02]  /*136c0*/  @!P3 LDGSTS.E.BYPASS.LTC128B.128 [R9+0x17400], desc[UR50][R6.64+0x80], !P0 ;  /* 0x174000800609bfae */ /* 0x0021e4000c101d72 */
.L_x_1325:
[----:B------:R-:W-:Y:S01]  /*136d0*/  VIADD R2, R2, 0x70 ;  /* 0x0000007002027836 */ /* 0x000fe20000000000 */
[----:B------:R-:W-:Y:S04]  /*136e0*/  BSSY B0, `(.L_x_1222) ;  /* 0x000000a000007945 */ /* 0x000fe80003800000 */
[----:B------:R-:W-:-:S13]  /*136f0*/  ISETP.GE.AND P2, PT, R2, R3, PT ;  /* 0x000000030200720c */ /* 0x000fda0003f46270 */
[----:B------:R-:W-:Y:S05]  /*13700*/  @P2 BRA `(.L_x_1223) ;  /* 0x00000000001c2947 */ /* 0x000fea0003800000 */
[----:B------:R-:W-:-:S05]  /*13710*/  LEA R2, P2, R10, R0, 0x1 ;  /* 0x000000000a027211 */ /* 0x000fca00078408ff */
[----:B------:R-:W-:-:S05]  /*13720*/  IMAD.X R3, RZ, RZ, R4, P2 ;  /* 0x000000ffff037224 */ /* 0x000fca00010e0604 */
[----:B------:R-:W-:Y:S01]  /*13730*/  @!PT LDS RZ, [RZ] ;  /* 0x00000000fffff984 */ /* 0x000fe20000000800 */
[----:B------:R-:W-:Y:S01]  /*13740*/  @!PT LDS RZ, [RZ] ;  /* 0x00000000fffff984 */ /* 0x000fe20000000800 */
[----:B------:R-:W-:Y:S01]  /*13750*/  @!PT LDS RZ, [RZ] ;  /* 0x00000000fffff984 */ /* 0x000fe20000000800 */
[----:B------:R1:W-:Y:S04]  /*13760*/  LDGSTS.E.BYPASS.LTC128B.128 [R9+0x13c00], desc[UR50][R2.64], !P1 ;  /* 0x13c0000002097fae */ /* 0x0003e8000c901d72 */
[----:B------:R1:W-:Y:S02]  /*13770*/  LDGSTS.E.BYPASS.LTC128B.128 [R9+0x17c00], desc[UR50][R2.64+0x80], !P0 ;  /* 0x17c0008002097fae */ /* 0x0003e4000c101d72 */
.L_x_1223:
[----:B------:R-:W-:Y:S05]  /*13780*/  BSYNC B0 ;  /* 0x0000000000007941 */ /* 0x000fea0003800000 */
.L_x_1222:
[----:B------:R-:W-:Y:S01]  /*13790*/  NOP ;  /* 0x0000000000007918 */ /* 0x000fe20000000000 */
[----:B------:R-:W-:Y:S01]  /*137a0*/  PLOP3.LUT P0, PT, PT, PT, PT, 0x80, 0x0 ;  /* 0x000000000000781c */ /* 0x000fe20003f0f070 */
[----:B0-----:R-:W-:-:S12]  /*137b0*/  VIADD R6, R17, 0x28800 ;  /* 0x0002880011067836 */ /* 0x001fd80000000000 */
.L_x_1224:
[----:B------:R-:W-:Y:S02]  /*137c0*/  PLOP3.LUT P1, PT, P1, P0, PT, 0xa2, 0x0 ;  /* 0x000000000000781c */ /* 0x000fe40000f21472 */
[----:B------:R-:W-:-:S08]  /*137d0*/  @P0 R2UR P1, UR4, R17 ;  /* 0x00000000110402ca */ /* 0x000fd00000020000 */
[----:B------:R-:W-:-:S05]  /*137e0*/  @P0 PLOP3.LUT P0, PT, P1, PT, PT, 0x80, 0x0 ;  /* 0x000000000000081c */ /* 0x000fca0000f0f070 */
[----:B------:R-:W-:Y:S01]  /*137f0*/  @!P1 SYNCS.ARRIVE.TRANS64.RED.A0T1 RZ, [UR4+0x28800], RZ ;  /* 0x028800ffffff99a7 */ /* 0x000fe20008200404 */
[----:B------:R-:W-:Y:S07]  /*13800*/  @!P1 ARRIVES.LDGSTSBAR.64.TRANSCNT [UR4+0x28800] ;  /* 0x02880000ff0099b0 */ /* 0x000fee0008000a84 */
[----:B------:R-:W-:Y:S05]  /*13810*/  @P0 BRA.U.ANY `(.L_x_1224) ;  /* 0xfffffffd00e80947 */ /* 0x000fea000393ffff */
[----:B-1----:R-:W2:Y:S02]  /*13820*/  LDL.LU R2, [R1+0x18] ;  /* 0x0000180001027983 */ /* 0x002ea40000300800 */
[----:B--2---:R-:W-:-:S05]  /*13830*/  VIADD R2, R2, 0x1 ;  /* 0x0000000102027836 */ /* 0x004fca0000000000 */
[----:B------:R0:W-:Y:S01]  /*13840*/  STL [R1+0x18], R2 ;  /* 0x0000180201007387 */ /* 0x0001e20000100800 */
[----:B------:R-:W-:-:S04]  /*13850*/  LEA.HI R0, R2, R2, RZ, 0x1 ;  /* 0x0000000202007211 */ /* 0x000fc800078f08ff */
[----:B------:R-:W-:-:S05]  /*13860*/  LOP3.LUT R0, R0, 0xfffffffe, RZ, 0xc0, !PT ;  /* 0xfffffffe00007812 */ /* 0x000fca00078ec0ff */
[----:B------:R-:W-:-:S05]  /*13870*/  IMAD.IADD R0, R2, 0x1, -R0 ;  /* 0x0000000102007824 */ /* 0x000fca00078e0a00 */
[----:B------:R-:W-:Y:S01]  /*13880*/  SHF.L.U32 R0, R0, 0x1f, RZ ;  /* 0x0000001f00007819 */ /* 0x000fe200000006ff */
[----:B------:R-:W-:Y:S01]  /*13890*/  NOP ;  /* 0x0000000000007918 */ /* 0x000fe20000000000 */
[----:B------:R0:W-:Y:S01]  /*138a0*/  SYNCS.ARRIVE.TRANS64.A1T0 RZ, [R17+URZ+0x28800], RZ ;  /* 0x028800ff11ff79a7 */ /* 0x0001e2000810003f */
[----:B------:R-:W-:Y:S01]  /*138b0*/  BSSY B0, `(.L_x_1225) ;  /* 0x0000003000007945 */ /* 0x000fe20003800000 */
[----:B------:R-:W1:Y:S03]  /*138c0*/  SYNCS.PHASECHK.TRANS64.TRYWAIT P0, [R17+URZ+0x28820], R0 ;  /* 0x02882000110075a7 */ /* 0x000e66000800017f */
[----:B01----:R-:W-:Y:S05]  /*138d0*/  @!P0 BRA `(.L_x_1226) ;  /* 0x0000003400c48947 */ /* 0x003fea0003800000 */
.L_x_1326:
[----:B------:R-:W-:Y:S05]  /*138e0*/  BSYNC B0 ;  /* 0x0000000000007941 */ /* 0x000fea0003800000 */
.L_x_1225:
[----:B------:R-:W-:-:S04]  /*138f0*/  UIADD3 UR4, UR40, -0x2, URZ ;  /* 0xfffffffe28047890 */ /* 0x000fc8000fffe03f */
[----:B------:R-:W-:-:S06]  /*13900*/  UISETP.GE.AND UP0, UPT, UR4, UR39, UPT ;  /* 0x000000270400728c */ /* 0x000fcc000bf06270 */
[----:B------:R-:W-:-:S13]  /*13910*/  PLOP3.LUT P0, PT, PT, PT, UP0, 0x80, 0x0 ;  /* 0x000000000000781c */ /* 0x000fda0003f0f008 */
[----:B------:R-:W-:Y:S05]  /*13920*/  @!P0 BRA `(.L_x_1227) ;  /* 0x0000001c00448947 */ /* 0x000fea0003800000 */
[----:B0-----:R-:W-:Y:S01]  /*13930*/  IMAD R0, RZ, RZ, -UR40 ;  /* 0x80000028ff007e24 */ /* 0x001fe2000f8e02ff */
[----:B------:R-:W-:Y:S01]  /*13940*/  LOP3.LUT R5, RZ, UR39, RZ, 0x33, !PT ;  /* 0x00000027ff057c12 */ /* 0x000fe2000f8e33ff */
[----:B------:R-:W-:-:S03]  /*13950*/  IMAD.U32 R4, RZ, RZ, UR4 ;  /* 0x00000004ff047e24 */ /* 0x000fc6000f8e00ff */
[----:B------:R-:W-:-:S05]  /*13960*/  VIADDMNMX R5, R0, 0x1, R5, !PT ;  /* 0x0000000100057846 */ /* 0x000fca0007800105 */
[----:B------:R-:W-:-:S05]  /*13970*/  VIADD R0, R5, UR40 ;  /* 0x0000002805007c36 */ /* 0x000fca0008000000 */
[----:B------:R-:W-:-:S04]  /*13980*/  LOP3.LUT R0, R0, 0x1, RZ, 0xc0, !PT ;  /* 0x0000000100007812 */ /* 0x000fc800078ec0ff */
[----:B------:R-:W-:-:S13]  /*13990*/  ISETP.NE.U32.AND P0, PT, R0, 0x1, PT ;  /* 0x000000010000780c */ /* 0x000fda0003f05070 */
[----:B------:R-:W-:Y:S05]  /*139a0*/  @P0 BRA `(.L_x_1228) ;  /* 0x0000000800640947 */ /* 0x000fea0003800000 */
[----:B------:R-:W2:Y:S01]  /*139b0*/  LDL R2, [R1+0x8] ;  /* 0x0000080001027983 */ /* 0x000ea20000100800 */
        /* <DEDUP_REMOVED lines=12> */
[----:B------:R-:W0:Y:S03]  /*13a80*/  LDC R8, c[0x0][0x43c] ;  /* 0x00010f00ff087b82 */ /* 0x000e260000000800 */
[----:B------:R-:W3:Y:S01]  /*13a90*/  LDL R12, [R1+0x4] ;  /* 0x00000400010c7983 */ /* 0x000ee20000100800 */
[----:B------:R-:W-:Y:S01]  /*13aa0*/  IMAD.MOV.U32 R7, RZ, RZ, R4 ;  /* 0x000000ffff077224 */ /* 0x000fe200078e0004 */
[----:B------:R-:W-:Y:S01]  /*13ab0*/  ULDC.64 UR4, c[0x0][0x428] ;  /* 0x00010a0000047ab9 */ /* 0x000fe20000000a00 */
[----:B0-----:R-:W-:-:S13]  /*13ac0*/  ISETP.NE.AND P0, PT, R8, 0x1, PT ;  /* 0x000000010800780c */ /* 0x001fda0003f05270 */
[----:B------:R-:W0:Y:S02]  /*13ad0*/  @P0 LDC.64 R2, c[0x0][0x440] ;  /* 0x00011000ff020b82 */ /* 0x000e240000000a00 */
[----:B0-----:R-:W-:-:S05]  /*13ae0*/  @P0 IMAD.HI.U32 R2, R4, R2, RZ ;  /* 0x0000000204020227 */ /* 0x001fca00078e00ff */
[----:B------:R-:W-:-:S05]  /*13af0*/  @P0 SHF.R.U32.HI R7, RZ, R3, R2 ;  /* 0x00000003ff070219 */ /* 0x000fca0000011602 */
[----:B------:R-:W-:-:S04]  /*13b00*/  IMAD.MOV R2, RZ, RZ, -R7 ;  /* 0x000000ffff027224 */ /* 0x000fc800078e0a07 */
[----:B------:R-:W-:Y:S02]  /*13b10*/  IMAD R4, R8, R2, R4 ;  /* 0x0000000208047224 */ /* 0x000fe400078e0204 */
[----:B------:R-:W0:Y:S01]  /*13b20*/  LDC.64 R2, c[0x0][0x418] ;  /* 0x00010600ff027b82 */ /* 0x000e220000000a00 */
[----:B--2---:R-:W-:Y:S01]  /*13b30*/  IMAD R8, R9, UR4, RZ ;  /* 0x0000000409087c24 */ /* 0x004fe2000f8e02ff */
[----:B------:R-:W-:-:S03]  /*13b40*/  SHF.R.S32.HI R9, RZ, 0x1f, R7 ;  /* 0x0000001fff097819 */ /* 0x000fc60000011407 */
[----:B---3--:R-:W-:Y:S02]  /*13b50*/  IMAD R11, R12, UR5, R8 ;  /* 0x000000050c0b7c24 */ /* 0x008fe4000f8e0208 */
[----:B------:R-:W-:-:S04]  /*13b60*/  IMAD.MOV.U32 R8, RZ, RZ, R7 ;  /* 0x000000ffff087224 */ /* 0x000fc800078e0007 */
[----:B------:R-:W-:-:S04]  /*13b70*/  IMAD.WIDE.U32 R8, R12, UR4, R8 ;  /* 0x000000040c087c25 */ /* 0x000fc8000f8e0008 */
[----:B------:R-:W-:Y:S01]  /*13b80*/  IMAD.IADD R7, R11, 0x1, R9 ;  /* 0x000000010b077824 */ /* 0x000fe200078e0209 */
[----:B0-----:R-:W-:-:S04]  /*13b90*/  LEA R2, P0, R8, R2, 0x2 ;  /* 0x0000000208027211 */ /* 0x001fc800078010ff */
[----:B------:R-:W-:-:S05]  /*13ba0*/  LEA.HI.X R3, R8, R3, R7, 0x2, P0 ;  /* 0x0000000308037211 */ /* 0x000fca00000f1407 */
[----:B------:R0:W5:Y:S04]  /*13bb0*/  LDG.E R2, desc[UR50][R2.64] ;  /* 0x0000003202027981 */ /* 0x000168000c1e1900 */
.L_x_1231:
[----:B------:R-:W-:Y:S01]  /*13bc0*/  IMAD R7, R0, 0x8, R17 ;  /* 0x0000000800077824 */ /* 0x000fe200078e0211 */
[----:B0-----:R-:W-:Y:S01]  /*13bd0*/  SHF.L.U32 R3, R10, 0x1f, RZ ;  /* 0x0000001f0a037819 */ /* 0x001fe200000006ff */
[----:B------:R-:W-:Y:S03]  /*13be0*/  BSSY B1, `(.L_x_1232) ;  /* 0x0000003000017945 */ /* 0x000fe60003800000 */
[----:B------:R-:W0:Y:S02]  /*13bf0*/  SYNCS.PHASECHK.TRANS64.TRYWAIT P0, [R7+URZ+0x28840], R3 ;  /* 0x02884003070075a7 */ /* 0x000e24000800017f */
[----:B0-----:R-:W-:Y:S05]  /*13c00*/  @!P0 BRA `(.L_x_1233) ;  /* 0x00000034000c8947 */ /* 0x001fea0003800000 */
.L_x_1327:
[----:B------:R-:W-:Y:S05]  /*13c10*/  BSYNC B1 ;  /* 0x0000000000017941 */ /* 0x000fea0003800000 */
.L_x_1232:
[----:B------:R-:W1:Y:S01]  /*13c20*/  S2R R8, SR_TID.X ;  /* 0x0000000000087919 */ /* 0x000e620000002100 */
[----:B------:R-:W-:Y:S01]  /*13c30*/  BSSY B1, `(.L_x_1234) ;  /* 0x000000b000017945 */ /* 0x000fe20003800000 */
[----:B-1----:R-:W-:-:S04]  /*13c40*/  LOP3.LUT R8, R8, 0x7f, RZ, 0xc0, !PT ;  /* 0x0000007f08087812 */ /* 0x002fc800078ec0ff */
[----:B------:R-:W-:-:S13]  /*13c50*/  ISETP.NE.AND P1, PT, R8, RZ, PT ;  /* 0x000000ff0800720c */ /* 0x000fda0003f25270 */
        /* <DEDUP_REMOVED lines=8> */
.L_x_1235:
[----:B------:R-:W-:Y:S05]  /*13ce0*/  BSYNC B1 ;  /* 0x0000000000017941 */ /* 0x000fea0003800000 */
.L_x_1234:
[----:B------:R-:W-:Y:S01]  /*13cf0*/  IMAD.MOV.U32 R11, RZ, RZ, RZ ;  /* 0x000000ffff0b7224 */ /* 0x000fe200078e00ff */
[----:B------:R-:W-:Y:S01]  /*13d00*/  UIADD3 UR4, UP0, UR44, 0x370, URZ ;  /* 0x000003702c047890 */ /* 0x000fe2000ff1e03f */
[----:B0-----:R-:W-:Y:S01]  /*13d10*/  IMAD R3, R0, 0x8000, R17 ;  /* 0x0000800000037824 */ /* 0x001fe200078e0211 */
[----:B------:R-:W-:Y:S01]  /*13d20*/  PLOP3.LUT P0, PT, PT, PT, PT, 0x80, 0x0 ;  /* 0x000000000000781c */ /* 0x000fe20003f0f070 */
[----:B------:R-:W-:Y:S01]  /*13d30*/  VIADD R7, R7, 0x28830 ;  /* 0x0002883007077836 */ /* 0x000fe20000000000 */
[----:B------:R-:W-:Y:S01]  /*13d40*/  R2UR UR10, R11 ;  /* 0x000000000b0a72ca */ /* 0x000fe200000e0000 */
[----:B------:R-:W-:Y:S01]  /*13d50*/  IMAD.SHL.U32 R8, R4, 0x80, RZ ;  /* 0x0000008004087824 */ /* 0x000fe200078e00ff */
[----:B------:R-:W-:Y:S01]  /*13d60*/  UIADD3.X UR5, URZ, UR45, URZ, UP0, !UPT ;  /* 0x0000002d3f057290 */ /* 0x000fe200087fe43f */
[----:B------:R-:W-:Y:S01]  /*13d70*/  VIADD R9, R3, 0x18400 ;  /* 0x0001840003097836 */ /* 0x000fe20000000000 */
[----:B------:R-:W-:Y:S01]  /*13d80*/  UMOV UR6, 0x0 ;  /* 0x0000000000067882 */ /* 0x000fe20000000000 */
[----:B------:R-:W-:-:S10]  /*13d90*/  UMOV UR7, 0x14f00000 ;  /* 0x14f0000000077882 */ /* 0x000fd40000000000 */
.L_x_1236:
[----:B------:R-:W-:-:S13]  /*13da0*/  @P0 ELECT P2, URZ, PT ;  /* 0x00000000003f082f */ /* 0x000fda0003840000 */
[----:B-----5:R-:W-:Y:S01]  /*13db0*/  @P2 R2UR UR13, R2 ;  /* 0x00000000020d22ca */ /* 0x020fe200000e0000 */
[----:B------:R-:W-:Y:S01]  /*13dc0*/  UMOV UR12, UR36 ;  /* 0x00000024000c7c82 */ /* 0x000fe20008000000 */
[----:B------:R-:W-:Y:S02]  /*13dd0*/  @P2 R2UR UR11, R8 ;  /* 0x00000000080b22ca */ /* 0x000fe400000e0000 */
[----:B------:R-:W-:Y:S02]  /*13de0*/  @P2 R2UR UR9, R7 ;  /* 0x00000000070922ca */ /* 0x000fe400000e0000 */
[----:B------:R-:W-:Y:S02]  /*13df0*/  @P2 R2UR UR8, R9 ;  /* 0x00000000090822ca */ /* 0x000fe400000e0000 */
[----:B------:R-:W-:Y:S02]  /*13e00*/  @P2 PLOP3.LUT P0, PT, P2, PT, PT, 0x8, 0x0 ;  /* 0x000000000000281c */ /* 0x000fe4000170e170 */
        /* <DEDUP_REMOVED lines=9> */
.L_x_1237:
[----:B------:R-:W-:-:S13]  /*13ea0*/  @P0 ELECT P2, URZ, PT ;  /* 0x00000000003f082f */ /* 0x000fda0003840000 */
[----:B------:R-:W-:Y:S01]  /*13eb0*/  @P2 R2UR UR13, R2 ;  /* 0x00000000020d22ca */ /* 0x000fe200000e0000 */
        /* <DEDUP_REMOVED lines=8> */
[----:B------:R-:W2:Y:S01]  /*13f40*/  LDL.LU R9, [R1+0x8] ;  /* 0x0000080001097983 */ /* 0x000ea20000300800 */
[----:B------:R-:W-:Y:S01]  /*13f50*/  IMAD R7, R18, 0x8, R6 ;  /* 0x0000000812077824 */ /* 0x000fe200078e0206 */
[----:B------:R-:W-:Y:S01]  /*13f60*/  BSSY B1, `(.L_x_1238) ;  /* 0x0000004000017945 */ /* 0x000fe20003800000 */
[----:B--2---:R-:W-:-:S04]  /*13f70*/  SHF.L.U32 R3, R9, 0x1f, RZ ;  /* 0x0000001f09037819 */ /* 0x004fc800000006ff */
[----:B------:R-:W0:Y:S02]  /*13f80*/  SYNCS.PHASECHK.TRANS64.TRYWAIT P0, [R7+URZ+0x60], R3 ;  /* 0x00006003070075a7 */ /* 0x000e24000800017f */
[----:B0-----:R-:W-:Y:S05]  /*13f90*/  @!P0 BRA `(.L_x_1239) ;  /* 0x00000030003c8947 */ /* 0x001fea0003800000 */
.L_x_1328:
[----:B------:R-:W-:Y:S05]  /*13fa0*/  BSYNC B1 ;  /* 0x0000000000017941 */ /* 0x000fea0003800000 */
.L_x_1238:
[----:B------:R-:W-:Y:S01]  /*13fb0*/  BSSY B1, `(.L_x_1240) ;  /* 0x000000c000017945 */ /* 0x000fe20003800000 */
[----:B------:R-:W-:Y:S02]  /*13fc0*/  IMAD.MOV.U32 R12, RZ, RZ, 0x0 ;  /* 0x00000000ff0c7424 */ /* 0x000fe400078e00ff */
[----:B------:R-:W-:Y:S01]  /*13fd0*/  IMAD.MOV.U32 R13, RZ, RZ, 0x14f00000 ;  /* 0x14f00000ff0d7424 */ /* 0x000fe200078e00ff */
[----:B------:R-:W-:Y:S06]  /*13fe0*/  @P1 BRA `(.L_x_1241) ;  /* 0x0000000000201947 */ /* 0x000fec0003800000 */
[----:B------:R-:W1:Y:S01]  /*13ff0*/  S2R R8, SR_TID.X ;  /* 0x0000000000087919 */ /* 0x000e620000002100 */
[----:B0-----:R-:W-:Y:S02]  /*14000*/  IMAD R3, R18, 0x8, R17 ;  /* 0x0000000812037824 */ /* 0x001fe400078e0211 */
[----:B------:R-:W-:-:S04]  /*14010*/  IMAD.MOV.U32 R7, RZ, RZ, 0x8000 ;  /* 0x00008000ff077424 */ /* 0x000fc800078e00ff */
[----:B------:R2:W-:Y:S01]  /*14020*/  SYNCS.ARRIVE.TRANS64 RZ, [R3+URZ+0x28850], R7 ;  /* 0x0288500703ff79a7 */ /* 0x0005e2000800003f */
[----:B-1----:R-:W-:-:S04]  /*14030*/  LOP3.LUT R8, R8, 0x1f, RZ, 0xc0, !PT ;  /* 0x0000001f08087812 */ /* 0x002fc800078ec0ff */
[----:B------:R-:W-:-:S13]  /*14040*/  ISETP.NE.AND P0, PT, R8, RZ, PT ;  /* 0x000000ff0800720c */ /* 0x000fda0003f05270 */
[----:B--2---:R-:W-:Y:S05]  /*14050*/  @!P0 BRA `(.L_x_1241) ;  /* 0x0000000000048947 */ /* 0x004fea0003800000 */
[----:B------:R-:W-:Y:S01]  /*14060*/  BPT.TRAP 0x1 ;  /* 0x000000040000795c */ /* 0x000fe20000300000 */
.L_x_1241:
[----:B------:R-:W-:Y:S05]  /*14070*/  BSYNC B1 ;  /* 0x0000000000017941 */ /* 0x000fea0003800000 */
.L_x_1240:
[----:B------:R-:W2:Y:S01]  /*14080*/  LDL.LU R8, [R1] ;  /* 0x0000000001087983 */ /* 0x000ea20000300800 */
[----:B------:R-:W-:Y:S01]  /*14090*/  R2UR UR10, R11 ;  /* 0x000000000b0a72ca */ /* 0x000fe200000e0000 */
[--C-:B0-----:R-:W-:Y:S01]  /*140a0*/  IMAD R3, R18, 0x8, R17.reuse ;  /* 0x0000000812037824 */ /* 0x101fe200078e0211 */
[----:B------:R-:W-:Y:S01]  /*140b0*/  R2UR UR6, R12 ;  /* 0x000000000c0672ca */ /* 0x000fe200000e0000 */
[----:B------:R-:W-:Y:S01]  /*140c0*/  IMAD R7, R18, 0x8000, R17 ;  /* 0x0000800012077824 */ /* 0x000fe200078e0211 */
[----:B------:R-:W-:Y:S01]  /*140d0*/  R2UR UR7, R13 ;  /* 0x000000000d0772ca */ /* 0x000fe200000e0000 */
[----:B------:R-:W-:Y:S01]  /*140e0*/  UIADD3 UR4, UP0, UR44, 0x470, URZ ;  /* 0x000004702c047890 */ /* 0x000fe2000ff1e03f */
[----:B------:R-:W-:Y:S01]  /*140f0*/  PLOP3.LUT P0, PT, PT, PT, PT, 0x80, 0x0 ;  /* 0x000000000000781c */ /* 0x000fe20003f0f070 */
[----:B------:R-:W-:Y:S02]  /*14100*/  VIADD R3, R3, 0x28850 ;  /* 0x0002885003037836 */ /* 0x000fe40000000000 */
[----:B------:R-:W-:Y:S01]  /*14110*/  VIADD R9, R7, 0x400 ;  /* 0x0000040007097836 */ /* 0x000fe20000000000 */
[----:B------:R-:W-:Y:S01]  /*14120*/  UIADD3.X UR5, URZ, UR45, URZ, UP0, !UPT ;  /* 0x0000002d3f057290 */ /* 0x000fe200087fe43f */
[----:B--2---:R-:W-:-:S11]  /*14130*/  IMAD.SHL.U32 R8, R8, 0x80, RZ ;  /* 0x0000008008087824 */ /* 0x004fd600078e00ff */
.L_x_1242:
        /* <DEDUP_REMOVED lines=15> */
.L_x_1243:
        /* <DEDUP_REMOVED lines=10> */
[----:B------:R0:W-:Y:S01]  /*142d0*/  STL [R1], R4 ;  /* 0x0000000401007387 */ /* 0x0001e20000100800 */
[----:B------:R-:W-:-:S07]  /*142e0*/  IMAD.MOV.U32 R16, RZ, RZ, R2 ;  /* 0x000000ffff107224 */ /* 0x000fce00078e0002 */
.L_x_1230:
[----:B------:R-:W-:Y:S05]  /*142f0*/  BSYNC B0 ;  /* 0x0000000000007941 */ /* 0x000fea0003800000 */
.L_x_1229:
[----:B------:R1:W-:Y:S01]  /*14300*/  STL [R1+0x8], R10 ;  /* 0x0000080a01007387 */ /* 0x0003e20000100800 */
[----:B------:R-:W-:Y:S01]  /*14310*/  UIADD3 UR4, UR40, -0x3, URZ ;  /* 0xfffffffd28047890 */ /* 0x000fe2000fffe03f */
[----:B------:R-:W-:-:S05]  /*14320*/  IMAD.MOV.U32 R18, RZ, RZ, R0 ;  /* 0x000000ffff127224 */ /* 0x000fca00078e0000 */
[----:B0-----:R-:W-:-:S07]  /*14330*/  IMAD.U32 R4, RZ, RZ, UR4 ;  /* 0x00000004ff047e24 */ /* 0x001fce000f8e00ff */
.L_x_1228:
[----:B------:R-:W-:Y:S01]  /*14340*/  ULOP3.LUT UR4, URZ, UR40, URZ, 0x33, !UPT ;  /* 0x000000283f047292 */ /* 0x000fe2000f8e333f */
[----:B------:R-:W-:Y:S01]  /*14350*/  VIADD R5, R5, 0xfffffffe ;  /* 0xfffffffe05057836 */ /* 0x000fe20000000000 */
[----:B------:R-:W-:Y:S04]  /*14360*/  BSSY B0, `(.L_x_1227) ;  /* 0x000012d000007945 */ /* 0x000fe80003800000 */
[----:B------:R-:W-:-:S13]  /*14370*/  ISETP.NE.AND P0, PT, R5, UR4, PT ;  /* 0x0000000405007c0c */ /* 0x000fda000bf05270 */
[----:B------:R-:W-:Y:S05]  /*14380*/  @!P0 BRA `(.L_x_1244) ;  /* 0x0000001000a88947 */ /* 0x000fea0003800000 */
[----:B------:R-:W-:-:S07]  /*14390*/  IMAD.MOV.U32 R8, RZ, RZ, R16 ;  /* 0x000000ffff087224 */ /* 0x000fce00078e0010 */
.L_x_1275:
[----:B--2---:R-:W2:Y:S01]  /*143a0*/  LDL R2, [R1+0x8] ;  /* 0x0000080001027983 */ /* 0x004ea20000100800 */
[----:B------:R-:W-:Y:S01]  /*143b0*/  LOP3.LUT P1, RZ, R19, 0x2, RZ, 0xc0, !PT ;  /* 0x0000000213ff7812 */ /* 0x000fe2000782c0ff */
[----:B------:R-:W-:Y:S01]  /*143c0*/  VIADD R0, R18, 0x1 ;  /* 0x0000000112007836 */ /* 0x000fe20000000000 */
[----:B------:R-:W-:Y:S05]  /*143d0*/  YIELD ;  /* 0x0000000000007946 */ /* 0x000fea0003800000 */
[----:B------:R-:W-:Y:S01]  /*143e0*/  ISETP.NE.AND P0, PT, R0, 0x2, PT ;  /* 0x000000020000780c */ /* 0x000fe20003f05270 */
[----:B------:R-:W-:Y:S03]  /*143f0*/  BSSY B1, `(.L_x_1245) ;  /* 0x000008d000017945 */ /* 0x000fe60003800000 */
[----:B------:R-:W-:-:S02]  /*14400*/  SEL R5, RZ, 0x1, P0 ;  /* 0x00000001ff057807 */ /* 0x000fc40000000000 */
[----:B------:R-:W-:Y:S02]  /*14410*/  SEL R0, R0, RZ, P0 ;  /* 0x000000ff00007207 */ /* 0x000fe40000000000 */
[----:B--2---:R-:W-:Y:S01]  /*14420*/  LOP3.LUT R5, R2, R5, RZ, 0x3c, !PT ;  /* 0x0000000502057212 */ /* 0x004fe200078e3cff */
[----:B0-----:R-:W-:Y:S06]  /*14430*/  @!P1 BRA `(.L_x_1246) ;  /* 0x0000000800209947 */ /* 0x001fec0003800000 */
[----:B------:R-:W-:Y:S01]  /*14440*/  LOP3.LUT P1, RZ, R19, 0x1, RZ, 0xc0, !PT ;  /* 0x0000000113ff7812 */ /* 0x000fe2000782c0ff */
[----:B------:R-:W-:-:S12]  /*14450*/  IMAD.MOV.U32 R7, RZ, RZ, R4 ;  /* 0x000000ffff077224 */ /* 0x000fd800078e0004 */
[----:B------:R-:W-:Y:S05]  /*14460*/  @!P1 BRA `(.L_x_1247) ;  /* 0x0000000000509947 */ /* 0x000fea0003800000 */
[----:B-1----:R-:W2:Y:S01]  /*14470*/  LDL R10, [R1+0xc] ;  /* 0x00000c00010a7983 */ /* 0x002ea20000100800 */
[----:B------:R-:W0:Y:S01]  /*14480*/  LDC R8, c[0x0][0x43c] ;  /* 0x00010f00ff087b82 */ /* 0x000e220000000800 */
[----:B------:R-:W-:Y:S02]  /*14490*/  ULDC.64 UR4, c[0x0][0x428] ;  /* 0x00010a0000047ab9 */ /* 0x000fe40000000a00 */
[----:B------:R-:W3:Y:S01]  /*144a0*/  LDL R9, [R1+0x4] ;  /* 0x0000040001097983 */ /* 0x000ee20000100800 */
        /* <DEDUP_REMOVED lines=16> */
.L_x_1247:
[----:B------:R-:W-:Y:S01]  /*145b0*/  IMAD R3, R0, 0x8, R17 ;  /* 0x0000000800037824 */ /* 0x000fe200078e0211 */
[----:B------:R-:W-:Y:S01]  /*145c0*/  SHF.L.U32 R2, R5, 0x1f, RZ ;  /* 0x0000001f05027819 */ /* 0x000fe200000006ff */
[----:B------:R-:W-:Y:S03]  /*145d0*/  BSSY B2, `(.L_x_1248) ;  /* 0x0000003000027945 */ /* 0x000fe60003800000 */
[----:B------:R-:W2:Y:S02]  /*145e0*/  SYNCS.PHASECHK.TRANS64.TRYWAIT P0, [R3+URZ+0x28840], R2 ;  /* 0x02884002030075a7 */ /* 0x000ea4000800017f */
[----:B--2---:R-:W-:Y:S05]  /*145f0*/  @!P0 BRA `(.L_x_1249) ;  /* 0x0000002800b88947 */ /* 0x004fea0003800000 */
.L_x_1329:
[----:B------:R-:W-:Y:S05]  /*14600*/  BSYNC B2 ;  /* 0x0000000000027941 */ /* 0x000fea0003800000 */
.L_x_1248:
[----:B0-----:R-:W0:Y:S01]  /*14610*/  S2R R9, SR_TID.X ;  /* 0x0000000000097919 */ /* 0x001e220000002100 */
        /* <DEDUP_REMOVED lines=9> */
[----:B---3--:R-:W-:Y:S05]  /*146b0*/  @!P0 BRA `(.L_x_1251) ;  /* 0x0000000000048947 */ /* 0x008fea0003800000 */
[----:B------:R-:W-:Y:S01]  /*146c0*/  BPT.TRAP 0x1 ;  /* 0x000000040000795c */ /* 0x000fe20000300000 */
.L_x_1251:
[----:B------:R-:W-:Y:S05]  /*146d0*/  BSYNC B2 ;  /* 0x0000000000027941 */ /* 0x000fea0003800000 */
.L_x_1250:
[----:B------:R-:W-:Y:S01]  /*146e0*/  IMAD.MOV.U32 R12, RZ, RZ, RZ ;  /* 0x000000ffff0c7224 */ /* 0x000fe200078e00ff */
[----:B------:R-:W-:Y:S01]  /*146f0*/  UIADD3 UR4, UP0, UR44, 0x370, URZ ;  /* 0x000003702c047890 */ /* 0x000fe2000ff1e03f */
[----:B--2---:R-:W-:Y:S01]  /*14700*/  IMAD R2, R0, 0x8000, R17 ;  /* 0x0000800000027824 */ /* 0x004fe200078e0211 */
[----:B------:R-:W-:Y:S01]  /*14710*/  PLOP3.LUT P0, PT, PT, PT, PT, 0x80, 0x0 ;  /* 0x000000000000781c */ /* 0x000fe20003f0f070 */
[----:B------:R-:W-:Y:S01]  /*14720*/  VIADD R3, R3, 0x28830 ;  /* 0x0002883003037836 */ /* 0x000fe20000000000 */
[----:B------:R-:W-:Y:S01]  /*14730*/  R2UR UR10, R12 ;  /* 0x000000000c0a72ca */ /* 0x000fe200000e0000 */
[----:B------:R-:W-:Y:S01]  /*14740*/  IMAD.SHL.U32 R9, R7, 0x80, RZ ;  /* 0x0000008007097824 */ /* 0x000fe200078e00ff */
[----:B------:R-:W-:Y:S01]  /*14750*/  UIADD3.X UR5, URZ, UR45, URZ, UP0, !UPT ;  /* 0x0000002d3f057290 */ /* 0x000fe200087fe43f */
[----:B-1----:R-:W-:Y:S01]  /*14760*/  VIADD R10, R2, 0x18400 ;  /* 0x00018400020a7836 */ /* 0x002fe20000000000 */
[----:B------:R-:W-:Y:S01]  /*14770*/  UMOV UR6, 0x0 ;  /* 0x0000000000067882 */ /* 0x000fe20000000000 */
[----:B------:R-:W-:-:S10]  /*14780*/  UMOV UR7, 0x14f00000 ;  /* 0x14f0000000077882 */ /* 0x000fd40000000000 */
.L_x_1252:
        /* <DEDUP_REMOVED lines=16> */
.L_x_1253:
        /* <DEDUP_REMOVED lines=16> */
.L_x_1330:
[----:B------:R-:W-:Y:S05]  /*14990*/  BSYNC B2 ;  /* 0x0000000000027941 */ /* 0x000fea0003800000 */
.L_x_1254:
[----:B------:R-:W-:Y:S01]  /*149a0*/  BSSY B2, `(.L_x_1256) ;  /* 0x000000b000027945 */ /* 0x000fe20003800000 */
[----:B------:R-:W-:Y:S02]  /*149b0*/  IMAD.MOV.U32 R10, RZ, RZ, 0x0 ;  /* 0x00000000ff0a7424 */ /* 0x000fe400078e00ff */
[----:B------:R-:W-:Y:S01]  /*149c0*/  IMAD.MOV.U32 R11, RZ, RZ, 0x14f00000 ;  /* 0x14f00000ff0b7424 */ /* 0x000fe200078e00ff */
[----:B------:R-:W-:Y:S06]  /*149d0*/  @P1 BRA `(.L_x_1257) ;  /* 0x00000000001c1947 */ /* 0x000fec0003800000 */
[----:B------:R-:W1:Y:S01]  /*149e0*/  S2R R9, SR_TID.X ;  /* 0x0000000000097919 */ /* 0x000e620000002100 */
[----:B0-----:R-:W-:-:S04]  /*149f0*/  IMAD.MOV.U32 R3, RZ, RZ, 0x8000 ;  /* 0x00008000ff037424 */ /* 0x001fc800078e00ff */
[----:B------:R2:W-:Y:S01]  /*14a00*/  SYNCS.ARRIVE.TRANS64 RZ, [R2+URZ+0x50], R3 ;  /* 0x0000500302ff79a7 */ /* 0x0005e2000800003f */
[----:B-1----:R-:W-:-:S04]  /*14a10*/  LOP3.LUT R9, R9, 0x1f, RZ, 0xc0, !PT ;  /* 0x0000001f09097812 */ /* 0x002fc800078ec0ff */
[----:B------:R-:W-:-:S13]  /*14a20*/  ISETP.NE.AND P0, PT, R9, RZ, PT ;  /* 0x000000ff0900720c */ /* 0x000fda0003f05270 */
[----:B--2---:R-:W-:Y:S05]  /*14a30*/  @!P0 BRA `(.L_x_1257) ;  /* 0x0000000000048947 */ /* 0x004fea0003800000 */
[----:B------:R-:W-:Y:S01]  /*14a40*/  BPT.TRAP 0x1 ;  /* 0x000000040000795c */ /* 0x000fe20000300000 */
.L_x_1257:
[----:B------:R-:W-:Y:S05]  /*14a50*/  BSYNC B2 ;  /* 0x0000000000027941 */ /* 0x000fea0003800000 */
.L_x_1256:
[----:B0-----:R-:W2:Y:S01]  /*14a60*/  LDL.LU R3, [R1] ;  /* 0x0000000001037983 */ /* 0x001ea20000300800 */
        /* <DEDUP_REMOVED lines=9> */
[----:B--2---:R-:W-:-:S11]  /*14b00*/  IMAD.SHL.U32 R3, R3, 0x80, RZ ;  /* 0x0000008003037824 */ /* 0x004fd600078e00ff */
.L_x_1258:
        /* <DEDUP_REMOVED lines=15> */
.L_x_1259:
        /* <DEDUP_REMOVED lines=12> */
.L_x_1246:
[----:B------:R-:W-:Y:S05]  /*14cc0*/  BSYNC B1 ;  /* 0x0000000000017941 */ /* 0x000fea0003800000 */
.L_x_1245:
[----:B------:R-:W-:Y:S01]  /*14cd0*/  VIADD R18, R0, 0x1 ;  /* 0x0000000100127836 */ /* 0x000fe20000000000 */
[----:B------:R-:W-:Y:S01]  /*14ce0*/  LOP3.LUT P1, RZ, R19, 0x2, RZ, 0xc0, !PT ;  /* 0x0000000213ff7812 */ /* 0x000fe2000782c0ff */
[----:B------:R-:W-:Y:S01]  /*14cf0*/  BSSY B1, `(.L_x_1260) ;  /* 0x0000090000017945 */ /* 0x000fe20003800000 */
[----:B0-----:R-:W-:Y:S02]  /*14d00*/  VIADD R7, R4, 0xffffffff ;  /* 0xffffffff04077836 */ /* 0x001fe40000000000 */
[----:B------:R-:W-:-:S04]  /*14d10*/  ISETP.NE.AND P0, PT, R18, 0x2, PT ;  /* 0x000000021200780c */ /* 0x000fc80003f05270 */
[----:B------:R-:W-:Y:S02]  /*14d20*/  SEL R2, RZ, 0x1, P0 ;  /* 0x00000001ff027807 */ /* 0x000fe40000000000 */
[----:B------:R-:W-:Y:S02]  /*14d30*/  SEL R18, R18, RZ, P0 ;  /* 0x000000ff12127207 */ /* 0x000fe40000000000 */
[----:B------:R-:W-:-:S05]  /*14d40*/  LOP3.LUT R11, R5, R2, RZ, 0x3c, !PT ;  /* 0x00000002050b7212 */ /* 0x000fca00078e3cff */
[----:B------:R0:W-:Y:S01]  /*14d50*/  STL [R1+0x8], R11 ;  /* 0x0000080b01007387 */ /* 0x0001e20000100800 */
[----:B------:R-:W-:Y:S05]  /*14d60*/  @!P1 BRA `(.L_x_1261) ;  /* 0x0000000800209947 */ /* 0x000fea0003800000 */
[----:B------:R-:W-:Y:S01]  /*14d70*/  LOP3.LUT P1, RZ, R19, 0x1, RZ, 0xc0, !PT ;  /* 0x0000000113ff7812 */ /* 0x000fe2000782c0ff */
[----:B-1----:R-:W-:-:S12]  /*14d80*/  IMAD.MOV.U32 R10, RZ, RZ, R7 ;  /* 0x000000ffff0a7224 */ /* 0x002fd800078e0007 */
[----:B------:R-:W-:Y:S05]  /*14d90*/  @!P1 BRA `(.L_x_1262) ;  /* 0x0000000000509947 */ /* 0x000fea0003800000 */
[----:B------:R-:W2:Y:S01]  /*14da0*/  LDL R13, [R1+0xc] ;  /* 0x00000c00010d7983 */ /* 0x000ea20000100800 */
[----:B------:R-:W1:Y:S01]  /*14db0*/  LDC R9, c[0x0][0x43c] ;  /* 0x00010f00ff097b82 */ /* 0x000e620000000800 */
[----:B------:R-:W-:Y:S02]  /*14dc0*/  ULDC.64 UR4, c[0x0][0x428] ;  /* 0x00010a0000047ab9 */ /* 0x000fe40000000a00 */
[----:B------:R-:W3:Y:S01]  /*14dd0*/  LDL R12, [R1+0x4] ;  /* 0x00000400010c7983 */ /* 0x000ee20000100800 */
        /* <DEDUP_REMOVED lines=16> */
.L_x_1262:
[----:B------:R-:W-:Y:S01]  /*14ee0*/  IMAD R2, R18, 0x8, R17 ;  /* 0x0000000812027824 */ /* 0x000fe200078e0211 */
[----:B------:R-:W-:Y:S01]  /*14ef0*/  SHF.L.U32 R3, R11, 0x1f, RZ ;  /* 0x0000001f0b037819 */ /* 0x000fe200000006ff */
[----:B------:R-:W-:Y:S03]  /*14f00*/  BSSY B2, `(.L_x_1263) ;  /* 0x0000003000027945 */ /* 0x000fe60003800000 */
[----:B------:R-:W2:Y:S02]  /*14f10*/  SYNCS.PHASECHK.TRANS64.TRYWAIT P0, [R2+URZ+0x28840], R3 ;  /* 0x02884003020075a7 */ /* 0x000ea4000800017f */
[----:B--2---:R-:W-:Y:S05]  /*14f20*/  @!P0 BRA `(.L_x_1264) ;  /* 0x0000002000948947 */ /* 0x004fea0003800000 */
.L_x_1331:
[----:B------:R-:W-:Y:S05]  /*14f30*/  BSYNC B2 ;  /* 0x0000000000027941 */ /* 0x000fea0003800000 */
.L_x_1263:
[----:B-1----:R-:W1:Y:S01]  /*14f40*/  S2R R9, SR_TID.X ;  /* 0x0000000000097919 */ /* 0x002e620000002100 */
[----:B------:R-:W-:Y:S01]  /*14f50*/  BSSY B2, `(.L_x_1265) ;  /* 0x000000b000027945 */ /* 0x000fe20003800000 */
[----:B-1----:R-:W-:-:S04]  /*14f60*/  LOP3.LUT R9, R9, 0x7f, RZ, 0xc0, !PT ;  /* 0x0000007f09097812 */ /* 0x002fc800078ec0ff */
[----:B------:R-:W-:-:S13]  /*14f70*/  ISETP.NE.AND P1, PT, R9, RZ, PT ;  /* 0x000000ff0900720c */ /* 0x000fda0003f25270 */
[----:B------:R-:W-:Y:S05]  /*14f80*/  @P1 BRA `(.L_x_1266) ;  /* 0x00000000001c1947 */ /* 0x000fea0003800000 */
[----:B------:R-:W1:Y:S01]  /*14f90*/  S2R R9, SR_TID.X ;  /* 0x0000000000097919 */ /* 0x000e620000002100 */
[----:B--2---:R-:W-:-:S04]  /*14fa0*/  IMAD.MOV.U32 R3, RZ, RZ, 0x8000 ;  /* 0x00008000ff037424 */ /* 0x004fc800078e00ff */
[----:B------:R3:W-:Y:S01]  /*14fb0*/  SYNCS.ARRIVE.TRANS64 RZ, [R2+URZ+0x28830], R3 ;  /* 0x0288300302ff79a7 */ /* 0x0007e2000800003f */
[----:B-1----:R-:W-:-:S04]  /*14fc0*/  LOP3.LUT R9, R9, 0x1f, RZ, 0xc0, !PT ;  /* 0x0000001f09097812 */ /* 0x002fc800078ec0ff */
[----:B------:R-:W-:-:S13]  /*14fd0*/  ISETP.NE.AND P0, PT, R9, RZ, PT ;  /* 0x000000ff0900720c */ /* 0x000fda0003f05270 */
[----:B---3--:R-:W-:Y:S05]  /*14fe0*/  @!P0 BRA `(.L_x_1266) ;  /* 0x0000000000048947 */ /* 0x008fea0003800000 */
[----:B------:R-:W-:Y:S01]  /*14ff0*/  BPT.TRAP 0x1 ;  /* 0x000000040000795c */ /* 0x000fe20000300000 */
.L_x_1266:
[----:B------:R-:W-:Y:S05]  /*15000*/  BSYNC B2 ;  /* 0x0000000000027941 */ /* 0x000fea0003800000 */
.L_x_1265:
[----:B------:R-:W-:Y:S01]  /*15010*/  IMAD.MOV.U32 R14, RZ, RZ, RZ ;  /* 0x000000ffff0e7224 */ /* 0x000fe200078e00ff */
[----:B------:R-:W-:Y:S01]  /*15020*/  UIADD3 UR4, UP0, UR44, 0x370, URZ ;  /* 0x000003702c047890 */ /* 0x000fe2000ff1e03f */
[C---:B--2---:R-:W-:Y:S01]  /*15030*/  IMAD R3, R18.reuse, 0x8, R6 ;  /* 0x0000000812037824 */ /* 0x044fe200078e0206 */
[----:B------:R-:W-:Y:S01]  /*15040*/  PLOP3.LUT P0, PT, PT, PT, PT, 0x80, 0x0 ;  /* 0x000000000000781c */ /* 0x000fe20003f0f070 */
[----:B------:R-:W-:Y:S01]  /*15050*/  IMAD R2, R18, 0x8000, R17 ;  /* 0x0000800012027824 */ /* 0x000fe200078e0211 */
[----:B------:R-:W-:Y:S01]  /*15060*/  R2UR UR10, R14 ;  /* 0x000000000e0a72ca */ /* 0x000fe200000e0000 */
[----:B------:R-:W-:Y:S01]  /*15070*/  VIADD R3, R3, 0x30 ;  /* 0x0000003003037836 */ /* 0x000fe20000000000 */
[----:B------:R-:W-:Y:S01]  /*15080*/  UIADD3.X UR5, URZ, UR45, URZ, UP0, !UPT ;  /* 0x0000002d3f057290 */ /* 0x000fe200087fe43f */
[----:B------:R-:W-:Y:S01]  /*15090*/  IMAD.SHL.U32 R9, R10, 0x80, RZ ;  /* 0x000000800a097824 */ /* 0x000fe200078e00ff */
[----:B------:R-:W-:Y:S01]  /*150a0*/  UMOV UR6, 0x0 ;  /* 0x0000000000067882 */ /* 0x000fe20000000000 */
[----:B0-----:R-:W-:Y:S01]  /*150b0*/  VIADD R11, R2, 0x18400 ;  /* 0x00018400020b7836 */ /* 0x001fe20000000000 */
[----:B------:R-:W-:-:S09]  /*150c0*/  UMOV UR7, 0x14f00000 ;  /* 0x14f0000000077882 */ /* 0x000fd20000000000 */
.L_x_1267:
        /* <DEDUP_REMOVED lines=16> */
.L_x_1268:
        /* <DEDUP_REMOVED lines=15> */
.L_x_1332:
[----:B------:R-:W-:Y:S05]  /*152c0*/  BSYNC B2 ;  /* 0x0000000000027941 */ /* 0x000fea0003800000 */
.L_x_1269:
[----:B------:R-:W-:Y:S01]  /*152d0*/  BSSY B2, `(.L_x_1271) ;  /* 0x000000b000027945 */ /* 0x000fe20003800000 */
[----:B------:R-:W-:Y:S02]  /*152e0*/  IMAD.MOV.U32 R12, RZ, RZ, 0x0 ;  /* 0x00000000ff0c7424 */ /* 0x000fe400078e00ff */
[----:B------:R-:W-:Y:S01]  /*152f0*/  IMAD.MOV.U32 R13, RZ, RZ, 0x14f00000 ;  /* 0x14f00000ff0d7424 */ /* 0x000fe200078e00ff */
[----:B------:R-:W-:Y:S06]  /*15300*/  @P1 BRA `(.L_x_1272) ;  /* 0x00000000001c1947 */ /* 0x000fec0003800000 */
[----:B------:R-:W1:Y:S02]  /*15310*/  S2R R3, SR_TID.X ;  /* 0x0000000000037919 */ /* 0x000e640000002100 */
[----:B-1----:R-:W-:Y:S01]  /*15320*/  LOP3.LUT R9, R3, 0x1f, RZ, 0xc0, !PT ;  /* 0x0000001f03097812 */ /* 0x002fe200078ec0ff */
[----:B------:R-:W-:-:S03]  /*15330*/  IMAD.MOV.U32 R3, RZ, RZ, 0x8000 ;  /* 0x00008000ff037424 */ /* 0x000fc600078e00ff */
[----:B------:R-:W-:Y:S01]  /*15340*/  ISETP.NE.AND P0, PT, R9, RZ, PT ;  /* 0x000000ff0900720c */ /* 0x000fe20003f05270 */
[----:B------:R1:W-:-:S12]  /*15350*/  SYNCS.ARRIVE.TRANS64 RZ, [R2+URZ+0x50], R3 ;  /* 0x0000500302ff79a7 */ /* 0x0003d8000800003f */
[----:B-1----:R-:W-:Y:S05]  /*15360*/  @!P0 BRA `(.L_x_1272) ;  /* 0x0000000000048947 */ /* 0x002fea0003800000 */
[----:B------:R-:W-:Y:S01]  /*15370*/  BPT.TRAP 0x1 ;  /* 0x000000040000795c */ /* 0x000fe20000300000 */
.L_x_1272:
[----:B------:R-:W-:Y:S05]  /*15380*/  BSYNC B2 ;  /* 0x0000000000027941 */ /* 0x000fea0003800000 */
.L_x_1271:
[----:B------:R-:W2:Y:S01]  /*15390*/  LDL.LU R3, [R1] ;  /* 0x0000000001037983 */ /* 0x000ea20000300800 */
[----:B------:R-:W-:Y:S01]  /*153a0*/  R2UR UR10, R14 ;  /* 0x000000000e0a72ca */ /* 0x000fe200000e0000 */
[----:B------:R-:W-:Y:S01]  /*153b0*/  IMAD R0, R0, 0x8000, R17 ;  /* 0x0000800000007824 */ /* 0x000fe200078e0211 */
[----:B------:R-:W-:Y:S01]  /*153c0*/  R2UR UR6, R12 ;  /* 0x000000000c0672ca */ /* 0x000fe200000e0000 */
[----:B------:R-:W-:Y:S01]  /*153d0*/  UIADD3 UR4, UP0, UR44, 0x470, URZ ;  /* 0x000004702c047890 */ /* 0x000fe2000ff1e03f */
[----:B------:R-:W-:Y:S01]  /*153e0*/  R2UR UR7, R13 ;  /* 0x000000000d0772ca */ /* 0x000fe200000e0000 */
[----:B0-----:R-:W-:Y:S01]  /*153f0*/  VIADD R2, R2, 0x50 ;  /* 0x0000005002027836 */ /* 0x001fe20000000000 */
[----:B------:R-:W-:Y:S01]  /*15400*/  PLOP3.LUT P0, PT, PT, PT, PT, 0x80, 0x0 ;  /* 0x000000000000781c */ /* 0x000fe20003f0f070 */
[----:B------:R-:W-:Y:S01]  /*15410*/  VIADD R5, R0, 0x400 ;  /* 0x0000040000057836 */ /* 0x000fe20000000000 */
[----:B------:R-:W-:Y:S01]  /*15420*/  UIADD3.X UR5, URZ, UR45, URZ, UP0, !UPT ;  /* 0x0000002d3f057290 */ /* 0x000fe200087fe43f */
[----:B--2---:R-:W-:-:S11]  /*15430*/  IMAD.SHL.U32 R3, R3, 0x80, RZ ;  /* 0x0000008003037824 */ /* 0x004fd600078e00ff */
.L_x_1273:
        /* <DEDUP_REMOVED lines=15> */
.L_x_1274:
        /* <DEDUP_REMOVED lines=12> */
.L_x_1261:
[----:B------:R-:W-:Y:S05]  /*155f0*/  BSYNC B1 ;  /* 0x0000000000017941 */ /* 0x000fea0003800000 */
.L_x_1260:
[----:B------:R-:W-:Y:S01]  /*15600*/  ISETP.GT.AND P0, PT, R7, UR39, PT ;  /* 0x0000002707007c0c */ /* 0x000fe2000bf04270 */
[----:B------:R-:W-:-:S12]  /*15610*/  VIADD R4, R4, 0xfffffffe ;  /* 0xfffffffe04047836 */ /* 0x000fd80000000000 */
[----:B------:R-:W-:Y:S05]  /*15620*/  @P0 BRA `(.L_x_1275) ;  /* 0xffffffec005c0947 */ /* 0x000fea000383ffff */
.L_x_1244:
[----:B------:R-:W-:Y:S05]  /*15630*/  BSYNC B0 ;  /* 0x0000000000007941 */ /* 0x000fea0003800000 */
.L_x_1227:
[----:B0-----:R-:W0:Y:S01]  /*15640*/  S2R R0, SR_TID.X ;  /* 0x0000000000007919 */ /* 0x001e220000002100 */
[----:B------:R-:W-:Y:S01]  /*15650*/  BSSY B0, `(.L_x_1276) ;  /* 0x0000011000007945 */ /* 0x000fe20003800000 */
[----:B0-----:R-:W-:-:S04]  /*15660*/  LOP3.LUT R6, R0, 0x7f, RZ, 0xc0, !PT ;  /* 0x0000007f00067812 */ /* 0x001fc800078ec0ff */
[----:B------:R-:W-:-:S13]  /*15670*/  ISETP.NE.AND P1, PT, R6, RZ, PT ;  /* 0x000000ff0600720c */ /* 0x000fda0003f25270 */
[----:B------:R-:W-:Y:S05]  /*15680*/  @P1 BRA `(.L_x_1277) ;  /* 0x0000000000341947 */ /* 0x000fea0003800000 */
[----:B------:R-:W0:Y:S01]  /*15690*/  S2R R5, SR_LANEID ;  /* 0x0000000000057919 */ /* 0x000e220000000000 */
[----:B------:R-:W-:Y:S01]  /*156a0*/  VOTEU.ANY UR4, UPT, PT ;  /* 0x0000000000047886 */ /* 0x000fe200038e0100 */
[----:B------:R-:W3:Y:S01]  /*156b0*/  LDC.64 R2, c[0x0][0xc80] ;  /* 0x00032000ff027b82 */ /* 0x000ee20000000a00 */
[----:B------:R-:W0:Y:S02]  /*156c0*/  FLO.U32 R0, UR4 ;  /* 0x0000000400007d00 */ /* 0x000e2400080e0000 */
[----:B0-----:R-:W-:-:S06]  /*156d0*/  ISETP.EQ.U32.AND P0, PT, R0, R5, PT ;  /* 0x000000050000720c */ /* 0x001fcc0003f02070 */
[----:B------:R-:W3:Y:S07]  /*156e0*/  POPC R5, UR4 ;  /* 0x0000000400057d09 */ /* 0x000eee0008000000 */
[----:B---3--:R-:W3:Y:S01]  /*156f0*/  @P0 ATOMG.E.ADD.STRONG.GPU PT, R3, desc[UR50][R2.64], R5 ;  /* 0x00000005020309a8 */ /* 0x008ee200081ee1f2 */
[----:B------:R-:W0:Y:S02]  /*15700*/  S2R R4, SR_LTMASK ;  /* 0x0000000000047919 */ /* 0x000e240000003900 */
[----:B0-----:R-:W-:-:S04]  /*15710*/  LOP3.LUT R4, R4, UR4, RZ, 0xc0, !PT ;  /* 0x0000000404047c12 */ /* 0x001fc8000f8ec0ff */
[----:B------:R-:W0:Y:S01]  /*15720*/  POPC R7, R4 ;  /* 0x0000000400077309 */ /* 0x000e220000000000 */
[----:B---3--:R-:W0:Y:S02]  /*15730*/  SHFL.IDX PT, R0, R3, R0, 0x1f ;  /* 0x00001f0003007589 */ /* 0x008e2400000e0000 */
[----:B0-----:R-:W-:-:S05]  /*15740*/  IADD3 R0, R0, UR42, R7 ;  /* 0x0000002a00007c10 */ /* 0x001fca000fffe007 */
[----:B------:R0:W-:Y:S02]  /*15750*/  STL [R1+0x14], R0 ;  /* 0x0000140001007387 */ /* 0x0001e40000100800 */
.L_x_1277:
[----:B------:R-:W-:Y:S05]  /*15760*/  BSYNC B0 ;  /* 0x0000000000007941 */ /* 0x000fea0003800000 */
.L_x_1276:
[----:B------:R-:W-:Y:S01]  /*15770*/  LOP3.LUT P0, RZ, R19, 0x2, RZ, 0xc0, !PT ;  /* 0x0000000213ff7812 */ /* 0x000fe2000780c0ff */
[----:B------:R-:W-:-:S12]  /*15780*/  BSSY B0, `(.L_x_1278) ;  /* 0x0000038000007945 */ /* 0x000fd80003800000 */
[----:B------:R-:W-:Y:S05]  /*15790*/  @!P0 BRA `(.L_x_1279) ;  /* 0x0000000000d88947 */ /* 0x000fea0003800000 */
[----:B0-----:R-:W3:Y:S01]  /*157a0*/  LDL R0, [R1+0x8] ;  /* 0x0000080001007983 */ /* 0x001ee20000100800 */
[----:B------:R-:W-:Y:S01]  /*157b0*/  IMAD R3, R18, 0x8, R17 ;  /* 0x0000000812037824 */ /* 0x000fe200078e0211 */
[----:B------:R-:W-:Y:S01]  /*157c0*/  BSSY B1, `(.L_x_1280) ;  /* 0x0000005000017945 */ /* 0x000fe20003800000 */
[----:B------:R-:W-:Y:S02]  /*157d0*/  ISETP.NE.AND P2, PT, R6, RZ, PT ;  /* 0x000000ff0600720c */ /* 0x000fe40003f45270 */
[----:B---3--:R-:W-:-:S04]  /*157e0*/  SHF.L.U32 R0, R0, 0x1f, RZ ;  /* 0x0000001f00007819 */ /* 0x008fc800000006ff */
[----:B------:R-:W0:Y:S02]  /*157f0*/  SYNCS.PHASECHK.TRANS64.TRYWAIT P0, [R3+URZ+0x28860], R0 ;  /* 0x02886000030075a7 */ /* 0x000e24000800017f */
[----:B0-----:R-:W-:Y:S05]  /*15800*/  @!P0 BRA `(.L_x_1281) ;  /* 0x0000001800848947 */ /* 0x001fea0003800000 */
.L_x_1333:
[----:B------:R-:W-:Y:S05]  /*15810*/  BSYNC B1 ;  /* 0x0000000000017941 */ /* 0x000fea0003800000 */
.L_x_1280:
[----:B------:R-:W-:Y:S04]  /*15820*/  BSSY B1, `(.L_x_1282) ;  /* 0x0000009000017945 */ /* 0x000fe80003800000 */
        /* <DEDUP_REMOVED lines=8> */
.L_x_1283:
[----:B------:R-:W-:Y:S05]  /*158b0*/  BSYNC B1 ;  /* 0x0000000000017941 */ /* 0x000fea0003800000 */
.L_x_1282:
[----:B0-----:R-:W3:Y:S01]  /*158c0*/  LDL.LU R0, [R1] ;  /* 0x0000000001007983 */ /* 0x001ee20000300800 */
[----:B------:R-:W-:Y:S01]  /*158d0*/  UIADD3 UR4, UP0, UR44, 0x470, URZ ;  /* 0x000004702c047890 */ /* 0x000fe2000ff1e03f */
[----:B------:R-:W-:Y:S01]  /*158e0*/  PLOP3.LUT P0, PT, PT, PT, PT, 0x80, 0x0 ;  /* 0x000000000000781c */ /* 0x000fe20003f0f070 */
[----:B------:R-:W-:Y:S01]  /*158f0*/  VIADD R3, R3, 0x28850 ;  /* 0x0002885003037836 */ /* 0x000fe20000000000 */
[----:B------:R-:W-:Y:S01]  /*15900*/  UMOV UR6, 0x0 ;  /* 0x0000000000067882 */ /* 0x000fe20000000000 */
[----:B------:R-:W-:Y:S01]  /*15910*/  UIADD3.X UR5, URZ, UR45, URZ, UP0, !UPT ;  /* 0x0000002d3f057290 */ /* 0x000fe200087fe43f */
[----:B------:R-:W-:Y:S01]  /*15920*/  UMOV UR7, 0x14f00000 ;  /* 0x14f0000000077882 */ /* 0x000fe20000000000 */
[----:B------:R-:W-:Y:S01]  /*15930*/  UMOV UR10, URZ ;  /* 0x0000003f000a7c82 */ /* 0x000fe20008000000 */
[----:B---3--:R-:W-:Y:S02]  /*15940*/  IMAD.SHL.U32 R2, R0, 0x80, RZ ;  /* 0x0000008000027824 */ /* 0x008fe400078e00ff */
[----:B------:R-:W-:-:S04]  /*15950*/  IMAD R0, R18, 0x8000, R17 ;  /* 0x0000800012007824 */ /* 0x000fc800078e0211 */
[----:B------:R-:W-:-:S07]  /*15960*/  VIADD R4, R0, 0x400 ;  /* 0x0000040000047836 */ /* 0x000fce0000000000 */
.L_x_1284:
        /* <DEDUP_REMOVED lines=15> */
.L_x_1285:
        /* <DEDUP_REMOVED lines=9> */
[----:B---3--:R-:W-:Y:S05]  /*15af0*/  @P0 BRA.U.ANY `(.L_x_1285) ;  /* 0xfffffffd00d80947 */ /* 0x008fea000393ffff */
.L_x_1279:
[----:B------:R-:W-:Y:S05]  /*15b00*/  BSYNC B0 ;  /* 0x0000000000007941 */ /* 0x000fea0003800000 */
.L_x_1278:
[----:B------:R-:W3:Y:S01]  /*15b10*/  LDL.LU R4, [R1+0x8] ;  /* 0x0000080001047983 */ /* 0x000ee20000300800 */
[----:B------:R-:W-:-:S05]  /*15b20*/  VIADD R18, R18, 0x1 ;  /* 0x0000000112127836 */ /* 0x000fca0000000000 */
[----:B------:R-:W-:-:S04]  /*15b30*/  ISETP.NE.AND P0, PT, R18, 0x2, PT ;  /* 0x000000021200780c */ /* 0x000fc80003f05270 */
[----:B0-----:R-:W-:Y:S02]  /*15b40*/  SEL R0, RZ, 0x1, P0 ;  /* 0x00000001ff007807 */ /* 0x001fe40000000000 */
[----:B------:R-:W-:Y:S02]  /*15b50*/  SEL R18, R18, RZ, P0 ;  /* 0x000000ff12127207 */ /* 0x000fe40000000000 */
[----:B---3--:R-:W-:-:S05]  /*15b60*/  LOP3.LUT R4, R4, R0, RZ, 0x3c, !PT ;  /* 0x0000000004047212 */ /* 0x008fca00078e3cff */
[----:B------:R3:W-:Y:S02]  /*15b70*/  STL [R1+0x8], R4 ;  /* 0x0000080401007387 */ /* 0x0007e40000100800 */
.L_x_1207:
[----:B------:R-:W-:Y:S05]  /*15b80*/  BSYNC B7 ;  /* 0x0000000000077941 */ /* 0x000fea0003800000 */
.L_x_1205:
[----:B0-----:R0:W5:Y:S01]  /*15b90*/  LDL R2, [R1+0x14] ;  /* 0x0000140001027983 */ /* 0x0011620000100800 */
[----:B------:R-:W-:-:S13]  /*15ba0*/  LOP3.LUT P0, RZ, R19, 0x4, RZ, 0xc0, !PT ;  /* 0x0000000413ff7812 */ /* 0x000fda000780c0ff */
[----:B0-----:R-:W-:Y:S05]  /*15bb0*/  @!P0 BRA `(.L_x_1286) ;  /* 0x0000000000288947 */ /* 0x001fea0003800000 */
[----:B------:R-:W-:Y:S05]  /*15bc0*/  WARPSYNC.ALL ;  /* 0x0000000000007948 */ /* 0x000fea0003800000 */
[----:B------:R-:W0:Y:S08]  /*15bd0*/  S2UR UR5, SR_CgaCtaId ;  /* 0x00000000000579c3 */ /* 0x000e300000008800 */
[----:B------:R-:W-:Y:S06]  /*15be0*/  BAR.SYNC.DEFER_BLOCKING 0x5, 0x180 ;  /* 0x0146000000007b1d */ /* 0x000fec0000010000 */
[----:B------:R-:W-:-:S02]  /*15bf0*/  UMOV UR4, 0x400 ;  /* 0x0000040000047882 */ /* 0x000fc40000000000 */
[----:B0-----:R-:W-:-:S06]  /*15c00*/  ULEA UR4, UR5, UR4, 0x18 ;  /* 0x0000000405047291 */ /* 0x001fcc000f8ec03f */
[----:B------:R-:W-:-:S05]  /*15c10*/  IMAD.U32 R17, RZ, RZ, UR4 ;  /* 0x00000004ff117e24 */ /* 0x000fca000f8e00ff */
[----:B-----5:R-:W0:Y:S04]  /*15c20*/  LDS R2, [R17+0x288d0] ;  /* 0x0288d00011027984 */ /* 0x020e280000000800 */
[----:B0-----:R4:W-:Y:S01]  /*15c30*/  STL [R1+0x14], R2 ;  /* 0x0000140201007387 */ /* 0x0019e20000100800 */
[----:B------:R-:W-:Y:S06]  /*15c40*/  BAR.ARV 0x4, 0x180 ;  /* 0x0106000000007b1d */ /* 0x000fec0000002000 */
[----:B------:R-:W-:Y:S05]  /*15c50*/  BRA `(.L_x_1287) ;  /* 0x00000000002c7947 */ /* 0x000fea0003800000 */
.L_x_1286:
[----:B------:R-:W-:-:S03]  /*15c60*/  UMOV UR4, 0xffffffff ;  /* 0xffffffff00047882 */ /* 0x000fc60000000000 */
[----:B------:R-:W-:Y:S05]  /*15c70*/  BRA.DIV UR4, `(.L_x_1288) ;  /* 0x00000016047c7947 */ /* 0x000fea000b800000 */
[----:B-----5:R0:W4:Y:S02]  /*15c80*/  SHFL.IDX PT, R14, R2, RZ, 0x1f ;  /* 0x00001fff020e7589 */ /* 0x02012400000e0000 */
.L_x_1336:
[----:B------:R-:W5:Y:S01]  /*15c90*/  @!P1 S2R R3, SR_CgaCtaId ;  /* 0x0000000000039919 */ /* 0x000f620000008800 */
[----:B------:R-:W-:Y:S05]  /*15ca0*/  WARPSYNC.ALL ;  /* 0x0000000000007948 */ /* 0x000fea0003800000 */
[----:B------:R-:W-:Y:S01]  /*15cb0*/  BAR.SYNC.DEFER_BLOCKING 0x4, 0x180 ;  /* 0x0106000000007b1d */ /* 0x000fe20000010000 */
[----:B-1----:R-:W-:-:S05]  /*15cc0*/  @!P1 MOV R0, 0x400 ;  /* 0x0000040000009802 */ /* 0x002fca0000000f00 */
[----:B----4-:R1:W-:Y:S01]  /*15cd0*/  STL [R1+0x14], R14 ;  /* 0x0000140e01007387 */ /* 0x0103e20000100800 */
[----:B-----5:R-:W-:-:S05]  /*15ce0*/  @!P1 LEA R17, R3, R0, 0x18 ;  /* 0x0000000003119211 */ /* 0x020fca00078ec0ff */
[----:B------:R1:W-:Y:S01]  /*15cf0*/  @!P1 STS [R17+0x288d0], R2 ;  /* 0x0288d00211009388 */ /* 0x0003e20000000800 */
[----:B------:R-:W-:Y:S06]  /*15d00*/  BAR.ARV 0x5, 0x180 ;  /* 0x0146000000007b1d */ /* 0x000fec0000002000 */
.L_x_1287:
[----:B-1----:R-:W5:Y:S01]  /*15d10*/  LDL R0, [R1+0x14] ;  /* 0x0000140001007983 */ /* 0x002f620000100800 */
[----:B------:R-:W-:Y:S02]  /*15d20*/  ULDC UR4, c[0x0][0xc38] ;  /* 0x00030e0000047ab9 */ /* 0x000fe40000000800 */
[----:B-----5:R-:W-:-:S13]  /*15d30*/  ISETP.GE.AND P0, PT, R0, UR4, PT ;  /* 0x0000000400007c0c */ /* 0x020fda000bf06270 */
[----:B------:R-:W-:Y:S05]  /*15d40*/  @!P0 BRA `(.L_x_1289) ;  /* 0xffffffbc00388947 */ /* 0x000fea000383ffff */
.L_x_1196:
[----:B0-----:R-:W5:Y:S01]  /*15d50*/  LDL.LU R0, [R1+0x18] ;  /* 0x0000180001007983 */ /* 0x001f620000300800 */
[----:B------:R-:W-:Y:S01]  /*15d60*/  BSSY B0, `(.L_x_1290) ;  /* 0x000000b000007945 */ /* 0x000fe20003800000 */
[----:B------:R-:W0:Y:S01]  /*15d70*/  S2R R5, SR_CgaCtaId ;  /* 0x0000000000057919 */ /* 0x000e220000008800 */
[----:B-----5:R-:W-:-:S05]  /*15d80*/  VIADD R0, R0, 0x1 ;  /* 0x0000000100007836 */ /* 0x020fca0000000000 */
[----:B----4-:R-:W-:-:S04]  /*15d90*/  LEA.HI R2, R0, R0, RZ, 0x1 ;  /* 0x0000000000027211 */ /* 0x010fc800078f08ff */
[----:B------:R-:W-:-:S05]  /*15da0*/  LOP3.LUT R3, R2, 0xfffffffe, RZ, 0xc0, !PT ;  /* 0xfffffffe02037812 */ /* 0x000fca00078ec0ff */
[----:B------:R-:W-:Y:S01]  /*15db0*/  IMAD.IADD R3, R0, 0x1, -R3 ;  /* 0x0000000100037824 */ /* 0x000fe200078e0a03 */
[----:B------:R-:W-:-:S04]  /*15dc0*/  MOV R0, 0x400 ;  /* 0x0000040000007802 */ /* 0x000fc80000000f00 */
[----:B0-----:R-:W-:Y:S02]  /*15dd0*/  LEA R0, R5, R0, 0x18 ;  /* 0x0000000005007211 */ /* 0x001fe400078ec0ff */
[----:B------:R-:W-:-:S04]  /*15de0*/  SHF.L.U32 R3, R3, 0x1f, RZ ;  /* 0x0000001f03037819 */ /* 0x000fc800000006ff */
[----:B------:R-:W0:Y:S02]  /*15df0*/  SYNCS.PHASECHK.TRANS64.TRYWAIT P0, [R0+URZ+0x28820], R3 ;  /* 0x02882003000075a7 */ /* 0x000e24000800017f */
[----:B0-----:R-:W-:Y:S05]  /*15e00*/  @!P0 BRA `(.L_x_1291) ;  /* 0x0000001400408947 */ /* 0x001fea0003800000 */
.L_x_1337:
[----:B------:R-:W-:Y:S05]  /*15e10*/  BSYNC B0 ;  /* 0x0000000000007941 */ /* 0x000fea0003800000 */
.L_x_1290:
[----:B------:R-:W-:-:S03]  /*15e20*/  UMOV UR4, 0xffffffff ;  /* 0xffffffff00047882 */ /* 0x000fc60000000000 */
[----:B------:R-:W-:Y:S05]  /*15e30*/  BRA.DIV UR4, `(.L_x_1292) ;  /* 0x0000001604487947 */ /* 0x000fea000b800000 */
[----:B------:R-:W1:Y:S02]  /*15e40*/  S2R R2, SR_TID.X ;  /* 0x0000000000027919 */ /* 0x000e640000002100 */
[----:B-1----:R-:W-:-:S04]  /*15e50*/  SHF.R.U32.HI R2, RZ, 0x5, R2 ;  /* 0x00000005ff027819 */ /* 0x002fc80000011602 */
[----:B------:R-:W-:-:S05]  /*15e60*/  LOP3.LUT R2, R2, 0x3, RZ, 0xc0, !PT ;  /* 0x0000000302027812 */ /* 0x000fca00078ec0ff */
[----:B------:R1:W4:Y:S02]  /*15e70*/  SHFL.IDX PT, R14, R2, RZ, 0x1f ;  /* 0x00001fff020e7589 */ /* 0x00032400000e0000 */
.L_x_1340:
[----:B----4-:R-:W-:Y:S01]  /*15e80*/  ISETP.NE.AND P0, PT, R14, RZ, PT ;  /* 0x000000ff0e00720c */ /* 0x010fe20003f05270 */
[----:B------:R-:W-:-:S12]  /*15e90*/  BSSY B0, `(.L_x_1293) ;  /* 0x0000025000007945 */ /* 0x000fd80003800000 */
[----:B------:R-:W-:Y:S05]  /*15ea0*/  @P0 BRA `(.L_x_1294) ;  /* 0x00000000008c0947 */ /* 0x000fea0003800000 */
[----:B------:R-:W-:-:S03]  /*15eb0*/  UMOV UR4, 0xffffffff ;  /* 0xffffffff00047882 */ /* 0x000fc60000000000 */
[----:B------:R-:W-:Y:S05]  /*15ec0*/  BRA.DIV UR4, `(.L_x_1295) ;  /* 0x0000001604587947 */ /* 0x000fea000b800000 */
[----:B------:R-:W-:-:S13]  /*15ed0*/  ELECT P6, URZ, PT ;  /* 0x00000000003f782f */ /* 0x000fda00038c0000 */
.L_x_1343:
[----:B------:R-:W-:Y:S05]  /*15ee0*/  @!P6 BRA `(.L_x_1294) ;  /* 0x00000000007ce947 */ /* 0x000fea0003800000 */
[----:B------:R-:W-:-:S06]  /*15ef0*/  ULOP3.LUT UR4, UR38, 0x2, URZ, 0xfc, !UPT ;  /* 0x0000000226047892 */ /* 0x000fcc000f8efc3f */
[----:B-1----:R-:W-:-:S05]  /*15f00*/  IMAD.U32 R2, RZ, RZ, UR4 ;  /* 0x00000004ff027e24 */ /* 0x002fca000f8e00ff */
[----:B------:R-:W-:-:S13]  /*15f10*/  ISETP.NE.AND P2, PT, R2, 0x3, PT ;  /* 0x000000030200780c */ /* 0x000fda0003f45270 */
[----:B------:R-:W-:Y:S05]  /*15f20*/  @!P2 BRA `(.L_x_1296) ;  /* 0x000000000004a947 */ /* 0x000fea0003800000 */
[----:B------:R-:W-:Y:S01]  /*15f30*/  BPT.TRAP 0x1 ;  /* 0x000000040000795c */ /* 0x000fe20000300000 */
.L_x_1296:
[----:B------:R-:W4:Y:S01]  /*15f40*/  LDL.LU R7, [R1+0x8] ;  /* 0x0000080001077983 */ /* 0x000f220000300800 */
[----:B0-----:R-:W-:Y:S02]  /*15f50*/  VIADD R3, R0, 0x28840 ;  /* 0x0002884000037836 */ /* 0x001fe40000000000 */
[C---:B------:R-:W-:Y:S02]  /*15f60*/  VIADD R2, R18.reuse, 0x1 ;  /* 0x0000000112027836 */ /* 0x040fe40000000000 */
[----:B------:R-:W-:-:S03]  /*15f70*/  IMAD R6, R18, 0x8, R3 ;  /* 0x0000000812067824 */ /* 0x000fc600078e0203 */
[----:B------:R-:W-:-:S04]  /*15f80*/  ISETP.NE.AND P1, PT, R2, 0x2, PT ;  /* 0x000000020200780c */ /* 0x000fc80003f25270 */
[----:B---3--:R-:W-:Y:S02]  /*15f90*/  SEL R4, RZ, 0x1, P1 ;  /* 0x00000001ff047807 */ /* 0x008fe40000800000 */
[C---:B----4-:R-:W-:Y:S02]  /*15fa0*/  SHF.L.U32 R5, R7.reuse, 0x1f, RZ ;  /* 0x0000001f07057819 */ /* 0x050fe400000006ff */
[----:B------:R-:W-:Y:S02]  /*15fb0*/  LOP3.LUT R7, R7, R4, RZ, 0x3c, !PT ;  /* 0x0000000407077212 */ /* 0x000fe400078e3cff */
[----:B------:R-:W0:Y:S01]  /*15fc0*/  SYNCS.PHASECHK.TRANS64.TRYWAIT P0, [R6+URZ], R5 ;  /* 0x00000005060075a7 */ /* 0x000e22000800017f */
[----:B------:R-:W-:Y:S02]  /*15fd0*/  SEL R4, R2, RZ, P1 ;  /* 0x000000ff02047207 */ /* 0x000fe40000800000 */
[----:B------:R-:W-:-:S03]  /*15fe0*/  SHF.L.U32 R2, R7, 0x1f, RZ ;  /* 0x0000001f07027819 */ /* 0x000fc600000006ff */
[----:B------:R-:W-:Y:S01]  /*15ff0*/  IMAD R3, R4, 0x8, R3 ;  /* 0x0000000804037824 */ /* 0x000fe200078e0203 */
[----:B0-----:R-:W-:Y:S06]  /*16000*/  @!P0 BRA `(.L_x_1297) ;  /* 0x0000001400288947 */ /* 0x001fec0003800000 */
.L_x_1344:
[----:B------:R-:W1:Y:S02]  /*16010*/  SYNCS.PHASECHK.TRANS64.TRYWAIT P0, [R3+URZ], R2 ;  /* 0x00000002030075a7 */ /* 0x000e64000800017f */
[----:B-1----:R-:W-:Y:S05]  /*16020*/  @!P0 BRA `(.L_x_1298) ;  /* 0x0000001400348947 */ /* 0x002fea0003800000 */
.L_x_1345:
[----:B------:R-:W-:Y:S05]  /*16030*/  @!P2 BRA `(.L_x_1299) ;  /* 0x000000000004a947 */ /* 0x000fea0003800000 */
[----:B------:R-:W-:Y:S01]  /*16040*/  BPT.TRAP 0x1 ;  /* 0x000000040000795c */ /* 0x000fe20000300000 */
.L_x_1299:
[----:B-1----:R-:W-:-:S04]  /*16050*/  VIADD R3, R0, 0x28860 ;  /* 0x0002886000037836 */ /* 0x002fc80000000000 */
[----:B------:R-:W-:-:S04]  /*16060*/  IMAD R18, R18, 0x8, R3 ;  /* 0x0000000812127824 */ /* 0x000fc800078e0203 */
[----:B------:R-:W1:Y:S02]  /*16070*/  SYNCS.PHASECHK.TRANS64.TRYWAIT P0, [R18+URZ], R5 ;  /* 0x00000005120075a7 */ /* 0x000e64000800017f */
[----:B-1----:R-:W-:Y:S05]  /*16080*/  @!P0 BRA `(.L_x_1300) ;  /* 0x0000001400308947 */ /* 0x002fea0003800000 */
.L_x_1346:
[----:B------:R-:W-:-:S07]  /*16090*/  IMAD R3, R4, 0x8, R3 ;  /* 0x0000000804037824 */ /* 0x000fce00078e0203 */
.L_x_1301:
[----:B---3--:R3:W4:Y:S02]  /*160a0*/  SYNCS.PHASECHK.TRANS64.TRYWAIT P0, [R3+URZ], R2 ;  /* 0x00000002030075a7 */ /* 0x008724000800017f */
[----:B----4-:R-:W-:Y:S05]  /*160b0*/  @!P0 NANOSLEEP.SYNCS 0x989680 ;  /* 0x009896800000895d */ /* 0x010fea0003900000 */
[----:B------:R-:W4:Y:S02]  /*160c0*/  @!P0 SYNCS.PHASECHK.TRANS64 P0, [R3+URZ], R2 ;  /* 0x00000002030085a7 */ /* 0x000f24000800007f */
[----:B----4-:R-:W-:Y:S05]  /*160d0*/  @!P0 BRA `(.L_x_1301) ;  /* 0xfffffffc00f08947 */ /* 0x010fea000383ffff */
.L_x_1294:
[----:B------:R-:W-:Y:S05]  /*160e0*/  BSYNC B0 ;  /* 0x0000000000007941 */ /* 0x000fea0003800000 */
.L_x_1293:
[----:B------:R-:W-:Y:S05]  /*160f0*/  EXIT ;  /* 0x000000000000794d */ /* 0x000fea0003800000 */
.L_x_1109:
[----:B0-----:R-:W-:-:S04]  /*16100*/  IMAD.U32 R3, RZ, RZ, UR41 ;  /* 0x00000029ff037e24 */ /* 0x001fc8000f8e00ff */
[----:B------:R0:W1:Y:S03]  /*16110*/  SYNCS.PHASECHK.TRANS64.TRYWAIT P1, [R3+URZ+0x28800], R0 ;  /* 0x02880000030075a7 */ /* 0x000066000802017f */
[----:B-1----:R-:W-:Y:S05]  /*16120*/  @!P1 NANOSLEEP.SYNCS 0x989680 ;  /* 0x009896800000995d */ /* 0x002fea0003900000 */
[----:B------:R-:W1:Y:S02]  /*16130*/  @!P1 SYNCS.PHASECHK.TRANS64 P1, [R3+URZ+0x28800], R0 ;  /* 0x02880000030095a7 */ /* 0x000e64000802007f */
[----:B-1----:R-:W-:Y:S05]  /*16140*/  @!P1 BRA `(.L_x_1109) ;  /* 0xfffffffc00ec9947 */ /* 0x002fea000383ffff */
[----:B------:R-:W-:Y:S05]  /*16150*/  BRA `(.L_x_1302) ;  /* 0xfffffeb800387947 */ /* 0x000fea000383ffff */
.L_x_1113:
[----:B-1----:R1:W2:Y:S02]  /*16160*/  SYNCS.PHASECHK.TRANS64.TRYWAIT P2, [R11+URZ+0x28830], R0 ;  /* 0x028830000b0075a7 */ /* 0x0022a4000804017f */
[----:B--2---:R-:W-:Y:S05]  /*16170*/  @!P2 NANOSLEEP.SYNCS 0x989680 ;  /* 0x009896800000a95d */ /* 0x004fea0003900000 */
[----:B------:R-:W2:Y:S02]  /*16180*/  @!P2 SYNCS.PHASECHK.TRANS64 P2, [R11+URZ+0x28830], R0 ;  /* 0x028830000b00a5a7 */ /* 0x000ea4000804007f */
[----:B--2---:R-:W-:Y:S05]  /*16190*/  @!P2 BRA `(.L_x_1113) ;  /* 0xfffffffc00f0a947 */ /* 0x004fea000383ffff */
[----:B------:R-:W-:Y:S05]  /*161a0*/  BRA `(.L_x_1112) ;  /* 0xfffffeb8005c7947 */ /* 0x000fea000383ffff */
.L_x_1129:
[----:B-1----:R-:W-:-:S04]  /*161b0*/  IMAD.U32 R7, RZ, RZ, UR6 ;  /* 0x00000006ff077e24 */ /* 0x002fc8000f8e00ff */
[----:B------:R1:W2:Y:S03]  /*161c0*/  SYNCS.PHASECHK.TRANS64.TRYWAIT P2, [R7+URZ+0x28830], R6 ;  /* 0x02883006070075a7 */ /* 0x0002a6000804017f */
[----:B--2---:R-:W-:Y:S05]  /*161d0*/  @!P2 NANOSLEEP.SYNCS 0x989680 ;  /* 0x009896800000a95d */ /* 0x004fea0003900000 */
[----:B------:R-:W2:Y:S02]  /*161e0*/  @!P2 SYNCS.PHASECHK.TRANS64 P2, [R7+URZ+0x28830], R6 ;  /* 0x028830060700a5a7 */ /* 0x000ea4000804007f */
[----:B--2---:R-:W-:Y:S05]  /*161f0*/  @!P2 BRA `(.L_x_1129) ;  /* 0xfffffffc00eca947 */ /* 0x004fea000383ffff */
[----:B------:R-:W-:Y:S05]  /*16200*/  BRA `(.L_x_1126) ;  /* 0xfffffef4000c7947 */ /* 0x000fea000383ffff */
.L_x_1133:
[----:B-1----:R-:W-:-:S04]  /*16210*/  IMAD.U32 R7, RZ, RZ, UR6 ;  /* 0x00000006ff077e24 */ /* 0x002fc8000f8e00ff */
[----:B------:R1:W2:Y:S03]  /*16220*/  SYNCS.PHASECHK.TRANS64.TRYWAIT P2, [R7+URZ+0x28850], R6 ;  /* 0x02885006070075a7 */ /* 0x0002a6000804017f */
[----:B--2---:R-:W-:Y:S05]  /*16230*/  @!P2 NANOSLEEP.SYNCS 0x989680 ;  /* 0x009896800000a95d */ /* 0x004fea0003900000 */
[----:B------:R-:W2:Y:S02]  /*16240*/  @!P2 SYNCS.PHASECHK.TRANS64 P2, [R7+URZ+0x28850], R6 ;  /* 0x028850060700a5a7 */ /* 0x000ea4000804007f */
[----:B--2---:R-:W-:Y:S05]  /*16250*/  @!P2 BRA `(.L_x_1133) ;  /* 0xfffffffc00eca947 */ /* 0x004fea000383ffff */
[----:B------:R-:W-:Y:S05]  /*16260*/  BRA `(.L_x_1130) ;  /* 0xfffffef400cc7947 */ /* 0x000fea000383ffff */
.L_x_1150:
[----:B-1----:R-:W-:-:S04]  /*16270*/  IMAD.U32 R5, RZ, RZ, UR6 ;  /* 0x00000006ff057e24 */ /* 0x002fc8000f8e00ff */
[----:B------:R1:W2:Y:S03]  /*16280*/  SYNCS.PHASECHK.TRANS64.TRYWAIT P3, [R5+URZ+0x28830], R4 ;  /* 0x02883004050075a7 */ /* 0x0002a6000806017f */
[----:B--2---:R-:W-:Y:S05]  /*16290*/  @!P3 NANOSLEEP.SYNCS 0x989680 ;  /* 0x009896800000b95d */ /* 0x004fea0003900000 */
[----:B------:R-:W2:Y:S02]  /*162a0*/  @!P3 SYNCS.PHASECHK.TRANS64 P3, [R5+URZ+0x28830], R4 ;  /* 0x028830040500b5a7 */ /* 0x000ea4000806007f */
[----:B--2---:R-:W-:Y:S05]  /*162b0*/  @!P3 BRA `(.L_x_1150) ;  /* 0xfffffffc00ecb947 */ /* 0x004fea000383ffff */
[----:B------:R-:W-:Y:S05]  /*162c0*/  BRA `(.L_x_1147) ;  /* 0xffffff2c00b87947 */ /* 0x000fea000383ffff */
.L_x_1154:
[----:B-1----:R-:W-:-:S04]  /*162d0*/  IMAD.U32 R5, RZ, RZ, UR6 ;  /* 0x00000006ff057e24 */ /* 0x002fc8000f8e00ff */
[----:B------:R1:W2:Y:S03]  /*162e0*/  SYNCS.PHASECHK.TRANS64.TRYWAIT P2, [R5+URZ+0x28850], R4 ;  /* 0x02885004050075a7 */ /* 0x0002a6000804017f */
[----:B--2---:R-:W-:Y:S05]  /*162f0*/  @!P2 NANOSLEEP.SYNCS 0x989680 ;  /* 0x009896800000a95d */ /* 0x004fea0003900000 */
[----:B------:R-:W2:Y:S02]  /*16300*/  @!P2 SYNCS.PHASECHK.TRANS64 P2, [R5+URZ+0x28850], R4 ;  /* 0x028850040500a5a7 */ /* 0x000ea4000804007f */
[----:B--2---:R-:W-:Y:S05]  /*16310*/  @!P2 BRA `(.L_x_1154) ;  /* 0xfffffffc00eca947 */ /* 0x004fea000383ffff */
[----:B------:R-:W-:Y:S05]  /*16320*/  BRA `(.L_x_1151) ;  /* 0xffffff3000787947 */ /* 0x000fea000383ffff */
.L_x_1160:
[----:B-1----:R-:W-:-:S04]  /*16330*/  IMAD.U32 R5, RZ, RZ, UR6 ;  /* 0x00000006ff057e24 */ /* 0x002fc8000f8e00ff */
[----:B------:R1:W2:Y:S03]  /*16340*/  SYNCS.PHASECHK.TRANS64.TRYWAIT P3, [R5+URZ+0x28830], R4 ;  /* 0x02883004050075a7 */ /* 0x0002a6000806017f */
[----:B--2---:R-:W-:Y:S05]  /*16350*/  @!P3 NANOSLEEP.SYNCS 0x989680 ;  /* 0x009896800000b95d */ /* 0x004fea0003900000 */
[----:B------:R-:W2:Y:S02]  /*16360*/  @!P3 SYNCS.PHASECHK.TRANS64 P3, [R5+URZ+0x28830], R4 ;  /* 0x028830040500b5a7 */ /* 0x000ea4000806007f */
[----:B--2---:R-:W-:Y:S05]  /*16370*/  @!P3 BRA `(.L_x_1160) ;  /* 0xfffffffc00ecb947 */ /* 0x004fea000383ffff */
[----:B------:R-:W-:Y:S05]  /*16380*/  BRA `(.L_x_1157) ;  /* 0xffffff5400947947 */ /* 0x000fea000383ffff */
.L_x_1164:
[----:B-1----:R-:W-:-:S04]  /*16390*/  IMAD.U32 R5, RZ, RZ, UR6 ;  /* 0x00000006ff057e24 */ /* 0x002fc8000f8e00ff */
[----:B------:R1:W2:Y:S03]  /*163a0*/  SYNCS.PHASECHK.TRANS64.TRYWAIT P2, [R5+URZ+0x28850], R4 ;  /* 0x02885004050075a7 */ /* 0x0002a6000804017f */
[----:B--2---:R-:W-:Y:S05]  /*163b0*/  @!P2 NANOSLEEP.SYNCS 0x989680 ;  /* 0x009896800000a95d */ /* 0x004fea0003900000 */
[----:B------:R-:W2:Y:S02]  /*163c0*/  @!P2 SYNCS.PHASECHK.TRANS64 P2, [R5+URZ+0x28850], R4 ;  /* 0x028850040500a5a7 */ /* 0x000ea4000804007f */
[----:B--2---:R-:W-:Y:S05]  /*163d0*/  @!P2 BRA `(.L_x_1164) ;  /* 0xfffffffc00eca947 */ /* 0x004fea000383ffff */
[----:B------:R-:W-:Y:S05]  /*163e0*/  BRA `(.L_x_1161) ;  /* 0xffffff5800547947 */ /* 0x000fea000383ffff */
.L_x_1177:
[----:B-1----:R-:W-:-:S04]  /*163f0*/  IMAD.U32 R8, RZ, RZ, UR5 ;  /* 0x00000005ff087e24 */ /* 0x002fc8000f8e00ff */
[----:B------:R1:W2:Y:S03]  /*16400*/  SYNCS.PHASECHK.TRANS64.TRYWAIT P0, [R8+URZ+0x28850], R3 ;  /* 0x02885003080075a7 */ /* 0x0002a6000800017f */
[----:B--2---:R-:W-:Y:S05]  /*16410*/  @!P0 NANOSLEEP.SYNCS 0x989680 ;  /* 0x009896800000895d */ /* 0x004fea0003900000 */
[----:B------:R-:W2:Y:S02]  /*16420*/  @!P0 SYNCS.PHASECHK.TRANS64 P0, [R8+URZ+0x28850], R3 ;  /* 0x02885003080085a7 */ /* 0x000ea4000800007f */
[----:B--2---:R-:W-:Y:S05]  /*16430*/  @!P0 BRA `(.L_x_1177) ;  /* 0xfffffffc00ec8947 */ /* 0x004fea000383ffff */
[----:B------:R-:W-:Y:S05]  /*16440*/  BRA `(.L_x_1176) ;  /* 0xffffff8c00587947 */ /* 0x000fea000383ffff */
.L_x_1213:
[----:B------:R-:W-:Y:S02]  /*16450*/  IMAD.MOV.U32 R13, RZ, RZ, R4 ;  /* 0x000000ffff0d7224 */ /* 0x000fe400078e0004 */
[----:B------:R-:W-:Y:S02]  /*16460*/  IMAD.MOV.U32 R12, RZ, RZ, RZ ;  /* 0x000000ffff0c7224 */ /* 0x000fe400078e00ff */
[----:B------:R-:W-:Y:S02]  /*16470*/  IMAD.MOV.U32 R11, RZ, RZ, 0x1f ;  /* 0x0000001fff0b7424 */ /* 0x000fe400078e00ff */
[----:B------:R-:W-:-:S07]  /*16480*/  IMAD.MOV.U32 R15, RZ, RZ, -0x1 ;  /* 0xffffffffff0f7424 */ /* 0x000fce00078e00ff */
[----:B0-----:R-:W-:Y:S05]  /*16490*/  WARPSYNC.COLLECTIVE R15, `(.L_x_1303) ;  /* 0x000000000f087348 */ /* 0x001fea0003c00000 */
[----:B------:R1:W2:Y:S02]  /*164a0*/  SHFL.IDX P6, R14, R13, R12, R11 ;  /* 0x0000000c0d0e7389 */ /* 0x0002a400000c000b */
[----:B012---:R-:W-:Y:S01]  /*164b0*/  ENDCOLLECTIVE ;  /* 0x000000000000791b */ /* 0x007fe20003800000 */
.L_x_1303:
[----:B------:R-:W-:Y:S05]  /*164c0*/  BRA `(.L_x_1304) ;  /* 0xffffffc000fc7947 */ /* 0x000fea000383ffff */
.L_x_1215:
[----:B------:R-:W-:Y:S01]  /*164d0*/  BSSY B0, `(.L_x_1305) ;  /* 0x0000006000007945 */ /* 0x000fe20003800000 */
[----:B------:R-:W-:-:S07]  /*164e0*/  IMAD.MOV.U32 R15, RZ, RZ, -0x1 ;  /* 0xffffffffff0f7424 */ /* 0x000fce00078e00ff */
[----:B01----:R-:W-:Y:S05]  /*164f0*/  WARPSYNC.COLLECTIVE R15, `(.L_x_1306) ;  /* 0x000000000f0c7348 */ /* 0x003fea0003c00000 */
[----:B------:R-:W-:Y:S02]  /*16500*/  ELECT P6, UR62, PT ;  /* 0x00000000003e782f */ /* 0x000fe400038c0000 */
[----:B------:R-:W-:Y:S01]  /*16510*/  MOV R14, UR62 ;  /* 0x0000003e000e7c02 */ /* 0x000fe20008000f00 */
[----:B01----:R-:W-:Y:S10]  /*16520*/  ENDCOLLECTIVE ;  /* 0x000000000000791b */ /* 0x003ff40003800000 */
.L_x_1306:
[----:B------:R-:W-:Y:S05]  /*16530*/  BSYNC B0 ;  /* 0x0000000000007941 */ /* 0x000fea0003800000 */
.L_x_1305:
[----:B------:R-:W-:Y:S05]  /*16540*/  BRA `(.L_x_1307) ;  /* 0xffffffc400007947 */ /* 0x000fea000383ffff */
.L_x_1217:
[----:B--2---:R2:W3:Y:S02]  /*16550*/  SYNCS.PHASECHK.TRANS64.TRYWAIT P0, [R3+URZ+0x28840], R0 ;  /* 0x02884000030075a7 */ /* 0x0044e4000800017f */
[----:B---3--:R-:W-:Y:S05]  /*16560*/  @!P0 NANOSLEEP.SYNCS 0x989680 ;  /* 0x009896800000895d */ /* 0x008fea0003900000 */
[----:B------:R-:W3:Y:S02]  /*16570*/  @!P0 SYNCS.PHASECHK.TRANS64 P0, [R3+URZ+0x28840], R0 ;  /* 0x02884000030085a7 */ /* 0x000ee4000800007f */
[----:B---3--:R-:W-:Y:S05]  /*16580*/  @!P0 BRA `(.L_x_1217) ;  /* 0xfffffffc00f08947 */ /* 0x008fea000383ffff */
[----:B------:R-:W-:Y:S05]  /*16590*/  BRA `(.L_x_1308) ;  /* 0xffffffc400587947 */ /* 0x000fea000383ffff */
.L_x_1221:
[----:B------:R-:W-:Y:S01]  /*165a0*/  IMAD.MOV.U32 R13, RZ, RZ, R4 ;  /* 0x000000ffff0d7224 */ /* 0x000fe200078e0004 */
[----:B------:R-:W-:Y:S01]  /*165b0*/  LOP3.LUT R8, R8, 0x7f, RZ, 0xc0, !PT ;  /* 0x0000007f08087812 */ /* 0x000fe200078ec0ff */
[----:B------:R-:W-:Y:S02]  /*165c0*/  IMAD.MOV.U32 R12, RZ, RZ, RZ ;  /* 0x000000ffff0c7224 */ /* 0x000fe400078e00ff */
[----:B------:R-:W-:Y:S01]  /*165d0*/  IMAD.MOV.U32 R11, RZ, RZ, 0x181f ;  /* 0x0000181fff0b7424 */ /* 0x000fe200078e00ff */
[----:B------:R-:W-:Y:S01]  /*165e0*/  SHF.R.U32.HI R8, RZ, 0x3, R8 ;  /* 0x00000003ff087819 */ /* 0x000fe20000011608 */
[----:B------:R-:W-:-:S04]  /*165f0*/  IMAD.MOV.U32 R15, RZ, RZ, -0x1 ;  /* 0xffffffffff0f7424 */ /* 0x000fc800078e00ff */
[----:B------:R-:W-:-:S07]  /*16600*/  VIADD R2, R8, UR41 ;  /* 0x0000002908027c36 */ /* 0x000fce0008000000 */
[----:B-----5:R-:W-:Y:S05]  /*16610*/  WARPSYNC.COLLECTIVE R15, `(.L_x_1309) ;  /* 0x000000000f087348 */ /* 0x020fea0003c00000 */
[----:B------:R0:W1:Y:S02]  /*16620*/  SHFL.IDX P6, R14, R13, R12, R11 ;  /* 0x0000000c0d0e7389 */ /* 0x00006400000c000b */
[----:B01---5:R-:W-:Y:S01]  /*16630*/  ENDCOLLECTIVE ;  /* 0x000000000000791b */ /* 0x023fe20003800000 */
.L_x_1309:
[----:B------:R-:W-:Y:S02]  /*16640*/  IMAD.MOV.U32 R13, RZ, RZ, R0 ;  /* 0x000000ffff0d7224 */ /* 0x000fe400078e0000 */
[----:B------:R-:W-:-:S07]  /*16650*/  IMAD.MOV.U32 R5, RZ, RZ, R14 ;  /* 0x000000ffff057224 */ /* 0x000fce00078e000e */
[----:B------:R-:W-:Y:S05]  /*16660*/  WARPSYNC.COLLECTIVE R15, `(.L_x_1310) ;  /* 0x000000000f087348 */ /* 0x000fea0003c00000 */
[----:B------:R0:W1:Y:S02]  /*16670*/  SHFL.IDX P6, R14, R13, R12, R11 ;  /* 0x0000000c0d0e7389 */ /* 0x00006400000c000b */
[----:B01----:R-:W-:Y:S01]  /*16680*/  ENDCOLLECTIVE ;  /* 0x000000000000791b */ /* 0x003fe20003800000 */
.L_x_1310:
[----:B------:R-:W-:Y:S02]  /*16690*/  ULDC UR4, c[0x0][0x288] ;  /* 0x0000a20000047ab9 */ /* 0x000fe40000000800 */
[----:B------:R-:W-:-:S05]  /*166a0*/  IMAD R3, R7, UR4, RZ ;  /* 0x0000000407037c24 */ /* 0x000fca000f8e02ff */
[----:B------:R-:W-:Y:S01]  /*166b0*/  ISETP.GE.AND P2, PT, R2, R3, PT ;  /* 0x000000030200720c */ /* 0x000fe20003f46270 */
[----:B------:R-:W-:Y:S02]  /*166c0*/  IMAD.MOV.U32 R13, RZ, RZ, R4 ;  /* 0x000000ffff0d7224 */ /* 0x000fe400078e0004 */
[----:B------:R-:W-:Y:S02]  /*166d0*/  IMAD.MOV.U32 R12, RZ, RZ, 0x1 ;  /* 0x00000001ff0c7424 */ /* 0x000fe400078e00ff */
[----:B------:R-:W-:-:S08]  /*166e0*/  IMAD.MOV.U32 R6, RZ, RZ, R14 ;  /* 0x000000ffff067224 */ /* 0x000fd000078e000e */
[----:B------:R-:W-:Y:S05]  /*166f0*/  WARPSYNC.COLLECTIVE R15, `(.L_x_1311) ;  /* 0x000000000f087348 */ /* 0x000fea0003c00000 */
[----:B------:R0:W1:Y:S02]  /*16700*/  SHFL.IDX P6, R14, R13, R12, R11 ;  /* 0x0000000c0d0e7389 */ /* 0x00006400000c000b */
[----:B01----:R-:W-:Y:S01]  /*16710*/  ENDCOLLECTIVE ;  /* 0x000000000000791b */ /* 0x003fe20003800000 */
.L_x_1311:
[----:B------:R-:W-:-:S05]  /*16720*/  @!P2 LEA R6, P4, R10, R6, 0x1 ;  /* 0x000000060a06a211 */ /* 0x000fca00078808ff */
[----:B------:R-:W-:Y:S02]  /*16730*/  @!P2 IMAD.X R7, RZ, RZ, R5, P4 ;  /* 0x000000ffff07a224 */ /* 0x000fe400020e0605 */
[----:B------:R-:W-:-:S03]  /*16740*/  VIADD R5, R2, 0x10 ;  /* 0x0000001002057836 */ /* 0x000fc60000000000 */
[----:B------:R-:W-:Y:S01]  /*16750*/  @!PT LDS RZ, [RZ] ;  /* 0x00000000fffff984 */ /* 0x000fe20000000800 */
[----:B------:R-:W-:Y:S01]  /*16760*/  @!PT LDS RZ, [RZ] ;  /* 0x00000000fffff984 */ /* 0x000fe20000000800 */
[----:B------:R-:W-:Y:S01]  /*16770*/  @!PT LDS RZ, [RZ] ;  /* 0x00000000fffff984 */ /* 0x000fe20000000800 */
[----:B------:R0:W-:Y:S01]  /*16780*/  @!P2 LDGSTS.E.BYPASS.LTC128B.128 [R9+0x10400], desc[UR50][R6.64], !P1 ;  /* 0x104000000609afae */ /* 0x0001e2000c901d72 */
[----:B------:R-:W-:-:S03]  /*16790*/  IMAD.MOV.U32 R13, RZ, RZ, R0 ;  /* 0x000000ffff0d7224 */ /* 0x000fc600078e0000 */
[----:B------:R0:W-:Y:S01]  /*167a0*/  @!P2 LDGSTS.E.BYPASS.LTC128B.128 [R9+0x14400], desc[UR50][R6.64+0x80], !P0 ;  /* 0x144000800609afae */ /* 0x0001e2000c101d72 */
[----:B------:R-:W-:Y:S01]  /*167b0*/  ISETP.GE.AND P2, PT, R5, R3, PT ;  /* 0x000000030500720c */ /* 0x000fe20003f46270 */
[----:B------:R-:W-:-:S12]  /*167c0*/  IMAD.MOV.U32 R5, RZ, RZ, R14 ;  /* 0x000000ffff057224 */ /* 0x000fd800078e000e */
[----:B0-----:R-:W-:Y:S05]  /*167d0*/  WARPSYNC.COLLECTIVE R15, `(.L_x_1312) ;  /* 0x000000000f087348 */ /* 0x001fea0003c00000 */
[----:B------:R1:W2:Y:S02]  /*167e0*/  SHFL.IDX P6, R14, R13, R12, R11 ;  /* 0x0000000c0d0e7389 */ /* 0x0002a400000c000b */
[----:B012---:R-:W-:Y:S01]  /*167f0*/  ENDCOLLECTIVE ;  /* 0x000000000000791b */ /* 0x007fe20003800000 */
.L_x_1312:
[----:B------:R-:W-:Y:S02]  /*16800*/  IMAD.MOV.U32 R13, RZ, RZ, R4 ;  /* 0x000000ffff0d7224 */ /* 0x000fe400078e0004 */
[----:B------:R-:W-:Y:S02]  /*16810*/  IMAD.MOV.U32 R12, RZ, RZ, 0x2 ;  /* 0x00000002ff0c7424 */ /* 0x000fe400078e00ff */
[----:B------:R-:W-:-:S07]  /*16820*/  IMAD.MOV.U32 R8, RZ, RZ, R14 ;  /* 0x000000ffff087224 */ /* 0x000fce00078e000e */
[----:B------:R-:W-:Y:S05]  /*16830*/  WARPSYNC.COLLECTIVE R15, `(.L_x_1313) ;  /* 0x000000000f087348 */ /* 0x000fea0003c00000 */
[----:B------:R0:W1:Y:S02]  /*16840*/  SHFL.IDX P6, R14, R13, R12, R11 ;  /* 0x0000000c0d0e7389 */ /* 0x00006400000c000b */
[----:B01----:R-:W-:Y:S01]  /*16850*/  ENDCOLLECTIVE ;  /* 0x000000000000791b */ /* 0x003fe20003800000 */
.L_x_1313:
[----:B------:R-:W-:-:S05]  /*16860*/  @!P2 LEA R8, P4, R10, R8, 0x1 ;  /* 0x000000080a08a211 */ /* 0x000fca00078808ff */
[----:B------:R-:W-:Y:S02]  /*16870*/  @!P2 IMAD.X R5, RZ, RZ, R5, P4 ;  /* 0x000000ffff05a224 */ /* 0x000fe400020e0605 */
[----:B------:R-:W-:Y:S02]  /*16880*/  @!P2 IMAD.MOV.U32 R6, RZ, RZ, R8 ;  /* 0x000000ffff06a224 */ /* 0x000fe400078e0008 */
[----:B------:R-:W-:Y:S02]  /*16890*/  @!P2 IMAD.MOV.U32 R7, RZ, RZ, R5 ;  /* 0x000000ffff07a224 */ /* 0x000fe400078e0005 */
[C---:B------:R-:W-:Y:S02]  /*168a0*/  VIADD R5, R2.reuse, 0x20 ;  /* 0x0000002002057836 */ /* 0x040fe40000000000 */
[----:B------:R-:W-:Y:S01]  /*168b0*/  IMAD.MOV.U32 R13, RZ, RZ, R0 ;  /* 0x000000ffff0d7224 */ /* 0x000fe200078e0000 */
[----:B------:R-:W-:Y:S01]  /*168c0*/  @!PT LDS RZ, [RZ] ;  /* 0x00000000fffff984 */ /* 0x000fe20000000800 */
[----:B------:R-:W-:Y:S01]  /*168d0*/  @!PT LDS RZ, [RZ] ;  /* 0x00000000fffff984 */ /* 0x000fe20000000800 */
[----:B------:R-:W-:Y:S01]  /*168e0*/  @!PT LDS RZ, [RZ] ;  /* 0x00000000fffff984 */ /* 0x000fe20000000800 */
[----:B------:R0:W-:Y:S01]  /*168f0*/  @!P2 LDGSTS.E.BYPASS.LTC128B.128 [R9+0x10c00], desc[UR50][R6.64], !P1 ;  /* 0x10c000000609afae */ /* 0x0001e2000c901d72 */
[----:B------:R-:W-:-:S03]  /*16900*/  VIADD R8, R2, 0x60 ;  /* 0x0000006002087836 */ /* 0x000fc60000000000 */
[----:B------:R0:W-:Y:S01]  /*16910*/  @!P2 LDGSTS.E.BYPASS.LTC128B.128 [R9+0x14c00], desc[UR50][R6.64+0x80], !P0 ;  /* 0x14c000800609afae */ /* 0x0001e2000c101d72 */
[----:B------:R-:W-:Y:S01]  /*16920*/  ISETP.GE.AND P2, PT, R5, R3, PT ;  /* 0x000000030500720c */ /* 0x000fe20003f46270 */
[----:B------:R-:W-:-:S12]  /*16930*/  IMAD.MOV.U32 R5, RZ, RZ, R14 ;  /* 0x000000ffff057224 */ /* 0x000fd800078e000e */
[----:B0-----:R-:W-:Y:S05]  /*16940*/  WARPSYNC.COLLECTIVE R15, `(.L_x_1314) ;  /* 0x000000000f087348 */ /* 0x001fea0003c00000 */
[----:B------:R1:W2:Y:S02]  /*16950*/  SHFL.IDX P6, R14, R13, R12, R11 ;  /* 0x0000000c0d0e7389 */ /* 0x0002a400000c000b */
[----:B012---:R-:W-:Y:S01]  /*16960*/  ENDCOLLECTIVE ;  /* 0x000000000000791b */ /* 0x007fe20003800000 */
.L_x_1314:
[----:B------:R-:W-:Y:S02]  /*16970*/  IMAD.MOV.U32 R13, RZ, RZ, R4 ;  /* 0x000000ffff0d7224 */ /* 0x000fe400078e0004 */
[----:B------:R-:W-:Y:S02]  /*16980*/  IMAD.MOV.U32 R12, RZ, RZ, 0x3 ;  /* 0x00000003ff0c7424 */ /* 0x000fe400078e00ff */
[----:B------:R-:W-:-:S07]  /*16990*/  IMAD.MOV.U32 R6, RZ, RZ, R14 ;  /* 0x000000ffff067224 */ /* 0x000fce00078e000e */
[----:B------:R-:W-:Y:S05]  /*169a0*/  WARPSYNC.COLLECTIVE R15, `(.L_x_1315) ;  /* 0x000000000f087348 */ /* 0x000fea0003c00000 */
[----:B------:R0:W1:Y:S02]  /*169b0*/  SHFL.IDX P6, R14, R13, R12, R11 ;  /* 0x0000000c0d0e7389 */ /* 0x00006400000c000b */
[----:B01----:R-:W-:Y:S01]  /*169c0*/  ENDCOLLECTIVE ;  /* 0x000000000000791b */ /* 0x003fe20003800000 */
.L_x_1315:
[----:B------:R-:W-:-:S05]  /*169d0*/  @!P2 LEA R6, P3, R10, R6, 0x1 ;  /* 0x000000060a06a211 */ /* 0x000fca00078608ff */
[----:B------:R-:W-:-:S04]  /*169e0*/  @!P2 IMAD.X R5, RZ, RZ, R5, P3 ;  /* 0x000000ffff05a224 */ /* 0x000fc800018e0605 */
[----:B------:R-:W-:Y:S02]  /*169f0*/  @!P2 IMAD.MOV.U32 R7, RZ, RZ, R5 ;  /* 0x000000ffff07a224 */ /* 0x000fe400078e0005 */
[----:B------:R-:W-:Y:S02]  /*16a00*/  VIADD R5, R2, 0x30 ;  /* 0x0000003002057836 */ /* 0x000fe40000000000 */
[----:B------:R-:W-:Y:S01]  /*16a10*/  IMAD.MOV.U32 R13, RZ, RZ, R0 ;  /* 0x000000ffff0d7224 */ /* 0x000fe200078e0000 */
[----:B------:R-:W-:Y:S01]  /*16a20*/  @!PT LDS RZ, [RZ] ;  /* 0x00000000fffff984 */ /* 0x000fe20000000800 */
[----:B------:R-:W-:Y:S01]  /*16a30*/  @!PT LDS RZ, [RZ] ;  /* 0x00000000fffff984 */ /* 0x000fe20000000800 */
[----:B------:R-:W-:Y:S01]  /*16a40*/  @!PT LDS RZ, [RZ] ;  /* 0x00000000fffff984 */ /* 0x000fe20000000800 */
[----:B------:R0:W-:Y:S04]  /*16a50*/  @!P2 LDGSTS.E.BYPASS.LTC128B.128 [R9+0x11400], desc[UR50][R6.64], !P1 ;  /* 0x114000000609afae */ /* 0x0001e8000c901d72 */
[----:B------:R0:W-:Y:S01]  /*16a60*/  @!P2 LDGSTS.E.BYPASS.LTC128B.128 [R9+0x15400], desc[UR50][R6.64+0x80], !P0 ;  /* 0x154000800609afae */ /* 0x0001e2000c101d72 */
[----:B------:R-:W-:Y:S01]  /*16a70*/  ISETP.GE.AND P2, PT, R5, R3, PT ;  /* 0x000000030500720c */ /* 0x000fe20003f46270 */
[----:B------:R-:W-:-:S12]  /*16a80*/  IMAD.MOV.U32 R5, RZ, RZ, R14 ;  /* 0x000000ffff057224 */ /* 0x000fd800078e000e */
[----:B0-----:R-:W-:Y:S05]  /*16a90*/  WARPSYNC.COLLECTIVE R15, `(.L_x_1316) ;  /* 0x000000000f087348 */ /* 0x001fea0003c00000 */
[----:B------:R1:W2:Y:S02]  /*16aa0*/  SHFL.IDX P6, R14, R13, R12, R11 ;  /* 0x0000000c0d0e7389 */ /* 0x0002a400000c000b */
[----:B012---:R-:W-:Y:S01]  /*16ab0*/  ENDCOLLECTIVE ;  /* 0x000000000000791b */ /* 0x007fe20003800000 */
.L_x_1316:
[----:B------:R-:W-:Y:S02]  /*16ac0*/  IMAD.MOV.U32 R13, RZ, RZ, R4 ;  /* 0x000000ffff0d7224 */ /* 0x000fe400078e0004 */
[----:B------:R-:W-:Y:S02]  /*16ad0*/  IMAD.MOV.U32 R12, RZ, RZ, 0x4 ;  /* 0x00000004ff0c7424 */ /* 0x000fe400078e00ff */
[----:B------:R-:W-:-:S07]  /*16ae0*/  IMAD.MOV.U32 R6, RZ, RZ, R14 ;  /* 0x000000ffff067224 */ /* 0x000fce00078e000e */
[----:B------:R-:W-:Y:S05]  /*16af0*/  WARPSYNC.COLLECTIVE R15, `(.L_x_1317) ;  /* 0x000000000f087348 */ /* 0x000fea0003c00000 */
[----:B------:R0:W1:Y:S02]  /*16b00*/  SHFL.IDX P6, R14, R13, R12, R11 ;  /* 0x0000000c0d0e7389 */ /* 0x00006400000c000b */
[----:B01----:R-:W-:Y:S01]  /*16b10*/  ENDCOLLECTIVE ;  /* 0x000000000000791b */ /* 0x003fe20003800000 */
.L_x_1317:
        /* <DEDUP_REMOVED lines=15> */
.L_x_1318:
[----:B------:R-:W-:Y:S02]  /*16c10*/  IMAD.MOV.U32 R13, RZ, RZ, R4 ;  /* 0x000000ffff0d7224 */ /* 0x000fe400078e0004 */
[----:B------:R-:W-:Y:S02]  /*16c20*/  IMAD.MOV.U32 R12, RZ, RZ, 0x5 ;  /* 0x00000005ff0c7424 */ /* 0x000fe400078e00ff */
[----:B------:R-:W-:-:S07]  /*16c30*/  IMAD.MOV.U32 R6, RZ, RZ, R14 ;  /* 0x000000ffff067224 */ /* 0x000fce00078e000e */
[----:B------:R-:W-:Y:S05]  /*16c40*/  WARPSYNC.COLLECTIVE R15, `(.L_x_1319) ;  /* 0x000000000f087348 */ /* 0x000fea0003c00000 */
[----:B------:R0:W1:Y:S02]  /*16c50*/  SHFL.IDX P6, R14, R13, R12, R11 ;  /* 0x0000000c0d0e7389 */ /* 0x00006400000c000b */
[----:B01----:R-:W-:Y:S01]  /*16c60*/  ENDCOLLECTIVE ;  /* 0x000000000000791b */ /* 0x003fe20003800000 */
.L_x_1319:
        /* <DEDUP_REMOVED lines=15> */
.L_x_1320:
[----:B------:R-:W-:Y:S02]  /*16d60*/  IMAD.MOV.U32 R13, RZ, RZ, R4 ;  /* 0x000000ffff0d7224 */ /* 0x000fe400078e0004 */
[----:B------:R-:W-:Y:S02]  /*16d70*/  IMAD.MOV.U32 R12, RZ, RZ, 0x6 ;  /* 0x00000006ff0c7424 */ /* 0x000fe400078e00ff */
[----:B------:R-:W-:-:S07]  /*16d80*/  IMAD.MOV.U32 R6, RZ, RZ, R14 ;  /* 0x000000ffff067224 */ /* 0x000fce00078e000e */
[----:B------:R-:W-:Y:S05]  /*16d90*/  WARPSYNC.COLLECTIVE R15, `(.L_x_1321) ;  /* 0x000000000f087348 */ /* 0x000fea0003c00000 */
[----:B------:R0:W1:Y:S02]  /*16da0*/  SHFL.IDX P6, R14, R13, R12, R11 ;  /* 0x0000000c0d0e7389 */ /* 0x00006400000c000b */
[----:B01----:R-:W-:Y:S01]  /*16db0*/  ENDCOLLECTIVE ;  /* 0x000000000000791b */ /* 0x003fe20003800000 */
.L_x_1321:
[----:B------:R-:W-:-:S05]  /*16dc0*/  @!P2 LEA R6, P3, R10, R6, 0x1 ;  /* 0x000000060a06a211 */ /* 0x000fca00078608ff */
[----:B------:R-:W-:Y:S01]  /*16dd0*/  @!P2 IMAD.X R5, RZ, RZ, R5, P3 ;  /* 0x000000ffff05a224 */ /* 0x000fe200018e0605 */
[----:B------:R-:W-:-:S03]  /*16de0*/  ISETP.GE.AND P3, PT, R8, R3, PT ;  /* 0x000000030800720c */ /* 0x000fc60003f66270 */
[----:B------:R-:W-:Y:S02]  /*16df0*/  @!P2 IMAD.MOV.U32 R7, RZ, RZ, R5 ;  /* 0x000000ffff07a224 */ /* 0x000fe400078e0005 */
[----:B------:R-:W-:-:S03]  /*16e00*/  IMAD.MOV.U32 R13, RZ, RZ, R0 ;  /* 0x000000ffff0d7224 */ /* 0x000fc600078e0000 */
[----:B------:R-:W-:Y:S01]  /*16e10*/  @!PT LDS RZ, [RZ] ;  /* 0x00000000fffff984 */ /* 0x000fe20000000800 */
[----:B------:R-:W-:Y:S01]  /*16e20*/  @!PT LDS RZ, [RZ] ;  /* 0x00000000fffff984 */ /* 0x000fe20000000800 */
[----:B------:R-:W-:Y:S01]  /*16e30*/  @!PT LDS RZ, [RZ] ;  /* 0x00000000fffff984 */ /* 0x000fe20000000800 */
[----:B------:R0:W-:Y:S04]  /*16e40*/  @!P2 LDGSTS.E.BYPASS.LTC128B.128 [R9+0x12c00], desc[UR50][R6.64], !P1 ;  /* 0x12c000000609afae */ /* 0x0001e8000c901d72 */
[----:B------:R0:W-:Y:S01]  /*16e50*/  @!P2 LDGSTS.E.BYPASS.LTC128B.128 [R9+0x16c00], desc[UR50][R6.64+0x80], !P0 ;  /* 0x16c000800609afae */ /* 0x0001e2000c101d72 */
[----:B------:R-:W-:-:S07]  /*16e60*/  IMAD.MOV.U32 R5, RZ, RZ, R14 ;  /* 0x000000ffff057224 */ /* 0x000fce00078e000e */
[----:B0-----:R-:W-:Y:S05]  /*16e70*/  WARPSYNC.COLLECTIVE R15, `(.L_x_1322) ;  /* 0x000000000f087348 */ /* 0x001fea0003c00000 */
[----:B------:R1:W2:Y:S02]  /*16e80*/  SHFL.IDX P6, R14, R13, R12, R11 ;  /* 0x0000000c0d0e7389 */ /* 0x0002a400000c000b */
[----:B012---:R-:W-:Y:S01]  /*16e90*/  ENDCOLLECTIVE ;  /* 0x000000000000791b */ /* 0x007fe20003800000 */
.L_x_1322:
[----:B------:R-:W-:Y:S02]  /*16ea0*/  IMAD.MOV.U32 R13, RZ, RZ, R4 ;  /* 0x000000ffff0d7224 */ /* 0x000fe400078e0004 */
[----:B------:R-:W-:Y:S02]  /*16eb0*/  IMAD.MOV.U32 R12, RZ, RZ, 0x7 ;  /* 0x00000007ff0c7424 */ /* 0x000fe400078e00ff */
[----:B------:R-:W-:-:S07]  /*16ec0*/  IMAD.MOV.U32 R6, RZ, RZ, R14 ;  /* 0x000000ffff067224 */ /* 0x000fce00078e000e */
[----:B------:R-:W-:Y:S05]  /*16ed0*/  WARPSYNC.COLLECTIVE R15, `(.L_x_1323) ;  /* 0x000000000f087348 */ /* 0x000fea0003c00000 */
[----:B------:R0:W1:Y:S02]  /*16ee0*/  SHFL.IDX P6, R14, R13, R12, R11 ;  /* 0x0000000c0d0e7389 */ /* 0x00006400000c000b */
[----:B01----:R-:W-:Y:S01]  /*16ef0*/  ENDCOLLECTIVE ;  /* 0x000000000000791b */ /* 0x003fe20003800000 */
.L_x_1323:
[----:B------:R-:W-:-:S05]  /*16f00*/  @!P3 LEA R6, P2, R10, R6, 0x1 ;  /* 0x000000060a06b211 */ /* 0x000fca00078408ff */
[----:B------:R-:W-:-:S04]  /*16f10*/  @!P3 IMAD.X R5, RZ, RZ, R5, P2 ;  /* 0x000000ffff05b224 */ /* 0x000fc800010e0605 */
        /* <DEDUP_REMOVED lines=11> */
.L_x_1324:
[----:B------:R-:W-:Y:S01]  /*16fd0*/  IMAD.MOV.U32 R0, RZ, RZ, R14 ;  /* 0x000000ffff007224 */ /* 0x000fe200078e000e */
[----:B------:R-:W-:Y:S06]  /*16fe0*/  BRA `(.L_x_1325) ;  /* 0xffffffc400b87947 */ /* 0x000fec000383ffff */
.L_x_1226:
[----:B0-----:R0:W1:Y:S02]  /*16ff0*/  SYNCS.PHASECHK.TRANS64.TRYWAIT P0, [R17+URZ+0x28820], R0 ;  /* 0x02882000110075a7 */ /* 0x001064000800017f */
[----:B-1----:R-:W-:Y:S05]  /*17000*/  @!P0 NANOSLEEP.SYNCS 0x989680 ;  /* 0x009896800000895d */ /* 0x002fea0003900000 */
[----:B------:R-:W1:Y:S02]  /*17010*/  @!P0 SYNCS.PHASECHK.TRANS64 P0, [R17+URZ+0x28820], R0 ;  /* 0x02882000110085a7 */ /* 0x000e64000800007f */
[----:B-1----:R-:W-:Y:S05]  /*17020*/  @!P0 BRA `(.L_x_1226) ;  /* 0xfffffffc00f08947 */ /* 0x002fea000383ffff */
[----:B------:R-:W-:Y:S05]  /*17030*/  BRA `(.L_x_1326) ;  /* 0xffffffc800287947 */ /* 0x000fea000383ffff */
.L_x_1233:
[----:B0-----:R0:W1:Y:S02]  /*17040*/  SYNCS.PHASECHK.TRANS64.TRYWAIT P0, [R7+URZ+0x28840], R3 ;  /* 0x02884003070075a7 */ /* 0x001064000800017f */
[----:B-1----:R-:W-:Y:S05]  /*17050*/  @!P0 NANOSLEEP.SYNCS 0x989680 ;  /* 0x009896800000895d */ /* 0x002fea0003900000 */
[----:B------:R-:W1:Y:S02]  /*17060*/  @!P0 SYNCS.PHASECHK.TRANS64 P0, [R7+URZ+0x28840], R3 ;  /* 0x02884003070085a7 */ /* 0x000e64000800007f */
[----:B-1----:R-:W-:Y:S05]  /*17070*/  @!P0 BRA `(.L_x_1233) ;  /* 0xfffffffc00f08947 */ /* 0x002fea000383ffff */
[----:B------:R-:W-:Y:S05]  /*17080*/  BRA `(.L_x_1327) ;  /* 0xffffffc800e07947 */ /* 0x000fea000383ffff */
.L_x_1239:
[----:B0-----:R0:W1:Y:S02]  /*17090*/  SYNCS.PHASECHK.TRANS64.TRYWAIT P0, [R7+URZ+0x60], R3 ;  /* 0x00006003070075a7 */ /* 0x001064000800017f */
[----:B-1----:R-:W-:Y:S05]  /*170a0*/  @!P0 NANOSLEEP.SYNCS 0x989680 ;  /* 0x009896800000895d */ /* 0x002fea0003900000 */
[----:B------:R-:W1:Y:S02]  /*170b0*/  @!P0 SYNCS.PHASECHK.TRANS64 P0, [R7+URZ+0x60], R3 ;  /* 0x00006003070085a7 */ /* 0x000e64000800007f */
[----:B-1----:R-:W-:Y:S05]  /*170c0*/  @!P0 BRA `(.L_x_1239) ;  /* 0xfffffffc00f08947 */ /* 0x002fea000383ffff */
[----:B------:R-:W-:Y:S05]  /*170d0*/  BRA `(.L_x_1328) ;  /* 0xffffffcc00b07947 */ /* 0x000fea000383ffff */
.L_x_1249:
[----:B--2---:R2:W3:Y:S02]  /*170e0*/  SYNCS.PHASECHK.TRANS64.TRYWAIT P0, [R3+URZ+0x28840], R2 ;  /* 0x02884002030075a7 */ /* 0x0044e4000800017f */
[----:B---3--:R-:W-:Y:S05]  /*170f0*/  @!P0 NANOSLEEP.SYNCS 0x989680 ;  /* 0x009896800000895d */ /* 0x008fea0003900000 */
[----:B------:R-:W3:Y:S02]  /*17100*/  @!P0 SYNCS.PHASECHK.TRANS64 P0, [R3+URZ+0x28840], R2 ;  /* 0x02884002030085a7 */ /* 0x000ee4000800007f */
[----:B---3--:R-:W-:Y:S05]  /*17110*/  @!P0 BRA `(.L_x_1249) ;  /* 0xfffffffc00f08947 */ /* 0x008fea000383ffff */
[----:B------:R-:W-:Y:S05]  /*17120*/  BRA `(.L_x_1329) ;  /* 0xffffffd400347947 */ /* 0x000fea000383ffff */
.L_x_1255:
[----:B0-----:R0:W1:Y:S02]  /*17130*/  SYNCS.PHASECHK.TRANS64.TRYWAIT P0, [R2+URZ+0x60], R3 ;  /* 0x00006003020075a7 */ /* 0x001064000800017f */
[----:B-1----:R-:W-:Y:S05]  /*17140*/  @!P0 NANOSLEEP.SYNCS 0x989680 ;  /* 0x009896800000895d */ /* 0x002fea0003900000 */
[----:B------:R-:W1:Y:S02]  /*17150*/  @!P0 SYNCS.PHASECHK.TRANS64 P0, [R2+URZ+0x60], R3 ;  /* 0x00006003020085a7 */ /* 0x000e64000800007f */
[----:B-1----:R-:W-:Y:S05]  /*17160*/  @!P0 BRA `(.L_x_1255) ;  /* 0xfffffffc00f08947 */ /* 0x002fea000383ffff */
[----:B------:R-:W-:Y:S05]  /*17170*/  BRA `(.L_x_1330) ;  /* 0xffffffd800047947 */ /* 0x000fea000383ffff */
.L_x_1264:
[----:B--2---:R2:W3:Y:S02]  /*17180*/  SYNCS.PHASECHK.TRANS64.TRYWAIT P0, [R2+URZ+0x28840], R3 ;  /* 0x02884003020075a7 */ /* 0x0044e4000800017f */
[----:B---3--:R-:W-:Y:S05]  /*17190*/  @!P0 NANOSLEEP.SYNCS 0x989680 ;  /* 0x009896800000895d */ /* 0x008fea0003900000 */
[----:B------:R-:W3:Y:S02]  /*171a0*/  @!P0 SYNCS.PHASECHK.TRANS64 P0, [R2+URZ+0x28840], R3 ;  /* 0x02884003020085a7 */ /* 0x000ee4000800007f */
[----:B---3--:R-:W-:Y:S05]  /*171b0*/  @!P0 BRA `(.L_x_1264) ;  /* 0xfffffffc00f08947 */ /* 0x008fea000383ffff */
[----:B------:R-:W-:Y:S05]  /*171c0*/  BRA `(.L_x_1331) ;  /* 0xffffffdc00587947 */ /* 0x000fea000383ffff */
.L_x_1270:
[----:B0-----:R0:W1:Y:S02]  /*171d0*/  SYNCS.PHASECHK.TRANS64.TRYWAIT P0, [R2+URZ+0x60], R5 ;  /* 0x00006005020075a7 */ /* 0x001064000800017f */
[----:B-1----:R-:W-:Y:S05]  /*171e0*/  @!P0 NANOSLEEP.SYNCS 0x989680 ;  /* 0x009896800000895d */ /* 0x002fea0003900000 */
[----:B------:R-:W1:Y:S02]  /*171f0*/  @!P0 SYNCS.PHASECHK.TRANS64 P0, [R2+URZ+0x60], R5 ;  /* 0x00006005020085a7 */ /* 0x000e64000800007f */
[----:B-1----:R-:W-:Y:S05]  /*17200*/  @!P0 BRA `(.L_x_1270) ;  /* 0xfffffffc00f08947 */ /* 0x002fea000383ffff */
[----:B------:R-:W-:Y:S05]  /*17210*/  BRA `(.L_x_1332) ;  /* 0xffffffe000287947 */ /* 0x000fea000383ffff */
.L_x_1281:
[----:B0-----:R0:W3:Y:S02]  /*17220*/  SYNCS.PHASECHK.TRANS64.TRYWAIT P0, [R3+URZ+0x28860], R0 ;  /* 0x02886000030075a7 */ /* 0x0010e4000800017f */
[----:B---3--:R-:W-:Y:S05]  /*17230*/  @!P0 NANOSLEEP.SYNCS 0x989680 ;  /* 0x009896800000895d */ /* 0x008fea0003900000 */
[----:B------:R-:W3:Y:S02]  /*17240*/  @!P0 SYNCS.PHASECHK.TRANS64 P0, [R3+URZ+0x28860], R0 ;  /* 0x02886000030085a7 */ /* 0x000ee4000800007f */
[----:B---3--:R-:W-:Y:S05]  /*17250*/  @!P0 BRA `(.L_x_1281) ;  /* 0xfffffffc00f08947 */ /* 0x008fea000383ffff */
[----:B------:R-:W-:Y:S05]  /*17260*/  BRA `(.L_x_1333) ;  /* 0xffffffe400687947 */ /* 0x000fea000383ffff */
.L_x_1288:
[----:B------:R-:W-:Y:S01]  /*17270*/  BSSY B0, `(.L_x_1334) ;  /* 0x0000008000007945 */ /* 0x000fe20003800000 */
[----:B-----5:R-:W-:Y:S02]  /*17280*/  IMAD.MOV.U32 R13, RZ, RZ, R2 ;  /* 0x000000ffff0d7224 */ /* 0x020fe400078e0002 */
[----:B------:R-:W-:Y:S02]  /*17290*/  IMAD.MOV.U32 R12, RZ, RZ, RZ ;  /* 0x000000ffff0c7224 */ /* 0x000fe400078e00ff */
[----:B------:R-:W-:Y:S02]  /*172a0*/  IMAD.MOV.U32 R11, RZ, RZ, 0x1f ;  /* 0x0000001fff0b7424 */ /* 0x000fe400078e00ff */
[----:B------:R-:W-:-:S07]  /*172b0*/  IMAD.MOV.U32 R15, RZ, RZ, -0x1 ;  /* 0xffffffffff0f7424 */ /* 0x000fce00078e00ff */
[----:B-123--:R-:W-:Y:S05]  /*172c0*/  WARPSYNC.COLLECTIVE R15, `(.L_x_1335) ;  /* 0x000000000f087348 */ /* 0x00efea0003c00000 */
[----:B------:R0:W4:Y:S02]  /*172d0*/  SHFL.IDX P6, R14, R13, R12, R11 ;  /* 0x0000000c0d0e7389 */ /* 0x00012400000c000b */
[----:B01234-:R-:W-:Y:S01]  /*172e0*/  ENDCOLLECTIVE ;  /* 0x000000000000791b */ /* 0x01ffe20003800000 */
.L_x_1335:
[----:B------:R-:W-:Y:S05]  /*172f0*/  BSYNC B0 ;  /* 0x0000000000007941 */ /* 0x000fea0003800000 */
.L_x_1334:
[----:B------:R-:W-:Y:S05]  /*17300*/  BRA `(.L_x_1336) ;  /* 0xffffffe800607947 */ /* 0x000fea000383ffff */
.L_x_1291:
[----:B0-----:R0:W1:Y:S02]  /*17310*/  SYNCS.PHASECHK.TRANS64.TRYWAIT P0, [R0+URZ+0x28820], R3 ;  /* 0x02882003000075a7 */ /* 0x001064000800017f */
[----:B-1----:R-:W-:Y:S05]  /*17320*/  @!P0 NANOSLEEP.SYNCS 0x989680 ;  /* 0x009896800000895d */ /* 0x002fea0003900000 */
[----:B------:R-:W1:Y:S02]  /*17330*/  @!P0 SYNCS.PHASECHK.TRANS64 P0, [R0+URZ+0x28820], R3 ;  /* 0x02882003000085a7 */ /* 0x000e64000800007f */
[----:B-1----:R-:W-:Y:S05]  /*17340*/  @!P0 BRA `(.L_x_1291) ;  /* 0xfffffffc00f08947 */ /* 0x002fea000383ffff */
[----:B------:R-:W-:Y:S05]  /*17350*/  BRA `(.L_x_1337) ;  /* 0xffffffe800ac7947 */ /* 0x000fea000383ffff */
.L_x_1292:
        /* <DEDUP_REMOVED lines=8> */
[----:B0-23--:R-:W-:Y:S05]  /*173e0*/  WARPSYNC.COLLECTIVE R15, `(.L_x_1339) ;  /* 0x000000000f087348 */ /* 0x00dfea0003c00000 */
[----:B------:R1:W4:Y:S02]  /*173f0*/  SHFL.IDX P6, R14, R13, R12, R11 ;  /* 0x0000000c0d0e7389 */ /* 0x00032400000c000b */
[----:B01234-:R-:W-:Y:S01]  /*17400*/  ENDCOLLECTIVE ;  /* 0x000000000000791b */ /* 0x01ffe20003800000 */
.L_x_1339:
[----:B------:R-:W-:Y:S05]  /*17410*/  BSYNC B0 ;  /* 0x0000000000007941 */ /* 0x000fea0003800000 */
.L_x_1338:
[----:B------:R-:W-:Y:S05]  /*17420*/  BRA `(.L_x_1340) ;  /* 0xffffffe800947947 */ /* 0x000fea000383ffff */
.L_x_1295:
[----:B------:R-:W-:Y:S01]  /*17430*/  BSSY B1, `(.L_x_1341) ;  /* 0x0000006000017945 */ /* 0x000fe20003800000 */
[----:B------:R-:W-:-:S07]  /*17440*/  IMAD.MOV.U32 R15, RZ, RZ, -0x1 ;  /* 0xffffffffff0f7424 */ /* 0x000fce00078e00ff */
[----:B0123--:R-:W-:Y:S05]  /*17450*/  WARPSYNC.COLLECTIVE R15, `(.L_x_1342) ;  /* 0x000000000f0c7348 */ /* 0x00ffea0003c00000 */
[----:B------:R-:W-:Y:S02]  /*17460*/  ELECT P6, UR62, PT ;  /* 0x00000000003e782f */ /* 0x000fe400038c0000 */
[----:B------:R-:W-:Y:S01]  /*17470*/  MOV R14, UR62 ;  /* 0x0000003e000e7c02 */ /* 0x000fe20008000f00 */
[----:B0123--:R-:W-:Y:S10]  /*17480*/  ENDCOLLECTIVE ;  /* 0x000000000000791b */ /* 0x00fff40003800000 */
.L_x_1342:
[----:B------:R-:W-:Y:S05]  /*17490*/  BSYNC B1 ;  /* 0x0000000000017941 */ /* 0x000fea0003800000 */
.L_x_1341:
[----:B------:R-:W-:Y:S05]  /*174a0*/  BRA `(.L_x_1343) ;  /* 0xffffffe8008c7947 */ /* 0x000fea000383ffff */
.L_x_1297:
[----:B0-----:R0:W1:Y:S02]  /*174b0*/  SYNCS.PHASECHK.TRANS64.TRYWAIT P0, [R6+URZ], R5 ;  /* 0x00000005060075a7 */ /* 0x001064000800017f */
[----:B-1----:R-:W-:Y:S05]  /*174c0*/  @!P0 NANOSLEEP.SYNCS 0x989680 ;  /* 0x009896800000895d */ /* 0x002fea0003900000 */
[----:B------:R-:W1:Y:S02]  /*174d0*/  @!P0 SYNCS.PHASECHK.TRANS64 P0, [R6+URZ], R5 ;  /* 0x00000005060085a7 */ /* 0x000e64000800007f */
[----:B-1----:R-:W-:Y:S05]  /*174e0*/  @!P0 BRA `(.L_x_1297) ;  /* 0xfffffffc00f08947 */ /* 0x002fea000383ffff */
[----:B------:R-:W-:Y:S05]  /*174f0*/  BRA `(.L_x_1344) ;  /* 0xffffffe800c47947 */ /* 0x000fea000383ffff */
.L_x_1298:
[----:B-1----:R1:W3:Y:S02]  /*17500*/  SYNCS.PHASECHK.TRANS64.TRYWAIT P0, [R3+URZ], R2 ;  /* 0x00000002030075a7 */ /* 0x0022e4000800017f */
[----:B---3--:R-:W-:Y:S05]  /*17510*/  @!P0 NANOSLEEP.SYNCS 0x989680 ;  /* 0x009896800000895d */ /* 0x008fea0003900000 */
[----:B------:R-:W3:Y:S02]  /*17520*/  @!P0 SYNCS.PHASECHK.TRANS64 P0, [R3+URZ], R2 ;  /* 0x00000002030085a7 */ /* 0x000ee4000800007f */
[----:B---3--:R-:W-:Y:S05]  /*17530*/  @!P0 BRA `(.L_x_1298) ;  /* 0xfffffffc00f08947 */ /* 0x008fea000383ffff */
[----:B------:R-:W-:Y:S05]  /*17540*/  BRA `(.L_x_1345) ;  /* 0xffffffe800b87947 */ /* 0x000fea000383ffff */
.L_x_1300:
[----:B-1----:R1:W3:Y:S02]  /*17550*/  SYNCS.PHASECHK.TRANS64.TRYWAIT P0, [R18+URZ], R5 ;  /* 0x00000005120075a7 */ /* 0x0022e4000800017f */
[----:B---3--:R-:W-:Y:S05]  /*17560*/  @!P0 NANOSLEEP.SYNCS 0x989680 ;  /* 0x009896800000895d */ /* 0x008fea0003900000 */
[----:B------:R-:W3:Y:S02]  /*17570*/  @!P0 SYNCS.PHASECHK.TRANS64 P0, [R18+URZ], R5 ;  /* 0x00000005120085a7 */ /* 0x000ee4000800007f */
[----:B---3--:R-:W-:Y:S05]  /*17580*/  @!P0 BRA `(.L_x_1300) ;  /* 0xfffffffc00f08947 */ /* 0x008fea000383ffff */
[----:B------:R-:W-:Y:S05]  /*17590*/  BRA `(.L_x_1346) ;  /* 0xffffffe800bc7947 */ /* 0x000fea000383ffff */
.L_x_1347:
        /* <DEDUP_REMOVED lines=14> */
.L_x_3221:


//--------------------- .text._ZN7cutlass13device_kernelIN5flash11enable_sm90INS1_16FlashAttnFwdSm90INS1_25CollectiveMainloopFwdSm90ILi2EN4cute5tupleIJNS5_1CILi1EEES8_S8_EEENS6_IJNS7_ILi128EEESA_SA_EEELi128ENS_6half_tEfNS_4arch4Sm90ELb0ELb1ELb1ELb1ELb0ELb0ELb0ELb1ELb1ELb1ELb0ELb0EEENS1_21CollectiveEpilogueFwdISB_S9_SC_SE_Li256ELb1ELb1ELb0ELb0EEENS1_36VarlenDynamicPersistentTileSchedulerILi128ELi128ELi256ELi128ELb0ELb1ELb1ELb1ELb0ELb1EEEEEEEEEvNT_6ParamsE --------------------------
	.section	.text._ZN7cutlass13device_kernelIN5flash11enable_sm90INS1_16FlashAttnFwdSm90INS1_25CollectiveMainloopFwdSm90ILi2EN4cute5tupleIJNS5_1CILi1EEES8_S8_EEENS6_IJNS7_ILi128EEESA_SA_EEELi128ENS_6half_tEfNS_4arch4Sm90ELb0ELb1ELb1ELb1ELb0ELb0ELb0ELb1ELb1ELb1ELb0ELb0EEENS1_21CollectiveEpilogueFwdISB_S9_SC_SE_Li256ELb1ELb1ELb0ELb0EEENS1_36VarlenDynamicPersistentTileSchedulerILi128ELi128ELi256ELi128ELb0ELb1ELb1ELb1ELb0ELb1EEEEEEEEEvNT_6ParamsE,"ax",@progbits
	.align	128
.text._ZN7cutlass13device_kernelIN5flash11enable_sm90INS1_16FlashAttnFwdSm90INS1_25CollectiveMainloopFwdSm90ILi2EN4cute5tupleIJNS5_1CILi1EEES8_S8_EEENS6_IJNS7_ILi128EEESA_SA_EEELi128ENS_6half_tEfNS_4arch4Sm90ELb0ELb1ELb1ELb1ELb0ELb0ELb0ELb1ELb1ELb1ELb0ELb0EEENS1_21CollectiveEpilogueFwdISB_S9_SC_SE_Li256ELb1ELb1ELb0ELb0EEENS1_36VarlenDynamicPersistentTileSchedulerILi128ELi128ELi256ELi128ELb0ELb1ELb1ELb1ELb0ELb1EEEEEEEEEvNT_6ParamsE:
        .type           _ZN7cutlass13device_kernelIN5flash11enable_sm90INS1_16FlashAttnFwdSm90INS1_25CollectiveMainloopFwdSm90ILi2EN4cute5tupleIJNS5_1CILi1EEES8_S8_EEENS6_IJNS7_ILi128EEESA_SA_EEELi128ENS_6half_tEfNS_4arch4Sm90ELb0ELb1ELb1ELb1ELb0ELb0ELb0ELb1ELb1ELb1ELb0ELb0EEENS1_21CollectiveEpilogueFwdISB_S9_SC_SE_Li256ELb1ELb1ELb0ELb0EEENS1_36VarlenDynamicPersistentTileSchedulerILi128ELi128ELi256ELi128ELb0ELb1ELb1ELb1ELb0ELb1EEEEEEEEEvNT_6ParamsE,@function
        .size           _ZN7cutlass13device_kernelIN5flash11enable_sm90INS1_16FlashAttnFwdSm90INS1_25CollectiveMainloopFwdSm90ILi2EN4cute5tupleIJNS5_1CILi1EEES8_S8_EEENS6_IJNS7_ILi128EEESA_SA_EEELi128ENS_6half_tEfNS_4arch4Sm90ELb0ELb1ELb1ELb1ELb0ELb0ELb0ELb1ELb1ELb1ELb0ELb0EEENS1_21CollectiveEpilogueFwdISB_S9_SC_SE_Li256ELb1ELb1ELb0ELb0EEENS1_36VarlenDynamicPersistentTileSchedulerILi128ELi128ELi256ELi128ELb0ELb1ELb1ELb1ELb0ELb1EEEEEEEEEvNT_6ParamsE,(.L_x_3222 - _ZN7cutlass13device_kernelIN5flash11enable_sm90INS1_16FlashAttnFwdSm90INS1_25CollectiveMainloopFwdSm90ILi2EN4cute5tupleIJNS5_1CILi1EEES8_S8_EEENS6_IJNS7_ILi128EEESA_SA_EEELi128ENS_6half_tEfNS_4arch4Sm90ELb0ELb1ELb1ELb1ELb0ELb0ELb0ELb1ELb1ELb1ELb0ELb0EEENS1_21CollectiveEpilogueFwdISB_S9_SC_SE_Li256ELb1ELb1ELb0ELb0EEENS1_36VarlenDynamicPersistentTileSchedulerILi128ELi128ELi256ELi128ELb0ELb1ELb1ELb1ELb0ELb1EEEEEEEEEvNT_6ParamsE)
        .other          _ZN7cutlass13device_kernelIN5flash11enable_sm90INS1_16FlashAttnFwdSm90INS1_25CollectiveMainloopFwdSm90ILi2EN4cute5tupleIJNS5_1CILi1EEES8_S8_EEENS6_IJNS7_ILi128EEESA_SA_EEELi128ENS_6half_tEfNS_4arch4Sm90ELb0ELb1ELb1ELb1ELb0ELb0ELb0ELb1ELb1ELb1ELb0ELb0EEENS1_21CollectiveEpilogueFwdISB_S9_SC_SE_Li256ELb1ELb1ELb0ELb0EEENS1_36VarlenDynamicPersistentTileSchedulerILi128ELi128ELi256ELi128ELb0ELb1ELb1ELb1ELb0ELb1EEEEEEEEEvNT_6ParamsE,@"STO_CUDA_ENTRY STV_DEFAULT"
_ZN7cutlass13device_kernelIN5flash11enable_sm90INS1_16FlashAttnFwdSm90INS1_25CollectiveMainloopFwdSm90ILi2EN4cute5tupleIJNS5_1CILi1EEES8_S8_EEENS6_IJNS7_ILi128EEESA_SA_EEELi128ENS_6half_tEfNS_4arch4Sm90ELb0ELb1ELb1ELb1ELb0ELb0ELb0ELb1ELb1ELb1ELb0ELb0EEENS1_21CollectiveEpilogueFwdISB_S9_SC_SE_Li256ELb1ELb1ELb0ELb0EEENS1_36VarlenDynamicPersistentTileSchedulerILi128ELi128ELi256ELi128ELb0ELb1ELb1ELb1ELb0ELb1EEEEEEEEEvNT_6ParamsE:
        /* <DEDUP_REMOVED lines=18> */
.L_x_1349:
[----:B------:R-:W-:Y:S05]  /*0120*/  BSYNC B0 ;  /* 0x0000000000007941 */ /* 0x000fea0003800000 */
.L_x_1348:
        /* <DEDUP_REMOVED lines=41> */
.L_x_1350:
        /* <DEDUP_REMOVED lines=22> */
.L_x_1351:
        /* <DEDUP_REMOVED lines=18> */
.L_x_1352:
        /* <DEDUP_REMOVED lines=22> */
.L_x_1353:
        /* <DEDUP_REMOVED lines=22> */
.L_x_1354:
[----:B------:R-:W-:Y:S01]  /*0900*/  PLOP3.LUT P0, PT, PT, PT, UP0, 0x80, 0x0 ;  /* 0x000000000000781c */ /* 0x000fe20003f0f008 */
[----:B------:R-:W-:Y:S01]  /*0910*/  UMOV UR36, 0x1 ;  /* 0x0000000100247882 */ /* 0x000fe20000000000 */
[----:B------:R-:W-:Y:S01]  /*0920*/  NOP ;  /* 0x0000000000007918 */ /* 0x000fe20000000000 */
[----:B------:R-:W-:Y:S01]  /*0930*/  USEL UR36, UR36, 0x2, !UP0 ;  /* 0x0000000224247887 */ /* 0x000fe2000c000000 */
[----:B------:R-:W-:Y:S01]  /*0940*/  ULDC.64 UR50, c[0x0][0x208] ;  /* 0x0000820000327ab9 */ /* 0x000fe20000000a00 */
[----:B012-4-:R-:W-:Y:S08]  /*0950*/  BAR.SYNC.DEFER_BLOCKING 0x0 ;  /* 0x0000000000007b1d */ /* 0x017ff00000010000 */
[----:B------:R-:W-:Y:S05]  /*0960*/  @!P0 BRA `(.L_x_1355) ;  /* 0x0000011400088947 */ /* 0x000fea0003800000 */
.L_x_1356:
[----:B------:R-:W-:-:S08]  /*0970*/  NOP ;  /* 0x0000000000007918 */ /* 0x000fd00000000000 */
[----:B------:R-:W0:Y:S02]  /*0980*/  USETMAXREG.TRY_ALLOC.CTAPOOL UP0, 0xf0 ;  /* 0x000000f0000079c8 */ /* 0x000e240008000600 */
[----:B0-----:R-:W-:-:S13]  /*0990*/  PLOP3.LUT P0, PT, PT, PT, UP0, 0x80, 0x0 ;  /* 0x000000000000781c */ /* 0x001fda0003f0f008 */
[----:B------:R-:W-:Y:S05]  /*09a0*/  @!P0 BRA `(.L_x_1356) ;  /* 0xfffffffc00f08947 */ /* 0x000fea000383ffff */
[----:B------:R-:W0:Y:S01]  /*09b0*/  S2R R2, SR_TID.X ;  /* 0x0000000000027919 */ /* 0x000e220000002100 */
        /* <DEDUP_REMOVED lines=13> */
[----:B------:R-:W-:Y:S01]  /*0a90*/  VIADD R191, R2, 0xffffff80 ;  /* 0xffffff8002bf7836 */ /* 0x000fe20000000000 */
[----:B------:R-:W-:Y:S01]  /*0aa0*/  R2UR UR7, R6 ;  /* 0x00000000060772ca */ /* 0x000fe200000e0000 */
[----:B------:R-:W-:Y:S01]  /*0ab0*/  ULOP3.LUT UR48, UR36, 0x1, URZ, 0xfc, !UPT ;  /* 0x0000000124307892 */ /* 0x000fe2000f8efc3f */
[----:B------:R-:W-:Y:S01]  /*0ac0*/  R2UR UR6, R7 ;  /* 0x00000000070672ca */ /* 0x000fe200000e0000 */
[----:B------:R-:W-:Y:S01]  /*0ad0*/  UMOV UR47, URZ ;  /* 0x0000003f002f7c82 */ /* 0x000fe20008000000 */
[----:B------:R-:W-:Y:S01]  /*0ae0*/  SHF.R.S32.HI R0, RZ, 0x1f, R191 ;  /* 0x0000001fff007819 */ /* 0x000fe200000114bf */
[----:B------:R-:W-:Y:S01]  /*0af0*/  UMOV UR46, URZ ;  /* 0x0000003f002e7c82 */ /* 0x000fe20008000000 */
[----:B------:R-:W-:Y:S01]  /*0b00*/  R2UR UR5, R5 ;  /* 0x00000000050572ca */ /* 0x000fe200000e0000 */
[----:B------:R-:W-:Y:S01]  /*0b10*/  UMOV UR45, URZ ;  /* 0x0000003f002d7c82 */ /* 0x000fe20008000000 */
[CC--:B------:R-:W-:Y:S02]  /*0b20*/  LEA.HI R3, R0.reuse, R191.reuse, RZ, 0x7 ;  /* 0x000000bf00037211 */ /* 0x0c0fe400078f38ff */
[----:B------:R-:W-:-:S02]  /*0b30*/  LEA.HI R4, R0, R191, RZ, 0x5 ;  /* 0x000000bf00047211 */ /* 0x000fc400078f28ff */
[----:B------:R-:W-:Y:S02]  /*0b40*/  LOP3.LUT R2, R3, 0xffffff80, RZ, 0xc0, !PT ;  /* 0xffffff8003027812 */ /* 0x000fe400078ec0ff */
[----:B------:R-:W-:Y:S01]  /*0b50*/  SHF.R.S32.HI R186, RZ, 0x7, R3 ;  /* 0x00000007ffba7819 */ /* 0x000fe20000011403 */
[----:B------:R-:W-:Y:S02]  /*0b60*/  IMAD.SHL.U32 R6, R4, 0x20, RZ ;  /* 0x0000002004067824 */ /* 0x000fe400078e00ff */
[----:B------:R-:W-:Y:S01]  /*0b70*/  IMAD.IADD R185, R191, 0x1, -R2 ;  /* 0x00000001bfb97824 */ /* 0x000fe200078e0a02 */
[----:B------:R-:W-:Y:S02]  /*0b80*/  LEA.HI R2, R0, R191, RZ, 0x4 ;  /* 0x000000bf00027211 */ /* 0x000fe400078f20ff */
[----:B------:R-:W-:Y:S02]  /*0b90*/  LOP3.LUT R7, R6, 0xfffffc00, RZ, 0xc0, !PT ;  /* 0xfffffc0006077812 */ /* 0x000fe400078ec0ff */
[----:B------:R-:W-:-:S02]  /*0ba0*/  SHF.R.S32.HI R8, RZ, 0x1f, R185 ;  /* 0x0000001fff087819 */ /* 0x000fc400000114b9 */
[----:B------:R-:W-:Y:S02]  /*0bb0*/  LEA.HI R6, R0, R191, RZ, 0x2 ;  /* 0x000000bf00067211 */ /* 0x000fe400078f10ff */
[----:B------:R-:W-:Y:S02]  /*0bc0*/  LEA.HI R9, R8, R185, RZ, 0x2 ;  /* 0x000000b908097211 */ /* 0x000fe400078f10ff */
[----:B------:R-:W-:Y:S02]  /*0bd0*/  SHF.R.S32.HI R5, RZ, 0x4, R2 ;  /* 0x00000004ff057819 */ /* 0x000fe40000011402 */
[--C-:B------:R-:W-:Y:S02]  /*0be0*/  SHF.R.S32.HI R10, RZ, 0x2, R9.reuse ;  /* 0x00000002ff0a7819 */ /* 0x100fe40000011409 */
[----:B------:R-:W-:Y:S02]  /*0bf0*/  SHF.R.S32.HI R11, RZ, 0x1f, R9 ;  /* 0x0000001fff0b7819 */ /* 0x000fe40000011409 */
[----:B------:R-:W-:-:S02]  /*0c00*/  LOP3.LUT R4, R2, 0x3fffff0, RZ, 0xc0, !PT ;  /* 0x03fffff002047812 */ /* 0x000fc400078ec0ff */
[----:B------:R-:W-:Y:S02]  /*0c10*/  LOP3.LUT R6, R6, 0xfffffffc, RZ, 0xc0, !PT ;  /* 0xfffffffc06067812 */ /* 0x000fe400078ec0ff */
[----:B------:R-:W-:Y:S01]  /*0c20*/  LEA.HI R0, R0, R191, RZ, 0x3 ;  /* 0x000000bf00007211 */ /* 0x000fe200078f18ff */
[----:B------:R-:W-:Y:S01]  /*0c30*/  IMAD.IADD R4, R191, 0x1, -R4 ;  /* 0x00000001bf047824 */ /* 0x000fe200078e0a04 */
[----:B------:R-:W-:Y:S01]  /*0c40*/  LEA.HI R11, R11, R10, RZ, 0x3 ;  /* 0x0000000a0b0b7211 */ /* 0x000fe200078f18ff */
[----:B------:R-:W-:Y:S01]  /*0c50*/  IMAD.IADD R6, R191, 0x1, -R6 ;  /* 0x00000001bf067824 */ /* 0x000fe200078e0a06 */
[----:B------:R-:W-:Y:S01]  /*0c60*/  LEA.HI R2, R2, R5, RZ, 0x1 ;  /* 0x0000000502027211 */ /* 0x000fe200078f08ff */
[----:B------:R-:W-:Y:S01]  /*0c70*/  IMAD R7, R4, 0x40, R7 ;  /* 0x0000004004077824 */ /* 0x000fe200078e0207 */
[----:B------:R-:W-:Y:S02]  /*0c80*/  LOP3.LUT R22, R0, 0xfffffff8, RZ, 0xc0, !PT ;  /* 0xfffffff800167812 */ /* 0x000fe400078ec0ff */
[----:B------:R-:W-:-:S02]  /*0c90*/  LOP3.LUT R11, R11, 0xfffffff8, RZ, 0xc0, !PT ;  /* 0xfffffff80b0b7812 */ /* 0x000fc400078ec0ff */
[----:B------:R-:W-:Y:S01]  /*0ca0*/  LEA.HI R8, R8, R185, RZ, 0x5 ;  /* 0x000000b908087211 */ /* 0x000fe200078f28ff */
[----:B------:R-:W-:Y:S01]  /*0cb0*/  IMAD.IADD R22, R191, 0x1, -R22 ;  /* 0x00000001bf167824 */ /* 0x000fe200078e0a16 */
[----:B------:R-:W-:Y:S01]  /*0cc0*/  LEA.HI R3, R3, R186, RZ, 0x1 ;  /* 0x000000ba03037211 */ /* 0x000fe200078f08ff */
[----:B------:R-:W-:Y:S01]  /*0cd0*/  IMAD.IADD R11, R10, 0x1, -R11 ;  /* 0x000000010a0b7824 */ /* 0x000fe200078e0a0b */
[----:B------:R-:W-:Y:S01]  /*0ce0*/  LOP3.LUT R2, R2, 0x1ffffffe, RZ, 0xc0, !PT ;  /* 0x1ffffffe02027812 */ /* 0x000fe200078ec0ff */
[----:B------:R-:W-:Y:S01]  /*0cf0*/  IMAD.SHL.U32 R18, R22, 0x8, RZ ;  /* 0x0000000816127824 */ /* 0x000fe200078e00ff */
[----:B------:R-:W-:Y:S02]  /*0d00*/  SHF.R.S32.HI R8, RZ, 0x5, R8 ;  /* 0x00000005ff087819 */ /* 0x000fe40000011408 */
[----:B------:R-:W-:Y:S01]  /*0d10*/  LEA.HI R4, R6, R6, RZ, 0x1 ;  /* 0x0000000606047211 */ /* 0x000fe200078f08ff */
[----:B------:R-:W-:Y:S01]  /*0d20*/  IMAD.IADD R2, R5, 0x1, -R2 ;  /* 0x0000000105027824 */ /* 0x000fe200078e0a02 */
[----:B------:R-:W-:Y:S01]  /*0d30*/  LOP3.LUT R3, R3, 0x3fffffe, RZ, 0xc0, !PT ;  /* 0x03fffffe03037812 */ /* 0x000fe200078ec0ff */
[----:B------:R-:W-:Y:S01]  /*0d40*/  IMAD R8, R8, 0x10, R11 ;  /* 0x0000001008087824 */ /* 0x000fe200078e020b */
[----:B------:R-:W-:Y:S01]  /*0d50*/  LOP3.LUT R5, R4, 0x1ffffffe, RZ, 0xc0, !PT ;  /* 0x1ffffffe04057812 */ /* 0x000fe200078ec0ff */
[----:B------:R-:W-:Y:S01]  /*0d60*/  VIADD R19, R18, 0x40 ;  /* 0x0000004012137836 */ /* 0x000fe20000000000 */
[----:B------:R-:W-:Y:S01]  /*0d70*/  LOP3.LUT R16, R9, 0x7ffffffc, RZ, 0xc0, !PT ;  /* 0x7ffffffc09107812 */ /* 0x000fe200078ec0ff */
[----:B------:R-:W-:Y:S01]  /*0d80*/  IMAD.IADD R3, R186, 0x1, -R3 ;  /* 0x00000001ba037824 */ /* 0x000fe200078e0a03 */
[----:B------:R-:W-:Y:S01]  /*0d90*/  SHF.R.S32.HI R184, RZ, 0x3, R0 ;  /* 0x00000003ffb87819 */ /* 0x000fe20000011400 */
[----:B------:R-:W-:Y:S01]  /*0da0*/  IMAD.IADD R6, R6, 0x1, -R5 ;  /* 0x0000000106067824 */ /* 0x000fe200078e0a05 */
[----:B------:R-:W-:Y:S01]  /*0db0*/  SHF.R.S32.HI R190, RZ, 0x1f, R18 ;  /* 0x0000001fffbe7819 */ /* 0x000fe20000011412 */
[----:B------:R-:W-:Y:S01]  /*0dc0*/  IMAD R187, R3, 0x40, R8 ;  /* 0x0000004003bb7824 */ /* 0x000fe200078e0208 */
[----:B------:R-:W-:Y:S01]  /*0dd0*/  SHF.R.S32.HI R189, RZ, 0x1f, R19 ;  /* 0x0000001fffbd7819 */ /* 0x000fe20000011413 */
[----:B------:R-:W-:-:S02]  /*0de0*/  IMAD R188, R2, 0x8, R7 ;  /* 0x0000000802bc7824 */ /* 0x000fc400078e0207 */
[----:B------:R-:W-:Y:S02]  /*0df0*/  IMAD.IADD R16, R185, 0x1, -R16 ;  /* 0x00000001b9107824 */ /* 0x000fe400078e0a10 */
[----:B------:R-:W-:-:S07]  /*0e00*/  IMAD R17, R6, 0x8, R187 ;  /* 0x0000000806117824 */ /* 0x000fce00078e02bb */
.L_x_1456:
[----:B------:R-:W-:Y:S01]  /*0e10*/  ULDC.64 UR8, c[0x0][0xa28] ;  /* 0x00028a0000087ab9 */ /* 0x000fe20000000a00 */
[----:B------:R-:W-:Y:S01]  /*0e20*/  ULDC UR4, c[0x0][0x424] ;  /* 0x0001090000047ab9 */ /* 0x000fe20000000800 */
[----:B------:R-:W-:-:S04]  /*0e30*/  UISETP.NE.U32.AND UP0, UPT, UR8, URZ, UPT ;  /* 0x0000003f0800728c */ /* 0x000fc8000bf05070 */
[----:B------:R-:W-:-:S03]  /*0e40*/  UISETP.NE.AND.EX UP0, UPT, UR9, URZ, UPT, UP0 ;  /* 0x0000003f0900728c */ /* 0x000fc6000bf05300 */
[----:B------:R-:W-:Y:S02]  /*0e50*/  ULDC.64 UR8, c[0x0][0xa18] ;  /* 0x0002860000087ab9 */ /* 0x000fe40000000a00 */
[----:B------:R-:W-:Y:S01]  /*0e60*/  UISETP.NE.U32.AND UP1, UPT, UR8, URZ, UPT ;  /* 0x0000003f0800728c */ /* 0x000fe2000bf25070 */
[----:B------:R-:W-:-:S03]  /*0e70*/  PLOP3.LUT P0, PT, PT, PT, UP0, 0x80, 0x0 ;  /* 0x000000000000781c */ /* 0x000fc60003f0f008 */
[----:B------:R-:W-:-:S03]  /*0e80*/  UISETP.NE.AND.EX UP1, UPT, UR9, URZ, UPT, UP1 ;  /* 0x0000003f0900728c */ /* 0x000fc6000bf25310 */
[----:B------:R-:W-:Y:S02]  /*0e90*/  @UP0 ULDC.64 UR8, c[0x0][0xa28] ;  /* 0x00028a0000080ab9 */ /* 0x000fe40000000a00 */
[----:B------:R-:W-:Y:S01]  /*0ea0*/  @UP0 UIMAD.WIDE UR8, UR6, 0x4, UR8 ;  /* 0x00000004060808a5 */ /* 0x000fe2000f8e0208 */
[----:B------:R-:W-:-:S05]  /*0eb0*/  PLOP3.LUT P2, PT, PT, PT, UP1, 0x80, 0x0 ;  /* 0x000000000000781c */ /* 0x000fca0003f4f018 */
[----:B------:R-:W-:Y:S01]  /*0ec0*/  @UP1 ULDC.64 UR10, c[0x0][0xa18] ;  /* 0x00028600000a1ab9 */ /* 0x000fe20000000a00 */
[----:B0-2-4-:R-:W-:Y:S02]  /*0ed0*/  IMAD.U32 R2, RZ, RZ, UR8 ;  /* 0x00000008ff027e24 */ /* 0x015fe4000f8e00ff */
[----:B------:R-:W-:Y:S01]  /*0ee0*/  IMAD.U32 R3, RZ, RZ, UR9 ;  /* 0x00000009ff037e24 */ /* 0x000fe2000f8e00ff */
[----:B------:R-:W-:-:S04]  /*0ef0*/  @UP1 UIMAD.WIDE UR8, UR6, 0x4, UR10 ;  /* 0x00000004060818a5 */ /* 0x000fc8000f8e020a */
[----:B------:R-:W2:Y:S02]  /*0f00*/  @P0 LDG.E R2, desc[UR50][R2.64] ;  /* 0x0000003202020981 */ /* 0x000ea4000c1e1900 */
[----:B------:R-:W-:Y:S02]  /*0f10*/  IMAD.U32 R4, RZ, RZ, UR8 ;  /* 0x00000008ff047e24 */ /* 0x000fe4000f8e00ff */
[----:B------:R-:W-:Y:S01]  /*0f20*/  IMAD.U32 R5, RZ, RZ, UR9 ;  /* 0x00000009ff057e24 */ /* 0x000fe2000f8e00ff */
[----:B------:R-:W-:-:S04]  /*0f30*/  ULDC.64 UR8, c[0x0][0x418] ;  /* 0x0001060000087ab9 */ /* 0x000fc80000000a00 */
[----:B---3--:R-:W3:Y:S01]  /*0f40*/  @P2 LDG.E R4, desc[UR50][R4.64] ;  /* 0x0000003204042981 */ /* 0x008ee2000c1e1900 */
[----:B------:R-:W-:Y:S01]  /*0f50*/  UISETP.NE.U32.AND UP0, UPT, UR8, URZ, UPT ;  /* 0x0000003f0800728c */ /* 0x000fe2000bf05070 */
[----:B------:R-:W-:Y:S01]  /*0f60*/  UMOV UR39, URZ ;  /* 0x0000003f00277c82 */ /* 0x000fe20008000000 */
[----:B------:R-:W-:Y:S02]  /*0f70*/  ULDC UR44, c[0x0][0x288] ;  /* 0x0000a200002c7ab9 */ /* 0x000fe40000000800 */
[----:B------:R-:W-:Y:S01]  /*0f80*/  UISETP.NE.AND.EX UP0, UPT, UR9, URZ, UPT, UP0 ;  /* 0x0000003f0900728c */ /* 0x000fe2000bf05300 */
[----:B------:R-:W-:Y:S02]  /*0f90*/  UMOV UR42, UR7 ;  /* 0x00000007002a7c82 */ /* 0x000fe40008000000 */
[----:B------:R-:W-:Y:S01]  /*0fa0*/  ULDC.64 UR8, c[0x0][0xa20] ;  /* 0x0002880000087ab9 */ /* 0x000fe20000000a00 */
[----:B------:R-:W-:Y:S01]  /*0fb0*/  USEL UR4, UR4, 0x1, UP0 ;  /* 0x0000000104047887 */ /* 0x000fe20008000000 */
[----:B------:R-:W-:Y:S01]  /*0fc0*/  ISETP.NE.U32.AND P1, PT, RZ, UR8, PT ;  /* 0x00000008ff007c0c */ /* 0x000fe2000bf25070 */
[----:B------:R-:W-:-:S02]  /*0fd0*/  ULDC UR8, c[0x0][0x2f0] ;  /* 0x0000bc0000087ab9 */ /* 0x000fc40000000800 */
[----:B------:R-:W-:Y:S01]  /*0fe0*/  UIMAD UR4, UR4, UR8, URZ ;  /* 0x00000008040472a4 */ /* 0x000fe2000f8e023f */
[----:B------:R-:W-:Y:S02]  /*0ff0*/  ISETP.NE.AND.EX P1, PT, RZ, UR9, PT, P1 ;  /* 0x00000009ff007c0c */ /* 0x000fe4000bf25310 */
[----:B--2---:R-:W-:Y:S02]  /*1000*/  @P0 R2UR UR39, R2 ;  /* 0x00000000022702ca */ /* 0x004fe400000e0000 */
[----:B---3--:R-:W-:Y:S01]  /*1010*/  @P2 R2UR UR44, R4 ;  /* 0x00000000042c22ca */ /* 0x008fe200000e0000 */
[----:B-1----:R-:W-:-:S14]  /*1020*/  @P2 BRA `(.L_x_1357) ;  /* 0x0000000000342947 */ /* 0x002fdc0003800000 */
[----:B------:R-:W-:Y:S02]  /*1030*/  ULDC.64 UR8, c[0x0][0xa00] ;  /* 0x0002800000087ab9 */ /* 0x000fe40000000a00 */
[----:B------:R-:W-:-:S04]  /*1040*/  ISETP.NE.U32.AND P0, PT, RZ, UR8, PT ;  /* 0x00000008ff007c0c */ /* 0x000fc8000bf05070 */
[----:B------:R-:W-:-:S13]  /*1050*/  ISETP.NE.AND.EX P0, PT, RZ, UR9, PT, P0 ;  /* 0x00000009ff007c0c */ /* 0x000fda000bf05300 */
[----:B------:R-:W-:Y:S05]  /*1060*/  @!P0 BRA `(.L_x_1357) ;  /* 0x0000000000248947 */ /* 0x000fea0003800000 */
[----:B------:R-:W-:Y:S02]  /*1070*/  ULDC.64 UR8, c[0x0][0xa00] ;  /* 0x0002800000087ab9 */ /* 0x000fe40000000a00 */
[----:B------:R-:W-:-:S06]  /*1080*/  UIMAD.WIDE UR8, UR6, 0x4, UR8 ;  /* 0x00000004060878a5 */ /* 0x000fcc000f8e0208 */
[----:B------:R-:W-:Y:S02]  /*1090*/  IMAD.U32 R2, RZ, RZ, UR8 ;  /* 0x00000008ff027e24 */ /* 0x000fe4000f8e00ff */
[----:B------:R-:W-:-:S05]  /*10a0*/  IMAD.U32 R3, RZ, RZ, UR9 ;  /* 0x00000009ff037e24 */ /* 0x000fca000f8e00ff */
[----:B------:R-:W2:Y:S04]  /*10b0*/  LDG.E R4, desc[UR50][R2.64] ;  /* 0x0000003202047981 */ /* 0x000ea8000c1e1900 */
[----:B------:R-:W3:Y:S01]  /*10c0*/  LDG.E R0, desc[UR50][R2.64+0x4] ;  /* 0x0000043202007981 */ /* 0x000ee2000c1e1900 */
[----:B--2---:R-:W-:Y:S02]  /*10d0*/  R2UR UR44, R4 ;  /* 0x00000000042c72ca */ /* 0x004fe400000e0000 */
[----:B---3--:R-:W-:-:S13]  /*10e0*/  R2UR UR7, R0 ;  /* 0x00000000000772ca */ /* 0x008fda00000e0000 */
[----:B------:R-:W-:-:S12]  /*10f0*/  UIADD3 UR44, -UR44, UR7, URZ ;  /* 0x000000072c2c7290 */ /* 0x000fd8000fffe13f */
.L_x_1357:
[----:B------:R-:W-:Y:S01]  /*1100*/  UMOV UR37, UR6 ;  /* 0x0000000600257c82 */ /* 0x000fe20008000000 */
[----:B------:R-:W-:Y:S05]  /*1110*/  @!P1 BRA `(.L_x_1358) ;  /* 0x00000000001c9947 */ /* 0x000fea0003800000 */
[----:B------:R-:W-:Y:S02]  /*1120*/  ULDC.64 UR8, c[0x0][0xa20] ;  /* 0x0002880000087ab9 */ /* 0x000fe40000000a00 */
[----:B------:R-:W-:-:S06]  /*1130*/  UIMAD.WIDE UR6, UR6, 0x4, UR8 ;  /* 0x00000004060678a5 */ /* 0x000fcc000f8e0208 */
[----:B------:R-:W-:Y:S02]  /*1140*/  IMAD.U32 R2, RZ, RZ, UR6 ;  /* 0x00000006ff027e24 */ /* 0x000fe4000f8e00ff */
[----:B------:R-:W-:-:S05]  /*1150*/  IMAD.U32 R3, RZ, RZ, UR7 ;  /* 0x00000007ff037e24 */ /* 0x000fca000f8e00ff */
[----:B------:R-:W2:Y:S02]  /*1160*/  LDG.E R2, desc[UR50][R2.64] ;  /* 0x0000003202027981 */ /* 0x000ea4000c1e1900 */
[----:B--2---:R-:W-:Y:S01]  /*1170*/  R2UR UR4, R2 ;  /* 0x00000000020472ca */ /* 0x004fe200000e0000 */
[----:B------:R-:W-:-:S14]  /*1180*/  BRA `(.L_x_1359) ;  /* 0x0000000000347947 */ /* 0x000fdc0003800000 */
.L_x_1358:
        /* <DEDUP_REMOVED lines=13> */
.L_x_1359:
[----:B------:R-:W-:Y:S01]  /*1260*/  ULDC UR6, c[0x0][0x448] ;  /* 0x0001120000067ab9 */ /* 0x000fe20000000800 */
[----:B------:R-:W-:Y:S02]  /*1270*/  USHF.L.U32 UR38, UR5, 0x7, URZ ;  /* 0x0000000705267899 */ /* 0x000fe4000800063f */
[----:B------:R-:W-:Y:S02]  /*1280*/  UISETP.NE.AND UP0, UPT, UR6, 0x1, UPT ;  /* 0x000000010600788c */ /* 0x000fe4000bf05270 */
[----:B------:R-:W-:Y:S02]  /*1290*/  UIADD3 UR8, UR38, 0x7f, URZ ;  /* 0x0000007f26087890 */ /* 0x000fe4000fffe03f */
[----:B------:R-:W-:-:S03]  /*12a0*/  UIADD3 UR39, -UR39, UR4, URZ ;  /* 0x0000000427277290 */ /* 0x000fc6000fffe13f */
[----:B------:R-:W-:Y:S01]  /*12b0*/  ULDC.64 UR4, c[0x0][0x9e0] ;  /* 0x0002780000047ab9 */ /* 0x000fe20000000a00 */
[----:B------:R-:W-:Y:S02]  /*12c0*/  UIADD3 UR9, UR39, 0x1, -UR44 ;  /* 0x0000000127097890 */ /* 0x000fe4000fffe82c */
[----:B------:R-:W-:Y:S01]  /*12d0*/  UISETP.GE.AND UP1, UPT, UR5, 0x1, UPT ;  /* 0x000000010500788c */ /* 0x000fe2000bf26270 */
[----:B------:R-:W-:Y:S01]  /*12e0*/  @UP0 ULDC UR6, c[0x0][0x44c] ;  /* 0x0001130000060ab9 */ /* 0x000fe20000000800 */
[----:B------:R-:W-:Y:S01]  /*12f0*/  @UP0 ULDC UR10, c[0x0][0x450] ;  /* 0x00011400000a0ab9 */ /* 0x000fe20000000800 */
[----:B------:R-:W-:-:S03]  /*1300*/  UIMAD.WIDE.U32 UR6, UR8, UR6, URZ ;  /* 0x00000006080672a5 */ /* 0x000fc6000f8e003f */
[----:B------:R-:W-:Y:S01]  /*1310*/  PLOP3.LUT P1, PT, PT, PT, UP1, 0x80, 0x0 ;  /* 0x000000000000781c */ /* 0x000fe20003f2f018 */
[----:B------:R-:W-:-:S04]  /*1320*/  @UP0 USHF.R.U32.HI UR8, URZ, UR10, UR7 ;  /* 0x0000000a3f080299 */ /* 0x000fc80008011607 */
[----:B------:R-:W-:-:S04]  /*1330*/  UIADD3 UR8, UR9, UR8, URZ ;  /* 0x0000000809087290 */ /* 0x000fc8000fffe03f */
[----:B------:R-:W-:-:S06]  /*1340*/  UIADD3 UR4, UR8, UR4, URZ ;  /* 0x0000000408047290 */ /* 0x000fcc000fffe03f */
[----:B------:R-:W-:Y:S01]  /*1350*/  IMAD.U32 R0, RZ, RZ, UR4 ;  /* 0x00000004ff007e24 */ /* 0x000fe2000f8e00ff */
[----:B------:R-:W-:Y:S06]  /*1360*/  @!P1 BRA `(.L_x_1360) ;  /* 0x0000000000409947 */ /* 0x000fec0003800000 */
        /* <DEDUP_REMOVED lines=10> */
.L_x_1361:
[----:B------:R-:W-:-:S11]  /*1410*/  UISETP.NE.AND UP1, UPT, UR5, 0x1, UPT ;  /* 0x000000010500788c */ /* 0x000fd6000bf25270 */
[----:B------:R-:W-:Y:S02]  /*1420*/  @UP1 ULDC.64 UR8, c[0x0][0x9e8] ;  /* 0x00027a0000081ab9 */ /* 0x000fe40000000a00 */
[----:B------:R-:W-:-:S04]  /*1430*/  UIMAD.WIDE.U32 UR6, UR4, UR8, URZ ;  /* 0x00000008040672a5 */ /* 0x000fc8000f8e003f */
[----:B------:R-:W-:-:S12]  /*1440*/  @UP1 USHF.R.U32.HI UR4, URZ, UR9, UR7 ;  /* 0x000000093f041299 */ /* 0x000fd80008011607 */
.L_x_1362:
[----:B------:R-:W-:-:S06]  /*1450*/  UIMAD UR4, UR4, UR5, UR5 ;  /* 0x00000005040472a4 */ /* 0x000fcc000f8e0205 */
[----:B------:R-:W-:-:S07]  /*1460*/  VIMNMX R0, R0, UR4, PT ;  /* 0x0000000400007c48 */ /* 0x000fce000bfe0100 */
.L_x_1360:
[----:B------:R-:W-:Y:S01]  /*1470*/  UIADD3 UR4, UR39, 0x7f, URZ ;  /* 0x0000007f27047890 */ /* 0x000fe2000fffe03f */
        /* <DEDUP_REMOVED lines=10> */
[----:B------:R-:W-:-:S02]  /*1520*/  UIADD3 UR53, UR39, -UR44, URZ ;  /* 0x8000002c27357290 */ /* 0x000fc4000fffe03f */
        /* <DEDUP_REMOVED lines=17> */
.L_x_1364:
[----:B------:R-:W-:-:S11]  /*1640*/  UISETP.NE.AND UP0, UPT, UR5, 0x1, UPT ;  /* 0x000000010500788c */ /* 0x000fd6000bf05270 */
[----:B------:R-:W-:Y:S02]  /*1650*/  @UP0 ULDC.64 UR10, c[0x0][0x9e8] ;  /* 0x00027a00000a0ab9 */ /* 0x000fe40000000a00 */
[----:B------:R-:W-:-:S04]  /*1660*/  UIMAD.WIDE.U32 UR6, UR4, UR10, URZ ;  /* 0x0000000a040672a5 */ /* 0x000fc8000f8e003f */
[----:B------:R-:W-:-:S12]  /*1670*/  @UP0 USHF.R.U32.HI UR4, URZ, UR11, UR7 ;  /* 0x0000000b3f040299 */ /* 0x000fd80008011607 */
.L_x_1365:
[----:B------:R-:W-:-:S04]  /*1680*/  UIMAD UR4, UR4, UR5, URZ ;  /* 0x00000005040472a4 */ /* 0x000fc8000f8e023f */
[----:B------:R-:W-:-:S04]  /*1690*/  UISETP.LT.AND UP0, UPT, UR9, UR4, UPT ;  /* 0x000000040900728c */ /* 0x000fc8000bf01270 */
[----:B------:R-:W-:-:S12]  /*16a0*/  USEL UR9, UR9, UR4, !UP0 ;  /* 0x0000000409097287 */ /* 0x000fd8000c000000 */
.L_x_1363:
        /* <DEDUP_REMOVED lines=74> */
.L_x_1367:
        /* <DEDUP_REMOVED lines=9> */
.L_x_1586:
[----:B------:R-:W-:Y:S05]  /*1be0*/  @!P0 BRA `(.L_x_1369) ;  /* 0x0000000000048947 */ /* 0x000fea0003800000 */
[----:B------:R-:W-:Y:S01]  /*1bf0*/  BPT.TRAP 0x1 ;  /* 0x000000040000795c */ /* 0x000fe20000300000 */
.L_x_1369:
[----:B------:R-:W-:Y:S02]  /*1c00*/  IMAD.U32 R7, RZ, RZ, UR45 ;  /* 0x0000002dff077e24 */ /* 0x000fe4000f8e00ff */
[----:B0-----:R-:W-:-:S03]  /*1c10*/  IMAD.U32 R0, RZ, RZ, UR46 ;  /* 0x0000002eff007e24 */ /* 0x001fc6000f8e00ff */
[----:B------:R-:W-:Y:S02]  /*1c20*/  LEA R7, R7, UR41, 0x3 ;  /* 0x0000002907077c11 */ /* 0x000fe4000f8e18ff */
[----:B------:R-:W-:-:S04]  /*1c30*/  SHF.L.U32 R0, R0, 0x1f, RZ ;  /* 0x0000001f00007819 */ /* 0x000fc800000006ff */
[----:B------:R0:W1:Y:S01]  /*1c40*/  SYNCS.PHASECHK.TRANS64.TRYWAIT P2, [R7+URZ+0x28830], R0 ;  /* 0x02883000070075a7 */ /* 0x000062000804017f */
[----:B------:R-:W-:Y:S05]  /*1c50*/  @!P0 BRA `(.L_x_1370) ;  /* 0x0000000000048947 */ /* 0x000fea0003800000 */
[----:B------:R-:W-:Y:S01]  /*1c60*/  BPT.TRAP 0x1 ;  /* 0x000000040000795c */ /* 0x000fe20000300000 */
.L_x_1370:
[----:B------:R-:W2:Y:S02]  /*1c70*/  S2R R2, SR_TID.X ;  /* 0x0000000000027919 */ /* 0x000ea40000002100 */
[----:B--2---:R-:W-:Y:S01]  /*1c80*/  LOP3.LUT P1, RZ, R2, 0x7f, RZ, 0xc0, !PT ;  /* 0x0000007f02ff7812 */ /* 0x004fe2000782c0ff */
[----:B-1----:R-:W-:-:S12]  /*1c90*/  @P2 BRA `(.L_x_1371) ;  /* 0x0000000000082947 */ /* 0x002fd80003800000 */
[----:B------:R-:W1:Y:S02]  /*1ca0*/  SYNCS.PHASECHK.TRANS64.TRYWAIT P2, [R7+URZ+0x28830], R0 ;  /* 0x02883000070075a7 */ /* 0x000e64000804017f */
[----:B-1----:R-:W-:Y:S05]  /*1cb0*/  @!P2 BRA `(.L_x_1372) ;  /* 0x000001640048a947 */ /* 0x002fea0003800000 */
.L_x_1371:
[----:B------:R-:W-:Y:S05]  /*1cc0*/  WARPSYNC.ALL ;  /* 0x0000000000007948 */ /* 0x000fea0003800000 */
[----:B------:R-:W-:Y:S01]  /*1cd0*/  UIADD3 UR4, UR41, 0x18400, URZ ;  /* 0x0001840029047890 */ /* 0x000fe2000fffe03f */
[----:B------:R-:W-:Y:S01]  /*1ce0*/  WARPGROUP.ARRIVE ;  /* 0x00000000000079c5 */ /* 0x000fe20000000000 */
[----:B------:R-:W-:Y:S01]  /*1cf0*/  ULOP3.LUT UR32, UR52, 0x10000, URZ, 0xfc, !UPT ;  /* 0x0001000034207892 */ /* 0x000fe2000f8efc3f */
[----:B------:R-:W-:Y:S01]  /*1d00*/  VIADD R3, R17, UR38 ;  /* 0x0000002611037c36 */ /* 0x000fe20008000000 */
[----:B------:R-:W-:Y:S01]  /*1d10*/  USHF.R.U32.HI UR4, URZ, 0x4, UR4 ;  /* 0x000000043f047899 */ /* 0x000fe20008011604 */
[----:B------:R-:W-:Y:S01]  /*1d20*/  IMAD.U32 R20, RZ, RZ, UR44 ;  /* 0x0000002cff147e24 */ /* 0x000fe2000f8e00ff */
[----:B------:R-:W-:Y:S01]  /*1d30*/  UMOV UR33, 0x40000040 ;  /* 0x4000004000217882 */ /* 0x000fe20000000000 */
[----:B------:R-:W-:Y:S01]  /*1d40*/  UMOV UR35, 0x40000040 ;  /* 0x4000004000237882 */ /* 0x000fe20000000000 */
[----:B------:R-:W-:Y:S01]  /*1d50*/  ULOP3.LUT UR4, UR4, 0x3fff, URZ, 0xc0, !UPT ;  /* 0x00003fff04047892 */ /* 0x000fe2000f8ec03f */
[----:B------:R-:W-:Y:S01]  /*1d60*/  IMAD.MOV.U32 R6, RZ, RZ, R3 ;  /* 0x000000ffff067224 */ /* 0x000fe200078e0003 */
[----:B------:R-:W-:Y:S01]  /*1d70*/  UMOV UR5, 0x40000040 ;  /* 0x4000004000057882 */ /* 0x000fe20000000000 */
[----:B------:R-:W-:Y:S01]  /*1d80*/  UMOV UR7, 0x40000040 ;  /* 0x4000004000077882 */ /* 0x000fe20000000000 */
[----:B------:R-:W-:-:S02]  /*1d90*/  ULOP3.LUT UR49, UR4, 0x10000, URZ, 0xfc, !UPT ;  /* 0x0001000004317892 */ /* 0x000fc4000f8efc3f */
[----:B------:R-:W-:Y:S02]  /*1da0*/  UIADD3 UR4, UR32, 0x2, URZ ;  /* 0x0000000220047890 */ /* 0x000fe4000fffe03f */
        /* <DEDUP_REMOVED lines=38> */
[----:B------:R-:W-:-:S03]  /*2010*/  @UP0 ULDC UR6, c[0x0][0x450] ;  /* 0x0001140000060ab9 */ /* 0x000fc60000000800 */
[----:B------:R-:W-:Y:S01]  /*2020*/  @!P1 VIADD R3, R7, 0x28840 ;  /* 0x0002884007039836 */ /* 0x000fe20000000000 */
[----:B------:R-:W-:Y:S01]  /*2030*/  @P3 SHF.R.U32.HI R6, RZ, UR6, R5 ;  /* 0x00000006ff063c19 */ /* 0x000fe20008011605 */
[----:B------:R-:W-:Y:S01]  /*2040*/  IMAD.MOV.U32 R5, RZ, RZ, -0x80 ;  /* 0xffffff80ff057424 */ /* 0x000fe200078e00ff */
[----:B------:R-:W-:Y:S02]  /*2050*/  ULDC.64 UR6, c[0x0][0x9e0] ;  /* 0x0002780000067ab9 */ /* 0x000fe40000000a00 */
[----:B------:R-:W-:Y:S01]  /*2060*/  @!P1 PRMT R3, RZ, 0x654, R3 ;  /* 0x00000654ff039816 */ /* 0x000fe20000000003 */
[----:B------:R-:W-:-:S06]  /*2070*/  UISETP.GE.AND UP1, UPT, UR7, 0x1, UPT ;  /* 0x000000010700788c */ /* 0x000fcc000bf26270 */
[----:B------:R-:W-:Y:S01]  /*2080*/  PLOP3.LUT P2, PT, PT, PT, UP1, 0x40, 0x0 ;  /* 0x000000000000781c */ /* 0x000fe20003f4e818 */
        /* <DEDUP_REMOVED lines=21> */
[----:B------:R-:W-:Y:S01]  /*21e0*/  FMUL.FTZ R75, R75, UR10 ;  /* 0x0000000a4b4b7c20 */ /* 0x000fe20008410000 */
[----:B------:R-:W-:Y:S01]  /*21f0*/  FMUL.FTZ R9, R27, UR10 ;  /* 0x0000000a1b097c20 */ /* 0x000fe20008410000 */
[----:B------:R-:W-:Y:S01]  /*2200*/  FMUL.FTZ R15, R34, UR10 ;  /* 0x0000000a220f7c20 */ /* 0x000fe20008410000 */
[----:B------:R-:W-:Y:S01]  /*2210*/  FMUL.FTZ R74, R74, UR10 ;  /* 0x0000000a4a4a7c20 */ /* 0x000fe20008410000 */
[----:B------:R2:W3:Y:S01]  /*2220*/  MUFU.TANH R34, R37 ;  /* 0x0000002500227308 */ /* 0x0004e20000002400 */
[----:B------:R-:W-:Y:S01]  /*2230*/  FMUL.FTZ R27, R39, UR10 ;  /* 0x0000000a271b7c20 */ /* 0x000fe20008410000 */
[----:B------:R-:W-:Y:S01]  /*2240*/  FMUL.FTZ R39, R51, UR10 ;  /* 0x0000000a33277c20 */ /* 0x000fe20008410000 */
[----:B------:R-:W-:Y:S01]  /*2250*/  FMUL.FTZ R25, R25, UR10 ;  /* 0x0000000a19197c20 */ /* 0x000fe20008410000 */
[----:B------:R-:W-:Y:S01]  /*2260*/  FMUL.FTZ R29, R29, UR10 ;  /* 0x0000000a1d1d7c20 */ /* 0x000fe20008410000 */
[----:B------:R-:W-:Y:S01]  /*2270*/  FMUL.FTZ R33, R33, UR10 ;  /* 0x0000000a21217c20 */ /* 0x000fe20008410000 */
[----:B------:R-:W-:Y:S01]  /*2280*/  FMUL.FTZ R51, R63, UR10 ;  /* 0x0000000a3f337c20 */ /* 0x000fe20008410000 */
[----:B------:R-:W-:Y:S01]  /*2290*/  FMUL.FTZ R41, R41, UR10 ;  /* 0x0000000a29297c20 */ /* 0x000fe20008410000 */
[----:B------:R4:W3:Y:S01]  /*22a0*/  MUFU.TANH R63, R74 ;  /* 0x0000004a003f7308 */ /* 0x0008e20000002400 */
[----:B--2---:R-:W-:Y:S01]  /*22b0*/  FMUL.FTZ R37, R50, UR10 ;  /* 0x0000000a32257c20 */ /* 0x004fe20008410000 */
[----:B------:R-:W-:Y:S01]  /*22c0*/  FMUL.FTZ R45, R45, UR10 ;  /* 0x0000000a2d2d7c20 */ /* 0x000fe20008410000 */
[----:B------:R-:W-:Y:S01]  /*22d0*/  FMUL.FTZ R49, R49, UR10 ;  /* 0x0000000a31317c20 */ /* 0x000fe20008410000 */
[----:B------:R-:W-:Y:S01]  /*22e0*/  FMUL.FTZ R4, R24, UR10 ;  /* 0x0000000a18047c20 */ /* 0x000fe20008410000 */
[----:B01----:R-:W-:Y:S01]  /*22f0*/  FMUL.FTZ R0, R26, UR10 ;  /* 0x0000000a1a007c20 */ /* 0x003fe20008410000 */
[----:B------:R-:W-:Y:S01]  /*2300*/  FMUL.FTZ R11, R30, UR10 ;  /* 0x0000000a1e0b7c20 */ /* 0x000fe20008410000 */
[----:B------:R-:W-:Y:S01]  /*2310*/  FMUL.FTZ R13, R31, UR10 ;  /* 0x0000000a1f0d7c20 */ /* 0x000fe20008410000 */
[----:B------:R0:W1:Y:S01]  /*2320*/  MUFU.TANH R50, R75 ;  /* 0x0000004b00327308 */ /* 0x0000620000002400 */
[----:B----4-:R-:W-:-:S02]  /*2330*/  IMAD R74, R88, R5, 0x80 ;  /* 0x00000080584a7424 */ /* 0x010fc400078e0205 */
[----:B------:R-:W-:Y:S01]  /*2340*/  FMUL.FTZ R21, R35, UR10 ;  /* 0x0000000a23157c20 */ /* 0x000fe20008410000 */
[----:B------:R-:W-:Y:S01]  /*2350*/  FMUL.FTZ R31, R43, UR10 ;  /* 0x0000000a2b1f7c20 */ /* 0x000fe20008410000 */
[----:B------:R2:W-:Y:S01]  /*2360*/  @!P1 SYNCS.ARRIVE.TRANS64.RED.A1T0 RZ, [R3+URZ], RZ ;  /* 0x000000ff03ff99a7 */ /* 0x0005e2000810043f */
[----:B------:R-:W-:Y:S01]  /*2370*/  FMUL.FTZ R35, R47, UR10 ;  /* 0x0000000a2f237c20 */ /* 0x000fe20008410000 */
[----:B------:R-:W-:Y:S01]  /*2380*/  FMUL.FTZ R43, R55, UR10 ;  /* 0x0000000a372b7c20 */ /* 0x000fe20008410000 */
[----:B------:R-:W-:Y:S01]  /*2390*/  FMUL.FTZ R28, R28, UR10 ;  /* 0x0000000a1c1c7c20 */ /* 0x000fe20008410000 */
[----:B------:R4:W1:Y:S01]  /*23a0*/  MUFU.TANH R24, R25 ;  /* 0x0000001900187308 */ /* 0x0008620000002400 */
[----:B0-----:R-:W0:Y:S01]  /*23b0*/  SHFL.IDX PT, R75, R6, RZ, 0x1c1f ;  /* 0x001c1fff064b7589 */ /* 0x001e2200000e0000 */
[----:B------:R-:W-:Y:S01]  /*23c0*/  FMUL.FTZ R32, R32, UR10 ;  /* 0x0000000a20207c20 */ /* 0x000fe20008410000 */
[----:B------:R-:W-:Y:S01]  /*23d0*/  FMUL.FTZ R36, R36, UR10 ;  /* 0x0000000a24247c20 */ /* 0x000fe20008410000 */
[----:B--2---:R-:W-:-:S02]  /*23e0*/  VIADD R3, R74, 0x1 ;  /* 0x000000014a037836 */ /* 0x004fc40000000000 */
        /* <DEDUP_REMOVED lines=12> */
[----:B--2---:R-:W-:Y:S01]  /*24b0*/  FMUL.FTZ R29, R42, UR10 ;  /* 0x0000000a2a1d7c20 */ /* 0x004fe20008410000 */
        /* <DEDUP_REMOVED lines=28> */
[----:B------:R-:W-:-:S02]  /*2680*/  IMAD R5, R16, -0x2, R3 ;  /* 0xfffffffe10057824 */ /* 0x000fc400078e0203 */
[----:B------:R-:W-:Y:S01]  /*2690*/  FMUL.FTZ R78, R78, UR10 ;  /* 0x0000000a4e4e7c20 */ /* 0x000fe20008410000 */
[----:B------:R-:W4:Y:S01]  /*26a0*/  MUFU.TANH R4, R4 ;  /* 0x0000000400047308 */ /* 0x000f220000002400 */
[----:B--2---:R-:W-:Y:S01]  /*26b0*/  FMUL.FTZ R49, R62, UR10 ;  /* 0x0000000a3e317c20 */ /* 0x004fe20008410000 */
[----:B------:R-:W-:Y:S01]  /*26c0*/  VIADD R3, R74, UR39 ;  /* 0x000000274a037c36 */ /* 0x000fe20008000000 */
[----:B------:R-:W-:Y:S02]  /*26d0*/  IADD3 R5, -R20, UR39, R5 ;  /* 0x0000002714057c10 */ /* 0x000fe4000fffe105 */
[----:B------:R-:W-:-:S03]  /*26e0*/  LEA R66, R88, 0xffffff80, 0x7 ;  /* 0xffffff8058427811 */ /* 0x000fc600078e38ff */
[----:B------:R-:W2:Y:S01]  /*26f0*/  MUFU.TANH R0, R0 ;  /* 0x0000000000007308 */ /* 0x000ea20000002400 */
[C---:B------:R-:W-:Y:S02]  /*2700*/  VIADD R117, R5.reuse, UR6 ;  /* 0x0000000605757c36 */ /* 0x040fe40008000000 */
[----:B------:R-:W-:-:S04]  /*2710*/  VIADD R82, R5, UR52 ;  /* 0x0000003405527c36 */ /* 0x000fc80008000000 */
[----:B0-----:R-:W-:Y:S01]  /*2720*/  IMAD.IADD R20, R82, 0x1, R75 ;  /* 0x0000000152147824 */ /* 0x001fe200078e024b */
        /* <DEDUP_REMOVED lines=52> */
[----:B------:R5:W0:Y:S02]  /*2a70*/  MUFU.TANH R59, R78 ;  /* 0x0000004e003b7308 */ /* 0x000a240000002400 */
[----:B-----5:R-:W-:-:S05]  /*2a80*/  IMAD R78, R16, -0x2, R3 ;  /* 0xfffffffe104e7824 */ /* 0x020fca00078e0203 */
[----:B------:R-:W-:Y:S01]  /*2a90*/  VIADDMNMX R7, R75, R117, R78, PT ;  /* 0x000000754b077246 */ /* 0x000fe2000380014e */
[----:B-1234-:R-:W-:Y:S06]  /*2aa0*/  @P2 BRA `(.L_x_1373) ;  /* 0x00000000005c2947 */ /* 0x01efec0003800000 */
[----:B------:R-:W-:Y:S01]  /*2ab0*/  IMAD.U32 R86, RZ, RZ, UR44 ;  /* 0x0000002cff567e24 */ /* 0x000fe2000f8e00ff */
[----:B------:R-:W-:Y:S04]  /*2ac0*/  BSSY B0, `(.L_x_1374) ;  /* 0x0000011000007945 */ /* 0x000fe80003800000 */
[----:B------:R-:W-:-:S04]  /*2ad0*/  IADD3 R3, -R86, UR39, R75 ;  /* 0x0000002756037c10 */ /* 0x000fc8000fffe14b */
        /* <DEDUP_REMOVED lines=10> */
.L_x_1375:
[----:B------:R-:W-:-:S06]  /*2b80*/  UISETP.NE.AND UP2, UPT, UR7, 0x1, UPT ;  /* 0x000000010700788c */ /* 0x000fcc000bf45270 */
[----:B------:R-:W-:-:S05]  /*2b90*/  PLOP3.LUT P2, PT, PT, PT, UP2, 0x80, 0x0 ;  /* 0x000000000000781c */ /* 0x000fca0003f4f028 */
[----:B------:R-:W-:-:S08]  /*2ba0*/  @UP2 ULDC.64 UR10, c[0x0][0x9e8] ;  /* 0x00027a00000a2ab9 */ /* 0x000fd00000000a00 */
[----:B------:R-:W-:-:S05]  /*2bb0*/  @P2 IMAD.HI.U32 R5, R3, UR10, RZ ;  /* 0x0000000a03052c27 */ /* 0x000fca000f8e00ff */
[----:B------:R-:W-:-:S07]  /*2bc0*/  @P2 SHF.R.U32.HI R3, RZ, UR11, R5 ;  /* 0x0000000bff032c19 */ /* 0x000fce0008011605 */
.L_x_1376:
[----:B------:R-:W-:Y:S05]  /*2bd0*/  BSYNC B0 ;  /* 0x0000000000007941 */ /* 0x000fea0003800000 */
.L_x_1374:
[----:B------:R-:W-:-:S04]  /*2be0*/  IMAD R3, R3, UR7, -R66 ;  /* 0x0000000703037c24 */ /* 0x000fc8000f8e0a42 */
[----:B------:R-:W-:-:S05]  /*2bf0*/  IMAD R3, R16, -0x2, R3 ;  /* 0xfffffffe10037824 */ /* 0x000fca00078e0203 */
[----:B------:R-:W-:Y:S02]  /*2c00*/  VIMNMX R20, R20, R3, !PT ;  /* 0x0000000314147248 */ /* 0x000fe40007fe0100 */
[----:B------:R-:W-:-:S07]  /*2c10*/  VIADDMNMX R7, R3, UR7, R7, PT ;  /* 0x0000000703077c46 */ /* 0x000fce000b800107 */
.L_x_1373:
[C---:B------:R-:W-:Y:S02]  /*2c20*/  ISETP.GE.AND P2, PT, R74.reuse, 0x2, PT ;  /* 0x000000024a00780c */ /* 0x040fe40003f46270 */
        /* <DEDUP_REMOVED lines=12> */
[C---:B------:R-:W-:Y:S02]  /*2cf0*/  ISETP.LT.OR P4, PT, R7.reuse, 0x9, P4 ;  /* 0x000000090700780c */ /* 0x040fe40002781670 */
[----:B------:R-:W-:Y:S02]  /*2d00*/  ISETP.GT.AND P3, PT, R20, 0x10, !P5 ;  /* 0x000000101400780c */ /* 0x000fe40006f64270 */
[----:B0-----:R-:W-:Y:S02]  /*2d10*/  FSEL R121, R28, -INF , !P4 ;  /* 0xff8000001c797808 */ /* 0x001fe40006000000 */
        /* <DEDUP_REMOVED lines=58> */
[----:B------:R-:W-:Y:S01]  /*30c0*/  ISETP.GT.AND P3, PT, R20, 0x40, !P4 ;  /* 0x000000401400780c */ /* 0x000fe20006764270 */
[----:B------:R-:W0:Y:S01]  /*30d0*/  SHFL.IDX PT, R53, R6, 0x1, 0x1c1f ;  /* 0x003c1f0006357f89 */ /* 0x000e2200000e0000 */
        /* <DEDUP_REMOVED lines=11> */
[----:B------:R-:W-:Y:S01]  /*3190*/  ISETP.LT.OR P3, PT, R7, 0x49, P3 ;  /* 0x000000490700780c */ /* 0x000fe20001f61670 */
[----:B0-----:R-:W-:Y:S01]  /*31a0*/  IMAD.IADD R24, R82, 0x1, R53 ;  /* 0x0000000152187824 */ /* 0x001fe200078e0235 */
        /* <DEDUP_REMOVED lines=86> */
.L_x_1379:
[----:B------:R-:W-:-:S06]  /*3710*/  UISETP.NE.AND UP2, UPT, UR7, 0x1, UPT ;  /* 0x000000010700788c */ /* 0x000fcc000bf45270 */
[----:B------:R-:W-:-:S05]  /*3720*/  PLOP3.LUT P6, PT, PT, PT, UP2, 0x80, 0x0 ;  /* 0x000000000000781c */ /* 0x000fca0003fcf028 */
[----:B------:R-:W-:-:S08]  /*3730*/  @UP2 ULDC.64 UR10, c[0x0][0x9e8] ;  /* 0x00027a00000a2ab9 */ /* 0x000fd00000000a00 */
[----:B------:R-:W-:Y:S01]  /*3740*/  @P6 IMAD.HI.U32 R6, R4, UR10, RZ ;  /* 0x0000000a04066c27 */ /* 0x000fe2000f8e00ff */
[----:B------:R-:W-:-:S13]  /*3750*/  PLOP3.LUT P6, PT, PT, PT, UP2, 0x80, 0x0 ;  /* 0x000000000000781c */ /* 0x000fda0003fcf028 */
[----:B------:R-:W-:-:S07]  /*3760*/  @P6 SHF.R.U32.HI R4, RZ, UR11, R6 ;  /* 0x0000000bff046c19 */ /* 0x000fce0008011606 */
.L_x_1380:
[----:B------:R-:W-:Y:S05]  /*3770*/  BSYNC B0 ;  /* 0x0000000000007941 */ /* 0x000fea0003800000 */
.L_x_1378:
[----:B------:R-:W-:-:S04]  /*3780*/  IMAD R53, R4, UR7, -R66 ;  /* 0x0000000704357c24 */ /* 0x000fc8000f8e0a42 */
[----:B------:R-:W-:-:S05]  /*3790*/  IMAD R53, R16, -0x2, R53 ;  /* 0xfffffffe10357824 */ /* 0x000fca00078e0235 */
[----:B------:R-:W-:Y:S02]  /*37a0*/  VIMNMX R24, R24, R53, !PT ;  /* 0x0000003518187248 */ /* 0x000fe40007fe0100 */
[----:B------:R-:W-:-:S07]  /*37b0*/  VIADDMNMX R20, R53, UR7, R20, PT ;  /* 0x0000000735147c46 */ /* 0x000fce000b800114 */
.L_x_1377:
[----:B------:R-:W-:Y:S01]  /*37c0*/  ISETP.GT.AND P2, PT, R24, 0x1, !P2 ;  /* 0x000000011800780c */ /* 0x000fe20005744270 */
[----:B------:R-:W-:Y:S01]  /*37d0*/  ULDC UR10, c[0x0][0x988] ;  /* 0x00026200000a7ab9 */ /* 0x000fe20000000800 */
[----:B------:R-:W-:Y:S01]  /*37e0*/  ISETP.NE.AND P6, PT, R28, RZ, PT ;  /* 0x000000ff1c00720c */ /* 0x000fe20003fc5270 */
[----:B------:R-:W-:Y:S01]  /*37f0*/  IMAD.U32 R6, RZ, RZ, UR10 ;  /* 0x0000000aff067e24 */ /* 0x000fe2000f8e00ff */
[----:B------:R-:W-:Y:S01]  /*3800*/  ISETP.LT.OR P2, PT, R20, 0x2, P2 ;  /* 0x000000021400780c */ /* 0x000fe20001741670 */
[----:B------:R-:W-:Y:S01]  /*3810*/  @UP0 ULDC UR10, c[0x0][0x44c] ;  /* 0x00011300000a0ab9 */ /* 0x000fe20000000800 */
[----:B------:R-:W-:Y:S01]  /*3820*/  FMNMX.FTZ R4, R69, R119, !PT ;  /* 0x0000007745047209 */ /* 0x000fe20007810000 */
[----:B------:R-:W-:Y:S01]  /*3830*/  UIMAD.WIDE.U32 UR10, UR38, UR10, URZ ;  /* 0x0000000a260a72a5 */ /* 0x000fe2000f8e003f */
[----:B------:R-:W-:Y:S01]  /*3840*/  FSEL R9, R9, -INF , !P2 ;  /* 0xff80000009097808 */ /* 0x000fe20005000000 */
[----:B------:R-:W-:Y:S01]  /*3850*/  @UP0 ULDC UR15, c[0x0][0x450] ;  /* 0x00011400000f0ab9 */ /* 0x000fe20000000800 */
[----:B------:R-:W-:Y:S01]  /*3860*/  ISETP.NE.AND P2, PT, R86, RZ, PT ;  /* 0x000000ff5600720c */ /* 0x000fe20003f45270 */
[----:B------:R-:W-:Y:S01]  /*3870*/  UMOV UR14, UR38 ;  /* 0x00000026000e7c82 */ /* 0x000fe20008000000 */
[----:B------:R-:W-:Y:S01]  /*3880*/  FMNMX.FTZ R4, R121, R4, !PT ;  /* 0x0000000479047209 */ /* 0x000fe20007810000 */
[----:B------:R-:W-:Y:S01]  /*3890*/  @UP0 USHF.R.U32.HI UR14, URZ, UR15, UR11 ;  /* 0x0000000f3f0e0299 */ /* 0x000fe2000801160b */
[----:B------:R-:W-:-:S02]  /*38a0*/  ISETP.GT.AND P2, PT, R24, 0x8, !P2 ;  /* 0x000000081800780c */ /* 0x000fc40005744270 */
[----:B------:R-:W-:Y:S01]  /*38b0*/  FMNMX.FTZ R4, R123, R4, !PT ;  /* 0x000000047b047209 */ /* 0x000fe20007810000 */
[----:B------:R-:W-:Y:S01]  /*38c0*/  UIADD3 UR53, UR53, UR14, URZ ;  /* 0x0000000e35357290 */ /* 0x000fe2000fffe03f */
[----:B------:R-:W-:Y:S02]  /*38d0*/  ISETP.LT.OR P2, PT, R20, 0x9, P2 ;  /* 0x000000091400780c */ /* 0x000fe40001741670 */
[----:B------:R-:W-:Y:S01]  /*38e0*/  FMNMX.FTZ R4, R125, R4, !PT ;  /* 0x000000047d047209 */ /* 0x000fe20007810000 */
[----:B------:R-:W-:Y:S01]  /*38f0*/  UIADD3 UR6, UR53, UR6, URZ ;  /* 0x0000000635067290 */ /* 0x000fe2000fffe03f */
        /* <DEDUP_REMOVED lines=8> */
[----:B------:R-:W-:-:S02]  /*3980*/  ISETP.GT.AND P2, PT, R24, 0x10, !P6 ;  /* 0x000000101800780c */ /* 0x000fc40007744270 */
[----:B------:R-:W-:Y:S02]  /*3990*/  ISETP.NE.AND P6, PT, R52, RZ, PT ;  /* 0x000000ff3400720c */ /* 0x000fe40003fc5270 */
        /* <DEDUP_REMOVED lines=54> */
[C---:B------:R-:W-:Y:S02]  /*3d00*/  ISETP.GT.AND P2, PT, R24.reuse, 0x30, !P2 ;  /* 0x000000301800780c */ /* 0x040fe40005744270 */
[----:B------:R-:W-:Y:S02]  /*3d10*/  ISETP.GT.AND P3, PT, R24, 0x70, !P3 ;  /* 0x000000701800780c */ /* 0x000fe40005f64270 */
[----:B------:R-:W-:Y:S02]  /*3d20*/  ISETP.LT.OR P2, PT, R20, 0x31, P2 ;  /* 0x000000311400780c */ /* 0x000fe40001741670 */
[----:B------:R-:W-:Y:S02]  /*3d30*/  ISETP.GT.AND P4, PT, R24, 0x71, !P4 ;  /* 0x000000711800780c */ /* 0x000fe40006784270 */
[----:B------:R-:W-:-:S02]  /*3d40*/  FSEL R37, R37, -INF , !P2 ;  /* 0xff80000025257808 */ /* 0x000fc40005000000 */
[----:B------:R-:W-:Y:S02]  /*3d50*/  ISETP.NE.AND P2, PT, R48, RZ, PT ;  /* 0x000000ff3000720c */ /* 0x000fe40003f45270 */
[----:B------:R-:W-:Y:S02]  /*3d60*/  ISETP.LT.OR P3, PT, R20, 0x71, P3 ;  /* 0x000000711400780c */ /* 0x000fe40001f61670 */
[C---:B------:R-:W-:Y:S02]  /*3d70*/  ISETP.GT.AND P2, PT, R24.reuse, 0x31, !P2 ;  /* 0x000000311800780c */ /* 0x040fe40005744270 */
[----:B------:R-:W-:Y:S02]  /*3d80*/  ISETP.GT.AND P5, PT, R24, 0x78, !P5 ;  /* 0x000000781800780c */ /* 0x000fe40006fa4270 */
[C---:B------:R-:W-:Y:S02]  /*3d90*/  ISETP.LT.OR P2, PT, R20.reuse, 0x32, P2 ;  /* 0x000000321400780c */ /* 0x040fe40001741670 */
[----:B------:R-:W-:-:S02]  /*3da0*/  ISETP.LT.OR P4, PT, R20, 0x72, P4 ;  /* 0x000000721400780c */ /* 0x000fc40002781670 */
[----:B------:R-:W-:Y:S02]  /*3db0*/  FSEL R39, R39, -INF , !P2 ;  /* 0xff80000027277808 */ /* 0x000fe40005000000 */
[----:B------:R-:W-:Y:S02]  /*3dc0*/  ISETP.NE.AND P2, PT, R46, RZ, PT ;  /* 0x000000ff2e00720c */ /* 0x000fe40003f45270 */
[----:B------:R-:W-:Y:S02]  /*3dd0*/  ISETP.LT.OR P5, PT, R20, 0x79, P5 ;  /* 0x000000791400780c */ /* 0x000fe40002fa1670 */
[----:B------:R-:W-:-:S04]  /*3de0*/  ISETP.GT.AND P2, PT, R24, 0x38, !P2 ;  /* 0x000000381800780c */ /* 0x000fc80005744270 */
[----:B------:R-:W-:-:S04]  /*3df0*/  ISETP.LT.OR P2, PT, R20, 0x39, P2 ;  /* 0x000000391400780c */ /* 0x000fc80001741670 */
[----:B------:R-:W-:Y:S02]  /*3e00*/  FSEL R41, R41, -INF , !P2 ;  /* 0xff80000029297808 */ /* 0x000fe40005000000 */
[----:B------:R-:W-:Y:S02]  /*3e10*/  ISETP.GT.AND P2, PT, R24, 0x39, !P6 ;  /* 0x000000391800780c */ /* 0x000fe40007744270 */
[----:B------:R-:W-:Y:S02]  /*3e20*/  ISETP.NE.AND P6, PT, R65, RZ, PT ;  /* 0x000000ff4100720c */ /* 0x000fe40003fc5270 */
        /* <DEDUP_REMOVED lines=43> */
[----:B------:R-:W-:Y:S02]  /*40e0*/  ISETP.NE.AND P6, PT, R26, RZ, PT ;  /* 0x000000ff1a00720c */ /* 0x000fe40003fc5270 */
[----:B------:R-:W-:Y:S02]  /*40f0*/  FMNMX.FTZ R26, R7, R4, !PT ;  /* 0x00000004071a7209 */ /* 0x000fe40007810000 */
[----:B------:R-:W-:-:S03]  /*4100*/  ISETP.LT.OR P2, PT, R20, 0x69, P2 ;  /* 0x000000691400780c */ /* 0x000fc60001741670 */
[----:B------:R-:W0:Y:S01]  /*4110*/  SHFL.BFLY PT, R67, R26, 0x2, 0x1f ;  /* 0x0c401f001a437f89 */ /* 0x000e2200000e0000 */
[----:B------:R-:W-:Y:S02]  /*4120*/  FSEL R59, R59, -INF , !P2 ;  /* 0xff8000003b3b7808 */ /* 0x000fe40005000000 */
[----:B0-----:R-:W-:-:S05]  /*4130*/  FMNMX.FTZ R67, R26, R67, !PT ;  /* 0x000000431a437209 */ /* 0x001fca0007810000 */
[----:B------:R-:W0:Y:S02]  /*4140*/  SHFL.BFLY PT, R4, R67, 0x1, 0x1f ;  /* 0x0c201f0043047f89 */ /* 0x000e2400000e0000 */
[----:B0-----:R-:W-:-:S04]  /*4150*/  FMNMX.FTZ R4, R67, R4, !PT ;  /* 0x0000000443047209 */ /* 0x001fc80007810000 */
[C---:B------:R-:W-:Y:S01]  /*4160*/  FSETP.NEU.FTZ.AND P2, PT, R4.reuse, -INF , PT ;  /* 0xff8000000400780b */ /* 0x040fe20003f5d000 */
[----:B------:R-:W-:-:S05]  /*4170*/  FMUL.FTZ R28, R4, R6 ;  /* 0x00000006041c7220 */ /* 0x000fca0000410000 */
        /* <DEDUP_REMOVED lines=105> */
[----:B------:R-:W-:Y:S01]  /*4810*/  MUFU.EX2 R168, R168 ;  /* 0x000000a800a87308 */ /* 0x000fe20000000800 */
[----:B------:R-:W-:Y:S01]  /*4820*/  FMNMX.FTZ R26, R113, R26, !PT ;  /* 0x0000001a711a7209 */ /* 0x000fe20007810000 */
[----:B0-----:R-:W-:-:S04]  /*4830*/  FADD.FTZ R36, R174, R7 ;  /* 0x00000007ae247221 */ /* 0x001fc80000010000 */
[----:B------:R-:W0:Y:S02]  /*4840*/  SHFL.BFLY PT, R101, R26, 0x2, 0x1f ;  /* 0x0c401f001a657f89 */ /* 0x000e2400000e0000 */
[----:B------:R-:W-:Y:S01]  /*4850*/  MUFU.EX2 R79, R79 ;  /* 0x0000004f004f7308 */ /* 0x000fe20000000800 */
[----:B-1----:R-:W-:-:S07]  /*4860*/  F2FP.F16.F32.PACK_AB R174, R77, R174 ;  /* 0x000000ae4dae723e */ /* 0x002fce00000000ff */
[----:B------:R-:W-:Y:S08]  /*4870*/  MUFU.EX2 R170, R170 ;  /* 0x000000aa00aa7308 */ /* 0x000ff00000000800 */
[----:B------:R-:W-:Y:S01]  /*4880*/  MUFU.EX2 R81, R81 ;  /* 0x0000005100517308 */ /* 0x000fe20000000800 */
[----:B0-----:R-:W-:-:S07]  /*4890*/  FMNMX.FTZ R101, R26, R101, !PT ;  /* 0x000000651a657209 */ /* 0x001fce0007810000 */
[----:B------:R-:W-:Y:S01]  /*48a0*/  MUFU.EX2 R164, R164 ;  /* 0x000000a400a47308 */ /* 0x000fe20000000800 */
[----:B------:R-:W0:Y:S07]  /*48b0*/  SHFL.BFLY PT, R2, R101, 0x1, 0x1f ;  /* 0x0c201f0065027f89 */ /* 0x000e2e00000e0000 */
[----:B------:R-:W-:Y:S08]  /*48c0*/  MUFU.EX2 R103, R103 ;  /* 0x0000006700677308 */ /* 0x000ff00000000800 */
[----:B------:R-:W1:Y:S08]  /*48d0*/  MUFU.EX2 R8, R8 ;  /* 0x0000000800087308 */ /* 0x000e700000000800 */
[----:B------:R-:W-:Y:S01]  /*48e0*/  MUFU.EX2 R99, R99 ;  /* 0x0000006300637308 */ /* 0x000fe20000000800 */
[----:B0-----:R-:W-:-:S04]  /*48f0*/  FMNMX.FTZ R5, R101, R2, !PT ;  /* 0x0000000265057209 */ /* 0x001fc80007810000 */
[C---:B------:R-:W-:Y:S01]  /*4900*/  FSETP.NEU.FTZ.AND P2, PT, R5.reuse, -INF , PT ;  /* 0xff8000000500780b */ /* 0x040fe20003f5d000 */
[----:B------:R-:W-:Y:S02]  /*4910*/  FMUL.FTZ R2, R5, R6 ;  /* 0x0000000605027220 */ /* 0x000fe40000410000 */
[----:B------:R-:W-:Y:S01]  /*4920*/  MUFU.EX2 R160, R97 ;  /* 0x0000006100a07308 */ /* 0x000fe20000000800 */
[----:B-1----:R-:W-:Y:S02]  /*4930*/  F2FP.F16.F32.PACK_AB R166, R8, R103 ;  /* 0x0000006708a6723e */ /* 0x002fe400000000ff */
[----:B------:R-:W-:Y:S02]  /*4940*/  FSEL R2, R2, RZ, P2 ;  /* 0x000000ff02027208 */ /* 0x000fe40001000000 */
[----:B------:R-:W-:-:S03]  /*4950*/  PLOP3.LUT P2, PT, PT, PT, UP1, 0x40, 0x0 ;  /* 0x000000000000781c */ /* 0x000fc60003f4e818 */
        /* <DEDUP_REMOVED lines=32> */
[----:B------:R2:W3:Y:S01]  /*4b60*/  MUFU.EX2 R12, R13 ;  /* 0x0000000d000c7308 */ /* 0x0004e20000000800 */
[----:B0-----:R-:W-:Y:S01]  /*4b70*/  FADD.FTZ R34, R0, R9 ;  /* 0x0000000900227221 */ /* 0x001fe20000010000 */
[-CC-:B------:R-:W-:Y:S01]  /*4b80*/  FFMA.FTZ R107, R107, R6.reuse, -R2.reuse ;  /* 0x000000066b6b7223 */ /* 0x180fe20000010802 */
[-CC-:B------:R-:W-:Y:S01]  /*4b90*/  FFMA.FTZ R111, R111, R6.reuse, -R2.reuse ;  /* 0x000000066f6f7223 */ /* 0x180fe20000010802 */
[-CC-:B------:R-:W-:Y:S01]  /*4ba0*/  FFMA.FTZ R105, R105, R6.reuse, -R2.reuse ;  /* 0x0000000669697223 */ /* 0x180fe20000010802 */
[----:B------:R-:W-:Y:S01]  /*4bb0*/  FFMA.FTZ R113, R113, R6, -R2 ;  /* 0x0000000671717223 */ /* 0x000fe20000010802 */
[----:B------:R-:W-:-:S02]  /*4bc0*/  F2FP.F16.F32.PACK_AB R181, R9, R0 ;  /* 0x0000000009b5723e */ /* 0x000fc400000000ff */
[----:B------:R-:W0:Y:S01]  /*4bd0*/  MUFU.EX2 R15, R15 ;  /* 0x0000000f000f7308 */ /* 0x000e220000000800 */
[----:B--2---:R-:W-:Y:S01]  /*4be0*/  FADD.FTZ R13, R77, R36 ;  /* 0x000000244d0d7221 */ /* 0x004fe20000010000 */
[----:B-1----:R-:W-:-:S03]  /*4bf0*/  FADD.FTZ R7, R11, R34 ;  /* 0x000000220b077221 */ /* 0x002fc60000010000 */
[----:B------:R-:W-:Y:S01]  /*4c00*/  FADD.FTZ R38, R168, R13 ;  /* 0x0000000da8267221 */ /* 0x000fe20000010000 */
[C---:B------:R-:W-:Y:S02]  /*4c10*/  F2FP.F16.F32.PACK_AB R168, R79.reuse, R168 ;  /* 0x000000a84fa8723e */ /* 0x040fe400000000ff */
[----:B------:R-:W1:Y:S01]  /*4c20*/  MUFU.EX2 R14, R21 ;  /* 0x00000015000e7308 */ /* 0x000e620000000800 */
[C---:B---3--:R-:W-:Y:S01]  /*4c30*/  FADD.FTZ R36, R12.reuse, R7 ;  /* 0x000000070c247221 */ /* 0x048fe20000010000 */
[----:B------:R-:W-:Y:S01]  /*4c40*/  FADD.FTZ R13, R79, R38 ;  /* 0x000000264f0d7221 */ /* 0x000fe20000010000 */
[----:B------:R-:W-:-:S03]  /*4c50*/  F2FP.F16.F32.PACK_AB R183, R12, R11 ;  /* 0x0000000b0cb7723e */ /* 0x000fc600000000ff */
[----:B------:R-:W-:Y:S01]  /*4c60*/  FADD.FTZ R38, R170, R13 ;  /* 0x0000000daa267221 */ /* 0x000fe20000010000 */
[----:B------:R-:W-:Y:S01]  /*4c70*/  F2FP.F16.F32.PACK_AB R170, R81, R170 ;  /* 0x000000aa51aa723e */ /* 0x000fe200000000ff */
[----:B------:R-:W2:Y:S01]  /*4c80*/  MUFU.EX2 R25, R25 ;  /* 0x0000001900197308 */ /* 0x000ea20000000800 */
[----:B0-----:R-:W-:Y:S01]  /*4c90*/  FADD.FTZ R7, R15, R36 ;  /* 0x000000240f077221 */ /* 0x001fe20000010000 */
[----:B------:R-:W-:-:S04]  /*4ca0*/  FADD.FTZ R13, R81, R38 ;  /* 0x00000026510d7221 */ /* 0x000fc80000010000 */
[----:B------:R-:W-:Y:S01]  /*4cb0*/  FADD.FTZ R40, R164, R13 ;  /* 0x0000000da4287221 */ /* 0x000fe20000010000 */
[C---:B------:R-:W-:Y:S01]  /*4cc0*/  F2FP.F16.F32.PACK_AB R164, R115.reuse, R164 ;  /* 0x000000a473a4723e */ /* 0x040fe200000000ff */
[----:B------:R-:W0:Y:S01]  /*4cd0*/  MUFU.EX2 R20, R27 ;  /* 0x0000001b00147308 */ /* 0x000e220000000800 */
[C---:B-1----:R-:W-:Y:S01]  /*4ce0*/  FADD.FTZ R36, R14.reuse, R7 ;  /* 0x000000070e247221 */ /* 0x042fe20000010000 */
[----:B------:R-:W-:Y:S01]  /*4cf0*/  FADD.FTZ R40, R115, R40 ;  /* 0x0000002873287221 */ /* 0x000fe20000010000 */
[----:B------:R-:W-:-:S03]  /*4d00*/  F2FP.F16.F32.PACK_AB R177, R14, R15 ;  /* 0x0000000f0eb1723e */ /* 0x000fc600000000ff */
[----:B------:R-:W-:Y:S02]  /*4d10*/  FADD.FTZ R13, R103, R40 ;  /* 0x00000028670d7221 */ /* 0x000fe40000010000 */
[----:B------:R-:W1:Y:S01]  /*4d20*/  MUFU.EX2 R29, R29 ;  /* 0x0000001d001d7308 */ /* 0x000e620000000800 */
[----:B--2---:R-:W-:Y:S01]  /*4d30*/  FADD.FTZ R7, R25, R36 ;  /* 0x0000002419077221 */ /* 0x004fe20000010000 */
[----:B------:R-:W-:-:S04]  /*4d40*/  FADD.FTZ R40, R8, R13 ;  /* 0x0000000d08287221 */ /* 0x000fc80000010000 */
[----:B------:R-:W-:Y:S02]  /*4d50*/  FADD.FTZ R13, R99, R40 ;  /* 0x00000028630d7221 */ /* 0x000fe40000010000 */
[----:B------:R-:W2:Y:S01]  /*4d60*/  MUFU.EX2 R24, R31 ;  /* 0x0000001f00187308 */ /* 0x000ea20000000800 */
[----:B0-----:R-:W-:Y:S01]  /*4d70*/  FADD.FTZ R38, R20, R7 ;  /* 0x0000000714267221 */ /* 0x001fe20000010000 */
[C---:B------:R-:W-:Y:S01]  /*4d80*/  FADD.FTZ R2, R160.reuse, R13 ;  /* 0x0000000da0027221 */ /* 0x040fe20000010000 */
[----:B------:R-:W-:Y:S02]  /*4d90*/  F2FP.F16.F32.PACK_AB R160, R160, R99 ;  /* 0x00000063a0a0723e */ /* 0x000fe400000000ff */
[----:B------:R-:W-:Y:S01]  /*4da0*/  F2FP.F16.F32.PACK_AB R179, R20, R25 ;  /* 0x0000001914b3723e */ /* 0x000fe200000000ff */
[----:B------:R-:W-:Y:S02]  /*4db0*/  FADD.FTZ R13, R95, R2 ;  /* 0x000000025f0d7221 */ /* 0x000fe40000010000 */
        /* <DEDUP_REMOVED lines=76> */
[----:B------:R-:W-:-:S03]  /*5280*/  F2FP.F16.F32.PACK_AB R153, R0, R107 ;  /* 0x0000006b0099723e */ /* 0x000fc600000000ff */
[----:B-1----:R-:W-:-:S04]  /*5290*/  FADD.FTZ R3, R105, R12 ;  /* 0x0000000c69037221 */ /* 0x002fc80000010000 */
[C---:B--2---:R-:W-:Y:S01]  /*52a0*/  FADD.FTZ R0, R10.reuse, R3 ;  /* 0x000000030a007221 */ /* 0x044fe20000010000 */
        /* <DEDUP_REMOVED lines=13> */
.L_x_1382:
[----:B------:R-:W-:-:S11]  /*5380*/  UISETP.NE.AND UP2, UPT, UR7, 0x1, UPT ;  /* 0x000000010700788c */ /* 0x000fd6000bf45270 */
[----:B------:R-:W-:Y:S02]  /*5390*/  @UP2 ULDC.64 UR10, c[0x0][0x9e8] ;  /* 0x00027a00000a2ab9 */ /* 0x000fe40000000a00 */
[----:B------:R-:W-:-:S04]  /*53a0*/  UIMAD.WIDE.U32 UR14, UR18, UR10, URZ ;  /* 0x0000000a120e72a5 */ /* 0x000fc8000f8e003f */
[----:B------:R-:W-:-:S12]  /*53b0*/  @UP2 USHF.R.U32.HI UR18, URZ, UR11, UR15 ;  /* 0x0000000b3f122299 */ /* 0x000fd8000801160f */
.L_x_1383:
[----:B------:R-:W-:-:S04]  /*53c0*/  UIMAD UR7, UR18, UR7, UR7 ;  /* 0x00000007120772a4 */ /* 0x000fc8000f8e0207 */
[----:B------:R-:W-:-:S04]  /*53d0*/  UISETP.LT.AND UP2, UPT, UR6, UR7, UPT ;  /* 0x000000070600728c */ /* 0x000fc8000bf41270 */
[----:B------:R-:W-:-:S12]  /*53e0*/  USEL UR6, UR6, UR7, UP2 ;  /* 0x0000000706067287 */ /* 0x000fd80009000000 */
.L_x_1381:
        /* <DEDUP_REMOVED lines=43> */
.L_x_1401:
        /* <DEDUP_REMOVED lines=9> */
.L_x_1386:
[----:B------:R-:W-:Y:S01]  /*5730*/  ULEA UR6, UR57, UR41, 0x3 ;  /* 0x0000002939067291 */ /* 0x000fe2000f8e183f */
[----:B------:R-:W-:-:S05]  /*5740*/  IMAD.U32 R6, RZ, RZ, UR56 ;  /* 0x00000038ff067e24 */ /* 0x000fca000f8e00ff */
[----:B------:R-:W-:-:S04]  /*5750*/  SHF.L.U32 R6, R6, 0x1f, RZ ;  /* 0x0000001f06067819 */ /* 0x000fc800000006ff */
[----:B------:R0:W1:Y:S01]  /*5760*/  SYNCS.PHASECHK.TRANS64.TRYWAIT P2, [UR6+0x28830], R6 ;  /* 0x02883006ff0075a7 */ /* 0x0000620008040146 */
[----:B------:R-:W-:Y:S05]  /*5770*/  @!P0 BRA `(.L_x_1387) ;  /* 0x0000000000048947 */ /* 0x000fea0003800000 */
[----:B------:R-:W-:Y:S01]  /*5780*/  BPT.TRAP 0x1 ;  /* 0x000000040000795c */ /* 0x000fe20000300000 */
.L_x_1387:
[----:B-1----:R-:W-:Y:S05]  /*5790*/  @P2 BRA `(.L_x_1385) ;  /* 0x0000000000082947 */ /* 0x002fea0003800000 */
[----:B------:R-:W1:Y:S02]  /*57a0*/  SYNCS.PHASECHK.TRANS64.TRYWAIT P2, [UR6+0x28830], R6 ;  /* 0x02883006ff0075a7 */ /* 0x000e640008040146 */
[----:B-1----:R-:W-:Y:S05]  /*57b0*/  @!P2 BRA `(.L_x_1388) ;  /* 0x00000128009ca947 */ /* 0x002fea0003800000 */
.L_x_1385:
        /* <DEDUP_REMOVED lines=45> */
.L_x_1390:
[----:B------:R-:W-:Y:S01]  /*5a90*/  ULEA UR6, UR45, UR41, 0x3 ;  /* 0x000000292d067291 */ /* 0x000fe2000f8e183f */
[----:B------:R-:W-:-:S05]  /*5aa0*/  IMAD.U32 R6, RZ, RZ, UR46 ;  /* 0x0000002eff067e24 */ /* 0x000fca000f8e00ff */
[----:B------:R-:W-:-:S04]  /*5ab0*/  SHF.L.U32 R6, R6, 0x1f, RZ ;  /* 0x0000001f06067819 */ /* 0x000fc800000006ff */
[----:B------:R0:W1:Y:S01]  /*5ac0*/  SYNCS.PHASECHK.TRANS64.TRYWAIT P2, [UR6+0x28850], R6 ;  /* 0x02885006ff0075a7 */ /* 0x0000620008040146 */
[----:B------:R-:W-:Y:S05]  /*5ad0*/  @!P0 BRA `(.L_x_1391) ;  /* 0x0000000000048947 */ /* 0x000fea0003800000 */
[----:B------:R-:W-:Y:S01]  /*5ae0*/  BPT.TRAP 0x1 ;  /* 0x000000040000795c */ /* 0x000fe20000300000 */
.L_x_1391:
[----:B-1----:R-:W-:Y:S05]  /*5af0*/  @P2 BRA `(.L_x_1389) ;  /* 0x0000000000082947 */ /* 0x002fea0003800000 */
[----:B------:R-:W1:Y:S02]  /*5b00*/  SYNCS.PHASECHK.TRANS64.TRYWAIT P2, [UR6+0x28850], R6 ;  /* 0x02885006ff0075a7 */ /* 0x000e640008040146 */
[----:B-1----:R-:W-:Y:S05]  /*5b10*/  @!P2 BRA `(.L_x_1392) ;  /* 0x0000012400dca947 */ /* 0x002fea0003800000 */
.L_x_1389:
[----:B------:R-:W-:Y:S01]  /*5b20*/  UIADD3 UR6, UR41, 0x400, URZ ;  /* 0x0000040029067890 */ /* 0x000fe2000fffe03f */
[----:B------:R-:W-:Y:S01]  /*5b30*/  WARPGROUP.ARRIVE ;  /* 0x00000000000079c5 */ /* 0x000fe20000000000 */
[----:B------:R-:W-:Y:S01]  /*5b40*/  UMOV UR7, 0x40000040 ;  /* 0x4000004000077882 */ /* 0x000fe20000000000 */
[----:B------:R-:W-:Y:S01]  /*5b50*/  PLOP3.LUT P2, PT, PT, PT, UP0, 0x80, 0x0 ;  /* 0x000000000000781c */ /* 0x000fe20003f4f008 */
[----:B------:R-:W-:Y:S01]  /*5b60*/  USHF.R.U32.HI UR6, URZ, 0x4, UR6 ;  /* 0x000000043f067899 */ /* 0x000fe20008011606 */
[----:B------:R-:W-:Y:S01]  /*5b70*/  PLOP3.LUT P3, PT, PT, PT, UP0, 0x80, 0x0 ;  /* 0x000000000000781c */ /* 0x000fe20003f6f008 */
[----:B------:R-:W-:Y:S01]  /*5b80*/  FMUL.FTZ R8, R27, UR55 ;  /* 0x000000371b087c20 */ /* 0x000fe20008410000 */
[----:B------:R-:W-:Y:S01]  /*5b90*/  FMUL.FTZ R13, R25, UR55 ;  /* 0x00000037190d7c20 */ /* 0x000fe20008410000 */
[----:B------:R-:W-:Y:S01]  /*5ba0*/  ULOP3.LUT UR6, UR6, 0x3fff, URZ, 0xc0, !UPT ;  /* 0x00003fff06067892 */ /* 0x000fe2000f8ec03f */
[----:B------:R-:W-:Y:S01]  /*5bb0*/  FMUL.FTZ R27, R55, UR55 ;  /* 0x00000037371b7c20 */ /* 0x000fe20008410000 */
[----:B------:R-:W-:Y:S01]  /*5bc0*/  FMUL.FTZ R25, R50, UR55 ;  /* 0x0000003732197c20 */ /* 0x000fe20008410000 */
[----:B------:R-:W-:Y:S01]  /*5bd0*/  FMUL.FTZ R55, R61, UR55 ;  /* 0x000000373d377c20 */ /* 0x000fe20008410000 */
[----:B------:R-:W-:Y:S01]  /*5be0*/  ULOP3.LUT UR6, UR6, 0x4000000, URZ, 0xfc, !UPT ;  /* 0x0400000006067892 */ /* 0x000fe2000f8efc3f */
[----:B------:R-:W-:-:S02]  /*5bf0*/  VIADD R61, R17, UR38 ;  /* 0x00000026113d7c36 */ /* 0x000fc40008000000 */
[----:B-1----:R-:W-:Y:S01]  /*5c00*/  FMUL.FTZ R7, R26, UR55 ;  /* 0x000000371a077c20 */ /* 0x002fe20008410000 */
[----:B------:R-:W-:Y:S01]  /*5c10*/  IMAD.U32 R50, RZ, RZ, UR57 ;  /* 0x00000039ff327e24 */ /* 0x000fe2000f8e00ff */
[----:B------:R-:W-:Y:S01]  /*5c20*/  ULEA UR10, UR45, UR6, 0xb ;  /* 0x000000062d0a7291 */ /* 0x000fe2000f8e583f */
[----:B------:R-:W-:Y:S01]  /*5c30*/  FMUL.FTZ R26, R51, UR55 ;  /* 0x00000037331a7c20 */ /* 0x000fe20008410000 */
[----:B0-----:R-:W-:Y:S01]  /*5c40*/  FMUL.FTZ R6, R24, UR55 ;  /* 0x0000003718067c20 */ /* 0x001fe20008410000 */
[----:B------:R-:W-:Y:S01]  /*5c50*/  FMUL.FTZ R10, R30, UR55 ;  /* 0x000000371e0a7c20 */ /* 0x000fe20008410000 */
[----:B------:R-:W-:Y:S01]  /*5c60*/  @!P1 LEA R50, R50, UR41, 0x3 ;  /* 0x0000002932329c11 */ /* 0x000fe2000f8e18ff */
[----:B------:R-:W-:Y:S01]  /*5c70*/  FMUL.FTZ R24, R43, UR55 ;  /* 0x000000372b187c20 */ /* 0x000fe20008410000 */
[----:B------:R-:W-:Y:S01]  /*5c80*/  FMUL.FTZ R30, R63, UR55 ;  /* 0x000000373f1e7c20 */ /* 0x000fe20008410000 */
[----:B------:R-:W-:Y:S01]  /*5c90*/  UMOV UR6, UR10 ;  /* 0x0000000a00067c82 */ /* 0x000fe20008000000 */
[----:B------:R-:W-:Y:S01]  /*5ca0*/  FMUL.FTZ R43, R78, UR55 ;  /* 0x000000374e2b7c20 */ /* 0x000fe20008410000 */
[----:B------:R-:W-:Y:S01]  /*5cb0*/  HGMMA.64x128x16.F32 R88, R180, gdesc[UR4].tnspB, R88, gsb0 ;  /* 0x41e00004b4587df0 */ /* 0x000fe20008000858 */
[----:B------:R-:W-:Y:S01]  /*5cc0*/  UIADD3 UR6, UR10, 0x80, URZ ;  /* 0x000000800a067890 */ /* 0x000fe2000fffe03f */
[----:B------:R-:W-:Y:S01]  /*5cd0*/  @!P1 VIADD R50, R50, 0x28840 ;  /* 0x0002884032329836 */ /* 0x000fe20000000000 */
[----:B------:R-:W-:Y:S01]  /*5ce0*/  UMOV UR7, 0x40000040 ;  /* 0x4000004000077882 */ /* 0x000fe20000000000 */
[----:B------:R-:W-:-:S02]  /*5cf0*/  IMAD.SHL.U32 R78, R3, 0x80, RZ ;  /* 0x00000080034e7824 */ /* 0x000fc400078e00ff */
        /* <DEDUP_REMOVED lines=12> */
[----:B------:R-:W-:Y:S01]  /*5dc0*/  IADD3 R57, -R78, 0x1, RZ ;  /* 0x000000014e397810 */ /* 0x000fe20007ffe1ff */
        /* <DEDUP_REMOVED lines=17> */
[----:B------:R-:W-:Y:S01]  /*5ee0*/  IMAD R57, R16, -0x2, R57 ;  /* 0xfffffffe10397824 */ /* 0x000fe200078e0239 */
[----:B------:R-:W0:Y:S08]  /*5ef0*/  MUFU.TANH R6, R6 ;  /* 0x0000000600067308 */ /* 0x000e300000002400 */
[----:B------:R-:W1:Y:S08]  /*5f00*/  MUFU.TANH R13, R13 ;  /* 0x0000000d000d7308 */ /* 0x000e700000002400 */
        /* <DEDUP_REMOVED lines=33> */
[----:B------:R0:W0:Y:S08]  /*6120*/  MUFU.TANH R66, R73 ;  /* 0x0000004900427308 */ /* 0x0000300000002400 */
        /* <DEDUP_REMOVED lines=11> */
[----:B------:R0:W0:Y:S08]  /*61e0*/  MUFU.TANH R70, R81 ;  /* 0x0000005100467308 */ /* 0x0000300000002400 */
[----:B------:R-:W0:Y:S01]  /*61f0*/  MUFU.TANH R84, R84 ;  /* 0x0000005400547308 */ /* 0x000e220000002400 */
        /* <DEDUP_REMOVED lines=8> */
[----:B------:R-:W-:-:S05]  /*6280*/  FMUL.FTZ R36, R71, UR55 ;  /* 0x0000003747247c20 */ /* 0x000fca0008410000 */
[----:B------:R-:W-:Y:S01]  /*6290*/  HGMMA.64x128x16.F32 R88, R164, gdesc[UR4].tnspB, R88, gsb0 ;  /* 0x41e00004a4587df0 */ /* 0x000fe20008000858 */
[----:B------:R-:W-:Y:S01]  /*62a0*/  UIADD3 UR6, UR10, 0x280, URZ ;  /* 0x000002800a067890 */ /* 0x000fe2000fffe03f */
[----:B------:R-:W0:Y:S01]  /*62b0*/  MUFU.TANH R168, R168 ;  /* 0x000000a800a87308 */ /* 0x000e220000002400 */
[----:B------:R-:W-:-:S07]  /*62c0*/  UMOV UR7, 0x40000040 ;  /* 0x4000004000077882 */ /* 0x000fce0000000000 */
[----:B------:R-:W0:Y:S01]  /*62d0*/  MUFU.TANH R36, R36 ;  /* 0x0000002400247308 */ /* 0x000e220000002400 */
[----:B------:R-:W-:Y:S02]  /*62e0*/  WARPGROUP.DEPBAR.LE gsb0, 0x0 ;  /* 0x00008000000079c5 */ /* 0x000fe40000010000 */
        /* <DEDUP_REMOVED lines=8> */
[----:B------:R-:W-:Y:S01]  /*6370*/  IADD3 R56, -R23, 0xb, RZ ;  /* 0x0000000b17387810 */ /* 0x000fe20007ffe1ff */
        /* <DEDUP_REMOVED lines=10> */
[----:B------:R-:W-:Y:S01]  /*6420*/  IMAD.U32 R62, RZ, RZ, UR44 ;  /* 0x0000002cff3e7e24 */ /* 0x000fe2000f8e00ff */
[----:B------:R-:W0:Y:S04]  /*6430*/  MUFU.TANH R164, R164 ;  /* 0x000000a400a47308 */ /* 0x000e280000002400 */
[----:B------:R-:W-:-:S04]  /*6440*/  IADD3 R57, -R62, UR39, R57 ;  /* 0x000000273e397c10 */ /* 0x000fc8000fffe139 */
        /* <DEDUP_REMOVED lines=24> */
[----:B------:R-:W0:Y:S01]  /*65d0*/  MUFU.TANH R160, R160 ;  /* 0x000000a000a07308 */ /* 0x000e220000002400 */
[----:B------:R-:W-:-:S07]  /*65e0*/  VIADD R82, R57, UR54 ;  /* 0x0000003639527c36 */ /* 0x000fce0008000000 */
        /* <DEDUP_REMOVED lines=14> */
[----:B------:R-:W-:Y:S02]  /*66d0*/  @!P1 PRMT R51, RZ, 0x654, R50 ;  /* 0x00000654ff339816 */ /* 0x000fe40000000032 */
[----:B------:R0:W0:Y:S01]  /*66e0*/  MUFU.TANH R50, R86 ;  /* 0x0000005600327308 */ /* 0x0000220000002400 */
[----:B------:R-:W5:Y:S02]  /*66f0*/  SHFL.IDX PT, R63, R61, RZ, 0x1c1f ;  /* 0x001c1fff3d3f7589 */ /* 0x000f6400000e0000 */
[----:B-----5:R-:W-:Y:S01]  /*6700*/  IMAD.IADD R62, R82, 0x1, R63 ;  /* 0x00000001523e7824 */ /* 0x020fe200078e023f */
[----:B------:R-:W-:Y:S02]  /*6710*/  WARPGROUP.DEPBAR.LE gsb0, 0x0 ;  /* 0x00008000000079c5 */ /* 0x000fe40000010000 */
[----:B------:R0:W-:Y:S06]  /*6720*/  BAR.ARV R56, 0x100 ;  /* 0x000400380000751d */ /* 0x0001ec0000002000 */
[----:B------:R5:W-:Y:S01]  /*6730*/  @!P1 SYNCS.ARRIVE.TRANS64.RED.A1T0 RZ, [R51+URZ], RZ ;  /* 0x000000ff33ff99a7 */ /* 0x000be2000810043f */
[----:B------:R-:W-:-:S04]  /*6740*/  VIADD R152, R57, UR52 ;  /* 0x0000003439987c36 */ /* 0x000fc80008000000 */
[----:B------:R-:W-:Y:S02]  /*6750*/  IMAD.IADD R64, R152, 0x1, R63 ;  /* 0x0000000198407824 */ /* 0x000fe400078e023f */
[----:B-----5:R-:W-:-:S06]  /*6760*/  FMUL.FTZ R51, R87, UR55 ;  /* 0x0000003757337c20 */ /* 0x020fcc0008410000 */
[----:B------:R-:W0:Y:S01]  /*6770*/  MUFU.TANH R51, R51 ;  /* 0x0000003300337308 */ /* 0x000e220000002400 */
[----:B-1234-:R-:W-:Y:S05]  /*6780*/  @P2 BRA `(.L_x_1393) ;  /* 0x00000000005c2947 */ /* 0x01efea0003800000 */
[----:B0-----:R-:W-:Y:S01]  /*6790*/  IMAD.U32 R56, RZ, RZ, UR44 ;  /* 0x0000002cff387e24 */ /* 0x001fe2000f8e00ff */
[----:B------:R-:W-:Y:S04]  /*67a0*/  BSSY B0, `(.L_x_1394) ;  /* 0x0000011000007945 */ /* 0x000fe80003800000 */
[----:B------:R-:W-:-:S04]  /*67b0*/  IADD3 R63, -R56, UR39, R63 ;  /* 0x00000027383f7c10 */ /* 0x000fc8000fffe13f */
        /* <DEDUP_REMOVED lines=10> */
.L_x_1395:
[----:B------:R-:W-:-:S05]  /*6860*/  IMAD.U32 R65, RZ, RZ, UR53 ;  /* 0x00000035ff417e24 */ /* 0x000fca000f8e00ff */
[----:B------:R-:W-:-:S13]  /*6870*/  ISETP.NE.AND P2, PT, R65, 0x1, PT ;  /* 0x000000014100780c */ /* 0x000fda0003f45270 */
[----:B------:R-:W0:Y:S02]  /*6880*/  @P2 LDC.64 R56, c[0x0][0x9e8] ;  /* 0x00027a00ff382b82 */ /* 0x000e240000000a00 */
[----:B0-----:R-:W-:-:S05]  /*6890*/  @P2 IMAD.HI.U32 R56, R63, R56, RZ ;  /* 0x000000383f382227 */ /* 0x001fca00078e00ff */
[----:B------:R-:W-:-:S07]  /*68a0*/  @P2 SHF.R.U32.HI R63, RZ, R57, R56 ;  /* 0x00000039ff3f2219 */ /* 0x000fce0000011638 */
.L_x_1396:
[----:B------:R-:W-:Y:S05]  /*68b0*/  BSYNC B0 ;  /* 0x0000000000007941 */ /* 0x000fea0003800000 */
.L_x_1394:
[----:B------:R-:W-:-:S04]  /*68c0*/  IMAD R63, R63, R65, -R78 ;  /* 0x000000413f3f7224 */ /* 0x000fc800078e0a4e */
[----:B------:R-:W-:-:S05]  /*68d0*/  IMAD R63, R16, -0x2, R63 ;  /* 0xfffffffe103f7824 */ /* 0x000fca00078e023f */
[----:B------:R-:W-:Y:S02]  /*68e0*/  VIADDMNMX R62, R63, R65, R62, PT ;  /* 0x000000413f3e7246 */ /* 0x000fe4000380013e */
[----:B------:R-:W-:-:S07]  /*68f0*/  VIMNMX R64, R64, R63, !PT ;  /* 0x0000003f40407248 */ /* 0x000fce0007fe0100 */
.L_x_1393:
[----:B------:R-:W-:Y:S01]  /*6900*/  ISETP.GT.AND P2, PT, R3, -0x1, PT ;  /* 0xffffffff0300780c */ /* 0x000fe20003f44270 */
[----:B------:R-:W1:Y:S03]  /*6910*/  SHFL.IDX PT, R155, R61, 0x1, 0x1c1f ;  /* 0x003c1f003d9b7f89 */ /* 0x000e6600000e0000 */
[C---:B------:R-:W-:Y:S02]  /*6920*/  ISETP.GT.AND P5, PT, R64.reuse, RZ, P2 ;  /* 0x000000ff4000720c */ /* 0x040fe400017a4270 */
[----:B------:R-:W-:Y:S02]  /*6930*/  ISETP.GT.AND P4, PT, R64, 0x1, P2 ;  /* 0x000000014000780c */ /* 0x000fe40001784270 */
[----:B------:R-:W-:Y:S02]  /*6940*/  ISETP.LT.OR P5, PT, R62, 0x1, P5 ;  /* 0x000000013e00780c */ /* 0x000fe40002fa1670 */
[----:B------:R-:W-:-:S02]  /*6950*/  ISETP.GT.AND P6, PT, R64, 0x8, P2 ;  /* 0x000000084000780c */ /* 0x000fc400017c4270 */
[----:B0-----:R-:W-:Y:S02]  /*6960*/  FSEL R163, R6, -INF , !P5 ;  /* 0xff80000006a37808 */ /* 0x001fe40006800000 */
[C---:B------:R-:W-:Y:S02]  /*6970*/  ISETP.GT.AND P5, PT, R64.reuse, 0x10, P2 ;  /* 0x000000104000780c */ /* 0x040fe400017a4270 */
[----:B------:R-:W-:Y:S02]  /*6980*/  ISETP.GT.AND P3, PT, R64, 0x9, P2 ;  /* 0x000000094000780c */ /* 0x000fe40001764270 */
[C---:B------:R-:W-:Y:S02]  /*6990*/  ISETP.LT.OR P5, PT, R62.reuse, 0x11, P5 ;  /* 0x000000113e00780c */ /* 0x040fe40002fa1670 */
[----:B------:R-:W-:Y:S02]  /*69a0*/  ISETP.LT.OR P4, PT, R62, 0x2, P4 ;  /* 0x000000023e00780c */ /* 0x000fe40002781670 */
[----:B------:R-:W-:-:S02]  /*69b0*/  FSEL R183, R166, -INF , !P5 ;  /* 0xff800000a6b77808 */ /* 0x000fc40006800000 */
[----:B------:R-:W-:Y:S02]  /*69c0*/  ISETP.GT.AND P5, PT, R64, 0x20, P2 ;  /* 0x000000204000780c */ /* 0x000fe400017a4270 */
        /* <DEDUP_REMOVED lines=22> */
[----:B-1----:R-:W-:Y:S01]  /*6b30*/  IMAD.IADD R46, R82, 0x1, R155 ;  /* 0x00000001522e7824 */ /* 0x002fe200078e029b */
        /* <DEDUP_REMOVED lines=66> */
[----:B------:R-:W-:Y:S01]  /*6f60*/  IMAD.U32 R6, RZ, RZ, UR44 ;  /* 0x0000002cff067e24 */ /* 0x000fe2000f8e00ff */
        /* <DEDUP_REMOVED lines=12> */
.L_x_1399:
[----:B------:R-:W-:-:S05]  /*7030*/  IMAD.U32 R6, RZ, RZ, UR53 ;  /* 0x00000035ff067e24 */ /* 0x000fca000f8e00ff */
[----:B------:R-:W-:-:S13]  /*7040*/  ISETP.NE.AND P3, PT, R6, 0x1, PT ;  /* 0x000000010600780c */ /* 0x000fda0003f65270 */
[----:B------:R-:W0:Y:S02]  /*7050*/  @P3 LDC.64 R40, c[0x0][0x9e8] ;  /* 0x00027a00ff283b82 */ /* 0x000e240000000a00 */
[----:B0-----:R-:W-:-:S05]  /*7060*/  @P3 IMAD.HI.U32 R40, R13, R40, RZ ;  /* 0x000000280d283227 */ /* 0x001fca00078e00ff */
[----:B------:R-:W-:-:S07]  /*7070*/  @P3 SHF.R.U32.HI R13, RZ, R41, R40 ;  /* 0x00000029ff0d3219 */ /* 0x000fce0000011628 */
.L_x_1400:
[----:B------:R-:W-:Y:S05]  /*7080*/  BSYNC B0 ;  /* 0x0000000000007941 */ /* 0x000fea0003800000 */
.L_x_1398:
[----:B------:R-:W-:-:S04]  /*7090*/  IMAD R13, R13, R6, -R78 ;  /* 0x000000060d0d7224 */ /* 0x000fc800078e0a4e */
[----:B------:R-:W-:-:S05]  /*70a0*/  IMAD R13, R16, -0x2, R13 ;  /* 0xfffffffe100d7824 */ /* 0x000fca00078e020d */
[----:B------:R-:W-:Y:S02]  /*70b0*/  VIADDMNMX R46, R13, R6, R46, PT ;  /* 0x000000060d2e7246 */ /* 0x000fe4000380012e */
[----:B------:R-:W-:-:S07]  /*70c0*/  VIMNMX R48, R48, R13, !PT ;  /* 0x0000000d30307248 */ /* 0x000fce0007fe0100 */
.L_x_1397:
[----:B------:R-:W-:Y:S01]  /*70d0*/  FMNMX.FTZ R6, R163, R4, !PT ;  /* 0x00000004a3067209 */ /* 0x000fe20007810000 */
[----:B------:R-:W-:Y:S01]  /*70e0*/  UMOV UR46, UR56 ;  /* 0x00000038002e7c82 */ /* 0x000fe20008000000 */
[C---:B------:R-:W-:Y:S02]  /*70f0*/  ISETP.GT.AND P4, PT, R48.reuse, 0x1, P2 ;  /* 0x000000013000780c */ /* 0x040fe40001784270 */
        /* <DEDUP_REMOVED lines=9> */
[----:B------:R-:W-:-:S02]  /*7190*/  FSEL R155, R10, -INF , !P6 ;  /* 0xff8000000a9b7808 */ /* 0x000fc40007000000 */
[----:B------:R-:W-:Y:S02]  /*71a0*/  FMNMX.FTZ R6, R181, R6, !PT ;  /* 0x00000006b5067209 */ /* 0x000fe40007810000 */
        /* <DEDUP_REMOVED lines=12> */
[----:B------:R-:W-:Y:S02]  /*7270*/  ISETP.LT.OR P5, PT, R46, 0x11, P5 ;  /* 0x000000112e00780c */ /* 0x000fe40002fa1670 */
[----:B------:R-:W-:Y:S02]  /*7280*/  FMNMX.FTZ R6, R85, R6, !PT ;  /* 0x0000000655067209 */ /* 0x000fe40007810000 */
[----:B------:R-:W-:Y:S02]  /*7290*/  ISETP.GT.AND P3, PT, R48, 0x18, P2 ;  /* 0x000000183000780c */ /* 0x000fe40001764270 */
[----:B------:R-:W-:Y:S02]  /*72a0*/  FMNMX.FTZ R6, R83, R6, !PT ;  /* 0x0000000653067209 */ /* 0x000fe40007810000 */
[----:B------:R-:W-:-:S02]  /*72b0*/  ISETP.LT.OR P3, PT, R46, 0x19, P3 ;  /* 0x000000192e00780c */ /* 0x000fc40001f61670 */
        /* <DEDUP_REMOVED lines=25> */
[----:B------:R-:W-:-:S04]  /*7450*/  ISETP.GT.AND P5, PT, R48, 0x19, P2 ;  /* 0x000000193000780c */ /* 0x000fc800017a4270 */
[----:B------:R-:W-:Y:S02]  /*7460*/  FSEL R8, R8, RZ, P6 ;  /* 0x000000ff08087208 */ /* 0x000fe40003000000 */
[----:B------:R-:W-:-:S03]  /*7470*/  ISETP.LT.OR P5, PT, R46, 0x1a, P5 ;  /* 0x0000001a2e00780c */ /* 0x000fc60002fa1670 */
[-CC-:B------:R-:W-:Y:S01]  /*7480*/  FFMA.FTZ R9, R163, R6.reuse, -R8.reuse ;  /* 0x00000006a3097223 */ /* 0x180fe20000010808 */
[----:B------:R-:W-:Y:S01]  /*7490*/  FSEL R163, R11, -INF , !P4 ;  /* 0xff8000000ba37808 */ /* 0x000fe20006000000 */
[-CC-:B------:R-:W-:Y:S01]  /*74a0*/  FFMA.FTZ R180, R171, R6.reuse, -R8.reuse ;  /* 0x00000006abb47223 */ /* 0x180fe20000010808 */
[----:B------:R-:W-:Y:S01]  /*74b0*/  ISETP.GT.AND P4, PT, R48, 0x20, P2 ;  /* 0x000000203000780c */ /* 0x000fe20001784270 */
[-CC-:B------:R-:W-:Y:S01]  /*74c0*/  FFMA.FTZ R182, R169, R6.reuse, -R8.reuse ;  /* 0x00000006a9b67223 */ /* 0x180fe20000010808 */
[----:B------:R-:W-:Y:S01]  /*74d0*/  FSEL R11, R20, -INF , !P3 ;  /* 0xff800000140b7808 */ /* 0x000fe20005800000 */
[-CC-:B------:R-:W-:Y:S01]  /*74e0*/  FFMA.FTZ R178, R181, R6.reuse, -R8.reuse ;  /* 0x00000006b5b27223 */ /* 0x180fe20000010808 */
[----:B------:R-:W-:Y:S01]  /*74f0*/  ISETP.LT.OR P4, PT, R46, 0x21, P4 ;  /* 0x000000212e00780c */ /* 0x000fe20002781670 */
[-CC-:B------:R-:W-:Y:S01]  /*7500*/  FFMA.FTZ R172, R173, R6.reuse, -R8.reuse ;  /* 0x00000006adac7223 */ /* 0x180fe20000010808 */
[C---:B------:R-:W-:Y:S01]  /*7510*/  ISETP.GT.AND P3, PT, R48.reuse, 0x21, P2 ;  /* 0x000000213000780c */ /* 0x040fe20001764270 */
[-CC-:B------:R-:W-:Y:S01]  /*7520*/  FFMA.FTZ R174, R161, R6.reuse, -R8.reuse ;  /* 0x00000006a1ae7223 */ /* 0x180fe20000010808 */
[----:B------:R-:W-:Y:S01]  /*7530*/  FSEL R21, R21, -INF , !P4 ;  /* 0xff80000015157808 */ /* 0x000fe20006000000 */
[-CC-:B------:R-:W-:Y:S01]  /*7540*/  FFMA.FTZ R168, R87, R6.reuse, -R8.reuse ;  /* 0x0000000657a87223 */ /* 0x180fe20000010808 */
[----:B------:R-:W-:Y:S01]  /*7550*/  ISETP.GT.AND P4, PT, R48, RZ, P2 ;  /* 0x000000ff3000720c */ /* 0x000fe20001784270 */
[-CC-:B------:R-:W-:Y:S01]  /*7560*/  FFMA.FTZ R176, R183, R6.reuse, -R8.reuse ;  /* 0x00000006b7b07223 */ /* 0x180fe20000010808 */
[----:B------:R-:W-:Y:S01]  /*7570*/  FSEL R167, R15, -INF , !P5 ;  /* 0xff8000000fa77808 */ /* 0x000fe20006800000 */
[-CC-:B------:R-:W-:Y:S01]  /*7580*/  FFMA.FTZ R15, R175, R6.reuse, -R8.reuse ;  /* 0x00000006af0f7223 */ /* 0x180fe20000010808 */
[----:B------:R-:W-:Y:S01]  /*7590*/  ISETP.LT.OR P4, PT, R46, 0x1, P4 ;  /* 0x000000012e00780c */ /* 0x000fe20002781670 */
[-CC-:B------:R-:W-:Y:S01]  /*75a0*/  FFMA.FTZ R170, R83, R6.reuse, -R8.reuse ;  /* 0x0000000653aa7223 */ /* 0x180fe20000010808 */
[----:B------:R-:W-:Y:S01]  /*75b0*/  ISETP.GT.AND P5, PT, R48, 0x28, P2 ;  /* 0x000000283000780c */ /* 0x000fe200017a4270 */
[-CC-:B------:R-:W-:Y:S01]  /*75c0*/  FFMA.FTZ R164, R79, R6.reuse, -R8.reuse ;  /* 0x000000064fa47223 */ /* 0x180fe20000010808 */
[----:B------:R-:W-:Y:S01]  /*75d0*/  FSEL R10, R7, -INF , !P4 ;  /* 0xff800000070a7808 */ /* 0x000fe20006000000 */
[-CC-:B------:R-:W-:Y:S01]  /*75e0*/  FFMA.FTZ R166, R75, R6.reuse, -R8.reuse ;  /* 0x000000064ba67223 */ /* 0x180fe20000010808 */
[----:B------:R-:W-:Y:S01]  /*75f0*/  ISETP.LT.OR P3, PT, R46, 0x22, P3 ;  /* 0x000000222e00780c */ /* 0x000fe20001f61670 */
[----:B------:R0:W-:Y:S01]  /*7600*/  MUFU.EX2 R7, R15 ;  /* 0x0000000f00077308 */ /* 0x0001e20000000800 */
[----:B------:R-:W-:Y:S01]  /*7610*/  FMNMX.FTZ R12, R10, R5, !PT ;  /* 0x000000050a0c7209 */ /* 0x000fe20007810000 */
[-CC-:B------:R-:W-:Y:S01]  /*7620*/  FFMA.FTZ R158, R57, R6.reuse, -R8.reuse ;  /* 0x00000006399e7223 */ /* 0x180fe20000010808 */
[----:B------:R-:W-:Y:S01]  /*7630*/  ISETP.LT.OR P5, PT, R46, 0x29, P5 ;  /* 0x000000292e00780c */ /* 0x000fe20002fa1670 */
[--C-:B------:R-:W-:Y:S01]  /*7640*/  FFMA.FTZ R156, R63, R6, -R8.reuse ;  /* 0x000000063f9c7223 */ /* 0x100fe20000010808 */
[----:B------:R-:W-:Y:S01]  /*7650*/  FMNMX.FTZ R12, R159, R12, !PT ;  /* 0x0000000c9f0c7209 */ /* 0x000fe20007810000 */
[--C-:B------:R-:W-:Y:S01]  /*7660*/  FFMA.FTZ R154, R49, R6, -R8.reuse ;  /* 0x00000006319a7223 */ /* 0x100fe20000010808 */
[----:B------:R-:W-:Y:S01]  /*7670*/  FSEL R171, R24, -INF , !P3 ;  /* 0xff80000018ab7808 */ /* 0x000fe20005800000 */
[----:B------:R-:W-:Y:S01]  /*7680*/  MUFU.EX2 R9, R9 ;  /* 0x0000000900097308 */ /* 0x000fe20000000800 */
[----:B------:R-:W-:Y:S01]  /*7690*/  FMNMX.FTZ R12, R155, R12, !PT ;  /* 0x0000000c9b0c7209 */ /* 0x000fe20007810000 */
[-CC-:B0-----:R-:W-:Y:S01]  /*76a0*/  FFMA.FTZ R15, R179, R6.reuse, -R8.reuse ;  /* 0x00000006b30f7223 */ /* 0x181fe20000010808 */
[----:B------:R-:W-:Y:S01]  /*76b0*/  ISETP.GT.AND P3, PT, R48, 0x29, P2 ;  /* 0x000000293000780c */ /* 0x000fe20001764270 */
[--C-:B------:R-:W-:Y:S01]  /*76c0*/  FFMA.FTZ R160, R65, R6, -R8.reuse ;  /* 0x0000000641a07223 */ /* 0x100fe20000010808 */
[----:B------:R-:W-:Y:S01]  /*76d0*/  FMNMX.FTZ R12, R157, R12, !PT ;  /* 0x0000000c9d0c7209 */ /* 0x000fe20007810000 */
[--C-:B------:R-:W-:Y:S01]  /*76e0*/  FFMA.FTZ R162, R67, R6, -R8.reuse ;  /* 0x0000000643a27223 */ /* 0x100fe20000010808 */
[----:B------:R-:W-:Y:S01]  /*76f0*/  FSEL R169, R28, -INF , !P5 ;  /* 0xff8000001ca97808 */ /* 0x000fe20006800000 */
[----:B------:R-:W-:Y:S01]  /*7700*/  MUFU.EX2 R180, R180 ;  /* 0x000000b400b47308 */ /* 0x000fe20000000800 */
[----:B------:R-:W-:Y:S01]  /*7710*/  FMNMX.FTZ R12, R41, R12, !PT ;  /* 0x0000000c290c7209 */ /* 0x000fe20007810000 */
[-CC-:B------:R-:W-:Y:S01]  /*7720*/  FFMA.FTZ R85, R85, R6.reuse, -R8.reuse ;  /* 0x0000000655557223 */ /* 0x180fe20000010808 */
[----:B------:R-:W-:Y:S01]  /*7730*/  ISETP.GT.AND P5, PT, R48, 0x30, P2 ;  /* 0x000000303000780c */ /* 0x000fe200017a4270 */
[--C-:B------:R-:W-:Y:S01]  /*7740*/  FFMA.FTZ R65, R73, R6, -R8.reuse ;  /* 0x0000000649417223 */ /* 0x100fe20000010808 */
[----:B------:R-:W-:Y:S01]  /*7750*/  FMNMX.FTZ R12, R163, R12, !PT ;  /* 0x0000000ca30c7209 */ /* 0x000fe20007810000 */
[--C-:B------:R-:W-:Y:S01]  /*7760*/  FFMA.FTZ R67, R71, R6, -R8.reuse ;  /* 0x0000000647437223 */ /* 0x100fe20000010808 */
[----:B------:R-:W-:Y:S01]  /*7770*/  ISETP.LT.OR P4, PT, R46, 0x2a, P3 ;  /* 0x0000002a2e00780c */ /* 0x000fe20001f81670 */
[----:B------:R-:W-:Y:S01]  /*7780*/  MUFU.EX2 R182, R182 ;  /* 0x000000b600b67308 */ /* 0x000fe20000000800 */
[----:B------:R-:W-:Y:S01]  /*7790*/  FMNMX.FTZ R12, R11, R12, !PT ;  /* 0x0000000c0b0c7209 */ /* 0x000fe20007810000 */
[-CC-:B------:R-:W-:Y:S01]  /*77a0*/  FFMA.FTZ R61, R61, R6.reuse, -R8.reuse ;  /* 0x000000063d3d7223 */ /* 0x180fe20000010808 */
[----:B------:R-:W-:Y:S01]  /*77b0*/  ISETP.GT.AND P3, PT, R48, 0x31, P2 ;  /* 0x000000313000780c */ /* 0x000fe20001764270 */
[--C-:B------:R-:W-:Y:S01]  /*77c0*/  FFMA.FTZ R55, R55, R6, -R8.reuse ;  /* 0x0000000637377223 */ /* 0x100fe20000010808 */
[----:B------:R-:W-:Y:S01]  /*77d0*/  FMNMX.FTZ R12, R167, R12, !PT ;  /* 0x0000000ca70c7209 */ /* 0x000fe20007810000 */
[-CC-:B------:R-:W-:Y:S01]  /*77e0*/  FFMA.FTZ R152, R59, R6.reuse, -R8.reuse ;  /* 0x000000063b987223 */ /* 0x180fe20000010808 */
[----:B------:R-:W-:Y:S01]  /*77f0*/  FSEL R175, R14, -INF , !P4 ;  /* 0xff8000000eaf7808 */ /* 0x000fe20006000000 */
[--C-:B------:R-:W-:Y:S01]  /*7800*/  FFMA.FTZ R14, R153, R6, -R8.reuse ;  /* 0x00000006990e7223 */ /* 0x100fe20000010808 */
[----:B------:R-:W-:Y:S01]  /*7810*/  FMNMX.FTZ R12, R21, R12, !PT ;  /* 0x0000000c150c7209 */ /* 0x000fe20007810000 */
[----:B------:R-:W-:Y:S01]  /*7820*/  MUFU.EX2 R176, R176 ;  /* 0x000000b000b07308 */ /* 0x000fe20000000800 */
[----:B------:R-:W-:Y:S01]  /*7830*/  ISETP.LT.OR P5, PT, R46, 0x31, P5 ;  /* 0x000000312e00780c */ /* 0x000fe20002fa1670 */
[--C-:B------:R-:W-:Y:S01]  /*7840*/  FFMA.FTZ R53, R53, R6, -R8.reuse ;  /* 0x0000000635357223 */ /* 0x100fe20000010808 */
[----:B------:R-:W-:Y:S01]  /*7850*/  FMNMX.FTZ R12, R171, R12, !PT ;  /* 0x0000000cab0c7209 */ /* 0x000fe20007810000 */
[----:B------:R-:W-:Y:S01]  /*7860*/  FFMA.FTZ R47, R47, R6, -R8 ;  /* 0x000000062f2f7223 */ /* 0x000fe20000010808 */
[----:B------:R-:W-:Y:S01]  /*7870*/  ISETP.GT.AND P4, PT, R48, 0x38, P2 ;  /* 0x000000383000780c */ /* 0x000fe20001784270 */
[----:B------:R-:W-:Y:S01]  /*7880*/  IMAD.U32 R28, RZ, RZ, UR45 ;  /* 0x0000002dff1c7e24 */ /* 0x000fe2000f8e00ff */
[----:B------:R-:W-:Y:S01]  /*7890*/  FMNMX.FTZ R12, R169, R12, !PT ;  /* 0x0000000ca90c7209 */ /* 0x000fe20007810000 */
[----:B------:R-:W-:Y:S01]  /*78a0*/  MUFU.EX2 R15, R15 ;  /* 0x0000000f000f7308 */ /* 0x000fe20000000800 */
[----:B------:R-:W-:Y:S01]  /*78b0*/  ISETP.LT.OR P3, PT, R46, 0x32, P3 ;  /* 0x000000322e00780c */ /* 0x000fe20001f61670 */
[----:B------:R-:W-:Y:S01]  /*78c0*/  UMOV UR45, UR57 ;  /* 0x00000039002d7c82 */ /* 0x000fe20008000000 */
[----:B------:R-:W-:-:S02]  /*78d0*/  FSEL R25, R25, -INF , !P5 ;  /* 0xff80000019197808 */ /* 0x000fc40006800000 */
[----:B------:R-:W-:Y:S02]  /*78e0*/  FMNMX.FTZ R12, R175, R12, !PT ;  /* 0x0000000caf0c7209 */ /* 0x000fe40007810000 */
[----:B------:R-:W-:Y:S01]  /*78f0*/  ISETP.GT.AND P5, PT, R48, 0x39, P2 ;  /* 0x000000393000780c */ /* 0x000fe200017a4270 */
[----:B------:R-:W-:Y:S01]  /*7900*/  MUFU.EX2 R178, R178 ;  /* 0x000000b200b27308 */ /* 0x000fe20000000800 */
[----:B------:R-:W-:Y:S02]  /*7910*/  FSEL R179, R26, -INF , !P3 ;  /* 0xff8000001ab37808 */ /* 0x000fe40005800000 */
[----:B------:R-:W-:Y:S02]  /*7920*/  ISETP.LT.OR P4, PT, R46, 0x39, P4 ;  /* 0x000000392e00780c */ /* 0x000fe40002781670 */
[----:B------:R-:W-:Y:S02]  /*7930*/  FMNMX.FTZ R12, R25, R12, !PT ;  /* 0x0000000c190c7209 */ /* 0x000fe40007810000 */
[----:B------:R-:W-:Y:S01]  /*7940*/  ISETP.GT.AND P3, PT, R48, 0x40, P2 ;  /* 0x000000403000780c */ /* 0x000fe20001764270 */
[----:B------:R-:W-:Y:S01]  /*7950*/  MUFU.EX2 R172, R172 ;  /* 0x000000ac00ac7308 */ /* 0x000fe20000000800 */
[----:B------:R-:W-:-:S02]  /*7960*/  ISETP.LT.OR P5, PT, R46, 0x3a, P5 ;  /* 0x0000003a2e00780c */ /* 0x000fc40002fa1670 */
[----:B------:R-:W-:Y:S02]  /*7970*/  FSEL R29, R29, -INF , !P4 ;  /* 0xff8000001d1d7808 */ /* 0x000fe40006000000 */
[----:B------:R-:W-:Y:S02]  /*7980*/  FMNMX.FTZ R12, R179, R12, !PT ;  /* 0x0000000cb30c7209 */ /* 0x000fe40007810000 */
[----:B------:R-:W-:Y:S01]  /*7990*/  ISETP.GT.AND P4, PT, R48, 0x41, P2 ;  /* 0x000000413000780c */ /* 0x000fe20001784270 */
[----:B------:R-:W-:Y:S01]  /*79a0*/  MUFU.EX2 R174, R174 ;  /* 0x000000ae00ae7308 */ /* 0x000fe20000000800 */
[----:B------:R-:W-:Y:S01]  /*79b0*/  FSEL R181, R27, -INF , !P5 ;  /* 0xff8000001bb57808 */ /* 0x000fe20006800000 */
[----:B------:R-:W-:Y:S01]  /*79c0*/  FFMA.FTZ R27, R177, R6, -R8 ;  /* 0x00000006b11b7223 */ /* 0x000fe20000010808 */
[----:B------:R-:W-:Y:S02]  /*79d0*/  ISETP.LT.OR P3, PT, R46, 0x41, P3 ;  /* 0x000000412e00780c */ /* 0x000fe40001f61670 */
[----:B------:R-:W-:-:S02]  /*79e0*/  FMNMX.FTZ R12, R29, R12, !PT ;  /* 0x0000000c1d0c7209 */ /* 0x000fc40007810000 */
[----:B------:R-:W-:Y:S01]  /*79f0*/  ISETP.GT.AND P5, PT, R48, 0x48, P2 ;  /* 0x000000483000780c */ /* 0x000fe200017a4270 */
[----:B------:R-:W-:Y:S01]  /*7a00*/  MUFU.EX2 R27, R27 ;  /* 0x0000001b001b7308 */ /* 0x000fe20000000800 */
[----:B------:R-:W-:Y:S02]  /*7a10*/  ISETP.LT.OR P4, PT, R46, 0x42, P4 ;  /* 0x000000422e00780c */ /* 0x000fe40002781670 */
[----:B------:R-:W-:Y:S02]  /*7a20*/  FSEL R177, R32, -INF , !P3 ;  /* 0xff80000020b17808 */ /* 0x000fe40005800000 */
[----:B------:R-:W-:Y:S02]  /*7a30*/  FMNMX.FTZ R12, R181, R12, !PT ;  /* 0x0000000cb50c7209 */ /* 0x000fe40007810000 */
[----:B------:R-:W-:Y:S01]  /*7a40*/  ISETP.GT.AND P3, PT, R48, 0x49, P2 ;  /* 0x000000493000780c */ /* 0x000fe20001764270 */
[----:B------:R-:W-:Y:S01]  /*7a50*/  MUFU.EX2 R168, R168 ;  /* 0x000000a800a87308 */ /* 0x000fe20000000800 */
[----:B------:R-:W-:Y:S01]  /*7a60*/  FSEL R173, R31, -INF , !P4 ;  /* 0xff8000001fad7808 */ /* 0x000fe20006000000 */
[----:B------:R-:W-:Y:S01]  /*7a70*/  FFMA.FTZ R31, R165, R6, -R8 ;  /* 0x00000006a51f7223 */ /* 0x000fe20000010808 */
[----:B------:R-:W-:-:S02]  /*7a80*/  ISETP.LT.OR P5, PT, R46, 0x49, P5 ;  /* 0x000000492e00780c */ /* 0x000fc40002fa1670 */
[----:B------:R-:W-:Y:S02]  /*7a90*/  FMNMX.FTZ R12, R177, R12, !PT ;  /* 0x0000000cb10c7209 */ /* 0x000fe40007810000 */
[----:B------:R-:W-:Y:S01]  /*7aa0*/  ISETP.GT.AND P4, PT, R48, 0x50, P2 ;  /* 0x000000503000780c */ /* 0x000fe20001784270 */
[----:B------:R-:W-:Y:S01]  /*7ab0*/  MUFU.EX2 R31, R31 ;  /* 0x0000001f001f7308 */ /* 0x000fe20000000800 */
[----:B------:R-:W-:Y:S02]  /*7ac0*/  ISETP.LT.OR P3, PT, R46, 0x4a, P3 ;  /* 0x0000004a2e00780c */ /* 0x000fe40001f61670 */
[----:B------:R-:W-:Y:S02]  /*7ad0*/  FSEL R33, R33, -INF , !P5 ;  /* 0xff80000021217808 */ /* 0x000fe40006800000 */
[----:B------:R-:W-:Y:S02]  /*7ae0*/  FMNMX.FTZ R12, R173, R12, !PT ;  /* 0x0000000cad0c7209 */ /* 0x000fe40007810000 */
[----:B------:R-:W-:Y:S01]  /*7af0*/  ISETP.GT.AND P5, PT, R48, 0x51, P2 ;  /* 0x000000513000780c */ /* 0x000fe200017a4270 */
[----:B------:R-:W-:Y:S01]  /*7b00*/  MUFU.EX2 R85, R85 ;  /* 0x0000005500557308 */ /* 0x000fe20000000800 */
[----:B------:R-:W-:-:S02]  /*7b10*/  FSEL R165, R30, -INF , !P3 ;  /* 0xff8000001ea57808 */ /* 0x000fc40005800000 */
[----:B------:R-:W-:Y:S02]  /*7b20*/  ISETP.LT.OR P4, PT, R46, 0x51, P4 ;  /* 0x000000512e00780c */ /* 0x000fe40002781670 */
[----:B------:R-:W-:Y:S02]  /*7b30*/  FMNMX.FTZ R12, R33, R12, !PT ;  /* 0x0000000c210c7209 */ /* 0x000fe40007810000 */
[----:B------:R-:W-:Y:S01]  /*7b40*/  ISETP.GT.AND P3, PT, R48, 0x58, P2 ;  /* 0x000000583000780c */ /* 0x000fe20001764270 */
[----:B------:R-:W-:Y:S01]  /*7b50*/  MUFU.EX2 R170, R170 ;  /* 0x000000aa00aa7308 */ /* 0x000fe20000000800 */
[----:B------:R-:W-:Y:S02]  /*7b60*/  ISETP.LT.OR P5, PT, R46, 0x52, P5 ;  /* 0x000000522e00780c */ /* 0x000fe40002fa1670 */
[----:B------:R-:W-:Y:S02]  /*7b70*/  FSEL R161, R34, -INF , !P4 ;  /* 0xff80000022a17808 */ /* 0x000fe40006000000 */
[----:B------:R-:W-:-:S02]  /*7b80*/  FMNMX.FTZ R12, R165, R12, !PT ;  /* 0x0000000ca50c7209 */ /* 0x000fc40007810000 */
[----:B------:R-:W-:Y:S01]  /*7b90*/  ISETP.GT.AND P4, PT, R48, 0x59, P2 ;  /* 0x000000593000780c */ /* 0x000fe20001784270 */
[----:B------:R-:W-:Y:S01]  /*7ba0*/  MUFU.EX2 R164, R164 ;  /* 0x000000a400a47308 */ /* 0x000fe20000000800 */
[----:B------:R-:W-:Y:S02]  /*7bb0*/  FSEL R153, R35, -INF , !P5 ;  /* 0xff80000023997808 */ /* 0x000fe40006800000 */
[----:B------:R-:W-:Y:S02]  /*7bc0*/  ISETP.LT.OR P3, PT, R46, 0x59, P3 ;  /* 0x000000592e00780c */ /* 0x000fe40001f61670 */
[----:B------:R-:W-:Y:S02]  /*7bd0*/  FMNMX.FTZ R12, R161, R12, !PT ;  /* 0x0000000ca10c7209 */ /* 0x000fe40007810000 */
[----:B------:R-:W-:Y:S01]  /*7be0*/  ISETP.GT.AND P5, PT, R48, 0x60, P2 ;  /* 0x000000603000780c */ /* 0x000fe200017a4270 */
[----:B------:R0:W-:Y:S01]  /*7bf0*/  MUFU.EX2 R35, R14 ;  /* 0x0000000e00237308 */ /* 0x0001e20000000800 */
[----:B------:R-:W-:-:S02]  /*7c00*/  ISETP.LT.OR P4, PT, R46, 0x5a, P4 ;  /* 0x0000005a2e00780c */ /* 0x000fc40002781670 */
[----:B------:R-:W-:Y:S02]  /*7c10*/  FSEL R87, R38, -INF , !P3 ;  /* 0xff80000026577808 */ /* 0x000fe40005800000 */
[----:B------:R-:W-:Y:S02]  /*7c20*/  FMNMX.FTZ R12, R153, R12, !PT ;  /* 0x0000000c990c7209 */ /* 0x000fe40007810000 */
[----:B------:R-:W-:Y:S01]  /*7c30*/  ISETP.GT.AND P3, PT, R48, 0x61, P2 ;  /* 0x000000613000780c */ /* 0x000fe20001764270 */
[----:B------:R-:W-:Y:S01]  /*7c40*/  MUFU.EX2 R166, R166 ;  /* 0x000000a600a67308 */ /* 0x000fe20000000800 */
[----:B------:R-:W-:Y:S01]  /*7c50*/  FSEL R183, R36, -INF , !P4 ;  /* 0xff80000024b77808 */ /* 0x000fe20006000000 */
[----:B0-----:R-:W-:Y:S01]  /*7c60*/  FFMA.FTZ R14, R77, R6, -R8 ;  /* 0x000000064d0e7223 */ /* 0x001fe20000010808 */
        /* <DEDUP_REMOVED lines=30> */
[C---:B------:R-:W-:Y:S02]  /*7e50*/  ISETP.LT.OR P5, PT, R46.reuse, 0x79, P5 ;  /* 0x000000792e00780c */ /* 0x040fe40002fa1670 */
[----:B------:R-:W-:Y:S02]  /*7e60*/  FSEL R77, R45, -INF , !P4 ;  /* 0xff8000002d4d7808 */ /* 0x000fe40006000000 */
[----:B------:R-:W-:Y:S02]  /*7e70*/  FMNMX.FTZ R12, R79, R12, !PT ;  /* 0x0000000c4f0c7209 */ /* 0x000fe40007810000 */
[----:B------:R-:W-:Y:S01]  /*7e80*/  ISETP.LT.OR P2, PT, R46, 0x7a, P2 ;  /* 0x0000007a2e00780c */ /* 0x000fe20001741670 */
[----:B------:R-:W-:Y:S01]  /*7e90*/  MUFU.EX2 R45, R14 ;  /* 0x0000000e002d7308 */ /* 0x000fe20000000800 */
[----:B------:R-:W-:-:S02]  /*7ea0*/  FSEL R193, R50, -INF , !P5 ;  /* 0xff80000032c17808 */ /* 0x000fc40006800000 */
[----:B------:R-:W-:Y:S02]  /*7eb0*/  FMNMX.FTZ R12, R77, R12, !PT ;  /* 0x0000000c4d0c7209 */ /* 0x000fe40007810000 */
[----:B------:R-:W-:Y:S01]  /*7ec0*/  FSEL R75, R51, -INF , !P2 ;  /* 0xff800000334b7808 */ /* 0x000fe20005000000 */
[----:B------:R-:W-:Y:S01]  /*7ed0*/  FFMA.FTZ R51, R69, R6, -R8 ;  /* 0x0000000645337223 */ /* 0x000fe20000010808 */
[----:B------:R-:W-:Y:S01]  /*7ee0*/  FMNMX.FTZ R12, R193, R12, !PT ;  /* 0x0000000cc10c7209 */ /* 0x000fe20007810000 */
[----:B------:R-:W-:Y:S01]  /*7ef0*/  MUFU.EX2 R61, R61 ;  /* 0x0000003d003d7308 */ /* 0x000fe20000000800 */
[----:B------:R-:W-:Y:S02]  /*7f00*/  FSEL R57, R13, RZ, P6 ;  /* 0x000000ff0d397208 */ /* 0x000fe40003000000 */
[----:B------:R-:W-:-:S03]  /*7f10*/  FMNMX.FTZ R12, R75, R12, !PT ;  /* 0x0000000c4b0c7209 */ /* 0x000fc60007810000 */
        /* <DEDUP_REMOVED lines=20> */
[----:B------:R-:W-:Y:S01]  /*8060*/  FADD.FTZ R63, R7, R2 ;  /* 0x00000002073f7221 */ /* 0x000fe20000010000 */
[-C--:B------:R-:W-:Y:S01]  /*8070*/  FMUL.FTZ R100, R100, R4.reuse ;  /* 0x0000000464647220 */ /* 0x080fe20000410000 */
[-C--:B------:R-:W-:Y:S01]  /*8080*/  FMUL.FTZ R101, R101, R4.reuse ;  /* 0x0000000465657220 */ /* 0x080fe20000410000 */
[----:B------:R-:W-:Y:S01]  /*8090*/  MUFU.EX2 R53, R53 ;  /* 0x0000003500357308 */ /* 0x000fe20000000800 */
[----:B------:R-:W-:Y:S01]  /*80a0*/  FADD.FTZ R2, R176, R63 ;  /* 0x0000003fb0027221 */ /* 0x000fe20000010000 */
        /* <DEDUP_REMOVED lines=23> */
[-C--:B------:R-:W-:Y:S01]  /*8220*/  FMUL.FTZ R137, R137, R4.reuse ;  /* 0x0000000489897220 */ /* 0x080fe20000410000 */
[----:B------:R-:W-:Y:S01]  /*8230*/  FMUL.FTZ R140, R140, R4 ;  /* 0x000000048c8c7220 */ /* 0x000fe20000410000 */
[-CC-:B------:R-:W-:Y:S01]  /*8240*/  FFMA.FTZ R24, R169, R6.reuse, -R34.reuse ;  /* 0x00000006a9187223 */ /* 0x180fe20000010822 */
[-C--:B------:R-:W-:Y:S01]  /*8250*/  FFMA.FTZ R169, R25, R6.reuse, -R34 ;  /* 0x0000000619a97223 */ /* 0x080fe20000010822 */
[----:B------:R-:W-:Y:S01]  /*8260*/  FADD.FTZ R25, R15, R2 ;  /* 0x000000020f197221 */ /* 0x000fe20000010000 */
[-CC-:B------:R-:W-:Y:S01]  /*8270*/  FFMA.FTZ R20, R21, R6.reuse, -R34.reuse ;  /* 0x0000000615147223 */ /* 0x180fe20000010822 */
[-CC-:B------:R-:W-:Y:S01]  /*8280*/  FFMA.FTZ R21, R171, R6.reuse, -R34.reuse ;  /* 0x00000006ab157223 */ /* 0x180fe20000010822 */
[-CC-:B------:R-:W-:Y:S01]  /*8290*/  FFMA.FTZ R171, R29, R6.reuse, -R34.reuse ;  /* 0x000000061dab7223 */ /* 0x180fe20000010822 */
[----:B------:R-:W-:Y:S01]  /*82a0*/  FADD.FTZ R2, R178, R25 ;  /* 0x00000019b2027221 */ /* 0x000fe20000010000 */
[----:B------:R-:W-:Y:S01]  /*82b0*/  @!P1 LEA R29, R28, UR41, 0x3 ;  /* 0x000000291c1d9c11 */ /* 0x000fe2000f8e18ff */
[-CC-:B------:R-:W-:Y:S01]  /*82c0*/  FFMA.FTZ R57, R10, R6.reuse, -R34.reuse ;  /* 0x000000060a397223 */ /* 0x180fe20000010822 */
[-C--:B------:R-:W-:Y:S01]  /*82d0*/  FFMA.FTZ R8, R159, R6.reuse, -R34 ;  /* 0x000000069f087223 */ /* 0x080fe20000010822 */
[----:B------:R-:W-:Y:S01]  /*82e0*/  FADD.FTZ R25, R27, R2 ;  /* 0x000000021b197221 */ /* 0x000fe20000010000 */
[-CC-:B------:R-:W-:Y:S01]  /*82f0*/  FFMA.FTZ R10, R155, R6.reuse, -R34.reuse ;  /* 0x000000069b0a7223 */ /* 0x180fe20000010822 */
[-CC-:B------:R-:W-:Y:S01]  /*8300*/  FFMA.FTZ R59, R157, R6.reuse, -R34.reuse ;  /* 0x000000069d3b7223 */ /* 0x180fe20000010822 */
[-CC-:B------:R-:W-:Y:S01]  /*8310*/  FFMA.FTZ R12, R41, R6.reuse, -R34.reuse ;  /* 0x00000006290c7223 */ /* 0x180fe20000010822 */
[----:B------:R-:W-:Y:S01]  /*8320*/  FADD.FTZ R2, R172, R25 ;  /* 0x00000019ac027221 */ /* 0x000fe20000010000 */
[----:B------:R-:W-:Y:S01]  /*8330*/  MUFU.EX2 R57, R57 ;  /* 0x0000003900397308 */ /* 0x000fe20000000800 */
[-CC-:B------:R-:W-:Y:S01]  /*8340*/  FFMA.FTZ R41, R163, R6.reuse, -R34.reuse ;  /* 0x00000006a3297223 */ /* 0x180fe20000010822 */
[-C--:B------:R-:W-:Y:S01]  /*8350*/  FFMA.FTZ R11, R11, R6.reuse, -R34 ;  /* 0x000000060b0b7223 */ /* 0x080fe20000010822 */
[----:B------:R-:W-:Y:S01]  /*8360*/  FADD.FTZ R25, R31, R2 ;  /* 0x000000021f197221 */ /* 0x000fe20000010000 */
[----:B------:R-:W-:Y:S01]  /*8370*/  FSEL R2, R49, RZ, P2 ;  /* 0x000000ff31027208 */ /* 0x000fe20001000000 */
[-CC-:B------:R-:W-:Y:S01]  /*8380*/  FFMA.FTZ R14, R167, R6.reuse, -R34.reuse ;  /* 0x00000006a70e7223 */ /* 0x180fe20000010822 */
[-CC-:B------:R-:W-:Y:S01]  /*8390*/  FFMA.FTZ R175, R175, R6.reuse, -R34.reuse ;  /* 0x00000006afaf7223 */ /* 0x180fe20000010822 */
[----:B------:R-:W-:Y:S01]  /*83a0*/  FADD.FTZ R28, R174, R25 ;  /* 0x00000019ae1c7221 */ /* 0x000fe20000010000 */
[----:B------:R-:W-:Y:S01]  /*83b0*/  MUFU.EX2 R8, R8 ;  /* 0x0000000800087308 */ /* 0x000fe20000000800 */
[----:B------:R-:W-:Y:S01]  /*83c0*/  FADD.FTZ R5, -R2, R5 ;  /* 0x0000000502057221 */ /* 0x000fe20000010100 */
[----:B------:R-:W-:Y:S01]  /*83d0*/  FFMA.FTZ R26, R179, R6, -R34 ;  /* 0x00000006b31a7223 */ /* 0x000fe20000010822 */
[----:B------:R-:W-:Y:S01]  /*83e0*/  FADD.FTZ R25, R35, R28 ;  /* 0x0000001c23197221 */ /* 0x000fe20000010000 */
[----:B------:R-:W-:-:S02]  /*83f0*/  @!P1 VIADD R28, R29, 0x28860 ;  /* 0x000288601d1c9836 */ /* 0x000fc40000000000 */
[-C--:B------:R-:W-:Y:S01]  /*8400*/  FMUL.FTZ R5, R5, R6.reuse ;  /* 0x0000000605057220 */ /* 0x080fe20000410000 */
[-C--:B------:R-:W-:Y:S01]  /*8410*/  FFMA.FTZ R30, R181, R6.reuse, -R34 ;  /* 0x00000006b51e7223 */ /* 0x080fe20000010822 */
[----:B------:R-:W-:Y:S01]  /*8420*/  FADD.FTZ R2, R168, R25 ;  /* 0x00000019a8027221 */ /* 0x000fe20000010000 */
[----:B------:R-:W-:Y:S01]  /*8430*/  MUFU.EX2 R10, R10 ;  /* 0x0000000a000a7308 */ /* 0x000fe20000000800 */
[----:B------:R-:W-:Y:S01]  /*8440*/  @!P1 PRMT R28, RZ, 0x654, R28 ;  /* 0x00000654ff1c9816 */ /* 0x000fe2000000001c */
[-C--:B------:R-:W-:Y:S01]  /*8450*/  FFMA.FTZ R177, R177, R6.reuse, -R34 ;  /* 0x00000006b1b17223 */ /* 0x080fe20000010822 */
[----:B------:R-:W-:Y:S01]  /*8460*/  FADD.FTZ R25, R85, R2 ;  /* 0x0000000255197221 */ /* 0x000fe20000010000 */
[-CC-:B------:R-:W-:Y:S01]  /*8470*/  FFMA.FTZ R2, R165, R6.reuse, -R34.reuse ;  /* 0x00000006a5027223 */ /* 0x180fe20000010822 */
[----:B------:R0:W-:Y:S01]  /*8480*/  @!P1 SYNCS.ARRIVE.TRANS64.RED.A1T0 RZ, [R28+URZ], RZ ;  /* 0x000000ff1cff99a7 */ /* 0x0001e2000810043f */
[-CC-:B------:R-:W-:Y:S01]  /*8490*/  FFMA.FTZ R32, R173, R6.reuse, -R34.reuse ;  /* 0x00000006ad207223 */ /* 0x180fe20000010822 */
[----:B------:R-:W-:Y:S01]  /*84a0*/  FADD.FTZ R36, R170, R25 ;  /* 0x00000019aa247221 */ /* 0x000fe20000010000 */
[----:B------:R-:W-:Y:S01]  /*84b0*/  MUFU.EX2 R59, R59 ;  /* 0x0000003b003b7308 */ /* 0x000fe20000000800 */
[-CC-:B------:R-:W-:Y:S01]  /*84c0*/  FFMA.FTZ R33, R33, R6.reuse, -R34.reuse ;  /* 0x0000000621217223 */ /* 0x180fe20000010822 */
[-C--:B------:R-:W-:Y:S01]  /*84d0*/  FFMA.FTZ R161, R161, R6.reuse, -R34 ;  /* 0x00000006a1a17223 */ /* 0x080fe20000010822 */
[----:B------:R-:W-:Y:S01]  /*84e0*/  FADD.FTZ R25, R39, R36 ;  /* 0x0000002427197221 */ /* 0x000fe20000010000 */
[-CC-:B------:R-:W-:Y:S01]  /*84f0*/  FFMA.FTZ R153, R153, R6.reuse, -R34.reuse ;  /* 0x0000000699997223 */ /* 0x180fe20000010822 */
[-CC-:B------:R-:W-:Y:S01]  /*8500*/  FFMA.FTZ R87, R87, R6.reuse, -R34.reuse ;  /* 0x0000000657577223 */ /* 0x180fe20000010822 */
[-CC-:B------:R-:W-:Y:S01]  /*8510*/  FFMA.FTZ R183, R183, R6.reuse, -R34.reuse ;  /* 0x00000006b7b77223 */ /* 0x180fe20000010822 */
[----:B------:R-:W-:Y:S01]  /*8520*/  FADD.FTZ R36, R164, R25 ;  /* 0x00000019a4247221 */ /* 0x000fe20000010000 */
[----:B0-----:R0:W1:Y:S01]  /*8530*/  MUFU.EX2 R28, R5 ;  /* 0x00000005001c7308 */ /* 0x0010620000000800 */
[-CC-:B------:R-:W-:Y:S01]  /*8540*/  FFMA.FTZ R37, R37, R6.reuse, -R34.reuse ;  /* 0x0000000625257223 */ /* 0x180fe20000010822 */
[-CC-:B------:R-:W-:Y:S01]  /*8550*/  FFMA.FTZ R83, R83, R6.reuse, -R34.reuse ;  /* 0x0000000653537223 */ /* 0x180fe20000010822 */
[-CC-:B------:R-:W-:Y:S01]  /*8560*/  FFMA.FTZ R43, R43, R6.reuse, -R34.reuse ;  /* 0x000000062b2b7223 */ /* 0x180fe20000010822 */
[-CC-:B------:R-:W-:Y:S01]  /*8570*/  FFMA.FTZ R81, R81, R6.reuse, -R34.reuse ;  /* 0x0000000651517223 */ /* 0x180fe20000010822 */
[-CC-:B------:R-:W-:Y:S01]  /*8580*/  FFMA.FTZ R79, R79, R6.reuse, -R34.reuse ;  /* 0x000000064f4f7223 */ /* 0x180fe20000010822 */
[-CC-:B------:R-:W-:Y:S01]  /*8590*/  FFMA.FTZ R77, R77, R6.reuse, -R34.reuse ;  /* 0x000000064d4d7223 */ /* 0x180fe20000010822 */
[-C--:B------:R-:W-:Y:S01]  /*85a0*/  FFMA.FTZ R193, R193, R6.reuse, -R34 ;  /* 0x00000006c1c17223 */ /* 0x080fe20000010822 */
[----:B------:R-:W2:Y:S01]  /*85b0*/  MUFU.EX2 R12, R12 ;  /* 0x0000000c000c7308 */ /* 0x000ea20000000800 */
[----:B0-----:R-:W-:Y:S01]  /*85c0*/  FADD.FTZ R5, R45, R36 ;  /* 0x000000242d057221 */ /* 0x001fe20000010000 */
[----:B------:R-:W-:Y:S01]  /*85d0*/  FFMA.FTZ R34, R75, R6, -R34 ;  /* 0x000000064b227223 */ /* 0x000fe20000010822 */
[----:B------:R-:W-:Y:S01]  /*85e0*/  ISETP.GT.AND P2, PT, R3, UR58, PT ;  /* 0x0000003a03007c0c */ /* 0x000fe2000bf44270 */
[-C--:B------:R-:W-:Y:S01]  /*85f0*/  FMUL.FTZ R141, R141, R4.reuse ;  /* 0x000000048d8d7220 */ /* 0x080fe20000410000 */
[----:B------:R-:W-:Y:S01]  /*8600*/  FADD.FTZ R36, R166, R5 ;  /* 0x00000005a6247221 */ /* 0x000fe20000010000 */
[-C--:B------:R-:W-:Y:S01]  /*8610*/  FMUL.FTZ R144, R144, R4.reuse ;  /* 0x0000000490907220 */ /* 0x080fe20000410000 */
[----:B------:R-:W-:Y:S01]  /*8620*/  FMUL.FTZ R145, R145, R4 ;  /* 0x0000000491917220 */ /* 0x000fe20000410000 */
[----:B------:R-:W0:Y:S01]  /*8630*/  MUFU.EX2 R41, R41 ;  /* 0x0000002900297308 */ /* 0x000e220000000800 */
[----:B-1----:R-:W-:Y:S01]  /*8640*/  FFMA.FTZ R5, R28, R0, R57 ;  /* 0x000000001c057223 */ /* 0x002fe20000010039 */
[----:B------:R-:W-:Y:S01]  /*8650*/  FADD.FTZ R25, R51, R36 ;  /* 0x0000002433197221 */ /* 0x000fe20000010000 */
[-C--:B------:R-:W-:Y:S01]  /*8660*/  FMUL.FTZ R148, R148, R4.reuse ;  /* 0x0000000494947220 */ /* 0x080fe20000410000 */
        /* <DEDUP_REMOVED lines=8> */
[----:B------:R-:W-:-:S02]  /*86f0*/  VIADD R3, R3, 0xffffffff ;  /* 0xffffffff03037836 */ /* 0x000fc40000000000 */
[----:B------:R-:W-:Y:S01]  /*8700*/  FADD.FTZ R5, R59, R0 ;  /* 0x000000003b057221 */ /* 0x000fe20000010000 */
[----:B------:R-:W-:Y:S01]  /*8710*/  FADD.FTZ R36, R162, R25 ;  /* 0x00000019a2247221 */ /* 0x000fe20000010000 */
[----:B------:R-:W-:Y:S01]  /*8720*/  F2FP.F16.F32.PACK_AB R178, R27, R178 ;  /* 0x000000b21bb2723e */ /* 0x000fe200000000ff */
[----:B------:R-:W3:Y:S01]  /*8730*/  MUFU.EX2 R14, R14 ;  /* 0x0000000e000e7308 */ /* 0x000ee20000000800 */
[----:B--2---:R-:W-:Y:S01]  /*8740*/  FADD.FTZ R0, R12, R5 ;  /* 0x000000050c007221 */ /* 0x004fe20000010000 */
[----:B------:R-:W-:Y:S01]  /*8750*/  FADD.FTZ R5, R67, R36 ;  /* 0x0000002443057221 */ /* 0x000fe20000010000 */
[----:B------:R-:W-:Y:S01]  /*8760*/  F2FP.F16.F32.PACK_AB R172, R31, R172 ;  /* 0x000000ac1fac723e */ /* 0x000fe200000000ff */
[----:B------:R-:W-:Y:S01]  /*8770*/  FMUL.FTZ R90, R90, R28 ;  /* 0x0000001c5a5a7220 */ /* 0x000fe20000410000 */
[----:B0-----:R-:W-:Y:S01]  /*8780*/  FADD.FTZ R0, R41, R0 ;  /* 0x0000000029007221 */ /* 0x001fe20000010000 */
[----:B------:R-:W-:Y:S01]  /*8790*/  FADD.FTZ R36, R156, R5 ;  /* 0x000000059c247221 */ /* 0x000fe20000010000 */
[----:B------:R-:W-:Y:S01]  /*87a0*/  F2FP.F16.F32.PACK_AB R174, R35, R174 ;  /* 0x000000ae23ae723e */ /* 0x000fe200000000ff */
[----:B------:R-:W0:Y:S01]  /*87b0*/  MUFU.EX2 R20, R20 ;  /* 0x0000001400147308 */ /* 0x000e220000000800 */
[----:B-1----:R-:W-:Y:S01]  /*87c0*/  FADD.FTZ R5, R11, R0 ;  /* 0x000000000b057221 */ /* 0x002fe20000010000 */
[----:B------:R-:W-:Y:S01]  /*87d0*/  FADD.FTZ R7, R61, R36 ;  /* 0x000000243d077221 */ /* 0x000fe20000010000 */
[----:B------:R-:W-:Y:S01]  /*87e0*/  F2FP.F16.F32.PACK_AB R168, R85, R168 ;  /* 0x000000a855a8723e */ /* 0x000fe200000000ff */
[----:B------:R-:W-:Y:S01]  /*87f0*/  FMUL.FTZ R91, R91, R28 ;  /* 0x0000001c5b5b7220 */ /* 0x000fe20000410000 */
[----:B------:R-:W-:Y:S01]  /*8800*/  F2FP.F16.F32.PACK_AB R170, R39, R170 ;  /* 0x000000aa27aa723e */ /* 0x000fe200000000ff */
[----:B------:R-:W-:Y:S01]  /*8810*/  FMUL.FTZ R94, R94, R28 ;  /* 0x0000001c5e5e7220 */ /* 0x000fe20000410000 */
[----:B------:R-:W-:Y:S01]  /*8820*/  F2FP.F16.F32.PACK_AB R164, R45, R164 ;  /* 0x000000a42da4723e */ /* 0x000fe200000000ff */
[----:B------:R-:W1:Y:S01]  /*8830*/  MUFU.EX2 R21, R21 ;  /* 0x0000001500157308 */ /* 0x000e620000000800 */
[----:B---3--:R-:W-:Y:S01]  /*8840*/  FADD.FTZ R5, R14, R5 ;  /* 0x000000050e057221 */ /* 0x008fe20000010000 */
[----:B------:R-:W-:Y:S01]  /*8850*/  F2FP.F16.F32.PACK_AB R166, R51, R166 ;  /* 0x000000a633a6723e */ /* 0x000fe200000000ff */
[----:B------:R-:W-:Y:S01]  /*8860*/  FMUL.FTZ R95, R95, R28 ;  /* 0x0000001c5f5f7220 */ /* 0x000fe20000410000 */
[----:B------:R-:W-:Y:S01]  /*8870*/  F2FP.F16.F32.PACK_AB R160, R65, R160 ;  /* 0x000000a041a0723e */ /* 0x000fe200000000ff */
[----:B------:R-:W-:Y:S01]  /*8880*/  FMUL.FTZ R98, R98, R28 ;  /* 0x0000001c62627220 */ /* 0x000fe20000410000 */
[----:B------:R-:W-:Y:S01]  /*8890*/  F2FP.F16.F32.PACK_AB R162, R67, R162 ;  /* 0x000000a243a2723e */ /* 0x000fe200000000ff */
[----:B------:R-:W-:Y:S01]  /*88a0*/  FMUL.FTZ R99, R99, R28 ;  /* 0x0000001c63637220 */ /* 0x000fe20000410000 */
[----:B------:R-:W2:Y:S01]  /*88b0*/  MUFU.EX2 R24, R24 ;  /* 0x0000001800187308 */ /* 0x000ea20000000800 */
[----:B0-----:R-:W-:Y:S01]  /*88c0*/  FADD.FTZ R0, R20, R5 ;  /* 0x0000000514007221 */ /* 0x001fe20000010000 */
[----:B------:R-:W-:Y:S01]  /*88d0*/  F2FP.F16.F32.PACK_AB R156, R61, R156 ;  /* 0x0000009c3d9c723e */ /* 0x000fe200000000ff */
[-C--:B------:R-:W-:Y:S01]  /*88e0*/  FMUL.FTZ R102, R102, R28.reuse ;  /* 0x0000001c66667220 */ /* 0x080fe20000410000 */
[----:B------:R-:W-:Y:S01]  /*88f0*/  F2FP.F16.F32.PACK_AB R181, R8, R57 ;  /* 0x0000003908b5723e */ /* 0x000fe200000000ff */
[-C--:B------:R-:W-:Y:S01]  /*8900*/  FMUL.FTZ R103, R103, R28.reuse ;  /* 0x0000001c67677220 */ /* 0x080fe20000410000 */
[----:B------:R-:W-:Y:S01]  /*8910*/  F2FP.F16.F32.PACK_AB R179, R14, R11 ;  /* 0x0000000b0eb3723e */ /* 0x000fe200000000ff */
[----:B------:R-:W-:Y:S01]  /*8920*/  FMUL.FTZ R106, R106, R28 ;  /* 0x0000001c6a6a7220 */ /* 0x000fe20000410000 */
[----:B------:R-:W0:Y:S01]  /*8930*/  MUFU.EX2 R175, R175 ;  /* 0x000000af00af7308 */ /* 0x000e220000000800 */
[C---:B-1----:R-:W-:Y:S01]  /*8940*/  FADD.FTZ R5, R21.reuse, R0 ;  /* 0x0000000015057221 */ /* 0x042fe20000010000 */
[----:B------:R-:W-:Y:S01]  /*8950*/  F2FP.F16.F32.PACK_AB R173, R21, R20 ;  /* 0x0000001415ad723e */ /* 0x000fe200000000ff */
[-C--:B------:R-:W-:Y:S01]  /*8960*/  FMUL.FTZ R107, R107, R28.reuse ;  /* 0x0000001c6b6b7220 */ /* 0x080fe20000410000 */
[-C--:B------:R-:W-:Y:S01]  /*8970*/  FMUL.FTZ R110, R110, R28.reuse ;  /* 0x0000001c6e6e7220 */ /* 0x080fe20000410000 */
[-C--:B------:R-:W-:Y:S01]  /*8980*/  FMUL.FTZ R111, R111, R28.reuse ;  /* 0x0000001c6f6f7220 */ /* 0x080fe20000410000 */
[-C--:B------:R-:W-:Y:S01]  /*8990*/  FMUL.FTZ R114, R114, R28.reuse ;  /* 0x0000001c72727220 */ /* 0x080fe20000410000 */
[-C--:B------:R-:W-:Y:S01]  /*89a0*/  FMUL.FTZ R115, R115, R28.reuse ;  /* 0x0000001c73737220 */ /* 0x080fe20000410000 */
[----:B------:R1:W-:Y:S01]  /*89b0*/  MUFU.EX2 R167, R2 ;  /* 0x0000000200a77308 */ /* 0x0003e20000000800 */
[----:B--2---:R-:W-:Y:S01]  /*89c0*/  FADD.FTZ R0, R24, R5 ;  /* 0x0000000518007221 */ /* 0x004fe20000010000 */
[-C--:B------:R-:W-:Y:S01]  /*89d0*/  FMUL.FTZ R118, R118, R28.reuse ;  /* 0x0000001c76767220 */ /* 0x080fe20000410000 */
[-C--:B------:R-:W-:Y:S01]  /*89e0*/  FMUL.FTZ R119, R119, R28.reuse ;  /* 0x0000001c77777220 */ /* 0x080fe20000410000 */
[-C--:B------:R-:W-:Y:S01]  /*89f0*/  FMUL.FTZ R122, R122, R28.reuse ;  /* 0x0000001c7a7a7220 */ /* 0x080fe20000410000 */
[-C--:B------:R-:W-:Y:S01]  /*8a00*/  FMUL.FTZ R123, R123, R28.reuse ;  /* 0x0000001c7b7b7220 */ /* 0x080fe20000410000 */
[-C--:B------:R-:W-:Y:S01]  /*8a10*/  FMUL.FTZ R126, R126, R28.reuse ;  /* 0x0000001c7e7e7220 */ /* 0x080fe20000410000 */
[----:B------:R-:W-:Y:S01]  /*8a20*/  FMUL.FTZ R127, R127, R28 ;  /* 0x0000001c7f7f7220 */ /* 0x000fe20000410000 */
[----:B------:R-:W2:Y:S01]  /*8a30*/  MUFU.EX2 R169, R169 ;  /* 0x000000a900a97308 */ /* 0x000ea20000000800 */
[----:B-1----:R-:W-:Y:S01]  /*8a40*/  FADD.FTZ R2, R158, R7 ;  /* 0x000000079e027221 */ /* 0x002fe20000010000 */
[----:B0-----:R-:W-:Y:S01]  /*8a50*/  FADD.FTZ R0, R175, R0 ;  /* 0x00000000af007221 */ /* 0x001fe20000010000 */
[C---:B------:R-:W-:Y:S01]  /*8a60*/  F2FP.F16.F32.PACK_AB R158, R55.reuse, R158 ;  /* 0x0000009e379e723e */ /* 0x040fe200000000ff */
[----:B------:R-:W-:Y:S01]  /*8a70*/  FMUL.FTZ R130, R130, R28 ;  /* 0x0000001c82827220 */ /* 0x000fe20000410000 */
[----:B------:R-:W-:Y:S01]  /*8a80*/  FADD.FTZ R7, R55, R2 ;  /* 0x0000000237077221 */ /* 0x000fe20000010000 */
[----:B------:R-:W-:Y:S01]  /*8a90*/  F2FP.F16.F32.PACK_AB R175, R175, R24 ;  /* 0x00000018afaf723e */ /* 0x000fe200000000ff */
[----:B------:R-:W-:Y:S01]  /*8aa0*/  FMUL.FTZ R131, R131, R28 ;  /* 0x0000001c83837220 */ /* 0x000fe20000410000 */
[----:B------:R-:W0:Y:S01]  /*8ab0*/  MUFU.EX2 R26, R26 ;  /* 0x0000001a001a7308 */ /* 0x000e220000000800 */
[----:B------:R-:W-:Y:S01]  /*8ac0*/  FADD.FTZ R2, R152, R7 ;  /* 0x0000000798027221 */ /* 0x000fe20000010000 */
[----:B------:R-:W-:Y:S01]  /*8ad0*/  F2FP.F16.F32.PACK_AB R152, R53, R152 ;  /* 0x000000983598723e */ /* 0x000fe200000000ff */
[-C--:B------:R-:W-:Y:S01]  /*8ae0*/  FMUL.FTZ R134, R134, R28.reuse ;  /* 0x0000001c86867220 */ /* 0x080fe20000410000 */
[-C--:B------:R-:W-:Y:S01]  /*8af0*/  FMUL.FTZ R135, R135, R28.reuse ;  /* 0x0000001c87877220 */ /* 0x080fe20000410000 */
[----:B------:R-:W-:Y:S01]  /*8b00*/  FADD.FTZ R5, R53, R2 ;  /* 0x0000000235057221 */ /* 0x000fe20000010000 */
[-C--:B------:R-:W-:Y:S01]  /*8b10*/  FMUL.FTZ R138, R138, R28.reuse ;  /* 0x0000001c8a8a7220 */ /* 0x080fe20000410000 */
[----:B------:R-:W-:Y:S01]  /*8b20*/  FMUL.FTZ R139, R139, R28 ;  /* 0x0000001c8b8b7220 */ /* 0x000fe20000410000 */
[----:B------:R-:W1:Y:S01]  /*8b30*/  MUFU.EX2 R171, R171 ;  /* 0x000000ab00ab7308 */ /* 0x000e620000000800 */
[----:B------:R-:W-:Y:S01]  /*8b40*/  FADD.FTZ R2, R154, R5 ;  /* 0x000000059a027221 */ /* 0x000fe20000010000 */
[----:B--2---:R-:W-:Y:S01]  /*8b50*/  FADD.FTZ R5, R169, R0 ;  /* 0x00000000a9057221 */ /* 0x004fe20000010000 */
[C---:B------:R-:W-:Y:S01]  /*8b60*/  F2FP.F16.F32.PACK_AB R154, R47.reuse, R154 ;  /* 0x0000009a2f9a723e */ /* 0x040fe200000000ff */
[-C--:B------:R-:W-:Y:S01]  /*8b70*/  FMUL.FTZ R142, R142, R28.reuse ;  /* 0x0000001c8e8e7220 */ /* 0x080fe20000410000 */
[----:B------:R-:W-:Y:S01]  /*8b80*/  FADD.FTZ R2, R47, R2 ;  /* 0x000000022f027221 */ /* 0x000fe20000010000 */
[-C--:B------:R-:W-:Y:S01]  /*8b90*/  FMUL.FTZ R143, R143, R28.reuse ;  /* 0x0000001c8f8f7220 */ /* 0x080fe20000410000 */
[-C--:B------:R-:W-:Y:S01]  /*8ba0*/  FMUL.FTZ R146, R146, R28.reuse ;  /* 0x0000001c92927220 */ /* 0x080fe20000410000 */
[----:B------:R-:W2:Y:S01]  /*8bb0*/  MUFU.EX2 R30, R30 ;  /* 0x0000001e001e7308 */ /* 0x000ea20000000800 */
[C---:B0-----:R-:W-:Y:S01]  /*8bc0*/  FADD.FTZ R0, R26.reuse, R5 ;  /* 0x000000051a007221 */ /* 0x041fe20000010000 */
[----:B------:R-:W-:Y:S01]  /*8bd0*/  F2FP.F16.F32.PACK_AB R169, R26, R169 ;  /* 0x000000a91aa9723e */ /* 0x000fe200000000ff */
[-C--:B------:R-:W-:Y:S01]  /*8be0*/  FMUL.FTZ R147, R147, R28.reuse ;  /* 0x0000001c93937220 */ /* 0x080fe20000410000 */
[-C--:B------:R-:W-:Y:S01]  /*8bf0*/  FMUL.FTZ R150, R150, R28.reuse ;  /* 0x0000001c96967220 */ /* 0x080fe20000410000 */
[----:B------:R-:W-:Y:S01]  /*8c00*/  FMUL.FTZ R151, R151, R28 ;  /* 0x0000001c97977220 */ /* 0x000fe20000410000 */
[----:B------:R-:W-:-:S02]  /*8c10*/  IMAD.MOV.U32 R4, RZ, RZ, R13 ;  /* 0x000000ffff047224 */ /* 0x000fc400078e000d */
[----:B------:R0:W3:Y:S01]  /*8c20*/  MUFU.EX2 R165, R177 ;  /* 0x000000b100a57308 */ /* 0x0000e20000000800 */
[----:B-1----:R-:W-:-:S07]  /*8c30*/  FADD.FTZ R5, R171, R0 ;  /* 0x00000000ab057221 */ /* 0x002fce0000010000 */
[----:B------:R-:W1:Y:S01]  /*8c40*/  MUFU.EX2 R32, R32 ;  /* 0x0000002000207308 */ /* 0x000e620000000800 */
[C---:B--2---:R-:W-:Y:S01]  /*8c50*/  FADD.FTZ R0, R30.reuse, R5 ;  /* 0x000000051e007221 */ /* 0x044fe20000010000 */
[----:B0-----:R-:W-:Y:S02]  /*8c60*/  F2FP.F16.F32.PACK_AB R177, R41, R12 ;  /* 0x0000000c29b1723e */ /* 0x001fe400000000ff */
[----:B------:R-:W-:-:S04]  /*8c70*/  F2FP.F16.F32.PACK_AB R171, R30, R171 ;  /* 0x000000ab1eab723e */ /* 0x000fc800000000ff */
[----:B------:R-:W0:Y:S01]  /*8c80*/  MUFU.EX2 R38, R33 ;  /* 0x0000002100267308 */ /* 0x000e220000000800 */
[----:B---3--:R-:W-:-:S07]  /*8c90*/  FADD.FTZ R5, R165, R0 ;  /* 0x00000000a5057221 */ /* 0x008fce0000010000 */
[----:B------:R-:W2:Y:S01]  /*8ca0*/  MUFU.EX2 R40, R161 ;  /* 0x000000a100287308 */ /* 0x000ea20000000800 */
[C---:B-1----:R-:W-:Y:S01]  /*8cb0*/  FADD.FTZ R5, R32.reuse, R5 ;  /* 0x0000000520057221 */ /* 0x042fe20000010000 */
[----:B------:R-:W-:-:S06]  /*8cc0*/  F2FP.F16.F32.PACK_AB R165, R32, R165 ;  /* 0x000000a520a5723e */ /* 0x000fcc00000000ff */
[----:B------:R-:W1:Y:S01]  /*8cd0*/  MUFU.EX2 R153, R153 ;  /* 0x0000009900997308 */ /* 0x000e620000000800 */
[----:B0-----:R-:W-:-:S04]  /*8ce0*/  FADD.FTZ R5, R38, R5 ;  /* 0x0000000526057221 */ /* 0x001fc80000010000 */
[C---:B------:R-:W-:Y:S01]  /*8cf0*/  FADD.FTZ R5, R167.reuse, R5 ;  /* 0x00000005a7057221 */ /* 0x040fe20000010000 */
[----:B------:R-:W-:Y:S02]  /*8d00*/  F2FP.F16.F32.PACK_AB R167, R167, R38 ;  /* 0x00000026a7a7723e */ /* 0x000fe400000000ff */
[----:B------:R-:W0:Y:S01]  /*8d10*/  MUFU.EX2 R36, R87 ;  /* 0x0000005700247308 */ /* 0x000e220000000800 */
[----:B--2---:R-:W-:-:S07]  /*8d20*/  FADD.FTZ R5, R40, R5 ;  /* 0x0000000528057221 */ /* 0x004fce0000010000 */
[----:B------:R2:W3:Y:S01]  /*8d30*/  MUFU.EX2 R163, R183 ;  /* 0x000000b700a37308 */ /* 0x0004e20000000800 */
[C---:B-1----:R-:W-:Y:S01]  /*8d40*/  FADD.FTZ R5, R153.reuse, R5 ;  /* 0x0000000599057221 */ /* 0x042fe20000010000 */
[----:B------:R-:W-:-:S06]  /*8d50*/  F2FP.F16.F32.PACK_AB R161, R153, R40 ;  /* 0x0000002899a1723e */ /* 0x000fcc00000000ff */
[----:B------:R-:W1:Y:S01]  /*8d60*/  MUFU.EX2 R42, R37 ;  /* 0x00000025002a7308 */ /* 0x000e620000000800 */
[----:B0-----:R-:W-:Y:S01]  /*8d70*/  FADD.FTZ R5, R36, R5 ;  /* 0x0000000524057221 */ /* 0x001fe20000010000 */
[----:B--2---:R-:W-:-:S06]  /*8d80*/  F2FP.F16.F32.PACK_AB R183, R59, R10 ;  /* 0x0000000a3bb7723e */ /* 0x004fcc00000000ff */
[----:B------:R-:W0:Y:S01]  /*8d90*/  MUFU.EX2 R83, R83 ;  /* 0x0000005300537308 */ /* 0x000e220000000800 */
[C---:B---3--:R-:W-:Y:S01]  /*8da0*/  FADD.FTZ R5, R163.reuse, R5 ;  /* 0x00000005a3057221 */ /* 0x048fe20000010000 */
[----:B------:R-:W-:-:S06]  /*8db0*/  F2FP.F16.F32.PACK_AB R163, R163, R36 ;  /* 0x00000024a3a3723e */ /* 0x000fcc00000000ff */
[----:B------:R-:W2:Y:S01]  /*8dc0*/  MUFU.EX2 R0, R43 ;  /* 0x0000002b00007308 */ /* 0x000ea20000000800 */
[----:B-1----:R-:W-:-:S07]  /*8dd0*/  FADD.FTZ R5, R42, R5 ;  /* 0x000000052a057221 */ /* 0x002fce0000010000 */
[----:B------:R-:W1:Y:S01]  /*8de0*/  MUFU.EX2 R81, R81 ;  /* 0x0000005100517308 */ /* 0x000e620000000800 */
[C---:B0-----:R-:W-:Y:S01]  /*8df0*/  FADD.FTZ R5, R83.reuse, R5 ;  /* 0x0000000553057221 */ /* 0x041fe20000010000 */
[----:B------:R-:W-:-:S06]  /*8e00*/  F2FP.F16.F32.PACK_AB R157, R83, R42 ;  /* 0x0000002a539d723e */ /* 0x000fcc00000000ff */
[----:B------:R-:W0:Y:S01]  /*8e10*/  MUFU.EX2 R44, R79 ;  /* 0x0000004f002c7308 */ /* 0x000e220000000800 */
[----:B--2---:R-:W-:-:S07]  /*8e20*/  FADD.FTZ R5, R0, R5 ;  /* 0x0000000500057221 */ /* 0x004fce0000010000 */
[----:B------:R-:W2:Y:S01]  /*8e30*/  MUFU.EX2 R77, R77 ;  /* 0x0000004d004d7308 */ /* 0x000ea20000000800 */
[C---:B-1----:R-:W-:Y:S01]  /*8e40*/  FADD.FTZ R5, R81.reuse, R5 ;  /* 0x0000000551057221 */ /* 0x042fe20000010000 */
[----:B------:R-:W-:-:S06]  /*8e50*/  F2FP.F16.F32.PACK_AB R159, R81, R0 ;  /* 0x00000000519f723e */ /* 0x000fcc00000000ff */
[----:B------:R-:W1:Y:S01]  /*8e60*/  MUFU.EX2 R46, R193 ;  /* 0x000000c1002e7308 */ /* 0x000e620000000800 */
[----:B0-----:R-:W-:-:S07]  /*8e70*/  FADD.FTZ R5, R44, R5 ;  /* 0x000000052c057221 */ /* 0x001fce0000010000 */
[----:B------:R-:W0:Y:S01]  /*8e80*/  MUFU.EX2 R34, R34 ;  /* 0x0000002200227308 */ /* 0x000e220000000800 */
[C---:B--2---:R-:W-:Y:S01]  /*8e90*/  FADD.FTZ R5, R77.reuse, R5 ;  /* 0x000000054d057221 */ /* 0x044fe20000010000 */
[----:B------:R-:W-:-:S03]  /*8ea0*/  F2FP.F16.F32.PACK_AB R153, R77, R44 ;  /* 0x0000002c4d99723e */ /* 0x000fc600000000ff */
[----:B-1----:R-:W-:-:S04]  /*8eb0*/  FADD.FTZ R5, R46, R5 ;  /* 0x000000052e057221 */ /* 0x002fc80000010000 */
[C---:B0-----:R-:W-:Y:S01]  /*8ec0*/  FADD.FTZ R0, R34.reuse, R5 ;  /* 0x0000000522007221 */ /* 0x041fe20000010000 */
[----:B------:R-:W-:Y:S01]  /*8ed0*/  F2FP.F16.F32.PACK_AB R155, R34, R46 ;  /* 0x0000002e229b723e */ /* 0x000fe200000000ff */
[----:B------:R-:W-:Y:S01]  /*8ee0*/  IMAD.MOV.U32 R5, RZ, RZ, R49 ;  /* 0x000000ffff057224 */ /* 0x000fe200078e0031 */
[----:B------:R-:W-:Y:S06]  /*8ef0*/  @P2 BRA `(.L_x_1401) ;  /* 0xffffffc400e82947 */ /* 0x000fec000383ffff */
[----:B------:R-:W-:Y:S01]  /*8f00*/  IMAD.MOV.U32 R5, RZ, RZ, R49 ;  /* 0x000000ffff057224 */ /* 0x000fe200078e0031 */
[----:B------:R-:W-:Y:S01]  /*8f10*/  UMOV UR45, UR57 ;  /* 0x00000039002d7c82 */ /* 0x000fe20008000000 */
[----:B------:R-:W-:Y:S01]  /*8f20*/  IMAD.MOV.U32 R4, RZ, RZ, R13 ;  /* 0x000000ffff047224 */ /* 0x000fe200078e000d */
[----:B------:R-:W-:-:S06]  /*8f30*/  UMOV UR46, UR56 ;  /* 0x00000038002e7c82 */ /* 0x000fcc0008000000 */
.L_x_1384:
[----:B------:R-:W-:Y:S01]  /*8f40*/  ULDC UR6, c[0x0][0x448] ;  /* 0x0001120000067ab9 */ /* 0x000fe20000000800 */
[----:B------:R-:W-:Y:S01]  /*8f50*/  ULDC UR18, c[0x0][0x9e4] ;  /* 0x0002790000127ab9 */ /* 0x000fe20000000800 */
[----:B------:R-:W-:Y:S02]  /*8f60*/  UISETP.NE.AND UP0, UPT, UR6, 0x1, UPT ;  /* 0x000000010600788c */ /* 0x000fe4000bf05270 */
[----:B------:R-:W-:Y:S02]  /*8f70*/  UISETP.GE.AND UP1, UPT, UR18, 0x1, UPT ;  /* 0x000000011200788c */ /* 0x000fe4000bf26270 */
[----:B------:R-:W-:Y:S02]  /*8f80*/  UIADD3 UR10, UR38, 0x7f, URZ ;  /* 0x0000007f260a7890 */ /* 0x000fe4000fffe03f */
[----:B------:R-:W-:Y:S02]  /*8f90*/  UIADD3 UR11, UR39, 0x1, -UR44 ;  /* 0x00000001270b7890 */ /* 0x000fe4000fffe82c */
[----:B------:R-:W-:Y:S01]  /*8fa0*/  PLOP3.LUT P6, PT, PT, PT, UP1, 0x80, 0x0 ;  /* 0x000000000000781c */ /* 0x000fe20003fcf018 */
[----:B------:R-:W-:-:S02]  /*8fb0*/  ULDC UR15, c[0x0][0x9dc] ;  /* 0x00027700000f7ab9 */ /* 0x000fc40000000800 */
[----:B------:R-:W-:Y:S01]  /*8fc0*/  @UP0 ULDC UR6, c[0x0][0x44c] ;  /* 0x0001130000060ab9 */ /* 0x000fe20000000800 */
[----:B------:R-:W-:Y:S01]  /*8fd0*/  @UP0 ULDC UR14, c[0x0][0x450] ;  /* 0x00011400000e0ab9 */ /* 0x000fe20000000800 */
[----:B------:R-:W-:-:S04]  /*8fe0*/  UIMAD.WIDE.U32 UR6, UR10, UR6, URZ ;  /* 0x000000060a0672a5 */ /* 0x000fc8000f8e003f */
[----:B------:R-:W-:-:S04]  /*8ff0*/  @UP0 USHF.R.U32.HI UR10, URZ, UR14, UR7 ;  /* 0x0000000e3f0a0299 */ /* 0x000fc80008011607 */
[----:B------:R-:W-:-:S04]  /*9000*/  UIADD3 UR10, UR11, UR10, URZ ;  /* 0x0000000a0b0a7290 */ /* 0x000fc8000fffe03f */
[----:B------:R-:W-:Y:S01]  /*9010*/  UIADD3 UR15, UR10, -UR15, URZ ;  /* 0x8000000f0a0f7290 */ /* 0x000fe2000fffe03f */
[----:B------:R-:W-:Y:S11]  /*9020*/  @!P6 BRA `(.L_x_1402) ;  /* 0x000000000048e947 */ /* 0x000ff60003800000 */
[----:B------:R-:W-:Y:S02]  /*9030*/  UMOV UR14, UR10 ;  /* 0x0000000a000e7c82 */ /* 0x000fe40008000000 */
        /* <DEDUP_REMOVED lines=10> */
.L_x_1403:
[----:B------:R-:W-:-:S11]  /*90e0*/  UISETP.NE.AND UP1, UPT, UR18, 0x1, UPT ;  /* 0x000000011200788c */ /* 0x000fd6000bf25270 */
[----:B------:R-:W-:Y:S02]  /*90f0*/  @UP1 ULDC.64 UR6, c[0x0][0x9e8] ;  /* 0x00027a0000061ab9 */ /* 0x000fe40000000a00 */
[----:B------:R-:W-:-:S04]  /*9100*/  UIMAD.WIDE.U32 UR10, UR14, UR6, URZ ;  /* 0x000000060e0a72a5 */ /* 0x000fc8000f8e003f */
[----:B------:R-:W-:-:S12]  /*9110*/  @UP1 USHF.R.U32.HI UR14, URZ, UR7, UR11 ;  /* 0x000000073f0e1299 */ /* 0x000fd8000801160b */
.L_x_1404:
[----:B------:R-:W-:-:S04]  /*9120*/  UIMAD UR14, UR14, UR18, URZ ;  /* 0x000000120e0e72a4 */ /* 0x000fc8000f8e023f */
[----:B------:R-:W-:-:S04]  /*9130*/  UISETP.LT.AND UP1, UPT, UR15, UR14, UPT ;  /* 0x0000000e0f00728c */ /* 0x000fc8000bf21270 */
[----:B------:R-:W-:-:S12]  /*9140*/  USEL UR15, UR15, UR14, !UP1 ;  /* 0x0000000e0f0f7287 */ /* 0x000fd8000c800000 */
.L_x_1402:
[----:B------:R-:W-:-:S04]  /*9150*/  UIADD3 UR15, UR15, 0x7f, URZ ;  /* 0x0000007f0f0f7890 */ /* 0x000fc8000fffe03f */
[----:B------:R-:W-:-:S04]  /*9160*/  USHF.R.S32.HI UR6, URZ, 0x1f, UR15 ;  /* 0x0000001f3f067899 */ /* 0x000fc8000801140f */
[----:B------:R-:W-:-:S04]  /*9170*/  ULEA.HI UR6, UR6, UR15, URZ, 0x7 ;  /* 0x0000000f06067291 */ /* 0x000fc8000f8f383f */
[----:B------:R-:W-:-:S04]  /*9180*/  USHF.R.S32.HI UR6, URZ, 0x7, UR6 ;  /* 0x000000073f067899 */ /* 0x000fc80008011406 */
[----:B------:R-:W-:-:S04]  /*9190*/  UISETP.LT.AND UP1, UPT, UR40, UR6, UPT ;  /* 0x000000062800728c */ /* 0x000fc8000bf21270 */
[----:B------:R-:W-:-:S06]  /*91a0*/  USEL UR54, UR40, UR6, !UP1 ;  /* 0x0000000628367287 */ /* 0x000fcc000c800000 */
[----:B------:R-:W-:-:S13]  /*91b0*/  ISETP.GE.AND P2, PT, R3, UR54, PT ;  /* 0x0000003603007c0c */ /* 0x000fda000bf46270 */
[----:B------:R-:W-:Y:S05]  /*91c0*/  @!P2 BRA `(.L_x_1405) ;  /* 0x0000002400f8a947 */ /* 0x000fea0003800000 */
[----:B------:R-:W-:Y:S01]  /*91d0*/  IMAD.MOV.U32 R8, RZ, RZ, R5 ;  /* 0x000000ffff087224 */ /* 0x000fe200078e0005 */
[----:B------:R-:W-:Y:S01]  /*91e0*/  UMOV UR56, UR46 ;  /* 0x0000002e00387c82 */ /* 0x000fe20008000000 */
[----:B------:R-:W-:Y:S01]  /*91f0*/  IMAD.MOV.U32 R7, RZ, RZ, R4 ;  /* 0x000000ffff077224 */ /* 0x000fe200078e0004 */
[----:B------:R-:W-:Y:S01]  /*9200*/  UMOV UR55, UR45 ;  /* 0x0000002d00377c82 */ /* 0x000fe20008000000 */
[----:B------:R-:W-:-:S05]  /*9210*/  ULDC UR53, c[0x0][0x9d8] ;  /* 0x0002760000357ab9 */ /* 0x000fca0000000800 */
.L_x_1414:
        /* <DEDUP_REMOVED lines=9> */
.L_x_1407:
[----:B------:R-:W-:Y:S01]  /*92b0*/  ULEA UR6, UR45, UR41, 0x3 ;  /* 0x000000292d067291 */ /* 0x000fe2000f8e183f */
[----:B------:R-:W-:-:S05]  /*92c0*/  IMAD.U32 R4, RZ, RZ, UR46 ;  /* 0x0000002eff047e24 */ /* 0x000fca000f8e00ff */
[----:B------:R-:W-:-:S04]  /*92d0*/  SHF.L.U32 R4, R4, 0x1f, RZ ;  /* 0x0000001f04047819 */ /* 0x000fc800000006ff */
[----:B------:R0:W1:Y:S01]  /*92e0*/  SYNCS.PHASECHK.TRANS64.TRYWAIT P2, [UR6+0x28830], R4 ;  /* 0x02883004ff0075a7 */ /* 0x0000620008040146 */
[----:B------:R-:W-:Y:S05]  /*92f0*/  @!P0 BRA `(.L_x_1408) ;  /* 0x0000000000048947 */ /* 0x000fea0003800000 */
[----:B------:R-:W-:Y:S01]  /*9300*/  BPT.TRAP 0x1 ;  /* 0x000000040000795c */ /* 0x000fe20000300000 */
.L_x_1408:
[----:B-1----:R-:W-:Y:S05]  /*9310*/  @P2 BRA `(.L_x_1406) ;  /* 0x0000000000082947 */ /* 0x002fea0003800000 */
[----:B------:R-:W1:Y:S02]  /*9320*/  SYNCS.PHASECHK.TRANS64.TRYWAIT P2, [UR6+0x28830], R4 ;  /* 0x02883004ff0075a7 */ /* 0x000e640008040146 */
[----:B-1----:R-:W-:Y:S05]  /*9330*/  @!P2 BRA `(.L_x_1409) ;  /* 0x000000ec00eca947 */ /* 0x002fea0003800000 */
.L_x_1406:
        /* <DEDUP_REMOVED lines=45> */
.L_x_1411:
[----:B------:R-:W-:Y:S01]  /*9610*/  ULEA UR6, UR55, UR41, 0x3 ;  /* 0x0000002937067291 */ /* 0x000fe2000f8e183f */
[----:B------:R-:W-:-:S05]  /*9620*/  IMAD.U32 R4, RZ, RZ, UR56 ;  /* 0x00000038ff047e24 */ /* 0x000fca000f8e00ff */
[----:B------:R-:W-:-:S04]  /*9630*/  SHF.L.U32 R4, R4, 0x1f, RZ ;  /* 0x0000001f04047819 */ /* 0x000fc800000006ff */
[----:B------:R0:W1:Y:S01]  /*9640*/  SYNCS.PHASECHK.TRANS64.TRYWAIT P2, [UR6+0x28850], R4 ;  /* 0x02885004ff0075a7 */ /* 0x0000620008040146 */
[----:B------:R-:W-:Y:S05]  /*9650*/  @!P0 BRA `(.L_x_1412) ;  /* 0x0000000000048947 */ /* 0x000fea0003800000 */
[----:B------:R-:W-:Y:S01]  /*9660*/  BPT.TRAP 0x1 ;  /* 0x000000040000795c */ /* 0x000fe20000300000 */
.L_x_1412:
[----:B-1----:R-:W-:Y:S05]  /*9670*/  @P2 BRA `(.L_x_1410) ;  /* 0x0000000000082947 */ /* 0x002fea0003800000 */
[----:B------:R-:W1:Y:S02]  /*9680*/  SYNCS.PHASECHK.TRANS64.TRYWAIT P2, [UR6+0x28850], R4 ;  /* 0x02885004ff0075a7 */ /* 0x000e640008040146 */
[----:B-1----:R-:W-:Y:S05]  /*9690*/  @!P2 BRA `(.L_x_1413) ;  /* 0x000000ec002ca947 */ /* 0x002fea0003800000 */
.L_x_1410:
        /* <DEDUP_REMOVED lines=77> */
[----:B------:R-:W0:Y:S01]  /*9b70*/  LDC R6, c[0x0][0x988] ;  /* 0x00026200ff067b82 */ /* 0x000e220000000800 */
[----:B------:R-:W-:Y:S01]  /*9b80*/  FMUL.FTZ R87, R87, UR53 ;  /* 0x0000003557577c20 */ /* 0x000fe20008410000 */
[C---:B------:R-:W-:Y:S01]  /*9b90*/  ISETP.GT.AND P2, PT, R3.reuse, UR54, PT ;  /* 0x0000003603007c0c */ /* 0x040fe2000bf44270 */
[----:B------:R-:W-:Y:S01]  /*9ba0*/  UMOV UR56, UR46 ;  /* 0x0000002e00387c82 */ /* 0x000fe20008000000 */
[----:B------:R-:W-:-:S02]  /*9bb0*/  VIADD R3, R3, 0xffffffff ;  /* 0xffffffff03037836 */ /* 0x000fc40000000000 */
        /* <DEDUP_REMOVED lines=110> */
[----:B-1----:R-:W-:-:S04]  /*a2a0*/  FMNMX.FTZ R4, R173, R4, !PT ;  /* 0x00000004ad047209 */ /* 0x002fc80007810000 */
        /* <DEDUP_REMOVED lines=19> */
[----:B------:R-:W-:-:S04]  /*a3e0*/  FMUL.FTZ R77, R78, UR53 ;  /* 0x000000354e4d7c20 */ /* 0x000fc80008410000 */
[----:B------:R-:W1:Y:S02]  /*a3f0*/  SHFL.BFLY PT, R229, R10, 0x1, 0x1f ;  /* 0x0c201f000ae57f89 */ /* 0x000e6400000e0000 */
[----:B------:R-:W2:Y:S02]  /*a400*/  MUFU.TANH R77, R77 ;  /* 0x0000004d004d7308 */ /* 0x000ea40000002400 */
[----:B--2---:R-:W-:-:S04]  /*a410*/  FMNMX.FTZ R12, R77, R12, !PT ;  /* 0x0000000c4d0c7209 */ /* 0x004fc80007810000 */
[----:B------:R-:W-:Y:S02]  /*a420*/  FMNMX.FTZ R12, R79, R12, !PT ;  /* 0x0000000c4f0c7209 */ /* 0x000fe40007810000 */
[----:B-1----:R-:W-:-:S05]  /*a430*/  FMNMX.FTZ R4, R10, R229, !PT ;  /* 0x000000e50a047209 */ /* 0x002fca0007810000 */
[C---:B0-----:R-:W-:Y:S01]  /*a440*/  FMUL.FTZ R10, R4.reuse, R6 ;  /* 0x00000006040a7220 */ /* 0x041fe20000410000 */
[----:B------:R-:W-:-:S03]  /*a450*/  FADD.FTZ R7, -R4, R7 ;  /* 0x0000000704077221 */ /* 0x000fc60000010100 */
[-CC-:B------:R-:W-:Y:S01]  /*a460*/  FFMA.FTZ R180, R5, R6.reuse, -R10.reuse ;  /* 0x0000000605b47223 */ /* 0x180fe2000001080a */
[-C--:B------:R-:W-:Y:S01]  /*a470*/  FMUL.FTZ R7, R7, R6.reuse ;  /* 0x0000000607077220 */ /* 0x080fe20000410000 */
[-CC-:B------:R-:W-:Y:S01]  /*a480*/  FFMA.FTZ R9, R9, R6.reuse, -R10.reuse ;  /* 0x0000000609097223 */ /* 0x180fe2000001080a */
[----:B------:R-:W-:Y:S02]  /*a490*/  WARPGROUP.DEPBAR.LE gsb0, 0x0 ;  /* 0x00008000000079c5 */ /* 0x000fe40000010000 */
[----:B------:R-:W-:Y:S01]  /*a4a0*/  WARPGROUP.ARRIVE ;  /* 0x00000000000079c5 */ /* 0x000fe20000000000 */
[----:B------:R-:W-:Y:S01]  /*a4b0*/  FMUL.FTZ R169, R82, UR53 ;  /* 0x0000003552a97c20 */ /* 0x000fe20008410000 */
[----:B------:R-:W-:Y:S01]  /*a4c0*/  FMUL.FTZ R171, R86, UR53 ;  /* 0x0000003556ab7c20 */ /* 0x000fe20008410000 */
[-CC-:B------:R-:W-:Y:S01]  /*a4d0*/  FFMA.FTZ R176, R29, R6.reuse, -R10.reuse ;  /* 0x000000061db07223 */ /* 0x180fe2000001080a */
[-CC-:B------:R-:W-:Y:S01]  /*a4e0*/  FFMA.FTZ R178, R181, R6.reuse, -R10.reuse ;  /* 0x00000006b5b27223 */ /* 0x180fe2000001080a */
[-CC-:B------:R-:W-:Y:S01]  /*a4f0*/  FFMA.FTZ R29, R183, R6.reuse, -R10.reuse ;  /* 0x00000006b71d7223 */ /* 0x180fe2000001080a */
[----:B------:R-:W-:Y:S01]  /*a500*/  HGMMA.64x128x16.F32 R88, R164, gdesc[UR4].tnspB, R88, gsb0 ;  /* 0x41e00004a4587df0 */ /* 0x000fe20008000858 */
[----:B------:R-:W-:Y:S01]  /*a510*/  UIADD3 UR6, UR10, 0x280, URZ ;  /* 0x000002800a067890 */ /* 0x000fe2000fffe03f */
[----:B------:R-:W0:Y:S01]  /*a520*/  MUFU.TANH R169, R169 ;  /* 0x000000a900a97308 */ /* 0x000e220000002400 */
[----:B------:R-:W-:Y:S01]  /*a530*/  UMOV UR7, 0x40000040 ;  /* 0x4000004000077882 */ /* 0x000fe20000000000 */
[-CC-:B------:R-:W-:Y:S01]  /*a540*/  FFMA.FTZ R182, R15, R6.reuse, -R10.reuse ;  /* 0x000000060fb67223 */ /* 0x180fe2000001080a */
[-CC-:B------:R-:W-:Y:S01]  /*a550*/  FFMA.FTZ R15, R25, R6.reuse, -R10.reuse ;  /* 0x00000006190f7223 */ /* 0x180fe2000001080a */
[-CC-:B------:R-:W-:Y:S01]  /*a560*/  FFMA.FTZ R25, R33, R6.reuse, -R10.reuse ;  /* 0x0000000621197223 */ /* 0x180fe2000001080a */
[-CC-:B------:R-:W-:Y:S01]  /*a570*/  FFMA.FTZ R168, R179, R6.reuse, -R10.reuse ;  /* 0x00000006b3a87223 */ /* 0x180fe2000001080a */
[-CC-:B------:R-:W-:Y:S01]  /*a580*/  FFMA.FTZ R172, R193, R6.reuse, -R10.reuse ;  /* 0x00000006c1ac7223 */ /* 0x180fe2000001080a */
[-CC-:B------:R-:W-:Y:S01]  /*a590*/  FFMA.FTZ R33, R195, R6.reuse, -R10.reuse ;  /* 0x00000006c3217223 */ /* 0x180fe2000001080a */
[----:B------:R-:W1:Y:S01]  /*a5a0*/  MUFU.TANH R171, R171 ;  /* 0x000000ab00ab7308 */ /* 0x000e620000002400 */
[-CC-:B------:R-:W-:Y:S01]  /*a5b0*/  FFMA.FTZ R174, R197, R6.reuse, -R10.reuse ;  /* 0x00000006c5ae7223 */ /* 0x180fe2000001080a */
[-CC-:B------:R-:W-:Y:S01]  /*a5c0*/  FFMA.FTZ R195, R175, R6.reuse, -R10.reuse ;  /* 0x00000006afc37223 */ /* 0x180fe2000001080a */
[-CC-:B------:R-:W-:Y:S01]  /*a5d0*/  FFMA.FTZ R170, R201, R6.reuse, -R10.reuse ;  /* 0x00000006c9aa7223 */ /* 0x180fe2000001080a */
[-CC-:B------:R-:W-:Y:S01]  /*a5e0*/  FFMA.FTZ R193, R211, R6.reuse, -R10.reuse ;  /* 0x00000006d3c17223 */ /* 0x180fe2000001080a */
[-CC-:B------:R-:W-:Y:S01]  /*a5f0*/  FFMA.FTZ R197, R215, R6.reuse, -R10.reuse ;  /* 0x00000006d7c57223 */ /* 0x180fe2000001080a */
[-CC-:B------:R-:W-:Y:S01]  /*a600*/  FFMA.FTZ R201, R223, R6.reuse, -R10.reuse ;  /* 0x00000006dfc97223 */ /* 0x180fe2000001080a */
[--C-:B------:R-:W-:Y:S01]  /*a610*/  FFMA.FTZ R20, R225, R6, -R10.reuse ;  /* 0x00000006e1147223 */ /* 0x100fe2000001080a */
[----:B------:R-:W-:Y:S01]  /*a620*/  MUFU.EX2 R7, R7 ;  /* 0x0000000700077308 */ /* 0x000fe20000000800 */
[----:B0-----:R-:W-:Y:S01]  /*a630*/  FMNMX.FTZ R12, R169, R12, !PT ;  /* 0x0000000ca90c7209 */ /* 0x001fe20007810000 */
[-CC-:B------:R-:W-:Y:S01]  /*a640*/  FFMA.FTZ R81, R81, R6.reuse, -R10.reuse ;  /* 0x0000000651517223 */ /* 0x180fe2000001080a */
[-CC-:B------:R-:W-:Y:S01]  /*a650*/  FFMA.FTZ R227, R227, R6.reuse, -R10.reuse ;  /* 0x00000006e3e37223 */ /* 0x180fe2000001080a */
[----:B------:R-:W-:Y:S01]  /*a660*/  FFMA.FTZ R85, R85, R6, -R10 ;  /* 0x0000000655557223 */ /* 0x000fe2000001080a */
[----:B------:R-:W-:-:S03]  /*a670*/  FMNMX.FTZ R12, R83, R12, !PT ;  /* 0x0000000c530c7209 */ /* 0x000fc60007810000 */
[----:B------:R-:W0:Y:S01]  /*a680*/  MUFU.EX2 R180, R180 ;  /* 0x000000b400b47308 */ /* 0x000e220000000800 */
[----:B-1----:R-:W-:-:S04]  /*a690*/  FMNMX.FTZ R12, R171, R12, !PT ;  /* 0x0000000cab0c7209 */ /* 0x002fc80007810000 */
[----:B------:R-:W-:Y:S01]  /*a6a0*/  FMNMX.FTZ R5, R87, R12, !PT ;  /* 0x0000000c57057209 */ /* 0x000fe20007810000 */
[----:B------:R-:W-:Y:S02]  /*a6b0*/  FFMA.FTZ R12, R217, R6, -R10 ;  /* 0x00000006d90c7223 */ /* 0x000fe4000001080a */
[----:B------:R-:W1:Y:S02]  /*a6c0*/  MUFU.EX2 R9, R9 ;  /* 0x0000000900097308 */ /* 0x000e640000000800 */
[----:B------:R-:W2:Y:S06]  /*a6d0*/  SHFL.BFLY PT, R14, R5, 0x2, 0x1f ;  /* 0x0c401f00050e7f89 */ /* 0x000eac00000e0000 */
[----:B------:R-:W-:Y:S01]  /*a6e0*/  MUFU.EX2 R182, R182 ;  /* 0x000000b600b67308 */ /* 0x000fe20000000800 */
[----:B0-----:R-:W-:-:S07]  /*a6f0*/  FFMA.FTZ R2, R7, R2, R180 ;  /* 0x0000000207027223 */ /* 0x001fce00000100b4 */
[----:B------:R-:W-:Y:S01]  /*a700*/  MUFU.EX2 R15, R15 ;  /* 0x0000000f000f7308 */ /* 0x000fe20000000800 */
[----:B-1----:R-:W-:-:S07]  /*a710*/  F2FP.F16.F32.PACK_AB R180, R9, R180 ;  /* 0x000000b409b4723e */ /* 0x002fce00000000ff */
[----:B------:R-:W-:Y:S01]  /*a720*/  MUFU.EX2 R176, R176 ;  /* 0x000000b000b07308 */ /* 0x000fe20000000800 */
[----:B--2---:R-:W-:Y:S01]  /*a730*/  FMNMX.FTZ R24, R5, R14, !PT ;  /* 0x0000000e05187209 */ /* 0x004fe20007810000 */
[----:B------:R-:W-:-:S04]  /*a740*/  FFMA.FTZ R14, R221, R6, -R10 ;  /* 0x00000006dd0e7223 */ /* 0x000fc8000001080a */
[----:B------:R-:W0:Y:S02]  /*a750*/  SHFL.BFLY PT, R5, R24, 0x1, 0x1f ;  /* 0x0c201f0018057f89 */ /* 0x000e2400000e0000 */
[----:B------:R-:W-:Y:S08]  /*a760*/  MUFU.EX2 R25, R25 ;  /* 0x0000001900197308 */ /* 0x000ff00000000800 */
[----:B------:R-:W-:Y:S08]  /*a770*/  MUFU.EX2 R178, R178 ;  /* 0x000000b200b27308 */ /* 0x000ff00000000800 */
[----:B------:R-:W-:Y:S01]  /*a780*/  MUFU.EX2 R29, R29 ;  /* 0x0000001d001d7308 */ /* 0x000fe20000000800 */
[----:B0-----:R-:W-:-:S07]  /*a790*/  FMNMX.FTZ R5, R24, R5, !PT ;  /* 0x0000000518057209 */ /* 0x001fce0007810000 */
[----:B------:R-:W-:Y:S01]  /*a7a0*/  MUFU.EX2 R172, R172 ;  /* 0x000000ac00ac7308 */ /* 0x000fe20000000800 */
[----:B------:R-:W-:-:S04]  /*a7b0*/  FMUL.FTZ R38, R5, R6 ;  /* 0x0000000605267220 */ /* 0x000fc80000410000 */
[-CC-:B------:R-:W-:Y:S01]  /*a7c0*/  FFMA.FTZ R181, R13, R6.reuse, -R38.reuse ;  /* 0x000000060db57223 */ /* 0x180fe20000010826 */
[-CC-:B------:R-:W-:Y:S01]  /*a7d0*/  FFMA.FTZ R183, R21, R6.reuse, -R38.reuse ;  /* 0x0000000615b77223 */ /* 0x180fe20000010826 */
[----:B------:R-:W-:Y:S02]  /*a7e0*/  IMAD.U32 R21, RZ, RZ, UR45 ;  /* 0x0000002dff157e24 */ /* 0x000fe4000f8e00ff */
[-CC-:B------:R-:W-:Y:S01]  /*a7f0*/  FFMA.FTZ R32, R27, R6.reuse, -R38.reuse ;  /* 0x000000061b207223 */ /* 0x180fe20000010826 */
[-CC-:B------:R-:W-:Y:S01]  /*a800*/  FFMA.FTZ R34, R35, R6.reuse, -R38.reuse ;  /* 0x0000000623227223 */ /* 0x180fe20000010826 */
[----:B------:R-:W-:Y:S01]  /*a810*/  IMAD.U32 R35, RZ, RZ, UR55 ;  /* 0x00000037ff237e24 */ /* 0x000fe2000f8e00ff */
[----:B------:R-:W-:Y:S01]  /*a820*/  MUFU.EX2 R181, R181 ;  /* 0x000000b500b57308 */ /* 0x000fe20000000800 */
[----:B------:R-:W-:Y:S01]  /*a830*/  @!P1 LEA R21, R21, UR41, 0x3 ;  /* 0x0000002915159c11 */ /* 0x000fe2000f8e18ff */
[-CC-:B------:R-:W-:Y:S01]  /*a840*/  FFMA.FTZ R179, R37, R6.reuse, -R38.reuse ;  /* 0x0000000625b37223 */ /* 0x180fe20000010826 */
[-CC-:B------:R-:W-:Y:S01]  /*a850*/  FFMA.FTZ R36, R39, R6.reuse, -R38.reuse ;  /* 0x0000000627247223 */ /* 0x180fe20000010826 */
[----:B------:R-:W-:Y:S01]  /*a860*/  @!P1 LEA R35, R35, UR41, 0x3 ;  /* 0x0000002923239c11 */ /* 0x000fe2000f8e18ff */
        /* <DEDUP_REMOVED lines=23> */
[----:B------:R-:W-:-:S04]  /*a9e0*/  UMOV UR55, UR45 ;  /* 0x0000002d00377c82 */ /* 0x000fc80008000000 */
[----:B------:R-:W-:Y:S01]  /*a9f0*/  MUFU.EX2 R179, R179 ;  /* 0x000000b300b37308 */ /* 0x000fe20000000800 */
[----:B------:R-:W-:Y:S02]  /*aa00*/  WARPGROUP.DEPBAR.LE gsb0, 0x0 ;  /* 0x00008000000079c5 */ /* 0x000fe40000010000 */
[----:B------:R-:W-:Y:S01]  /*aa10*/  WARPGROUP.ARRIVE ;  /* 0x00000000000079c5 */ /* 0x000fe20000000000 */
[-C--:B------:R-:W-:Y:S01]  /*aa20*/  FFMA.FTZ R165, R177, R6.reuse, -R10 ;  /* 0x00000006b1a57223 */ /* 0x080fe2000001080a */
[-C--:B------:R-:W-:Y:S01]  /*aa30*/  FFMA.FTZ R177, R31, R6.reuse, -R38 ;  /* 0x000000061fb17223 */ /* 0x080fe20000010826 */
[----:B------:R-:W-:Y:S02]  /*aa40*/  IADD3 R31, -R23, 0xb, RZ ;  /* 0x0000000b171f7810 */ /* 0x000fe40007ffe1ff */
[----:B------:R-:W-:Y:S01]  /*aa50*/  MUFU.EX2 R36, R36 ;  /* 0x0000002400247308 */ /* 0x000fe20000000800 */
[-CC-:B------:R-:W-:Y:S01]  /*aa60*/  FFMA.FTZ R167, R199, R6.reuse, -R10.reuse ;  /* 0x00000006c7a77223 */ /* 0x180fe2000001080a */
[----:B------:R-:W-:Y:S01]  /*aa70*/  HGMMA.64x128x16.F32 R88, R160, gdesc[UR4].tnspB, R88, gsb0 ;  /* 0x41e00004a0587df0 */ /* 0x000fe20008000858 */
[----:B------:R-:W-:Y:S01]  /*aa80*/  UIADD3 UR6, UR10, 0x300, URZ ;  /* 0x000003000a067890 */ /* 0x000fe2000fffe03f */
[-CC-:B------:R-:W-:Y:S01]  /*aa90*/  FFMA.FTZ R164, R205, R6.reuse, -R10.reuse ;  /* 0x00000006cda47223 */ /* 0x180fe2000001080a */
[----:B------:R-:W-:Y:S01]  /*aaa0*/  UMOV UR7, 0x40000040 ;  /* 0x4000004000077882 */ /* 0x000fe20000000000 */
[-CC-:B------:R-:W-:Y:S01]  /*aab0*/  FFMA.FTZ R166, R209, R6.reuse, -R10.reuse ;  /* 0x00000006d1a67223 */ /* 0x180fe2000001080a */
[----:B------:R-:W-:Y:S01]  /*aac0*/  FFMA.FTZ R199, R219, R6, -R10 ;  /* 0x00000006dbc77223 */ /* 0x000fe2000001080a */
        /* <DEDUP_REMOVED lines=20> */
[-C--:B------:R-:W-:Y:S01]  /*ac10*/  FFMA.FTZ R160, R173, R6.reuse, -R10 ;  /* 0x00000006ada07223 */ /* 0x080fe2000001080a */
[-C--:B------:R-:W-:Y:S01]  /*ac20*/  FFMA.FTZ R173, R41, R6.reuse, -R38 ;  /* 0x0000000629ad7223 */ /* 0x080fe20000010826 */
[-CC-:B------:R-:W-:Y:S01]  /*ac30*/  FFMA.FTZ R163, R207, R6.reuse, -R10.reuse ;  /* 0x00000006cfa37223 */ /* 0x180fe2000001080a */
[-C--:B------:R-:W-:Y:S01]  /*ac40*/  FFMA.FTZ R162, R213, R6.reuse, -R10 ;  /* 0x00000006d5a27223 */ /* 0x080fe2000001080a */
[----:B------:R-:W-:Y:S01]  /*ac50*/  HGMMA.64x128x16.F32 R88, R156, gdesc[UR4].tnspB, R88, gsb0 ;  /* 0x41e000049c587df0 */ /* 0x000fe20008000858 */
[----:B------:R-:W-:Y:S01]  /*ac60*/  UIADD3 UR6, UR10, 0x380, URZ ;  /* 0x000003800a067890 */ /* 0x000fe2000fffe03f */
[----:B------:R-:W-:Y:S01]  /*ac70*/  FFMA.FTZ R10, R49, R6, -R38 ;  /* 0x00000006310a7223 */ /* 0x000fe20000010826 */
[----:B------:R-:W-:Y:S01]  /*ac80*/  UMOV UR7, 0x40000040 ;  /* 0x4000004000077882 */ /* 0x000fe20000000000 */
        /* <DEDUP_REMOVED lines=16> */
[----:B------:R-:W1:Y:S08]  /*ad90*/  MUFU.EX2 R75, R75 ;  /* 0x0000004b004b7308 */ /* 0x000e700000000800 */
[----:B------:R-:W-:Y:S01]  /*ada0*/  MUFU.EX2 R14, R14 ;  /* 0x0000000e000e7308 */ /* 0x000fe20000000800 */
[----:B------:R-:W-:-:S02]  /*adb0*/  WARPGROUP.DEPBAR.LE gsb0, 0x0 ;  /* 0x00008000000079c5 */ /* 0x000fc40000010000 */
[----:B------:R-:W-:Y:S01]  /*adc0*/  WARPGROUP.ARRIVE ;  /* 0x00000000000079c5 */ /* 0x000fe20000000000 */
[----:B------:R-:W-:Y:S01]  /*add0*/  FADD.FTZ R157, -R5, R8 ;  /* 0x00000008059d7221 */ /* 0x000fe20000010100 */
[-CC-:B------:R-:W-:Y:S01]  /*ade0*/  FFMA.FTZ R8, R11, R6.reuse, -R38.reuse ;  /* 0x000000060b087223 */ /* 0x180fe20000010826 */
[-C--:B------:R-:W-:Y:S02]  /*adf0*/  FFMA.FTZ R11, R53, R6.reuse, -R38 ;  /* 0x00000006350b7223 */ /* 0x080fe40000010826 */
[----:B------:R-:W2:Y:S01]  /*ae00*/  MUFU.EX2 R201, R201 ;  /* 0x000000c900c97308 */ /* 0x000ea20000000800 */
[----:B------:R-:W-:Y:S01]  /*ae10*/  FMUL.FTZ R157, R157, R6 ;  /* 0x000000069d9d7220 */ /* 0x000fe20000410000 */
[----:B------:R-:W-:Y:S01]  /*ae20*/  HGMMA.64x128x16.F32 R88, R152, gdesc[UR4].tnspB, R88, gsb0 ;  /* 0x41e0000498587df0 */ /* 0x000fe20008000858 */
[----:B0-----:R-:W-:-:S05]  /*ae30*/  F2FP.F16.F32.PACK_AB R156, R199, R12 ;  /* 0x0000000cc79c723e */ /* 0x001fca00000000ff */
[----:B------:R1:W-:Y:S08]  /*ae40*/  MUFU.EX2 R203, R157 ;  /* 0x0000009d00cb7308 */ /* 0x0003f00000000800 */
[----:B------:R-:W0:Y:S01]  /*ae50*/  MUFU.EX2 R8, R8 ;  /* 0x0000000800087308 */ /* 0x000e220000000800 */
[----:B-1----:R-:W-:Y:S02]  /*ae60*/  F2FP.F16.F32.PACK_AB R157, R75, R50 ;  /* 0x000000324b9d723e */ /* 0x002fe400000000ff */
[----:B--2---:R-:W-:-:S05]  /*ae70*/  F2FP.F16.F32.PACK_AB R158, R201, R14 ;  /* 0x0000000ec99e723e */ /* 0x004fca00000000ff */
[----:B------:R-:W1:Y:S08]  /*ae80*/  MUFU.EX2 R11, R11 ;  /* 0x0000000b000b7308 */ /* 0x000e700000000800 */
[----:B------:R-:W-:Y:S01]  /*ae90*/  MUFU.EX2 R79, R79 ;  /* 0x0000004f004f7308 */ /* 0x000fe20000000800 */
[----:B0-----:R-:W-:-:S04]  /*aea0*/  FFMA.FTZ R42, R203, R0, R8 ;  /* 0x00000000cb2a7223 */ /* 0x001fc80000010008 */
[C---:B------:R-:W-:Y:S01]  /*aeb0*/  FADD.FTZ R42, R181.reuse, R42 ;  /* 0x0000002ab52a7221 */ /* 0x040fe20000010000 */
[----:B------:R-:W-:Y:S02]  /*aec0*/  F2FP.F16.F32.PACK_AB R181, R181, R8 ;  /* 0x00000008b5b5723e */ /* 0x000fe400000000ff */
[----:B------:R-:W0:Y:S08]  /*aed0*/  MUFU.EX2 R0, R61 ;  /* 0x0000003d00007308 */ /* 0x000e300000000800 */
        /* <DEDUP_REMOVED lines=9> */
[----:B--2---:R-:W-:Y:S02]  /*af70*/  @!P1 VIADD R31, R35, 0x28860 ;  /* 0x00028860231f9836 */ /* 0x004fe40000000000 */
[-C--:B------:R-:W-:Y:S01]  /*af80*/  FMUL.FTZ R89, R89, R7.reuse ;  /* 0x0000000759597220 */ /* 0x080fe20000410000 */
[-C--:B------:R-:W-:Y:S01]  /*af90*/  FMUL.FTZ R92, R92, R7.reuse ;  /* 0x000000075c5c7220 */ /* 0x080fe20000410000 */
[-C--:B------:R-:W-:Y:S01]  /*afa0*/  FMUL.FTZ R93, R93, R7.reuse ;  /* 0x000000075d5d7220 */ /* 0x080fe20000410000 */
[-C--:B------:R-:W-:Y:S01]  /*afb0*/  FMUL.FTZ R96, R96, R7.reuse ;  /* 0x0000000760607220 */ /* 0x080fe20000410000 */
[----:B------:R-:W-:Y:S01]  /*afc0*/  @!P1 PRMT R35, RZ, 0x654, R31 ;  /* 0x00000654ff239816 */ /* 0x000fe2000000001f */
[----:B---3--:R-:W-:Y:S01]  /*afd0*/  FADD.FTZ R27, R9, R2 ;  /* 0x00000002091b7221 */ /* 0x008fe20000010000 */
[-C--:B------:R-:W-:Y:S01]  /*afe0*/  FMUL.FTZ R97, R97, R7.reuse ;  /* 0x0000000761617220 */ /* 0x080fe20000410000 */
[-C--:B------:R-:W-:Y:S01]  /*aff0*/  FMUL.FTZ R100, R100, R7.reuse ;  /* 0x0000000764647220 */ /* 0x080fe20000410000 */
[----:B------:R2:W-:Y:S01]  /*b000*/  @!P1 SYNCS.ARRIVE.TRANS64.RED.A1T0 RZ, [R35+URZ], RZ ;  /* 0x000000ff23ff99a7 */ /* 0x0005e2000810043f */
[----:B------:R-:W-:Y:S01]  /*b010*/  FADD.FTZ R2, R182, R27 ;  /* 0x0000001bb6027221 */ /* 0x000fe20000010000 */
[----:B------:R-:W-:Y:S01]  /*b020*/  FADD.FTZ R27, R183, R42 ;  /* 0x0000002ab71b7221 */ /* 0x000fe20000010000 */
[----:B------:R-:W-:Y:S01]  /*b030*/  F2FP.F16.F32.PACK_AB R182, R15, R182 ;  /* 0x000000b60fb6723e */ /* 0x000fe200000000ff */
[----:B------:R-:W-:Y:S01]  /*b040*/  FMUL.FTZ R101, R101, R7 ;  /* 0x0000000765657220 */ /* 0x000fe20000410000 */
[----:B------:R-:W-:Y:S01]  /*b050*/  FADD.FTZ R31, R15, R2 ;  /* 0x000000020f1f7221 */ /* 0x000fe20000010000 */
[C---:B------:R-:W-:Y:S01]  /*b060*/  FADD.FTZ R2, R32.reuse, R27 ;  /* 0x0000001b20027221 */ /* 0x040fe20000010000 */
        /* <DEDUP_REMOVED lines=20> */
[----:B------:R-:W-:Y:S01]  /*b1b0*/  FFMA.FTZ R2, R169, R6, -R38 ;  /* 0x00000006a9027223 */ /* 0x000fe20000010826 */
[----:B------:R-:W-:Y:S01]  /*b1c0*/  F2FP.F16.F32.PACK_AB R169, R13, R10 ;  /* 0x0000000a0da9723e */ /* 0x000fe200000000ff */
[----:B------:R-:W-:Y:S01]  /*b1d0*/  FADD.FTZ R31, R33, R42 ;  /* 0x0000002a211f7221 */ /* 0x000fe20000010000 */
[----:B------:R-:W-:Y:S01]  /*b1e0*/  FADD.FTZ R42, R30, R27 ;  /* 0x0000001b1e2a7221 */ /* 0x000fe20000010000 */
[-C--:B------:R-:W-:Y:S01]  /*b1f0*/  FFMA.FTZ R27, R171, R6.reuse, -R38 ;  /* 0x00000006ab1b7223 */ /* 0x080fe20000010826 */
[----:B-1----:R-:W-:Y:S01]  /*b200*/  F2FP.F16.F32.PACK_AB R171, R26, R11 ;  /* 0x0000000b1aab723e */ /* 0x002fe200000000ff */
[----:B------:R-:W-:Y:S01]  /*b210*/  FADD.FTZ R44, R174, R31 ;  /* 0x0000001fae2c7221 */ /* 0x000fe20000010000 */
[----:B------:R-:W-:Y:S01]  /*b220*/  FADD.FTZ R31, R175, R42 ;  /* 0x0000002aaf1f7221 */ /* 0x000fe20000010000 */
[----:B------:R-:W-:Y:S01]  /*b230*/  FFMA.FTZ R38, R87, R6, -R38 ;  /* 0x0000000657267223 */ /* 0x000fe20000010826 */
[C---:B------:R-:W-:Y:S01]  /*b240*/  F2FP.F16.F32.PACK_AB R174, R165.reuse, R174 ;  /* 0x000000aea5ae723e */ /* 0x040fe200000000ff */
[----:B--2---:R-:W-:Y:S01]  /*b250*/  FADD.FTZ R35, R165, R44 ;  /* 0x0000002ca5237221 */ /* 0x004fe20000010000 */
[----:B------:R-:W-:Y:S01]  /*b260*/  FADD.FTZ R31, R28, R31 ;  /* 0x0000001f1c1f7221 */ /* 0x000fe20000010000 */
[-C--:B------:R-:W-:Y:S01]  /*b270*/  FMUL.FTZ R121, R121, R7.reuse ;  /* 0x0000000779797220 */ /* 0x080fe20000410000 */
[-C--:B------:R-:W-:Y:S01]  /*b280*/  FMUL.FTZ R124, R124, R7.reuse ;  /* 0x000000077c7c7220 */ /* 0x080fe20000410000 */
[----:B------:R-:W-:Y:S01]  /*b290*/  FADD.FTZ R42, R168, R35 ;  /* 0x00000023a82a7221 */ /* 0x000fe20000010000 */
[----:B------:R-:W-:Y:S01]  /*b2a0*/  FADD.FTZ R44, R10, R31 ;  /* 0x0000001f0a2c7221 */ /* 0x000fe20000010000 */
[C---:B------:R-:W-:Y:S01]  /*b2b0*/  F2FP.F16.F32.PACK_AB R168, R167.reuse, R168 ;  /* 0x000000a8a7a8723e */ /* 0x040fe200000000ff */
[----:B------:R1:W-:Y:S01]  /*b2c0*/  MUFU.EX2 R10, R2 ;  /* 0x00000002000a7308 */ /* 0x0003e20000000800 */
[----:B------:R-:W-:Y:S01]  /*b2d0*/  FADD.FTZ R9, R167, R42 ;  /* 0x0000002aa7097221 */ /* 0x000fe20000010000 */
[----:B------:R-:W-:Y:S01]  /*b2e0*/  FADD.FTZ R44, R13, R44 ;  /* 0x0000002c0d2c7221 */ /* 0x000fe20000010000 */
[----:B0-----:R-:W-:Y:S01]  /*b2f0*/  F2FP.F16.F32.PACK_AB R167, R63, R0 ;  /* 0x000000003fa7723e */ /* 0x001fe200000000ff */
[-C--:B------:R-:W-:Y:S01]  /*b300*/  FMUL.FTZ R125, R125, R7.reuse ;  /* 0x000000077d7d7220 */ /* 0x080fe20000410000 */
[----:B------:R-:W-:Y:S01]  /*b310*/  FADD.FTZ R42, R170, R9 ;  /* 0x00000009aa2a7221 */ /* 0x000fe20000010000 */
[----:B------:R-:W-:Y:S01]  /*b320*/  FADD.FTZ R9, R11, R44 ;  /* 0x0000002c0b097221 */ /* 0x000fe20000010000 */
[C---:B------:R-:W-:Y:S01]  /*b330*/  F2FP.F16.F32.PACK_AB R170, R161.reuse, R170 ;  /* 0x000000aaa1aa723e */ /* 0x040fe200000000ff */
[----:B------:R-:W-:Y:S01]  /*b340*/  MUFU.EX2 R38, R38 ;  /* 0x0000002600267308 */ /* 0x000fe20000000800 */
        /* <DEDUP_REMOVED lines=10> */
[----:B------:R-:W0:Y:S01]  /*b3f0*/  MUFU.EX2 R32, R77 ;  /* 0x0000004d00207308 */ /* 0x000e220000000800 */
        /* <DEDUP_REMOVED lines=19> */
[----:B------:R-:W-:Y:S01]  /*b530*/  F2FP.F16.F32.PACK_AB R176, R25, R176 ;  /* 0x000000b019b0723e */ /* 0x000fe200000000ff */
[----:B------:R-:W-:Y:S01]  /*b540*/  FMUL.FTZ R90, R90, R203 ;  /* 0x000000cb5a5a7220 */ /* 0x000fe20000410000 */
[----:B------:R-:W-:Y:S01]  /*b550*/  FADD.FTZ R11, R197, R8 ;  /* 0x00000008c50b7221 */ /* 0x000fe20000010000 */
[----:B------:R-:W-:Y:S01]  /*b560*/  FADD.FTZ R9, R71, R9 ;  /* 0x0000000947097221 */ /* 0x000fe20000010000 */
[----:B------:R-:W2:Y:S01]  /*b570*/  MUFU.EX2 R8, R27 ;  /* 0x0000001b00087308 */ /* 0x000ea20000000800 */
[----:B------:R-:W-:Y:S01]  /*b580*/  F2FP.F16.F32.PACK_AB R177, R34, R177 ;  /* 0x000000b122b1723e */ /* 0x000fe200000000ff */
[----:B-1----:R-:W-:Y:S01]  /*b590*/  FADD.FTZ R2, R12, R11 ;  /* 0x0000000b0c027221 */ /* 0x002fe20000010000 */
        /* <DEDUP_REMOVED lines=8> */
[----:B0-----:R-:W-:Y:S01]  /*b620*/  FADD.FTZ R9, R32, R9 ;  /* 0x0000000920097221 */ /* 0x001fe20000010000 */
        /* <DEDUP_REMOVED lines=18> */
[----:B------:R-:W-:Y:S01]  /*b750*/  F2FP.F16.F32.PACK_AB R166, R193, R166 ;  /* 0x000000a6c1a6723e */ /* 0x000fe200000000ff */
[----:B------:R-:W-:Y:S01]  /*b760*/  FADD.FTZ R2, R85, R2 ;  /* 0x0000000255027221 */ /* 0x000fe20000010000 */
[----:B------:R-:W-:Y:S01]  /*b770*/  F2FP.F16.F32.PACK_AB R160, R195, R160 ;  /* 0x000000a0c3a0723e */ /* 0x000fe200000000ff */
[----:B------:R-:W-:Y:S01]  /*b780*/  FADD.FTZ R0, R38, R9 ;  /* 0x0000000926007221 */ /* 0x000fe20000010000 */
        /* <DEDUP_REMOVED lines=33> */
[----:B------:R-:W-:Y:S06]  /*b9a0*/  @P2 BRA `(.L_x_1414) ;  /* 0xffffffd8001c2947 */ /* 0x000fec000383ffff */
.L_x_1405:
        /* <DEDUP_REMOVED lines=8> */
[----:B------:R-:W-:-:S05]  /*ba30*/  ULDC UR54, c[0x0][0x9e0] ;  /* 0x0002780000367ab9 */ /* 0x000fca0000000800 */
.L_x_1432:
        /* <DEDUP_REMOVED lines=9> */
.L_x_1417:
[----:B------:R-:W-:Y:S01]  /*bad0*/  ULEA UR6, UR45, UR41, 0x3 ;  /* 0x000000292d067291 */ /* 0x000fe2000f8e183f */
[----:B------:R-:W-:-:S05]  /*bae0*/  IMAD.U32 R4, RZ, RZ, UR46 ;  /* 0x0000002eff047e24 */ /* 0x000fca000f8e00ff */
[----:B------:R-:W-:-:S04]  /*baf0*/  SHF.L.U32 R4, R4, 0x1f, RZ ;  /* 0x0000001f04047819 */ /* 0x000fc800000006ff */
[----:B------:R0:W1:Y:S01]  /*bb00*/  SYNCS.PHASECHK.TRANS64.TRYWAIT P2, [UR6+0x28830], R4 ;  /* 0x02883004ff0075a7 */ /* 0x0000620008040146 */
[----:B------:R-:W-:Y:S05]  /*bb10*/  @!P0 BRA `(.L_x_1418) ;  /* 0x0000000000048947 */ /* 0x000fea0003800000 */
[----:B------:R-:W-:Y:S01]  /*bb20*/  BPT.TRAP 0x1 ;  /* 0x000000040000795c */ /* 0x000fe20000300000 */
.L_x_1418:
[----:B-1----:R-:W-:Y:S05]  /*bb30*/  @P2 BRA `(.L_x_1416) ;  /* 0x0000000000082947 */ /* 0x002fea0003800000 */
[----:B------:R-:W1:Y:S02]  /*bb40*/  SYNCS.PHASECHK.TRANS64.TRYWAIT P2, [UR6+0x28830], R4 ;  /* 0x02883004ff0075a7 */ /* 0x000e640008040146 */
[----:B-1----:R-:W-:Y:S05]  /*bb50*/  @!P2 BRA `(.L_x_1419) ;  /* 0x000000c80014a947 */ /* 0x002fea0003800000 */
.L_x_1416:
        /* <DEDUP_REMOVED lines=45> */
.L_x_1421:
[----:B------:R-:W-:Y:S01]  /*be30*/  ULEA UR6, UR56, UR41, 0x3 ;  /* 0x0000002938067291 */ /* 0x000fe2000f8e183f */
[----:B------:R-:W-:-:S05]  /*be40*/  IMAD.U32 R4, RZ, RZ, UR57 ;  /* 0x00000039ff047e24 */ /* 0x000fca000f8e00ff */
[----:B------:R-:W-:-:S04]  /*be50*/  SHF.L.U32 R4, R4, 0x1f, RZ ;  /* 0x0000001f04047819 */ /* 0x000fc800000006ff */
[----:B------:R0:W1:Y:S01]  /*be60*/  SYNCS.PHASECHK.TRANS64.TRYWAIT P2, [UR6+0x28850], R4 ;  /* 0x02885004ff0075a7 */ /* 0x0000620008040146 */
[----:B------:R-:W-:Y:S05]  /*be70*/  @!P0 BRA `(.L_x_1422) ;  /* 0x0000000000048947 */ /* 0x000fea0003800000 */
[----:B------:R-:W-:Y:S01]  /*be80*/  BPT.TRAP 0x1 ;  /* 0x000000040000795c */ /* 0x000fe20000300000 */
.L_x_1422:
[----:B-1----:R-:W-:Y:S05]  /*be90*/  @P2 BRA `(.L_x_1420) ;  /* 0x0000000000082947 */ /* 0x002fea0003800000 */
[----:B------:R-:W1:Y:S02]  /*bea0*/  SYNCS.PHASECHK.TRANS64.TRYWAIT P2, [UR6+0x28850], R4 ;  /* 0x02885004ff0075a7 */ /* 0x000e640008040146 */
[----:B-1----:R-:W-:Y:S05]  /*beb0*/  @!P2 BRA `(.L_x_1423) ;  /* 0x000000c40054a947 */ /* 0x002fea0003800000 */
.L_x_1420:
[----:B------:R-:W-:Y:S01]  /*bec0*/  UIADD3 UR6, UR41, 0x400, URZ ;  /* 0x0000040029067890 */ /* 0x000fe2000fffe03f */
[----:B------:R-:W-:Y:S01]  /*bed0*/  WARPGROUP.ARRIVE ;  /* 0x00000000000079c5 */ /* 0x000fe20000000000 */
[----:B------:R-:W-:Y:S01]  /*bee0*/  UMOV UR7, 0x40000040 ;  /* 0x4000004000077882 */ /* 0x000fe20000000000 */
[----:B------:R-:W-:Y:S01]  /*bef0*/  PLOP3.LUT P2, PT, PT, PT, UP0, 0x80, 0x0 ;  /* 0x000000000000781c */ /* 0x000fe20003f4f008 */
[----:B------:R-:W-:Y:S01]  /*bf00*/  USHF.R.U32.HI UR6, URZ, 0x4, UR6 ;  /* 0x000000043f067899 */ /* 0x000fe20008011606 */
[----:B------:R-:W-:Y:S01]  /*bf10*/  FMUL.FTZ R15, R55, UR55 ;  /* 0x00000037370f7c20 */ /* 0x000fe20008410000 */
        /* <DEDUP_REMOVED lines=18> */
[----:B------:R-:W-:Y:S01]  /*c040*/  IADD3 R58, -R23, 0xb, RZ ;  /* 0x0000000b173a7810 */ /* 0x000fe20007ffe1ff */
[----:B------:R-:W-:Y:S01]  /*c050*/  HGMMA.64x128x16.F32 R88, R180, gdesc[UR4].tnspB, R88, gsb0 ;  /* 0x41e00004b4587df0 */ /* 0x000fe20008000858 */
[----:B------:R-:W-:Y:S01]  /*c060*/  UIADD3 UR6, UR10, 0x80, URZ ;  /* 0x000000800a067890 */ /* 0x000fe2000fffe03f */
[----:B-1----:R-:W-:Y:S01]  /*c070*/  FMUL.FTZ R5, R26, UR55 ;  /* 0x000000371a057c20 */ /* 0x002fe20008410000 */
[----:B------:R-:W-:Y:S01]  /*c080*/  UMOV UR7, 0x40000040 ;  /* 0x4000004000077882 */ /* 0x000fe20000000000 */
[----:B------:R-:W-:Y:S01]  /*c090*/  FMUL.FTZ R10, R31, UR55 ;  /* 0x000000371f0a7c20 */ /* 0x000fe20008410000 */
[----:B------:R-:W-:Y:S01]  /*c0a0*/  FMUL.FTZ R26, R42, UR55 ;  /* 0x000000372a1a7c20 */ /* 0x000fe20008410000 */
[----:B------:R-:W-:Y:S01]  /*c0b0*/  FMUL.FTZ R14, R47, UR55 ;  /* 0x000000372f0e7c20 */ /* 0x000fe20008410000 */
[----:B0-----:R-:W-:Y:S01]  /*c0c0*/  FMUL.FTZ R4, R24, UR55 ;  /* 0x0000003718047c20 */ /* 0x001fe20008410000 */
        /* <DEDUP_REMOVED lines=81> */
[----:B------:R0:W0:Y:S08]  /*c5e0*/  MUFU.TANH R70, R73 ;  /* 0x0000004900467308 */ /* 0x0000300000002400 */
        /* <DEDUP_REMOVED lines=23> */
[----:B------:R-:W-:Y:S02]  /*c760*/  IMAD.U32 R54, RZ, RZ, UR45 ;  /* 0x0000002dff367e24 */ /* 0x000fe4000f8e00ff */
[----:B------:R-:W-:Y:S01]  /*c770*/  FMUL.FTZ R165, R29, UR55 ;  /* 0x000000371da57c20 */ /* 0x000fe20008410000 */
[----:B------:R-:W-:Y:S01]  /*c780*/  FMUL.FTZ R166, R36, UR55 ;  /* 0x0000003724a67c20 */ /* 0x000fe20008410000 */
[----:B------:R-:W-:Y:S01]  /*c790*/  HGMMA.64x128x16.F32 R88, R160, gdesc[UR4].tnspB, R88, gsb0 ;  /* 0x41e00004a0587df0 */ /* 0x000fe20008000858 */
[----:B------:R-:W-:Y:S01]  /*c7a0*/  UIADD3 UR6, UR10, 0x300, URZ ;  /* 0x000003000a067890 */ /* 0x000fe2000fffe03f */
[----:B------:R-:W-:Y:S01]  /*c7b0*/  @!P1 LEA R54, R54, UR41, 0x3 ;  /* 0x0000002936369c11 */ /* 0x000fe2000f8e18ff */
[----:B------:R-:W-:Y:S01]  /*c7c0*/  UMOV UR7, 0x40000040 ;  /* 0x4000004000077882 */ /* 0x000fe20000000000 */
[----:B------:R-:W-:Y:S01]  /*c7d0*/  FMUL.FTZ R29, R46, UR55 ;  /* 0x000000372e1d7c20 */ /* 0x000fe20008410000 */
[----:B------:R-:W-:Y:S01]  /*c7e0*/  FMUL.FTZ R36, R67, UR55 ;  /* 0x0000003743247c20 */ /* 0x000fe20008410000 */
[----:B------:R-:W-:Y:S01]  /*c7f0*/  FMUL.FTZ R67, R68, UR55 ;  /* 0x0000003744437c20 */ /* 0x000fe20008410000 */
[----:B------:R-:W-:-:S02]  /*c800*/  @!P1 VIADD R54, R54, 0x28840 ;  /* 0x0002884036369836 */ /* 0x000fc40000000000 */
[----:B------:R-:W-:Y:S01]  /*c810*/  FMUL.FTZ R46, R79, UR55 ;  /* 0x000000374f2e7c20 */ /* 0x000fe20008410000 */
[----:B------:R-:W0:Y:S02]  /*c820*/  MUFU.TANH R164, R164 ;  /* 0x000000a400a47308 */ /* 0x000e240000002400 */
[----:B------:R-:W-:-:S06]  /*c830*/  @!P1 PRMT R54, RZ, 0x654, R54 ;  /* 0x00000654ff369816 */ /* 0x000fcc0000000036 */
        /* <DEDUP_REMOVED lines=12> */
[----:B------:R-:W-:Y:S02]  /*c900*/  FMUL.FTZ R40, R74, UR55 ;  /* 0x000000374a287c20 */ /* 0x000fe40008410000 */
[----:B------:R-:W-:Y:S01]  /*c910*/  HGMMA.64x128x16.F32 R88, R156, gdesc[UR4].tnspB, R88, gsb0 ;  /* 0x41e000049c587df0 */ /* 0x000fe20008000858 */
[----:B------:R-:W-:Y:S01]  /*c920*/  UIADD3 UR6, UR10, 0x380, URZ ;  /* 0x000003800a067890 */ /* 0x000fe2000fffe03f */
[----:B------:R-:W0:Y:S01]  /*c930*/  MUFU.TANH R160, R160 ;  /* 0x000000a000a07308 */ /* 0x000e220000002400 */
[----:B------:R-:W-:-:S07]  /*c940*/  UMOV UR7, 0x40000040 ;  /* 0x4000004000077882 */ /* 0x000fce0000000000 */
        /* <DEDUP_REMOVED lines=9> */
[----:B------:R-:W-:-:S04]  /*c9e0*/  @UP0 ULDC UR6, c[0x0][0x450] ;  /* 0x0001140000060ab9 */ /* 0x000fc80000000800 */
[----:B------:R-:W-:Y:S01]  /*c9f0*/  @P2 SHF.R.U32.HI R64, RZ, UR6, R53 ;  /* 0x00000006ff402c19 */ /* 0x000fe20008011635 */
[----:B------:R-:W-:Y:S01]  /*ca00*/  FMUL.FTZ R53, R86, UR55 ;  /* 0x0000003756357c20 */ /* 0x000fe20008410000 */
[----:B------:R-:W-:-:S03]  /*ca10*/  IMAD.SHL.U32 R86, R3, 0x80, RZ ;  /* 0x0000008003567824 */ /* 0x000fc600078e00ff */
[----:B------:R-:W5:Y:S02]  /*ca20*/  SHFL.IDX PT, R65, R64, RZ, 0x1c1f ;  /* 0x001c1fff40417589 */ /* 0x000f6400000e0000 */
[----:B------:R-:W-:Y:S01]  /*ca30*/  IADD3 R59, -R86, 0x1, RZ ;  /* 0x00000001563b7810 */ /* 0x000fe20007ffe1ff */
[----:B------:R-:W0:Y:S04]  /*ca40*/  MUFU.TANH R53, R53 ;  /* 0x0000003500357308 */ /* 0x000e280000002400 */
[----:B------:R-:W-:-:S05]  /*ca50*/  IMAD R59, R16, -0x2, R59 ;  /* 0xfffffffe103b7824 */ /* 0x000fca00078e023b */
[----:B------:R-:W-:Y:S01]  /*ca60*/  IADD3 R59, -R66, UR39, R59 ;  /* 0x00000027423b7c10 */ /* 0x000fe2000fffe13b */
[----:B------:R-:W-:Y:S02]  /*ca70*/  WARPGROUP.DEPBAR.LE gsb0, 0x0 ;  /* 0x00008000000079c5 */ /* 0x000fe40000010000 */
[----:B------:R0:W-:Y:S06]  /*ca80*/  BAR.ARV R58, 0x100 ;  /* 0x0004003a0000751d */ /* 0x0001ec0000002000 */
[----:B------:R1:W-:Y:S01]  /*ca90*/  @!P1 SYNCS.ARRIVE.TRANS64.RED.A1T0 RZ, [R54+URZ], RZ ;  /* 0x000000ff36ff99a7 */ /* 0x0003e2000810043f */
[----:B------:R-:W-:-:S02]  /*caa0*/  VIADD R152, R59, UR54 ;  /* 0x000000363b987c36 */ /* 0x000fc40008000000 */
[----:B------:R-:W-:Y:S02]  /*cab0*/  VIADD R154, R59, UR52 ;  /* 0x000000343b9a7c36 */ /* 0x000fe40008000000 */
[--C-:B-----5:R-:W-:Y:S02]  /*cac0*/  IMAD.IADD R66, R152, 0x1, R65.reuse ;  /* 0x0000000198427824 */ /* 0x120fe400078e0241 */
[----:B------:R-:W-:Y:S02]  /*cad0*/  IMAD.IADD R68, R154, 0x1, R65 ;  /* 0x000000019a447824 */ /* 0x000fe400078e0241 */
[----:B-1----:R-:W-:-:S06]  /*cae0*/  FMUL.FTZ R54, R87, UR55 ;  /* 0x0000003757367c20 */ /* 0x002fcc0008410000 */
[----:B------:R-:W1:Y:S01]  /*caf0*/  MUFU.TANH R54, R54 ;  /* 0x0000003600367308 */ /* 0x000e620000002400 */
[----:B0-234-:R-:W-:Y:S05]  /*cb00*/  @!P6 BRA `(.L_x_1424) ;  /* 0x00000000005ce947 */ /* 0x01dfea0003800000 */
        /* <DEDUP_REMOVED lines=13> */
.L_x_1426:
[----:B------:R-:W-:-:S05]  /*cbe0*/  IMAD.U32 R69, RZ, RZ, UR53 ;  /* 0x00000035ff457e24 */ /* 0x000fca000f8e00ff */
[----:B------:R-:W-:-:S13]  /*cbf0*/  ISETP.NE.AND P2, PT, R69, 0x1, PT ;  /* 0x000000014500780c */ /* 0x000fda0003f45270 */
[----:B------:R-:W0:Y:S02]  /*cc00*/  @P2 LDC.64 R58, c[0x0][0x9e8] ;  /* 0x00027a00ff3a2b82 */ /* 0x000e240000000a00 */
[----:B0-----:R-:W-:-:S05]  /*cc10*/  @P2 IMAD.HI.U32 R58, R65, R58, RZ ;  /* 0x0000003a413a2227 */ /* 0x001fca00078e00ff */
[----:B------:R-:W-:-:S07]  /*cc20*/  @P2 SHF.R.U32.HI R65, RZ, R59, R58 ;  /* 0x0000003bff412219 */ /* 0x000fce000001163a */
.L_x_1427:
[----:B------:R-:W-:Y:S05]  /*cc30*/  BSYNC B0 ;  /* 0x0000000000007941 */ /* 0x000fea0003800000 */
.L_x_1425:
[----:B------:R-:W-:-:S04]  /*cc40*/  IMAD R65, R65, R69, -R86 ;  /* 0x0000004541417224 */ /* 0x000fc800078e0a56 */
[----:B------:R-:W-:-:S05]  /*cc50*/  IMAD R65, R16, -0x2, R65 ;  /* 0xfffffffe10417824 */ /* 0x000fca00078e0241 */
[----:B------:R-:W-:Y:S02]  /*cc60*/  VIADDMNMX R66, R65, R69, R66, PT ;  /* 0x0000004541427246 */ /* 0x000fe40003800142 */
[----:B------:R-:W-:-:S07]  /*cc70*/  VIMNMX R68, R68, R65, !PT ;  /* 0x0000004144447248 */ /* 0x000fce0007fe0100 */
.L_x_1424:
[----:B------:R-:W-:Y:S01]  /*cc80*/  ISETP.GT.AND P2, PT, R3, -0x1, PT ;  /* 0xffffffff0300780c */ /* 0x000fe20003f44270 */
[----:B------:R-:W0:Y:S03]  /*cc90*/  SHFL.IDX PT, R159, R64, 0x1, 0x1c1f ;  /* 0x003c1f00409f7f89 */ /* 0x000e2600000e0000 */
[C---:B------:R-:W-:Y:S02]  /*cca0*/  ISETP.GT.AND P4, PT, R68.reuse, RZ, P2 ;  /* 0x000000ff4400720c */ /* 0x040fe40001784270 */
[----:B------:R-:W-:Y:S02]  /*ccb0*/  ISETP.GT.AND P5, PT, R68, 0x1, P2 ;  /* 0x000000014400780c */ /* 0x000fe400017a4270 */
[C---:B------:R-:W-:Y:S02]  /*ccc0*/  ISETP.LT.OR P4, PT, R66.reuse, 0x1, P4 ;  /* 0x000000014200780c */ /* 0x040fe40002781670 */
[----:B------:R-:W-:-:S02]  /*ccd0*/  ISETP.LT.OR P5, PT, R66, 0x2, P5 ;  /* 0x000000024200780c */ /* 0x000fc40002fa1670 */
[----:B------:R-:W-:Y:S02]  /*cce0*/  ISETP.GT.AND P3, PT, R68, 0x8, P2 ;  /* 0x000000084400780c */ /* 0x000fe40001764270 */
[----:B------:R-:W-:Y:S02]  /*ccf0*/  FSEL R169, R4, -INF , !P4 ;  /* 0xff80000004a97808 */ /* 0x000fe40006000000 */
[----:B------:R-:W-:Y:S02]  /*cd00*/  FSEL R167, R6, -INF , !P5 ;  /* 0xff80000006a77808 */ /* 0x000fe40006800000 */
[C---:B------:R-:W-:Y:S02]  /*cd10*/  ISETP.GT.AND P4, PT, R68.reuse, 0x9, P2 ;  /* 0x000000094400780c */ /* 0x040fe40001784270 */
[----:B------:R-:W-:Y:S02]  /*cd20*/  ISETP.GT.AND P5, PT, R68, 0x10, P2 ;  /* 0x000000104400780c */ /* 0x000fe400017a4270 */
[----:B------:R-:W-:-:S02]  /*cd30*/  ISETP.LT.OR P3, PT, R66, 0x9, P3 ;  /* 0x000000094200780c */ /* 0x000fc40001f61670 */
[C---:B------:R-:W-:Y:S02]  /*cd40*/  ISETP.LT.OR P4, PT, R66.reuse, 0xa, P4 ;  /* 0x0000000a4200780c */ /* 0x040fe40002781670 */
[----:B------:R-:W-:Y:S02]  /*cd50*/  ISETP.LT.OR P5, PT, R66, 0x11, P5 ;  /* 0x000000114200780c */ /* 0x000fe40002fa1670 */
[----:B------:R-:W-:Y:S02]  /*cd60*/  FSEL R183, R164, -INF , !P3 ;  /* 0xff800000a4b77808 */ /* 0x000fe40005800000 */
[----:B------:R-:W-:Y:S02]  /*cd70*/  ISETP.GT.AND P3, PT, R68, 0x11, P2 ;  /* 0x000000114400780c */ /* 0x000fe40001764270 */
[----:B------:R-:W-:Y:S02]  /*cd80*/  FSEL R173, R165, -INF , !P4 ;  /* 0xff800000a5ad7808 */ /* 0x000fe40006000000 */
[----:B------:R-:W-:-:S02]  /*cd90*/  FSEL R181, R32, -INF , !P5 ;  /* 0xff80000020b57808 */ /* 0x000fc40006800000 */
[C---:B------:R-:W-:Y:S02]  /*cda0*/  ISETP.GT.AND P4, PT, R68.reuse, 0x18, P2 ;  /* 0x000000184400780c */ /* 0x040fe40001784270 */
[----:B------:R-:W-:Y:S02]  /*cdb0*/  ISETP.GT.AND P5, PT, R68, 0x19, P2 ;  /* 0x000000194400780c */ /* 0x000fe400017a4270 */
[C---:B------:R-:W-:Y:S02]  /*cdc0*/  ISETP.LT.OR P3, PT, R66.reuse, 0x12, P3 ;  /* 0x000000124200780c */ /* 0x040fe40001f61670 */
[C---:B------:R-:W-:Y:S02]  /*cdd0*/  ISETP.LT.OR P4, PT, R66.reuse, 0x19, P4 ;  /* 0x000000194200780c */ /* 0x040fe40002781670 */
[----:B------:R-:W-:Y:S02]  /*cde0*/  ISETP.LT.OR P5, PT, R66, 0x1a, P5 ;  /* 0x0000001a4200780c */ /* 0x000fe40002fa1670 */
[----:B------:R-:W-:-:S02]  /*cdf0*/  FSEL R179, R33, -INF , !P3 ;  /* 0xff80000021b37808 */ /* 0x000fc40005800000 */
        /* <DEDUP_REMOVED lines=11> */
[----:B------:R-:W-:Y:S01]  /*ceb0*/  FSEL R155, R42, -INF , !P5 ;  /* 0xff8000002a9b7808 */ /* 0x000fe20006800000 */
[----:B0-----:R-:W-:Y:S01]  /*cec0*/  IMAD.IADD R42, R152, 0x1, R159 ;  /* 0x00000001982a7824 */ /* 0x001fe200078e029f */
[----:B------:R-:W-:-:S02]  /*ced0*/  ISETP.GT.AND P4, PT, R68, 0x30, P2 ;  /* 0x000000304400780c */ /* 0x000fc40001784270 */
[----:B------:R-:W-:Y:S02]  /*cee0*/  ISETP.GT.AND P5, PT, R68, 0x31, P2 ;  /* 0x000000314400780c */ /* 0x000fe400017a4270 */
[C---:B------:R-:W-:Y:S02]  /*cef0*/  ISETP.LT.OR P3, PT, R66.reuse, 0x2a, P3 ;  /* 0x0000002a4200780c */ /* 0x040fe40001f61670 */
[C---:B------:R-:W-:Y:S02]  /*cf00*/  ISETP.LT.OR P4, PT, R66.reuse, 0x31, P4 ;  /* 0x000000314200780c */ /* 0x040fe40002781670 */
[----:B------:R-:W-:Y:S02]  /*cf10*/  ISETP.LT.OR P5, PT, R66, 0x32, P5 ;  /* 0x000000324200780c */ /* 0x000fe40002fa1670 */
[----:B------:R-:W-:Y:S01]  /*cf20*/  FSEL R153, R44, -INF , !P3 ;  /* 0xff8000002c997808 */ /* 0x000fe20005800000 */
[----:B------:R-:W-:Y:S01]  /*cf30*/  IMAD.IADD R44, R154, 0x1, R159 ;  /* 0x000000019a2c7824 */ /* 0x000fe200078e029f */
[----:B------:R-:W-:-:S02]  /*cf40*/  ISETP.GT.AND P3, PT, R68, 0x38, P2 ;  /* 0x000000384400780c */ /* 0x000fc40001764270 */
[----:B------:R-:W-:Y:S02]  /*cf50*/  FSEL R87, R47, -INF , !P4 ;  /* 0xff8000002f577808 */ /* 0x000fe40006000000 */
[----:B------:R-:W-:Y:S02]  /*cf60*/  FSEL R85, R48, -INF , !P5 ;  /* 0xff80000030557808 */ /* 0x000fe40006800000 */
[C---:B------:R-:W-:Y:S02]  /*cf70*/  ISETP.GT.AND P4, PT, R68.reuse, 0x39, P2 ;  /* 0x000000394400780c */ /* 0x040fe40001784270 */
[----:B------:R-:W-:Y:S02]  /*cf80*/  ISETP.GT.AND P5, PT, R68, 0x40, P2 ;  /* 0x000000404400780c */ /* 0x000fe400017a4270 */
[C---:B------:R-:W-:Y:S02]  /*cf90*/  ISETP.LT.OR P3, PT, R66.reuse, 0x39, P3 ;  /* 0x000000394200780c */ /* 0x040fe40001f61670 */
[----:B------:R-:W-:-:S02]  /*cfa0*/  ISETP.LT.OR P4, PT, R66, 0x3a, P4 ;  /* 0x0000003a4200780c */ /* 0x000fc40002781670 */
[----:B------:R-:W-:Y:S02]  /*cfb0*/  ISETP.LT.OR P5, PT, R66, 0x41, P5 ;  /* 0x000000414200780c */ /* 0x000fe40002fa1670 */
[----:B------:R-:W-:Y:S02]  /*cfc0*/  FSEL R83, R51, -INF , !P3 ;  /* 0xff80000033537808 */ /* 0x000fe40005800000 */
[----:B------:R-:W-:Y:S02]  /*cfd0*/  ISETP.GT.AND P3, PT, R68, 0x41, P2 ;  /* 0x000000414400780c */ /* 0x000fe40001764270 */
[----:B------:R-:W-:Y:S02]  /*cfe0*/  FSEL R81, R52, -INF , !P4 ;  /* 0xff80000034517808 */ /* 0x000fe40006000000 */
[----:B------:R-:W-:Y:S02]  /*cff0*/  FSEL R79, R55, -INF , !P5 ;  /* 0xff800000374f7808 */ /* 0x000fe40006800000 */
[----:B------:R-:W-:-:S02]  /*d000*/  ISETP.GT.AND P4, PT, R68, 0x48, P2 ;  /* 0x000000484400780c */ /* 0x000fc40001784270 */
[----:B------:R-:W-:Y:S02]  /*d010*/  ISETP.GT.AND P5, PT, R68, 0x49, P2 ;  /* 0x000000494400780c */ /* 0x000fe400017a4270 */
[C---:B------:R-:W-:Y:S02]  /*d020*/  ISETP.LT.OR P3, PT, R66.reuse, 0x42, P3 ;  /* 0x000000424200780c */ /* 0x040fe40001f61670 */
[C---:B------:R-:W-:Y:S02]  /*d030*/  ISETP.LT.OR P4, PT, R66.reuse, 0x49, P4 ;  /* 0x000000494200780c */ /* 0x040fe40002781670 */
[----:B------:R-:W-:Y:S02]  /*d040*/  ISETP.LT.OR P5, PT, R66, 0x4a, P5 ;  /* 0x0000004a4200780c */ /* 0x000fe40002fa1670 */
[----:B------:R-:W-:Y:S02]  /*d050*/  FSEL R77, R56, -INF , !P3 ;  /* 0xff800000384d7808 */ /* 0x000fe40005800000 */
        /* <DEDUP_REMOVED lines=23> */
[C---:B------:R-:W-:Y:S02]  /*d1d0*/  ISETP.LT.OR P3, PT, R66.reuse, 0x69, P3 ;  /* 0x000000694200780c */ /* 0x040fe40001f61670 */
[----:B------:R-:W-:-:S02]  /*d1e0*/  ISETP.LT.OR P4, PT, R66, 0x6a, P4 ;  /* 0x0000006a4200780c */ /* 0x000fc40002781670 */
[----:B------:R-:W-:Y:S02]  /*d1f0*/  ISETP.LT.OR P5, PT, R66, 0x71, P5 ;  /* 0x000000714200780c */ /* 0x000fe40002fa1670 */
[----:B------:R-:W-:Y:S02]  /*d200*/  FSEL R59, R76, -INF , !P3 ;  /* 0xff8000004c3b7808 */ /* 0x000fe40005800000 */
[----:B------:R-:W-:Y:S02]  /*d210*/  FSEL R57, R74, -INF , !P4 ;  /* 0xff8000004a397808 */ /* 0x000fe40006000000 */
[----:B------:R-:W-:Y:S02]  /*d220*/  FSEL R51, R80, -INF , !P5 ;  /* 0xff80000050337808 */ /* 0x000fe40006800000 */
[C---:B------:R-:W-:Y:S02]  /*d230*/  ISETP.GT.AND P3, PT, R68.reuse, 0x71, P2 ;  /* 0x000000714400780c */ /* 0x040fe40001764270 */
[----:B------:R-:W-:-:S02]  /*d240*/  ISETP.GT.AND P4, PT, R68, 0x78, P2 ;  /* 0x000000784400780c */ /* 0x000fc40001784270 */
[----:B------:R-:W-:Y:S02]  /*d250*/  ISETP.GT.AND P5, PT, R68, 0x79, P2 ;  /* 0x000000794400780c */ /* 0x000fe400017a4270 */
[C---:B------:R-:W-:Y:S02]  /*d260*/  ISETP.LT.OR P3, PT, R66.reuse, 0x72, P3 ;  /* 0x000000724200780c */ /* 0x040fe40001f61670 */
[C---:B------:R-:W-:Y:S02]  /*d270*/  ISETP.LT.OR P4, PT, R66.reuse, 0x79, P4 ;  /* 0x000000794200780c */ /* 0x040fe40002781670 */
[----:B------:R-:W-:Y:S02]  /*d280*/  ISETP.LT.OR P5, PT, R66, 0x7a, P5 ;  /* 0x0000007a4200780c */ /* 0x000fe40002fa1670 */
[----:B------:R-:W-:Y:S02]  /*d290*/  FSEL R55, R78, -INF , !P3 ;  /* 0xff8000004e377808 */ /* 0x000fe40005800000 */
[----:B------:R-:W-:-:S02]  /*d2a0*/  FSEL R47, R84, -INF , !P4 ;  /* 0xff800000542f7808 */ /* 0x000fc40006000000 */
[----:B------:R-:W-:Y:S01]  /*d2b0*/  FSEL R41, R82, -INF , !P5 ;  /* 0xff80000052297808 */ /* 0x000fe20006800000 */
[----:B------:R-:W-:Y:S06]  /*d2c0*/  @!P6 BRA `(.L_x_1428) ;  /* 0x00000000005ce947 */ /* 0x000fec0003800000 */
        /* <DEDUP_REMOVED lines=13> */
.L_x_1430:
[----:B------:R-:W-:-:S05]  /*d3a0*/  IMAD.U32 R4, RZ, RZ, UR53 ;  /* 0x00000035ff047e24 */ /* 0x000fca000f8e00ff */
[----:B------:R-:W-:-:S13]  /*d3b0*/  ISETP.NE.AND P3, PT, R4, 0x1, PT ;  /* 0x000000010400780c */ /* 0x000fda0003f65270 */
[----:B------:R-:W0:Y:S02]  /*d3c0*/  @P3 LDC.64 R32, c[0x0][0x9e8] ;  /* 0x00027a00ff203b82 */ /* 0x000e240000000a00 */
[----:B0-----:R-:W-:-:S05]  /*d3d0*/  @P3 IMAD.HI.U32 R32, R159, R32, RZ ;  /* 0x000000209f203227 */ /* 0x001fca00078e00ff */
[----:B------:R-:W-:-:S07]  /*d3e0*/  @P3 SHF.R.U32.HI R159, RZ, R33, R32 ;  /* 0x00000021ff9f3219 */ /* 0x000fce0000011620 */
.L_x_1431:
[----:B------:R-:W-:Y:S05]  /*d3f0*/  BSYNC B0 ;  /* 0x0000000000007941 */ /* 0x000fea0003800000 */
.L_x_1429:
[----:B------:R-:W-:-:S04]  /*d400*/  IMAD R159, R159, R4, -R86 ;  /* 0x000000049f9f7224 */ /* 0x000fc800078e0a56 */
[----:B------:R-:W-:-:S05]  /*d410*/  IMAD R159, R16, -0x2, R159 ;  /* 0xfffffffe109f7824 */ /* 0x000fca00078e029f */
[----:B------:R-:W-:Y:S02]  /*d420*/  VIADDMNMX R42, R159, R4, R42, PT ;  /* 0x000000049f2a7246 */ /* 0x000fe4000380012a */
[----:B------:R-:W-:-:S07]  /*d430*/  VIMNMX R44, R44, R159, !PT ;  /* 0x0000009f2c2c7248 */ /* 0x000fce0007fe0100 */
.L_x_1428:
[----:B------:R-:W-:Y:S01]  /*d440*/  FMNMX.FTZ R4, R169, R7, !PT ;  /* 0x00000007a9047209 */ /* 0x000fe20007810000 */
[----:B------:R-:W0:Y:S01]  /*d450*/  LDC R6, c[0x0][0x988] ;  /* 0x00026200ff067b82 */ /* 0x000e220000000800 */
[----:B------:R-:W-:Y:S01]  /*d460*/  ISETP.GT.AND P4, PT, R44, 0x8, P2 ;  /* 0x000000082c00780c */ /* 0x000fe20001784270 */
[----:B------:R-:W-:Y:S01]  /*d470*/  UMOV UR57, UR46 ;  /* 0x0000002e00397c82 */ /* 0x000fe20008000000 */
[----:B------:R-:W-:Y:S02]  /*d480*/  FMNMX.FTZ R4, R167, R4, !PT ;  /* 0x00000004a7047209 */ /* 0x000fe40007810000 */
[----:B------:R-:W-:Y:S02]  /*d490*/  ISETP.LT.OR P4, PT, R42, 0x9, P4 ;  /* 0x000000092a00780c */ /* 0x000fe40002781670 */
[----:B------:R-:W-:Y:S02]  /*d4a0*/  FMNMX.FTZ R4, R183, R4, !PT ;  /* 0x00000004b7047209 */ /* 0x000fe40007810000 */
[----:B------:R-:W-:-:S02]  /*d4b0*/  ISETP.GT.AND P5, PT, R44, 0x1, P2 ;  /* 0x000000012c00780c */ /* 0x000fc400017a4270 */
[----:B------:R-:W-:Y:S02]  /*d4c0*/  FMNMX.FTZ R4, R173, R4, !PT ;  /* 0x00000004ad047209 */ /* 0x000fe40007810000 */
[----:B------:R-:W-:Y:S02]  /*d4d0*/  ISETP.LT.OR P5, PT, R42, 0x2, P5 ;  /* 0x000000022a00780c */ /* 0x000fe40002fa1670 */
[----:B------:R-:W-:Y:S02]  /*d4e0*/  FMNMX.FTZ R4, R181, R4, !PT ;  /* 0x00000004b5047209 */ /* 0x000fe40007810000 */
[----:B------:R-:W-:Y:S02]  /*d4f0*/  ISETP.GT.AND P3, PT, R44, 0x9, P2 ;  /* 0x000000092c00780c */ /* 0x000fe40001764270 */
[----:B------:R-:W-:Y:S02]  /*d500*/  FMNMX.FTZ R4, R179, R4, !PT ;  /* 0x00000004b3047209 */ /* 0x000fe40007810000 */
[----:B------:R-:W-:-:S02]  /*d510*/  FSEL R163, R9, -INF , !P5 ;  /* 0xff80000009a37808 */ /* 0x000fc40006800000 */
[----:B------:R-:W-:Y:S02]  /*d520*/  FMNMX.FTZ R4, R177, R4, !PT ;  /* 0x00000004b1047209 */ /* 0x000fe40007810000 */
[----:B------:R-:W-:Y:S02]  /*d530*/  ISETP.GT.AND P5, PT, R44, 0x10, P2 ;  /* 0x000000102c00780c */ /* 0x000fe400017a4270 */
[----:B------:R-:W-:Y:S02]  /*d540*/  FMNMX.FTZ R4, R175, R4, !PT ;  /* 0x00000004af047209 */ /* 0x000fe40007810000 */
[C---:B------:R-:W-:Y:S02]  /*d550*/  ISETP.LT.OR P3, PT, R42.reuse, 0xa, P3 ;  /* 0x0000000a2a00780c */ /* 0x040fe40001f61670 */
[----:B------:R-:W-:Y:S02]  /*d560*/  FMNMX.FTZ R4, R171, R4, !PT ;  /* 0x00000004ab047209 */ /* 0x000fe40007810000 */
[----:B------:R-:W-:-:S02]  /*d570*/  ISETP.LT.OR P5, PT, R42, 0x11, P5 ;  /* 0x000000112a00780c */ /* 0x000fc40002fa1670 */
[----:B------:R-:W-:Y:S02]  /*d580*/  FMNMX.FTZ R4, R157, R4, !PT ;  /* 0x000000049d047209 */ /* 0x000fe40007810000 */
[----:B------:R-:W-:Y:S02]  /*d590*/  FSEL R161, R10, -INF , !P3 ;  /* 0xff8000000aa17808 */ /* 0x000fe40005800000 */
[----:B------:R-:W-:Y:S02]  /*d5a0*/  FMNMX.FTZ R4, R155, R4, !PT ;  /* 0x000000049b047209 */ /* 0x000fe40007810000 */
[----:B------:R-:W-:Y:S02]  /*d5b0*/  FSEL R13, R13, -INF , !P5 ;  /* 0xff8000000d0d7808 */ /* 0x000fe40006800000 */
[----:B------:R-:W-:Y:S02]  /*d5c0*/  FMNMX.FTZ R4, R153, R4, !PT ;  /* 0x0000000499047209 */ /* 0x000fe40007810000 */
[----:B------:R-:W-:-:S02]  /*d5d0*/  ISETP.GT.AND P3, PT, R44, 0x18, P2 ;  /* 0x000000182c00780c */ /* 0x000fc40001764270 */
        /* <DEDUP_REMOVED lines=23> */
[----:B------:R-:W-:-:S05]  /*d750*/  FMNMX.FTZ R32, R41, R4, !PT ;  /* 0x0000000429207209 */ /* 0x000fca0007810000 */
[----:B------:R-:W2:Y:S02]  /*d760*/  SHFL.BFLY PT, R33, R32, 0x2, 0x1f ;  /* 0x0c401f0020217f89 */ /* 0x000ea400000e0000 */
[----:B--2---:R-:W-:-:S05]  /*d770*/  FMNMX.FTZ R48, R32, R33, !PT ;  /* 0x0000002120307209 */ /* 0x004fca0007810000 */
[----:B------:R-:W2:Y:S02]  /*d780*/  SHFL.BFLY PT, R33, R48, 0x1, 0x1f ;  /* 0x0c201f0030217f89 */ /* 0x000ea400000e0000 */
[----:B--2---:R-:W-:Y:S02]  /*d790*/  FMNMX.FTZ R4, R48, R33, !PT ;  /* 0x0000002130047209 */ /* 0x004fe40007810000 */
[----:B------:R-:W-:Y:S02]  /*d7a0*/  FSEL R33, R11, -INF , !P4 ;  /* 0xff8000000b217808 */ /* 0x000fe40006000000 */
[----:B------:R-:W-:Y:S01]  /*d7b0*/  ISETP.GT.AND P4, PT, R44, 0x11, P2 ;  /* 0x000000112c00780c */ /* 0x000fe20001784270 */
[C---:B0-----:R-:W-:Y:S01]  /*d7c0*/  FMUL.FTZ R10, R4.reuse, R6 ;  /* 0x00000006040a7220 */ /* 0x041fe20000410000 */
[----:B------:R-:W-:Y:S02]  /*d7d0*/  FSETP.NEU.FTZ.AND P5, PT, R4, -INF , PT ;  /* 0xff8000000400780b */ /* 0x000fe40003fbd000 */
[----:B------:R-:W-:-:S02]  /*d7e0*/  ISETP.LT.OR P4, PT, R42, 0x12, P4 ;  /* 0x000000122a00780c */ /* 0x000fc40002781670 */
[----:B------:R-:W-:Y:S02]  /*d7f0*/  FSEL R10, R10, RZ, P5 ;  /* 0x000000ff0a0a7208 */ /* 0x000fe40002800000 */
[----:B------:R-:W-:Y:S02]  /*d800*/  FSEL R159, R12, -INF , !P4 ;  /* 0xff8000000c9f7808 */ /* 0x000fe40006000000 */
[----:B------:R-:W-:Y:S01]  /*d810*/  ISETP.GT.AND P4, PT, R44, 0x19, P2 ;  /* 0x000000192c00780c */ /* 0x000fe20001784270 */
[-CC-:B------:R-:W-:Y:S01]  /*d820*/  FFMA.FTZ R9, R169, R6.reuse, -R10.reuse ;  /* 0x00000006a9097223 */ /* 0x180fe2000001080a */
[-CC-:B------:R-:W-:Y:S01]  /*d830*/  FFMA.FTZ R182, R183, R6.reuse, -R10.reuse ;  /* 0x00000006b7b67223 */ /* 0x180fe2000001080a */
[-CC-:B------:R-:W-:Y:S01]  /*d840*/  FFMA.FTZ R180, R167, R6.reuse, -R10.reuse ;  /* 0x00000006a7b47223 */ /* 0x180fe2000001080a */
[----:B------:R-:W-:Y:S01]  /*d850*/  ISETP.LT.OR P4, PT, R42, 0x1a, P4 ;  /* 0x0000001a2a00780c */ /* 0x000fe20002781670 */
[-CC-:B------:R-:W-:Y:S01]  /*d860*/  FFMA.FTZ R11, R173, R6.reuse, -R10.reuse ;  /* 0x00000006ad0b7223 */ /* 0x180fe2000001080a */
[----:B------:R-:W-:Y:S01]  /*d870*/  FSEL R167, R26, -INF , !P3 ;  /* 0xff8000001aa77808 */ /* 0x000fe20005800000 */
[-CC-:B------:R-:W-:Y:S01]  /*d880*/  FFMA.FTZ R176, R181, R6.reuse, -R10.reuse ;  /* 0x00000006b5b07223 */ /* 0x180fe2000001080a */
[----:B------:R-:W-:Y:S01]  /*d890*/  FSEL R165, R24, -INF , !P4 ;  /* 0xff80000018a57808 */ /* 0x000fe20006000000 */
[-CC-:B------:R-:W-:Y:S01]  /*d8a0*/  FFMA.FTZ R178, R177, R6.reuse, -R10.reuse ;  /* 0x00000006b1b27223 */ /* 0x180fe2000001080a */
[C---:B------:R-:W-:Y:S01]  /*d8b0*/  ISETP.GT.AND P4, PT, R44.reuse, 0x21, P2 ;  /* 0x000000212c00780c */ /* 0x040fe20001784270 */
[-CC-:B------:R-:W-:Y:S01]  /*d8c0*/  FFMA.FTZ R172, R171, R6.reuse, -R10.reuse ;  /* 0x00000006abac7223 */ /* 0x180fe2000001080a */
[----:B------:R-:W-:Y:S01]  /*d8d0*/  ISETP.GT.AND P3, PT, R44, 0x28, P2 ;  /* 0x000000282c00780c */ /* 0x000fe20001764270 */
[-CC-:B------:R-:W-:Y:S01]  /*d8e0*/  FFMA.FTZ R174, R155, R6.reuse, -R10.reuse ;  /* 0x000000069bae7223 */ /* 0x180fe2000001080a */
[C---:B------:R-:W-:Y:S01]  /*d8f0*/  ISETP.LT.OR P4, PT, R42.reuse, 0x22, P4 ;  /* 0x000000222a00780c */ /* 0x040fe20002781670 */
[-CC-:B------:R-:W-:Y:S01]  /*d900*/  FFMA.FTZ R168, R87, R6.reuse, -R10.reuse ;  /* 0x0000000657a87223 */ /* 0x180fe2000001080a */
[----:B------:R-:W-:Y:S01]  /*d910*/  ISETP.LT.OR P3, PT, R42, 0x29, P3 ;  /* 0x000000292a00780c */ /* 0x000fe20001f61670 */
        /* <DEDUP_REMOVED lines=13> */
[----:B------:R-:W-:Y:S01]  /*d9f0*/  ISETP.GT.AND P4, PT, R44, 0x30, P2 ;  /* 0x000000302c00780c */ /* 0x000fe20001784270 */
[--C-:B------:R-:W-:Y:S01]  /*da00*/  FFMA.FTZ R152, R51, R6, -R10.reuse ;  /* 0x0000000633987223 */ /* 0x100fe2000001080a */
[----:B------:R-:W-:Y:S01]  /*da10*/  FMNMX.FTZ R12, R183, R8, !PT ;  /* 0x00000008b70c7209 */ /* 0x000fe20007810000 */
[-CC-:B------:R-:W-:Y:S01]  /*da20*/  FFMA.FTZ R153, R153, R6.reuse, -R10.reuse ;  /* 0x0000000699997223 */ /* 0x180fe2000001080a */
[C---:B------:R-:W-:Y:S01]  /*da30*/  ISETP.LT.OR P3, PT, R42.reuse, 0x2a, P3 ;  /* 0x0000002a2a00780c */ /* 0x040fe20001f61670 */
        /* <DEDUP_REMOVED lines=20> */
[C---:B------:R-:W-:Y:S02]  /*db80*/  ISETP.LT.OR P3, PT, R42.reuse, 0x32, P3 ;  /* 0x000000322a00780c */ /* 0x040fe40001f61670 */
[----:B------:R-:W-:Y:S02]  /*db90*/  FMNMX.FTZ R12, R165, R12, !PT ;  /* 0x0000000ca50c7209 */ /* 0x000fe40007810000 */
[----:B------:R-:W-:-:S02]  /*dba0*/  ISETP.LT.OR P4, PT, R42, 0x39, P4 ;  /* 0x000000392a00780c */ /* 0x000fc40002781670 */
[----:B------:R-:W-:Y:S01]  /*dbb0*/  FMNMX.FTZ R12, R167, R12, !PT ;  /* 0x0000000ca70c7209 */ /* 0x000fe20007810000 */
[----:B------:R-:W-:Y:S01]  /*dbc0*/  MUFU.EX2 R182, R182 ;  /* 0x000000b600b67308 */ /* 0x000fe20000000800 */
[----:B------:R-:W-:Y:S02]  /*dbd0*/  FSEL R179, R20, -INF , !P3 ;  /* 0xff80000014b37808 */ /* 0x000fe40005800000 */
[----:B------:R-:W-:Y:S02]  /*dbe0*/  FMNMX.FTZ R12, R169, R12, !PT ;  /* 0x0000000ca90c7209 */ /* 0x000fe40007810000 */
[----:B------:R-:W-:Y:S02]  /*dbf0*/  ISETP.GT.AND P3, PT, R44, 0x39, P2 ;  /* 0x000000392c00780c */ /* 0x000fe40001764270 */
[----:B------:R-:W-:Y:S01]  /*dc00*/  FMNMX.FTZ R12, R29, R12, !PT ;  /* 0x0000000c1d0c7209 */ /* 0x000fe20007810000 */
[----:B------:R-:W-:Y:S01]  /*dc10*/  MUFU.EX2 R11, R11 ;  /* 0x0000000b000b7308 */ /* 0x000fe20000000800 */
[----:B------:R-:W-:-:S02]  /*dc20*/  FSEL R181, R28, -INF , !P4 ;  /* 0xff8000001cb57808 */ /* 0x000fc40006000000 */
[----:B------:R-:W-:Y:S02]  /*dc30*/  FMNMX.FTZ R12, R173, R12, !PT ;  /* 0x0000000cad0c7209 */ /* 0x000fe40007810000 */
[----:B------:R-:W-:Y:S02]  /*dc40*/  ISETP.GT.AND P4, PT, R44, 0x40, P2 ;  /* 0x000000402c00780c */ /* 0x000fe40001784270 */
[C---:B------:R-:W-:Y:S01]  /*dc50*/  ISETP.LT.OR P3, PT, R42.reuse, 0x3a, P3 ;  /* 0x0000003a2a00780c */ /* 0x040fe20001f61670 */
[----:B------:R-:W-:Y:S01]  /*dc60*/  MUFU.EX2 R176, R176 ;  /* 0x000000b000b07308 */ /* 0x000fe20000000800 */
[----:B------:R-:W-:Y:S02]  /*dc70*/  FMNMX.FTZ R12, R27, R12, !PT ;  /* 0x0000000c1b0c7209 */ /* 0x000fe40007810000 */
[----:B------:R-:W-:Y:S02]  /*dc80*/  ISETP.LT.OR P4, PT, R42, 0x41, P4 ;  /* 0x000000412a00780c */ /* 0x000fe40002781670 */
[----:B------:R-:W-:Y:S01]  /*dc90*/  FSEL R177, R15, -INF , !P3 ;  /* 0xff8000000fb17808 */ /* 0x000fe20005800000 */
[----:B------:R-:W-:Y:S01]  /*dca0*/  FFMA.FTZ R15, R175, R6, -R10 ;  /* 0x00000006af0f7223 */ /* 0x000fe2000001080a */
[----:B------:R-:W-:Y:S01]  /*dcb0*/  ISETP.GT.AND P3, PT, R44, 0x41, P2 ;  /* 0x000000412c00780c */ /* 0x000fe20001764270 */
[----:B------:R-:W-:Y:S01]  /*dcc0*/  MUFU.EX2 R21, R21 ;  /* 0x0000001500157308 */ /* 0x000fe20000000800 */
[----:B------:R-:W-:-:S02]  /*dcd0*/  FMNMX.FTZ R12, R179, R12, !PT ;  /* 0x0000000cb30c7209 */ /* 0x000fc40007810000 */
[----:B------:R-:W-:Y:S02]  /*dce0*/  FSEL R35, R35, -INF , !P4 ;  /* 0xff80000023237808 */ /* 0x000fe40006000000 */
        /* <DEDUP_REMOVED lines=10> */
[----:B------:R-:W-:Y:S01]  /*dd90*/  FSEL R175, R34, -INF , !P4 ;  /* 0xff80000022af7808 */ /* 0x000fe20006000000 */
[----:B------:R-:W-:Y:S01]  /*dda0*/  IMAD.U32 R34, RZ, RZ, UR56 ;  /* 0x00000038ff227e24 */ /* 0x000fe2000f8e00ff */
[----:B------:R-:W-:Y:S01]  /*ddb0*/  ISETP.GT.AND P4, PT, R44, 0x50, P2 ;  /* 0x000000502c00780c */ /* 0x000fe20001784270 */
[----:B------:R-:W-:Y:S01]  /*ddc0*/  UMOV UR56, UR45 ;  /* 0x0000002d00387c82 */ /* 0x000fe20008000000 */
[C---:B------:R-:W-:Y:S01]  /*ddd0*/  ISETP.LT.OR P3, PT, R42.reuse, 0x4a, P3 ;  /* 0x0000004a2a00780c */ /* 0x040fe20001f61670 */
[----:B------:R-:W-:Y:S01]  /*dde0*/  MUFU.EX2 R172, R172 ;  /* 0x000000ac00ac7308 */ /* 0x000fe20000000800 */
[----:B------:R-:W-:Y:S02]  /*ddf0*/  FMNMX.FTZ R12, R35, R12, !PT ;  /* 0x0000000c230c7209 */ /* 0x000fe40007810000 */
[----:B------:R-:W-:Y:S02]  /*de00*/  ISETP.LT.OR P4, PT, R42, 0x51, P4 ;  /* 0x000000512a00780c */ /* 0x000fe40002781670 */
[----:B------:R-:W-:-:S02]  /*de10*/  FSEL R157, R30, -INF , !P3 ;  /* 0xff8000001e9d7808 */ /* 0x000fc40005800000 */
[----:B------:R-:W-:Y:S01]  /*de20*/  ISETP.GT.AND P3, PT, R44, 0x51, P2 ;  /* 0x000000512c00780c */ /* 0x000fe20001764270 */
[----:B------:R-:W-:Y:S01]  /*de30*/  MUFU.EX2 R31, R31 ;  /* 0x0000001f001f7308 */ /* 0x000fe20000000800 */
[----:B------:R-:W-:Y:S02]  /*de40*/  FMNMX.FTZ R12, R171, R12, !PT ;  /* 0x0000000cab0c7209 */ /* 0x000fe40007810000 */
[----:B------:R-:W-:Y:S02]  /*de50*/  FSEL R155, R38, -INF , !P4 ;  /* 0xff800000269b7808 */ /* 0x000fe40006000000 */
[----:B------:R-:W-:Y:S02]  /*de60*/  ISETP.GT.AND P4, PT, R44, 0x58, P2 ;  /* 0x000000582c00780c */ /* 0x000fe40001784270 */
[----:B------:R-:W-:Y:S01]  /*de70*/  ISETP.LT.OR P3, PT, R42, 0x52, P3 ;  /* 0x000000522a00780c */ /* 0x000fe20001f61670 */
[----:B------:R-:W-:Y:S01]  /*de80*/  MUFU.EX2 R174, R174 ;  /* 0x000000ae00ae7308 */ /* 0x000fe20000000800 */
[----:B------:R-:W-:-:S02]  /*de90*/  FMNMX.FTZ R12, R175, R12, !PT ;  /* 0x0000000caf0c7209 */ /* 0x000fc40007810000 */
[----:B------:R-:W-:Y:S02]  /*dea0*/  ISETP.LT.OR P4, PT, R42, 0x59, P4 ;  /* 0x000000592a00780c */ /* 0x000fe40002781670 */
[----:B------:R-:W-:Y:S02]  /*deb0*/  FSEL R193, R36, -INF , !P3 ;  /* 0xff80000024c17808 */ /* 0x000fe40005800000 */
[----:B------:R-:W-:Y:S01]  /*dec0*/  FMNMX.FTZ R12, R157, R12, !PT ;  /* 0x0000000c9d0c7209 */ /* 0x000fe20007810000 */
[----:B------:R-:W-:Y:S01]  /*ded0*/  MUFU.EX2 R153, R153 ;  /* 0x0000009900997308 */ /* 0x000fe20000000800 */
[----:B------:R-:W-:Y:S02]  /*dee0*/  ISETP.GT.AND P3, PT, R44, 0x59, P2 ;  /* 0x000000592c00780c */ /* 0x000fe40001764270 */
[----:B------:R-:W-:Y:S02]  /*def0*/  FSEL R39, R39, -INF , !P4 ;  /* 0xff80000027277808 */ /* 0x000fe40006000000 */
[----:B------:R-:W-:-:S02]  /*df00*/  FMNMX.FTZ R12, R155, R12, !PT ;  /* 0x0000000c9b0c7209 */ /* 0x000fc40007810000 */
[----:B------:R-:W-:Y:S01]  /*df10*/  ISETP.GT.AND P4, PT, R44, 0x60, P2 ;  /* 0x000000602c00780c */ /* 0x000fe20001784270 */
[----:B------:R-:W-:Y:S01]  /*df20*/  MUFU.EX2 R168, R168 ;  /* 0x000000a800a87308 */ /* 0x000fe20000000800 */
[C---:B------:R-:W-:Y:S02]  /*df30*/  ISETP.LT.OR P3, PT, R42.reuse, 0x5a, P3 ;  /* 0x0000005a2a00780c */ /* 0x040fe40001f61670 */
        /* <DEDUP_REMOVED lines=24> */
[----:B------:R-:W-:-:S02]  /*e0c0*/  FSEL R81, R46, -INF , !P3 ;  /* 0xff8000002e517808 */ /* 0x000fc40005800000 */
[C---:B------:R-:W-:Y:S01]  /*e0d0*/  ISETP.GT.AND P3, PT, R44.reuse, 0x71, P2 ;  /* 0x000000712c00780c */ /* 0x040fe20001764270 */
[----:B------:R-:W-:Y:S01]  /*e0e0*/  MUFU.EX2 R166, R166 ;  /* 0x000000a600a67308 */ /* 0x000fe20000000800 */
[----:B------:R-:W-:Y:S02]  /*e0f0*/  FMNMX.FTZ R12, R45, R12, !PT ;  /* 0x0000000c2d0c7209 */ /* 0x000fe40007810000 */
[----:B------:R-:W-:Y:S01]  /*e100*/  FSEL R79, R49, -INF , !P4 ;  /* 0xff800000314f7808 */ /* 0x000fe20006000000 */
[----:B------:R-:W-:Y:S01]  /*e110*/  FFMA.FTZ R49, R77, R6, -R10 ;  /* 0x000000064d317223 */ /* 0x000fe2000001080a */
[----:B------:R-:W-:Y:S02]  /*e120*/  ISETP.GT.AND P4, PT, R44, 0x78, P2 ;  /* 0x000000782c00780c */ /* 0x000fe40001784270 */
[----:B------:R-:W-:Y:S01]  /*e130*/  ISETP.LT.OR P3, PT, R42, 0x72, P3 ;  /* 0x000000722a00780c */ /* 0x000fe20001f61670 */
[----:B------:R-:W-:Y:S01]  /*e140*/  MUFU.EX2 R160, R160 ;  /* 0x000000a000a07308 */ /* 0x000fe20000000800 */
[----:B------:R-:W-:-:S02]  /*e150*/  FMNMX.FTZ R12, R81, R12, !PT ;  /* 0x0000000c510c7209 */ /* 0x000fc40007810000 */
[----:B------:R-:W-:Y:S02]  /*e160*/  ISETP.GT.AND P2, PT, R44, 0x79, P2 ;  /* 0x000000792c00780c */ /* 0x000fe40001744270 */
[----:B------:R-:W-:Y:S02]  /*e170*/  ISETP.LT.OR P4, PT, R42, 0x79, P4 ;  /* 0x000000792a00780c */ /* 0x000fe40002781670 */
[----:B------:R-:W-:Y:S01]  /*e180*/  FSEL R77, R50, -INF , !P3 ;  /* 0xff800000324d7808 */ /* 0x000fe20005800000 */
[----:B------:R-:W-:Y:S01]  /*e190*/  MUFU.EX2 R49, R49 ;  /* 0x0000003100317308 */ /* 0x000fe20000000800 */
[----:B------:R-:W-:Y:S02]  /*e1a0*/  FMNMX.FTZ R12, R79, R12, !PT ;  /* 0x0000000c4f0c7209 */ /* 0x000fe40007810000 */
[----:B------:R-:W-:Y:S02]  /*e1b0*/  ISETP.LT.OR P2, PT, R42, 0x7a, P2 ;  /* 0x0000007a2a00780c */ /* 0x000fe40001741670 */
[----:B------:R-:W-:Y:S01]  /*e1c0*/  FSEL R195, R53, -INF , !P4 ;  /* 0xff80000035c37808 */ /* 0x000fe20006000000 */
[----:B------:R-:W-:Y:S01]  /*e1d0*/  FFMA.FTZ R53, R69, R6, -R10 ;  /* 0x0000000645357223 */ /* 0x000fe2000001080a */
[----:B------:R-:W-:Y:S01]  /*e1e0*/  FMNMX.FTZ R12, R77, R12, !PT ;  /* 0x0000000c4d0c7209 */ /* 0x000fe20007810000 */
[----:B------:R-:W-:Y:S01]  /*e1f0*/  MUFU.EX2 R65, R65 ;  /* 0x0000004100417308 */ /* 0x000fe20000000800 */
[----:B-1----:R-:W-:-:S02]  /*e200*/  FSEL R73, R54, -INF , !P2 ;  /* 0xff80000036497808 */ /* 0x002fc40005000000 */
[----:B------:R-:W-:Y:S02]  /*e210*/  FMNMX.FTZ R12, R195, R12, !PT ;  /* 0x0000000cc30c7209 */ /* 0x000fe40007810000 */
[----:B------:R-:W-:Y:S02]  /*e220*/  FSEL R14, R4, RZ, P5 ;  /* 0x000000ff040e7208 */ /* 0x000fe40002800000 */
[----:B------:R-:W-:Y:S01]  /*e230*/  FMNMX.FTZ R12, R73, R12, !PT ;  /* 0x0000000c490c7209 */ /* 0x000fe20007810000 */
[----:B------:R-:W-:Y:S01]  /*e240*/  MUFU.EX2 R53, R53 ;  /* 0x0000003500357308 */ /* 0x000fe20000000800 */
[----:B------:R-:W-:Y:S01]  /*e250*/  @!P1 LEA R34, R34, UR41, 0x3 ;  /* 0x0000002922229c11 */ /* 0x000fe2000f8e18ff */
[----:B------:R-:W-:Y:S01]  /*e260*/  FADD.FTZ R47, -R14, R7 ;  /* 0x000000070e2f7221 */ /* 0x000fe20000010100 */
[-C--:B------:R-:W-:Y:S01]  /*e270*/  FFMA.FTZ R7, R41, R6.reuse, -R10 ;  /* 0x0000000629077223 */ /* 0x080fe2000001080a */
[----:B------:R-:W0:Y:S02]  /*e280*/  SHFL.BFLY PT, R5, R12, 0x2, 0x1f ;  /* 0x0c401f000c057f89 */ /* 0x000e2400000e0000 */
[----:B------:R-:W-:Y:S01]  /*e290*/  FMUL.FTZ R10, R47, R6 ;  /* 0x000000062f0a7220 */ /* 0x000fe20000410000 */
[----:B------:R-:W-:Y:S01]  /*e2a0*/  @!P1 VIADD R34, R34, 0x28860 ;  /* 0x0002886022229836 */ /* 0x000fe20000000000 */
[----:B------:R-:W-:Y:S04]  /*e2b0*/  MUFU.EX2 R162, R162 ;  /* 0x000000a200a27308 */ /* 0x000fe80000000800 */
[----:B------:R-:W-:-:S04]  /*e2c0*/  @!P1 PRMT R34, RZ, 0x654, R34 ;  /* 0x00000654ff229816 */ /* 0x000fc80000000022 */
[----:B------:R-:W1:Y:S01]  /*e2d0*/  MUFU.EX2 R10, R10 ;  /* 0x0000000a000a7308 */ /* 0x000e620000000800 */
[----:B------:R2:W-:Y:S07]  /*e2e0*/  @!P1 SYNCS.ARRIVE.TRANS64.RED.A1T0 RZ, [R34+URZ], RZ ;  /* 0x000000ff22ff99a7 */ /* 0x0005ee000810043f */
[----:B------:R-:W-:Y:S01]  /*e2f0*/  MUFU.EX2 R67, R67 ;  /* 0x0000004300437308 */ /* 0x000fe20000000800 */
[----:B0-----:R-:W-:-:S07]  /*e300*/  FMNMX.FTZ R5, R12, R5, !PT ;  /* 0x000000050c057209 */ /* 0x001fce0007810000 */
[----:B------:R-:W-:Y:S01]  /*e310*/  MUFU.EX2 R156, R156 ;  /* 0x0000009c009c7308 */ /* 0x000fe20000000800 */
[----:B------:R-:W0:Y:S01]  /*e320*/  SHFL.BFLY PT, R12, R5, 0x1, 0x1f ;  /* 0x0c201f00050c7f89 */ /* 0x000e2200000e0000 */
[----:B-1----:R-:W-:Y:S01]  /*e330*/  FFMA.FTZ R47, R10, R2, R9 ;  /* 0x000000020a2f7223 */ /* 0x002fe20000010009 */
[-C--:B------:R-:W-:Y:S01]  /*e340*/  FMUL.FTZ R88, R88, R10.reuse ;  /* 0x0000000a58587220 */ /* 0x080fe20000410000 */
[-C--:B------:R-:W-:Y:S01]  /*e350*/  FMUL.FTZ R89, R89, R10.reuse ;  /* 0x0000000a59597220 */ /* 0x080fe20000410000 */
[-C--:B------:R-:W-:Y:S01]  /*e360*/  FMUL.FTZ R92, R92, R10.reuse ;  /* 0x0000000a5c5c7220 */ /* 0x080fe20000410000 */
[C---:B------:R-:W-:Y:S01]  /*e370*/  FADD.FTZ R47, R180.reuse, R47 ;  /* 0x0000002fb42f7221 */ /* 0x040fe20000010000 */
[----:B------:R-:W-:Y:S01]  /*e380*/  F2FP.F16.F32.PACK_AB R180, R180, R9 ;  /* 0x00000009b4b4723e */ /* 0x000fe200000000ff */
[----:B------:R-:W-:Y:S01]  /*e390*/  MUFU.EX2 R61, R61 ;  /* 0x0000003d003d7308 */ /* 0x000fe20000000800 */
[----:B------:R-:W-:Y:S01]  /*e3a0*/  FMUL.FTZ R93, R93, R10 ;  /* 0x0000000a5d5d7220 */ /* 0x000fe20000410000 */
[----:B------:R-:W-:Y:S01]  /*e3b0*/  FADD.FTZ R2, R182, R47 ;  /* 0x0000002fb6027221 */ /* 0x000fe20000010000 */
[----:B------:R-:W-:Y:S01]  /*e3c0*/  F2FP.F16.F32.PACK_AB R182, R11, R182 ;  /* 0x000000b60bb6723e */ /* 0x000fe200000000ff */
[-C--:B------:R-:W-:Y:S01]  /*e3d0*/  FMUL.FTZ R96, R96, R10.reuse ;  /* 0x0000000a60607220 */ /* 0x080fe20000410000 */
[-C--:B------:R-:W-:Y:S01]  /*e3e0*/  FMUL.FTZ R97, R97, R10.reuse ;  /* 0x0000000a61617220 */ /* 0x080fe20000410000 */
[----:B------:R-:W-:Y:S01]  /*e3f0*/  FADD.FTZ R47, R11, R2 ;  /* 0x000000020b2f7221 */ /* 0x000fe20000010000 */
[-C--:B------:R-:W-:Y:S01]  /*e400*/  FMUL.FTZ R100, R100, R10.reuse ;  /* 0x0000000a64647220 */ /* 0x080fe20000410000 */
[----:B------:R-:W-:Y:S01]  /*e410*/  MUFU.EX2 R158, R158 ;  /* 0x0000009e009e7308 */ /* 0x000fe20000000800 */
[----:B------:R-:W-:Y:S01]  /*e420*/  FMUL.FTZ R101, R101, R10 ;  /* 0x0000000a65657220 */ /* 0x000fe20000410000 */
[----:B------:R-:W-:Y:S01]  /*e430*/  FADD.FTZ R2, R176, R47 ;  /* 0x0000002fb0027221 */ /* 0x000fe20000010000 */
[----:B------:R-:W-:Y:S01]  /*e440*/  F2FP.F16.F32.PACK_AB R176, R21, R176 ;  /* 0x000000b015b0723e */ /* 0x000fe200000000ff */
[-C--:B------:R-:W-:Y:S01]  /*e450*/  FMUL.FTZ R104, R104, R10.reuse ;  /* 0x0000000a68687220 */ /* 0x080fe20000410000 */
[-C--:B------:R-:W-:Y:S01]  /*e460*/  FMUL.FTZ R105, R105, R10.reuse ;  /* 0x0000000a69697220 */ /* 0x080fe20000410000 */
[-C--:B------:R-:W-:Y:S01]  /*e470*/  FMUL.FTZ R108, R108, R10.reuse ;  /* 0x0000000a6c6c7220 */ /* 0x080fe20000410000 */
[----:B------:R-:W-:Y:S01]  /*e480*/  FMUL.FTZ R109, R109, R10 ;  /* 0x0000000a6d6d7220 */ /* 0x000fe20000410000 */
[----:B------:R-:W-:Y:S01]  /*e490*/  MUFU.EX2 R57, R57 ;  /* 0x0000003900397308 */ /* 0x000fe20000000800 */
[----:B0-----:R-:W-:Y:S01]  /*e4a0*/  FMNMX.FTZ R5, R5, R12, !PT ;  /* 0x0000000c05057209 */ /* 0x001fe20007810000 */
[-C--:B------:R-:W-:Y:S01]  /*e4b0*/  FMUL.FTZ R112, R112, R10.reuse ;  /* 0x0000000a70707220 */ /* 0x080fe20000410000 */
[-C--:B------:R-:W-:Y:S01]  /*e4c0*/  FMUL.FTZ R113, R113, R10.reuse ;  /* 0x0000000a71717220 */ /* 0x080fe20000410000 */
[----:B------:R-:W-:Y:S01]  /*e4d0*/  FMUL.FTZ R116, R116, R10 ;  /* 0x0000000a74747220 */ /* 0x000fe20000410000 */
[C---:B------:R-:W-:Y:S01]  /*e4e0*/  FSETP.NEU.FTZ.AND P2, PT, R5.reuse, -INF , PT ;  /* 0xff8000000500780b */ /* 0x040fe20003f5d000 */
[----:B------:R-:W-:Y:S01]  /*e4f0*/  FMUL.FTZ R12, R5, R6 ;  /* 0x00000006050c7220 */ /* 0x000fe20000410000 */
[-C--:B------:R-:W-:Y:S01]  /*e500*/  FMUL.FTZ R117, R117, R10.reuse ;  /* 0x0000000a75757220 */ /* 0x080fe20000410000 */
[----:B------:R-:W-:Y:S01]  /*e510*/  MUFU.EX2 R152, R152 ;  /* 0x0000009800987308 */ /* 0x000fe20000000800 */
        /* <DEDUP_REMOVED lines=8> */
[-CC-:B------:R-:W-:Y:S01]  /*e5a0*/  FFMA.FTZ R183, R33, R6.reuse, -R36.reuse ;  /* 0x0000000621b77223 */ /* 0x180fe20000010824 */
[-CC-:B------:R-:W-:Y:S01]  /*e5b0*/  FFMA.FTZ R33, R169, R6.reuse, -R36.reuse ;  /* 0x00000006a9217223 */ /* 0x180fe20000010824 */
[-C--:B------:R-:W-:Y:S01]  /*e5c0*/  FFMA.FTZ R169, R27, R6.reuse, -R36 ;  /* 0x000000061ba97223 */ /* 0x080fe20000010824 */
[----:B------:R-:W-:Y:S01]  /*e5d0*/  FADD.FTZ R27, R21, R2 ;  /* 0x00000002151b7221 */ /* 0x000fe20000010000 */
[-CC-:B------:R-:W-:Y:S01]  /*e5e0*/  FFMA.FTZ R12, R163, R6.reuse, -R36.reuse ;  /* 0x00000006a30c7223 */ /* 0x180fe20000010824 */
[----:B------:R-:W-:Y:S01]  /*e5f0*/  MUFU.EX2 R41, R41 ;  /* 0x0000002900297308 */ /* 0x000fe20000000800 */
[-CC-:B------:R-:W-:Y:S01]  /*e600*/  FFMA.FTZ R24, R25, R6.reuse, -R36.reuse ;  /* 0x0000000619187223 */ /* 0x180fe20000010824 */
[----:B------:R-:W-:Y:S01]  /*e610*/  FADD.FTZ R2, R178, R27 ;  /* 0x0000001bb2027221 */ /* 0x000fe20000010000 */
        /* <DEDUP_REMOVED lines=16> */
[----:B------:R-:W-:Y:S01]  /*e720*/  FSEL R47, R5, RZ, P2 ;  /* 0x000000ff052f7208 */ /* 0x000fe20001000000 */
[-CC-:B------:R-:W-:Y:S01]  /*e730*/  FFMA.FTZ R32, R177, R6.reuse, -R36.reuse ;  /* 0x00000006b1207223 */ /* 0x180fe20000010824 */
[-C--:B--2---:R-:W-:Y:S01]  /*e740*/  FFMA.FTZ R34, R171, R6.reuse, -R36 ;  /* 0x00000006ab227223 */ /* 0x084fe20000010824 */
[----:B------:R-:W-:Y:S01]  /*e750*/  FADD.FTZ R55, R153, R2 ;  /* 0x0000000299377221 */ /* 0x000fe20000010000 */
[-C--:B------:R-:W-:Y:S01]  /*e760*/  FFMA.FTZ R175, R175, R6.reuse, -R36 ;  /* 0x00000006afaf7223 */ /* 0x080fe20000010824 */
[----:B------:R-:W-:Y:S01]  /*e770*/  FADD.FTZ R47, -R47, R8 ;  /* 0x000000082f2f7221 */ /* 0x000fe20000010100 */
[----:B------:R-:W-:Y:S01]  /*e780*/  MUFU.EX2 R14, R14 ;  /* 0x0000000e000e7308 */ /* 0x000fe20000000800 */
[----:B------:R-:W-:Y:S01]  /*e790*/  FADD.FTZ R2, R168, R55 ;  /* 0x00000037a8027221 */ /* 0x000fe20000010000 */
[-CC-:B------:R-:W-:Y:S01]  /*e7a0*/  FFMA.FTZ R157, R157, R6.reuse, -R36.reuse ;  /* 0x000000069d9d7223 */ /* 0x180fe20000010824 */
[-C--:B------:R-:W-:Y:S01]  /*e7b0*/  FMUL.FTZ R8, R47, R6.reuse ;  /* 0x000000062f087220 */ /* 0x080fe20000410000 */
[-C--:B------:R-:W-:Y:S01]  /*e7c0*/  FFMA.FTZ R155, R155, R6.reuse, -R36 ;  /* 0x000000069b9b7223 */ /* 0x080fe20000010824 */
[----:B------:R-:W-:Y:S01]  /*e7d0*/  FADD.FTZ R47, R37, R2 ;  /* 0x00000002252f7221 */ /* 0x000fe20000010000 */
[-CC-:B------:R-:W-:Y:S01]  /*e7e0*/  FFMA.FTZ R193, R193, R6.reuse, -R36.reuse ;  /* 0x00000006c1c17223 */ /* 0x180fe20000010824 */
[-CC-:B------:R-:W-:Y:S01]  /*e7f0*/  FFMA.FTZ R39, R39, R6.reuse, -R36.reuse ;  /* 0x0000000627277223 */ /* 0x180fe20000010824 */
        /* <DEDUP_REMOVED lines=8> */
[----:B------:R-:W0:Y:S01]  /*e880*/  MUFU.EX2 R8, R8 ;  /* 0x0000000800087308 */ /* 0x000e220000000800 */
[----:B------:R-:W-:Y:S01]  /*e890*/  FADD.FTZ R2, R164, R35 ;  /* 0x00000023a4027221 */ /* 0x000fe20000010000 */
[-CC-:B------:R-:W-:Y:S01]  /*e8a0*/  FFMA.FTZ R79, R79, R6.reuse, -R36.reuse ;  /* 0x000000064f4f7223 */ /* 0x180fe20000010824 */
[-CC-:B------:R-:W-:Y:S01]  /*e8b0*/  FFMA.FTZ R77, R77, R6.reuse, -R36.reuse ;  /* 0x000000064d4d7223 */ /* 0x180fe20000010824 */
[-C--:B------:R-:W-:Y:S01]  /*e8c0*/  FFMA.FTZ R195, R195, R6.reuse, -R36 ;  /* 0x00000006c3c37223 */ /* 0x080fe20000010824 */
[----:B------:R-:W-:Y:S01]  /*e8d0*/  FADD.FTZ R35, R49, R2 ;  /* 0x0000000231237221 */ /* 0x000fe20000010000 */
[----:B------:R-:W-:Y:S01]  /*e8e0*/  FFMA.FTZ R36, R73, R6, -R36 ;  /* 0x0000000649247223 */ /* 0x000fe20000010824 */
[----:B------:R-:W-:Y:S01]  /*e8f0*/  ISETP.GT.AND P2, PT, R3, UR40, PT ;  /* 0x0000002803007c0c */ /* 0x000fe2000bf44270 */
[----:B------:R-:W1:Y:S01]  /*e900*/  MUFU.EX2 R20, R20 ;  /* 0x0000001400147308 */ /* 0x000e620000000800 */
[----:B------:R-:W-:Y:S01]  /*e910*/  FADD.FTZ R2, R166, R35 ;  /* 0x00000023a6027221 */ /* 0x000fe20000010000 */
[----:B------:R-:W-:Y:S01]  /*e920*/  F2FP.F16.F32.PACK_AB R174, R153, R174 ;  /* 0x000000ae99ae723e */ /* 0x000fe200000000ff */
[----:B------:R-:W-:Y:S01]  /*e930*/  FMUL.FTZ R132, R132, R10 ;  /* 0x0000000a84847220 */ /* 0x000fe20000410000 */
[----:B------:R-:W-:Y:S01]  /*e940*/  F2FP.F16.F32.PACK_AB R178, R15, R178 ;  /* 0x000000b20fb2723e */ /* 0x000fe200000000ff */
[----:B------:R-:W-:Y:S01]  /*e950*/  FADD.FTZ R47, R53, R2 ;  /* 0x00000002352f7221 */ /* 0x000fe20000010000 */
[----:B------:R-:W-:Y:S01]  /*e960*/  F2FP.F16.F32.PACK_AB R172, R31, R172 ;  /* 0x000000ac1fac723e */ /* 0x000fe200000000ff */
[----:B------:R-:W-:Y:S01]  /*e970*/  FMUL.FTZ R133, R133, R10 ;  /* 0x0000000a85857220 */ /* 0x000fe20000410000 */
[----:B------:R-:W2:Y:S01]  /*e980*/  MUFU.EX2 R24, R24 ;  /* 0x0000001800187308 */ /* 0x000ea20000000800 */
[----:B0-----:R-:W-:Y:S01]  /*e990*/  FFMA.FTZ R35, R8, R0, R41 ;  /* 0x0000000008237223 */ /* 0x001fe20000010029 */
[----:B------:R-:W-:Y:S01]  /*e9a0*/  FADD.FTZ R2, R160, R47 ;  /* 0x0000002fa0027221 */ /* 0x000fe20000010000 */
[-C--:B------:R-:W-:Y:S01]  /*e9b0*/  FMUL.FTZ R90, R90, R8.reuse ;  /* 0x000000085a5a7220 */ /* 0x080fe20000410000 */
[-C--:B------:R-:W-:Y:S01]  /*e9c0*/  FMUL.FTZ R91, R91, R8.reuse ;  /* 0x000000085b5b7220 */ /* 0x080fe20000410000 */
[----:B------:R-:W-:Y:S01]  /*e9d0*/  FADD.FTZ R0, R12, R35 ;  /* 0x000000230c007221 */ /* 0x000fe20000010000 */
[----:B------:R-:W-:Y:S01]  /*e9e0*/  FADD.FTZ R47, R65, R2 ;  /* 0x00000002412f7221 */ /* 0x000fe20000010000 */
[-C--:B------:R-:W-:Y:S01]  /*e9f0*/  FMUL.FTZ R94, R94, R8.reuse ;  /* 0x000000085e5e7220 */ /* 0x080fe20000410000 */
[----:B------:R-:W0:Y:S01]  /*ea00*/  MUFU.EX2 R25, R25 ;  /* 0x0000001900197308 */ /* 0x000e220000000800 */
[----:B------:R-:W-:Y:S01]  /*ea10*/  FADD.FTZ R35, R183, R0 ;  /* 0x00000000b7237221 */ /* 0x000fe20000010000 */
[----:B------:R-:W-:Y:S01]  /*ea20*/  FADD.FTZ R2, R162, R47 ;  /* 0x0000002fa2027221 */ /* 0x000fe20000010000 */
[-C--:B------:R-:W-:Y:S01]  /*ea30*/  FMUL.FTZ R95, R95, R8.reuse ;  /* 0x000000085f5f7220 */ /* 0x080fe20000410000 */
[-C--:B------:R-:W-:Y:S01]  /*ea40*/  FMUL.FTZ R98, R98, R8.reuse ;  /* 0x0000000862627220 */ /* 0x080fe20000410000 */
[----:B------:R-:W-:Y:S01]  /*ea50*/  FADD.FTZ R0, R14, R35 ;  /* 0x000000230e007221 */ /* 0x000fe20000010000 */
[----:B------:R-:W-:Y:S01]  /*ea60*/  FADD.FTZ R11, R67, R2 ;  /* 0x00000002430b7221 */ /* 0x000fe20000010000 */
[-C--:B------:R-:W-:Y:S01]  /*ea70*/  FMUL.FTZ R99, R99, R8.reuse ;  /* 0x0000000863637220 */ /* 0x080fe20000410000 */
[----:B------:R-:W3:Y:S01]  /*ea80*/  MUFU.EX2 R26, R26 ;  /* 0x0000001a001a7308 */ /* 0x000ee20000000800 */
[----:B------:R-:W-:Y:S01]  /*ea90*/  FADD.FTZ R9, R13, R0 ;  /* 0x000000000d097221 */ /* 0x000fe20000010000 */
[----:B------:R-:W-:Y:S01]  /*eaa0*/  FADD.FTZ R2, R156, R11 ;  /* 0x0000000b9c027221 */ /* 0x000fe20000010000 */
[-C--:B------:R-:W-:Y:S01]  /*eab0*/  FMUL.FTZ R102, R102, R8.reuse ;  /* 0x0000000866667220 */ /* 0x080fe20000410000 */
[-C--:B------:R-:W-:Y:S01]  /*eac0*/  FMUL.FTZ R103, R103, R8.reuse ;  /* 0x0000000867677220 */ /* 0x080fe20000410000 */
[----:B-1----:R-:W-:Y:S01]  /*ead0*/  FADD.FTZ R9, R20, R9 ;  /* 0x0000000914097221 */ /* 0x002fe20000010000 */
[----:B------:R-:W-:Y:S01]  /*eae0*/  FADD.FTZ R11, R61, R2 ;  /* 0x000000023d0b7221 */ /* 0x000fe20000010000 */
[-C--:B------:R-:W-:Y:S01]  /*eaf0*/  FMUL.FTZ R106, R106, R8.reuse ;  /* 0x000000086a6a7220 */ /* 0x080fe20000410000 */
[----:B------:R-:W1:Y:S01]  /*eb00*/  MUFU.EX2 R33, R33 ;  /* 0x0000002100217308 */ /* 0x000e620000000800 */
[----:B--2---:R-:W-:Y:S01]  /*eb10*/  FADD.FTZ R0, R24, R9 ;  /* 0x0000000918007221 */ /* 0x004fe20000010000 */
[----:B------:R-:W-:Y:S01]  /*eb20*/  FADD.FTZ R2, R158, R11 ;  /* 0x0000000b9e027221 */ /* 0x000fe20000010000 */
[-C--:B------:R-:W-:Y:S01]  /*eb30*/  FMUL.FTZ R107, R107, R8.reuse ;  /* 0x000000086b6b7220 */ /* 0x080fe20000410000 */
[-C--:B------:R-:W-:Y:S01]  /*eb40*/  FMUL.FTZ R110, R110, R8.reuse ;  /* 0x000000086e6e7220 */ /* 0x080fe20000410000 */
[----:B0-----:R-:W-:Y:S01]  /*eb50*/  FADD.FTZ R9, R25, R0 ;  /* 0x0000000019097221 */ /* 0x001fe20000010000 */
[----:B------:R-:W-:Y:S01]  /*eb60*/  FADD.FTZ R11, R57, R2 ;  /* 0x00000002390b7221 */ /* 0x000fe20000010000 */
[-C--:B------:R-:W-:Y:S01]  /*eb70*/  FMUL.FTZ R111, R111, R8.reuse ;  /* 0x000000086f6f7220 */ /* 0x080fe20000410000 */
[----:B------:R-:W0:Y:S01]  /*eb80*/  MUFU.EX2 R28, R28 ;  /* 0x0000001c001c7308 */ /* 0x000e220000000800 */
[----:B---3--:R-:W-:Y:S01]  /*eb90*/  FADD.FTZ R0, R26, R9 ;  /* 0x000000091a007221 */ /* 0x008fe20000010000 */
[----:B------:R-:W-:Y:S01]  /*eba0*/  FADD.FTZ R2, R152, R11 ;  /* 0x0000000b98027221 */ /* 0x000fe20000010000 */
[-C--:B------:R-:W-:Y:S01]  /*ebb0*/  FMUL.FTZ R114, R114, R8.reuse ;  /* 0x0000000872727220 */ /* 0x080fe20000410000 */
[-C--:B------:R-:W-:Y:S01]  /*ebc0*/  FMUL.FTZ R115, R115, R8.reuse ;  /* 0x0000000873737220 */ /* 0x080fe20000410000 */
[-C--:B------:R-:W-:Y:S01]  /*ebd0*/  FMUL.FTZ R118, R118, R8.reuse ;  /* 0x0000000876767220 */ /* 0x080fe20000410000 */
[-C--:B------:R-:W-:Y:S01]  /*ebe0*/  FMUL.FTZ R119, R119, R8.reuse ;  /* 0x0000000877777220 */ /* 0x080fe20000410000 */
[-C--:B------:R-:W-:Y:S01]  /*ebf0*/  FMUL.FTZ R122, R122, R8.reuse ;  /* 0x000000087a7a7220 */ /* 0x080fe20000410000 */
[----:B------:R-:W2:Y:S01]  /*ec00*/  MUFU.EX2 R51, R51 ;  /* 0x0000003300337308 */ /* 0x000ea20000000800 */
        /* <DEDUP_REMOVED lines=16> */
[----:B--2---:R-:W-:Y:S01]  /*ed10*/  FADD.FTZ R9, R51, R2 ;  /* 0x0000000233097221 */ /* 0x004fe20000010000 */
[-C--:B------:R-:W-:Y:S01]  /*ed20*/  FMUL.FTZ R147, R147, R8.reuse ;  /* 0x0000000893937220 */ /* 0x080fe20000410000 */
[-C--:B------:R-:W-:Y:S01]  /*ed30*/  FMUL.FTZ R150, R150, R8.reuse ;  /* 0x0000000896967220 */ /* 0x080fe20000410000 */
[----:B------:R-:W-:Y:S01]  /*ed40*/  FMUL.FTZ R151, R151, R8 ;  /* 0x0000000897977220 */ /* 0x000fe20000410000 */
[----:B------:R-:W-:Y:S01]  /*ed50*/  F2FP.F16.F32.PACK_AB R168, R37, R168 ;  /* 0x000000a825a8723e */ /* 0x000fe200000000ff */
[----:B------:R-:W-:Y:S01]  /*ed60*/  FMUL.FTZ R136, R136, R10 ;  /* 0x0000000a88887220 */ /* 0x000fe20000410000 */
[----:B------:R-:W-:Y:S01]  /*ed70*/  F2FP.F16.F32.PACK_AB R170, R43, R170 ;  /* 0x000000aa2baa723e */ /* 0x000fe200000000ff */
[----:B------:R-:W2:Y:S01]  /*ed80*/  MUFU.EX2 R169, R169 ;  /* 0x000000a900a97308 */ /* 0x000ea20000000800 */
[----:B-1----:R-:W-:Y:S01]  /*ed90*/  FADD.FTZ R0, R29, R0 ;  /* 0x000000001d007221 */ /* 0x002fe20000010000 */
[----:B------:R-:W-:Y:S01]  /*eda0*/  F2FP.F16.F32.PACK_AB R164, R49, R164 ;  /* 0x000000a431a4723e */ /* 0x000fe200000000ff */
[----:B------:R-:W-:Y:S01]  /*edb0*/  FMUL.FTZ R137, R137, R10 ;  /* 0x0000000a89897220 */ /* 0x000fe20000410000 */
[----:B------:R-:W-:Y:S01]  /*edc0*/  F2FP.F16.F32.PACK_AB R166, R53, R166 ;  /* 0x000000a635a6723e */ /* 0x000fe200000000ff */
[----:B------:R-:W-:Y:S01]  /*edd0*/  FMUL.FTZ R140, R140, R10 ;  /* 0x0000000a8c8c7220 */ /* 0x000fe20000410000 */
[----:B------:R-:W-:Y:S01]  /*ede0*/  F2FP.F16.F32.PACK_AB R160, R65, R160 ;  /* 0x000000a041a0723e */ /* 0x000fe200000000ff */
[----:B------:R-:W-:Y:S01]  /*edf0*/  FMUL.FTZ R141, R141, R10 ;  /* 0x0000000a8d8d7220 */ /* 0x000fe20000410000 */
[----:B------:R-:W1:Y:S01]  /*ee00*/  MUFU.EX2 R30, R30 ;  /* 0x0000001e001e7308 */ /* 0x000e620000000800 */
[----:B0-----:R-:W-:Y:S01]  /*ee10*/  FADD.FTZ R2, R154, R9 ;  /* 0x000000099a027221 */ /* 0x001fe20000010000 */
[----:B------:R-:W-:Y:S01]  /*ee20*/  F2FP.F16.F32.PACK_AB R162, R67, R162 ;  /* 0x000000a243a2723e */ /* 0x000fe200000000ff */
[----:B------:R-:W-:Y:S01]  /*ee30*/  FMUL.FTZ R144, R144, R10 ;  /* 0x0000000a90907220 */ /* 0x000fe20000410000 */
[----:B------:R-:W-:Y:S01]  /*ee40*/  F2FP.F16.F32.PACK_AB R156, R61, R156 ;  /* 0x0000009c3d9c723e */ /* 0x000fe200000000ff */
[----:B------:R-:W-:Y:S01]  /*ee50*/  FMUL.FTZ R145, R145, R10 ;  /* 0x0000000a91917220 */ /* 0x000fe20000410000 */
[----:B------:R-:W-:Y:S01]  /*ee60*/  F2FP.F16.F32.PACK_AB R158, R57, R158 ;  /* 0x0000009e399e723e */ /* 0x000fe200000000ff */
[----:B------:R-:W-:Y:S01]  /*ee70*/  FMUL.FTZ R148, R148, R10 ;  /* 0x0000000a94947220 */ /* 0x000fe20000410000 */
[----:B------:R-:W0:Y:S01]  /*ee80*/  MUFU.EX2 R7, R7 ;  /* 0x0000000700077308 */ /* 0x000e220000000800 */
[----:B--2---:R-:W-:Y:S01]  /*ee90*/  FADD.FTZ R9, R169, R0 ;  /* 0x00000000a9097221 */ /* 0x004fe20000010000 */
[----:B------:R-:W-:Y:S01]  /*eea0*/  F2FP.F16.F32.PACK_AB R152, R51, R152 ;  /* 0x000000983398723e */ /* 0x000fe200000000ff */
[----:B------:R-:W-:Y:S01]  /*eeb0*/  FMUL.FTZ R149, R149, R10 ;  /* 0x0000000a95957220 */ /* 0x000fe20000410000 */
[----:B------:R-:W-:Y:S01]  /*eec0*/  F2FP.F16.F32.PACK_AB R181, R12, R41 ;  /* 0x000000290cb5723e */ /* 0x000fe200000000ff */
[----:B------:R-:W-:Y:S01]  /*eed0*/  VIADD R3, R3, 0xffffffff ;  /* 0xffffffff03037836 */ /* 0x000fe20000000000 */
[----:B------:R-:W-:Y:S01]  /*eee0*/  F2FP.F16.F32.PACK_AB R183, R14, R183 ;  /* 0x000000b70eb7723e */ /* 0x000fe200000000ff */
[----:B------:R-:W-:Y:S01]  /*eef0*/  IMAD.MOV.U32 R8, RZ, RZ, R5 ;  /* 0x000000ffff087224 */ /* 0x000fe200078e0005 */
[----:B------:R-:W2:Y:S01]  /*ef00*/  MUFU.EX2 R27, R27 ;  /* 0x0000001b001b7308 */ /* 0x000ea20000000800 */
[----:B-1----:R-:W-:Y:S01]  /*ef10*/  FADD.FTZ R0, R30, R9 ;  /* 0x000000091e007221 */ /* 0x002fe20000010000 */
[----:B------:R-:W-:-:S02]  /*ef20*/  F2FP.F16.F32.PACK_AB R177, R20, R13 ;  /* 0x0000000d14b1723e */ /* 0x000fc400000000ff */
[----:B------:R-:W-:Y:S02]  /*ef30*/  F2FP.F16.F32.PACK_AB R179, R25, R24 ;  /* 0x0000001819b3723e */ /* 0x000fe400000000ff */
[----:B------:R-:W-:Y:S02]  /*ef40*/  F2FP.F16.F32.PACK_AB R173, R33, R26 ;  /* 0x0000001a21ad723e */ /* 0x000fe400000000ff */
[----:B------:R-:W1:Y:S01]  /*ef50*/  MUFU.EX2 R32, R32 ;  /* 0x0000002000207308 */ /* 0x000e620000000800 */
[C---:B0-----:R-:W-:Y:S01]  /*ef60*/  FADD.FTZ R2, R7.reuse, R2 ;  /* 0x0000000207027221 */ /* 0x041fe20000010000 */
[----:B------:R-:W-:Y:S02]  /*ef70*/  F2FP.F16.F32.PACK_AB R154, R7, R154 ;  /* 0x0000009a079a723e */ /* 0x000fe400000000ff */
[----:B------:R-:W-:-:S04]  /*ef80*/  F2FP.F16.F32.PACK_AB R169, R30, R169 ;  /* 0x000000a91ea9723e */ /* 0x000fc800000000ff */
[----:B------:R-:W0:Y:S01]  /*ef90*/  MUFU.EX2 R165, R165 ;  /* 0x000000a500a57308 */ /* 0x000e220000000800 */
[----:B--2---:R-:W-:-:S07]  /*efa0*/  FADD.FTZ R7, R27, R0 ;  /* 0x000000001b077221 */ /* 0x004fce0000010000 */
[----:B------:R-:W2:Y:S01]  /*efb0*/  MUFU.EX2 R34, R34 ;  /* 0x0000002200227308 */ /* 0x000ea20000000800 */
[C---:B-1----:R-:W-:Y:S01]  /*efc0*/  FADD.FTZ R0, R32.reuse, R7 ;  /* 0x0000000720007221 */ /* 0x042fe20000010000 */
[----:B------:R-:W-:-:S06]  /*efd0*/  F2FP.F16.F32.PACK_AB R171, R32, R27 ;  /* 0x0000001b20ab723e */ /* 0x000fcc00000000ff */
[----:B------:R1:W3:Y:S01]  /*efe0*/  MUFU.EX2 R38, R175 ;  /* 0x000000af00267308 */ /* 0x0002e20000000800 */
[----:B0-----:R-:W-:-:S07]  /*eff0*/  FADD.FTZ R7, R165, R0 ;  /* 0x00000000a5077221 */ /* 0x001fce0000010000 */
[----:B------:R-:W0:Y:S01]  /*f000*/  MUFU.EX2 R157, R157 ;  /* 0x0000009d009d7308 */ /* 0x000e220000000800 */
[C---:B--2---:R-:W-:Y:S01]  /*f010*/  FADD.FTZ R7, R34.reuse, R7 ;  /* 0x0000000722077221 */ /* 0x044fe20000010000 */
[----:B-1----:R-:W-:Y:S02]  /*f020*/  F2FP.F16.F32.PACK_AB R175, R29, R28 ;  /* 0x0000001c1daf723e */ /* 0x002fe400000000ff */
        /* <DEDUP_REMOVED lines=34> */
[----:B------:R-:W-:Y:S01]  /*f250*/  IMAD.MOV.U32 R7, RZ, RZ, R4 ;  /* 0x000000ffff077224 */ /* 0x000fe200078e0004 */
[----:B------:R-:W-:Y:S06]  /*f260*/  @P2 BRA `(.L_x_1432) ;  /* 0xffffffc400f42947 */ /* 0x000fec000383ffff */
.L_x_1415:
[----:B------:R-:W-:Y:S06]  /*f270*/  BAR.ARV 0x8, 0x180 ;  /* 0x0206000000007b1d */ /* 0x000fec0000002000 */
[----:B------:R-:W-:Y:S05]  /*f280*/  @!P0 BRA `(.L_x_1433) ;  /* 0x0000000000048947 */ /* 0x000fea0003800000 */
[----:B------:R-:W-:Y:S01]  /*f290*/  BPT.TRAP 0x1 ;  /* 0x000000040000795c */ /* 0x000fe20000300000 */
.L_x_1433:
[----:B------:R-:W-:Y:S01]  /*f2a0*/  ULEA UR5, UR45, UR41, 0x3 ;  /* 0x000000292d057291 */ /* 0x000fe2000f8e183f */
[----:B------:R-:W-:-:S05]  /*f2b0*/  IMAD.U32 R3, RZ, RZ, UR46 ;  /* 0x0000002eff037e24 */ /* 0x000fca000f8e00ff */
[----:B------:R-:W-:-:S04]  /*f2c0*/  SHF.L.U32 R3, R3, 0x1f, RZ ;  /* 0x0000001f03037819 */ /* 0x000fc800000006ff */
[----:B------:R0:W1:Y:S01]  /*f2d0*/  SYNCS.PHASECHK.TRANS64.TRYWAIT P2, [UR5+0x28850], R3 ;  /* 0x02885003ff0075a7 */ /* 0x0000620008040145 */
[----:B------:R-:W-:Y:S05]  /*f2e0*/  @!P0 BRA `(.L_x_1434) ;  /* 0x0000000000048947 */ /* 0x000fea0003800000 */
[----:B------:R-:W-:Y:S01]  /*f2f0*/  BPT.TRAP 0x1 ;  /* 0x000000040000795c */ /* 0x000fe20000300000 */
.L_x_1434:
[----:B-1----:R-:W-:Y:S05]  /*f300*/  @P2 BRA `(.L_x_1435) ;  /* 0x0000000000082947 */ /* 0x002fea0003800000 */
[----:B------:R-:W1:Y:S02]  /*f310*/  SYNCS.PHASECHK.TRANS64.TRYWAIT P0, [UR5+0x28850], R3 ;  /* 0x02885003ff0075a7 */ /* 0x000e640008000145 */
[----:B-1----:R-:W-:Y:S05]  /*f320*/  @!P0 BRA `(.L_x_1436) ;  /* 0x0000009000508947 */ /* 0x002fea0003800000 */
.L_x_1435:
[----:B------:R-:W-:Y:S01]  /*f330*/  UIADD3 UR41, UR41, 0x400, URZ ;  /* 0x0000040029297890 */ /* 0x000fe2000fffe03f */
[----:B------:R-:W-:Y:S01]  /*f340*/  WARPGROUP.ARRIVE ;  /* 0x00000000000079c5 */ /* 0x000fe20000000000 */
[----:B------:R-:W-:Y:S01]  /*f350*/  UMOV UR7, 0x40000040 ;  /* 0x4000004000077882 */ /* 0x000fe20000000000 */
[----:B01----:R-:W0:Y:S01]  /*f360*/  SHFL.BFLY PT, R3, R2, 0x2, 0x1f ;  /* 0x0c401f0002037f89 */ /* 0x003e2200000e0000 */
[----:B------:R-:W-:Y:S01]  /*f370*/  USHF.R.U32.HI UR41, URZ, 0x4, UR41 ;  /* 0x000000043f297899 */ /* 0x000fe20008011629 */
[----:B------:R-:W-:Y:S01]  /*f380*/  IMAD.MOV.U32 R9, RZ, RZ, RZ ;  /* 0x000000ffff097224 */ /* 0x000fe200078e00ff */
[----:B------:R-:W-:Y:S01]  /*f390*/  UIADD3 UR47, UR47, 0x1, URZ ;  /* 0x000000012f2f7890 */ /* 0x000fe2000fffe03f */
[----:B------:R-:W1:Y:S01]  /*f3a0*/  SHFL.BFLY PT, R7, R0, 0x2, 0x1f ;  /* 0x0c401f0000077f89 */ /* 0x000e6200000e0000 */
[----:B------:R-:W-:-:S04]  /*f3b0*/  ULOP3.LUT UR41, UR41, 0x3fff, URZ, 0xc0, !UPT ;  /* 0x00003fff29297892 */ /* 0x000fc8000f8ec03f */
        /* <DEDUP_REMOVED lines=9> */
[----:B------:R-:W-:Y:S02]  /*f450*/  IMAD.MOV.U32 R2, RZ, RZ, -0x800000 ;  /* 0xff800000ff027424 */ /* 0x000fe400078e00ff */
[----:B-1----:R-:W-:Y:S01]  /*f460*/  FADD.FTZ R7, R7, R0 ;  /* 0x0000000007077221 */ /* 0x002fe20000010000 */
[----:B------:R-:W-:Y:S01]  /*f470*/  IMAD.MOV.U32 R0, RZ, RZ, -0x800000 ;  /* 0xff800000ff007424 */ /* 0x000fe200078e00ff */
[----:B------:R-:W0:Y:S01]  /*f480*/  SHFL.BFLY PT, R8, R3, 0x1, 0x1f ;  /* 0x0c201f0003087f89 */ /* 0x000e2200000e0000 */
[----:B------:R-:W-:-:S03]  /*f490*/  USEL UR45, UR45, URZ, UP0 ;  /* 0x0000003f2d2d7287 */ /* 0x000fc60008000000 */
[----:B------:R-:W1:Y:S01]  /*f4a0*/  SHFL.BFLY PT, R10, R7, 0x1, 0x1f ;  /* 0x0c201f00070a7f89 */ /* 0x000e6200000e0000 */
[----:B0-----:R-:W-:Y:S01]  /*f4b0*/  FADD.FTZ R12, R3, R8 ;  /* 0x00000008030c7221 */ /* 0x001fe20000010000 */
[----:B-1----:R-:W-:-:S04]  /*f4c0*/  FADD.FTZ R13, R7, R10 ;  /* 0x0000000a070d7221 */ /* 0x002fc80000010000 */
[----:B------:R-:W-:Y:S01]  /*f4d0*/  FSETP.NE.FTZ.AND P0, PT, R12, RZ, PT ;  /* 0x000000ff0c00720b */ /* 0x000fe20003f15000 */
[----:B------:R-:W-:Y:S02]  /*f4e0*/  IMAD.U32 R7, RZ, RZ, UR5 ;  /* 0x00000005ff077e24 */ /* 0x000fe4000f8e00ff */
[----:B------:R-:W-:Y:S01]  /*f4f0*/  IMAD.MOV.U32 R10, RZ, RZ, RZ ;  /* 0x000000ffff0a7224 */ /* 0x000fe200078e00ff */
[----:B------:R-:W-:Y:S01]  /*f500*/  FSETP.NE.FTZ.AND P2, PT, R13, RZ, PT ;  /* 0x000000ff0d00720b */ /* 0x000fe20003f55000 */
[----:B------:R-:W-:-:S05]  /*f510*/  @!P1 VIADD R7, R7, 0x28860 ;  /* 0x0002886007079836 */ /* 0x000fca0000000000 */
[----:B------:R-:W-:-:S03]  /*f520*/  @!P1 PRMT R7, RZ, 0x654, R7 ;  /* 0x00000654ff079816 */ /* 0x000fc60000000007 */
        /* <DEDUP_REMOVED lines=113> */
.L_x_1366:
[----:B------:R-:W0:Y:S01]  /*fc40*/  S2R R4, SR_CgaCtaId ;  /* 0x0000000000047919 */ /* 0x000e220000008800 */
[----:B------:R-:W-:Y:S01]  /*fc50*/  MOV R3, 0x400 ;  /* 0x0000040000037802 */ /* 0x000fe20000000f00 */
[----:B------:R-:W-:Y:S01]  /*fc60*/  BSSY B0, `(.L_x_1437) ;  /* 0x000020d000007945 */ /* 0x000fe20003800000 */
[----:B------:R-:W-:Y:S02]  /*fc70*/  BAR.SYNC.DEFER_BLOCKING 0x5, 0x180 ;  /* 0x0146000000007b1d */ /* 0x000fe40000010000 */
[----:B0-----:R-:W-:-:S05]  /*fc80*/  LEA R3, R4, R3, 0x18 ;  /* 0x0000000304037211 */ /* 0x001fca00078ec0ff */
[----:B------:R-:W0:Y:S02]  /*fc90*/  LDS.128 R4, [R3+0x288d0] ;  /* 0x0288d00003047984 */ /* 0x000e240000000c00 */
[----:B0-----:R-:W-:Y:S02]  /*fca0*/  R2UR UR5, R5 ;  /* 0x00000000050572ca */ /* 0x001fe400000e0000 */
[----:B------:R-:W-:Y:S02]  /*fcb0*/  R2UR UR7, R6 ;  /* 0x00000000060772ca */ /* 0x000fe400000e0000 */
[----:B------:R-:W-:Y:S01]  /*fcc0*/  R2UR UR6, R7 ;  /* 0x00000000070672ca */ /* 0x000fe200000e0000 */
[----:B------:R-:W-:Y:S06]  /*fcd0*/  BAR.ARV 0x4, 0x180 ;  /* 0x0106000000007b1d */ /* 0x000fec0000002000 */
[----:B------:R-:W-:Y:S08]  /*fce0*/  @P0 BRA `(.L_x_1438) ;  /* 0x0000001400300947 */ /* 0x000ff00003800000 */
[----:B------:R-:W0:Y:S01]  /*fcf0*/  S2R R4, SR_SWINHI ;  /* 0x0000000000047919 */ /* 0x000e220000002f00 */
[----:B------:R-:W-:Y:S01]  /*fd00*/  F2FP.F16.F32.PACK_AB R120, R121, R120 ;  /* 0x000000787978723e */ /* 0x000fe200000000ff */
[----:B------:R-:W-:Y:S01]  /*fd10*/  ULDC.64 UR8, c[0x0][0xc00] ;  /* 0x0003000000087ab9 */ /* 0x000fe20000000a00 */
[----:B------:R-:W-:Y:S01]  /*fd20*/  F2FP.F16.F32.PACK_AB R121, R123, R122 ;  /* 0x0000007a7b79723e */ /* 0x000fe200000000ff */
[----:B------:R-:W-:Y:S01]  /*fd30*/  UISETP.NE.U32.AND UP0, UPT, UR8, URZ, UPT ;  /* 0x0000003f0800728c */ /* 0x000fe2000bf05070 */
[----:B------:R-:W-:Y:S01]  /*fd40*/  F2FP.F16.F32.PACK_AB R128, R129, R128 ;  /* 0x000000808180723e */ /* 0x000fe200000000ff */
[----:B------:R-:W1:Y:S01]  /*fd50*/  LDC R49, c[0x0][0xbe8] ;  /* 0x0002fa00ff317b82 */ /* 0x000e620000000800 */
[----:B------:R-:W-:Y:S01]  /*fd60*/  F2FP.F16.F32.PACK_AB R122, R125, R124 ;  /* 0x0000007c7d7a723e */ /* 0x000fe200000000ff */
[----:B------:R-:W-:Y:S01]  /*fd70*/  UISETP.NE.AND.EX UP0, UPT, UR9, URZ, UPT, UP0 ;  /* 0x0000003f0900728c */ /* 0x000fe2000bf05300 */
[----:B------:R-:W-:Y:S02]  /*fd80*/  F2FP.F16.F32.PACK_AB R123, R127, R126 ;  /* 0x0000007e7f7b723e */ /* 0x000fe400000000ff */
[----:B------:R-:W-:Y:S01]  /*fd90*/  F2FP.F16.F32.PACK_AB R129, R131, R130 ;  /* 0x000000828381723e */ /* 0x000fe200000000ff */
[----:B------:R-:W-:Y:S01]  /*fda0*/  ULDC.64 UR8, c[0x0][0xc00] ;  /* 0x0003000000087ab9 */ /* 0x000fe20000000a00 */
[----:B------:R-:W-:Y:S01]  /*fdb0*/  F2FP.F16.F32.PACK_AB R136, R137, R136 ;  /* 0x000000888988723e */ /* 0x000fe200000000ff */
[----:B------:R-:W-:Y:S01]  /*fdc0*/  UIMAD.WIDE UR8, UR37, 0x4, UR8 ;  /* 0x00000004250878a5 */ /* 0x000fe2000f8e0208 */
        /* <DEDUP_REMOVED lines=9> */
[----:B------:R-:W-:Y:S02]  /*fe60*/  MOV R20, R3 ;  /* 0x0000000300147202 */ /* 0x000fe40000000f00 */
[----:B0-----:R-:W-:-:S03]  /*fe70*/  MOV R21, R4 ;  /* 0x0000000400157202 */ /* 0x001fc60000000f00 */
[----:B------:R-:W-:-:S03]  /*fe80*/  IMAD.WIDE R4, R188, 0x2, R20 ;  /* 0x00000002bc047825 */ /* 0x000fc600078e0214 */
[C---:B------:R-:W-:Y:S02]  /*fe90*/  LOP3.LUT R7, R4.reuse, 0x380, RZ, 0xc0, !PT ;  /* 0x0000038004077812 */ /* 0x040fe400078ec0ff */
[C---:B------:R-:W-:Y:S02]  /*fea0*/  IADD3 R31, P6, R4.reuse, 0x20, RZ ;  /* 0x00000020041f7810 */ /* 0x040fe40007fde0ff */
[----:B------:R-:W-:Y:S02]  /*feb0*/  SHF.R.U64 R7, R7, 0x3, RZ ;  /* 0x0000000307077819 */ /* 0x000fe400000012ff */
[C---:B------:R-:W-:Y:S01]  /*fec0*/  IADD3 R10, P5, R4.reuse, 0x40, RZ ;  /* 0x00000040040a7810 */ /* 0x040fe20007fbe0ff */
[--C-:B------:R-:W-:Y:S01]  /*fed0*/  IMAD.X R29, RZ, RZ, R5.reuse, P6 ;  /* 0x000000ffff1d7224 */ /* 0x100fe200030e0605 */
[C---:B------:R-:W-:Y:S02]  /*fee0*/  IADD3 R33, P4, R4.reuse, 0x60, RZ ;  /* 0x0000006004217810 */ /* 0x040fe40007f9e0ff */
[C---:B------:R-:W-:Y:S01]  /*fef0*/  IADD3 R35, P3, R4.reuse, 0x4000, RZ ;  /* 0x0000400004237810 */ /* 0x040fe20007f7e0ff */
[--C-:B------:R-:W-:Y:S01]  /*ff00*/  IMAD.X R27, RZ, RZ, R5.reuse, P5 ;  /* 0x000000ffff1b7224 */ /* 0x100fe200028e0605 */
[C---:B------:R-:W-:Y:S01]  /*ff10*/  IADD3 R37, P2, R4.reuse, 0x4020, RZ ;  /* 0x0000402004257810 */ /* 0x040fe20007f5e0ff */
[--C-:B------:R-:W-:Y:S01]  /*ff20*/  IMAD.X R13, RZ, RZ, R5.reuse, P4 ;  /* 0x000000ffff0d7224 */ /* 0x100fe200020e0605 */
[C---:B------:R-:W-:Y:S01]  /*ff30*/  IADD3 R39, P1, R4.reuse, 0x4040, RZ ;  /* 0x0000404004277810 */ /* 0x040fe20007f3e0ff */
[--C-:B------:R-:W-:Y:S01]  /*ff40*/  IMAD.X R15, RZ, RZ, R5.reuse, P3 ;  /* 0x000000ffff0f7224 */ /* 0x100fe200018e0605 */
[----:B------:R-:W-:Y:S01]  /*ff50*/  IADD3 R41, P0, R4, 0x4060, RZ ;  /* 0x0000406004297810 */ /* 0x000fe20007f1e0ff */
[--C-:B------:R-:W-:Y:S01]  /*ff60*/  IMAD.X R11, RZ, RZ, R5.reuse, P2 ;  /* 0x000000ffff0b7224 */ /* 0x100fe200010e0605 */
[----:B------:R-:W-:Y:S01]  /*ff70*/  LOP3.LUT R4, R7, R4, RZ, 0x3c, !PT ;  /* 0x0000000407047212 */ /* 0x000fe200078e3cff */
[--C-:B------:R-:W-:Y:S01]  /*ff80*/  IMAD.X R9, RZ, RZ, R5.reuse, P1 ;  /* 0x000000ffff097224 */ /* 0x100fe200008e0605 */
[----:B------:R-:W-:Y:S01]  /*ff90*/  LOP3.LUT R7, R10, 0x380, RZ, 0xc0, !PT ;  /* 0x000003800a077812 */ /* 0x000fe200078ec0ff */
[----:B------:R-:W-:Y:S01]  /*ffa0*/  IMAD.X R25, RZ, RZ, R5, P0 ;  /* 0x000000ffff197224 */ /* 0x000fe200000e0605 */
[----:B------:R-:W-:-:S02]  /*ffb0*/  MOV R32, R4 ;  /* 0x0000000400207202 */ /* 0x000fc40000000f00 */
[----:B------:R-:W-:Y:S02]  /*ffc0*/  F2FP.F16.F32.PACK_AB R4, R89, R8 ;  /* 0x000000085904723e */ /* 0x000fe400000000ff */
[----:B------:R-:W-:Y:S02]  /*ffd0*/  LOP3.LUT R6, R31, 0x380, RZ, 0xc0, !PT ;  /* 0x000003801f067812 */ /* 0x000fe400078ec0ff */
[----:B------:R-:W-:Y:S02]  /*ffe0*/  LOP3.LUT R8, R37, 0x380, RZ, 0xc0, !PT ;  /* 0x0000038025087812 */ /* 0x000fe400078ec0ff */
[----:B------:R-:W-:Y:S02]  /*fff0*/  LOP3.LUT R24, R39, 0x380, RZ, 0xc0, !PT ;  /* 0x0000038027187812 */ /* 0x000fe400078ec0ff */
[----:B------:R-:W-:Y:S02]  /*10000*/  LOP3.LUT R12, R33, 0x380, RZ, 0xc0, !PT ;  /* 0x00000380210c7812 */ /* 0x000fe400078ec0ff */
[----:B------:R-:W-:-:S02]  /*10010*/  LOP3.LUT R14, R35, 0x380, RZ, 0xc0, !PT ;  /* 0x00000380230e7812 */ /* 0x000fc400078ec0ff */
[----:B------:R-:W-:Y:S02]  /*10020*/  SHF.R.U64 R7, R7, 0x3, RZ ;  /* 0x0000000307077819 */ /* 0x000fe400000012ff */
[----:B------:R-:W-:Y:S02]  /*10030*/  LOP3.LUT R30, R41, 0x380, RZ, 0xc0, !PT ;  /* 0x00000380291e7812 */ /* 0x000fe400078ec0ff */
[----:B------:R-:W-:Y:S02]  /*10040*/  SHF.R.U64 R6, R6, 0x3, RZ ;  /* 0x0000000306067819 */ /* 0x000fe400000012ff */
[----:B------:R-:W-:Y:S02]  /*10050*/  SHF.R.U64 R8, R8, 0x3, RZ ;  /* 0x0000000308087819 */ /* 0x000fe400000012ff */
[----:B------:R-:W-:Y:S02]  /*10060*/  SHF.R.U64 R24, R24, 0x3, RZ ;  /* 0x0000000318187819 */ /* 0x000fe400000012ff */
[----:B------:R-:W-:-:S02]  /*10070*/  SHF.R.U64 R12, R12, 0x3, RZ ;  /* 0x000000030c0c7819 */ /* 0x000fc400000012ff */
[----:B------:R-:W-:Y:S02]  /*10080*/  SHF.R.U64 R14, R14, 0x3, RZ ;  /* 0x000000030e0e7819 */ /* 0x000fe400000012ff */
[----:B------:R-:W-:Y:S02]  /*10090*/  LOP3.LUT R26, R7, R10, RZ, 0x3c, !PT ;  /* 0x0000000a071a7212 */ /* 0x000fe400078e3cff */
[----:B------:R-:W-:Y:S02]  /*100a0*/  SHF.R.U64 R30, R30, 0x3, RZ ;  /* 0x000000031e1e7819 */ /* 0x000fe400000012ff */
[----:B------:R-:W-:Y:S02]  /*100b0*/  LOP3.LUT R28, R6, R31, RZ, 0x3c, !PT ;  /* 0x0000001f061c7212 */ /* 0x000fe400078e3cff */
[----:B------:R-:W-:Y:S02]  /*100c0*/  LOP3.LUT R10, R8, R37, RZ, 0x3c, !PT ;  /* 0x00000025080a7212 */ /* 0x000fe400078e3cff */
[----:B------:R-:W-:-:S02]  /*100d0*/  F2FP.F16.F32.PACK_AB R5, R91, R90 ;  /* 0x0000005a5b05723e */ /* 0x000fc400000000ff */
[----:B------:R-:W-:Y:S02]  /*100e0*/  F2FP.F16.F32.PACK_AB R6, R93, R92 ;  /* 0x0000005c5d06723e */ /* 0x000fe400000000ff */
[----:B------:R-:W-:Y:S01]  /*100f0*/  F2FP.F16.F32.PACK_AB R7, R95, R94 ;  /* 0x0000005e5f07723e */ /* 0x000fe200000000ff */
[----:B------:R-:W-:Y:S01]  /*10100*/  BAR.SYNC.DEFER_BLOCKING 0x1, 0x100 ;  /* 0x0044000000007b1d */ /* 0x000fe20000010000 */
[----:B------:R-:W-:Y:S02]  /*10110*/  LOP3.LUT R8, R24, R39, RZ, 0x3c, !PT ;  /* 0x0000002718087212 */ /* 0x000fe400078e3cff */
[----:B------:R-:W-:Y:S02]  /*10120*/  LOP3.LUT R12, R12, R33, RZ, 0x3c, !PT ;  /* 0x000000210c0c7212 */ /* 0x000fe400078e3cff */
[----:B------:R-:W-:Y:S02]  /*10130*/  LOP3.LUT R14, R14, R35, RZ, 0x3c, !PT ;  /* 0x000000230e0e7212 */ /* 0x000fe400078e3cff */
[----:B------:R-:W-:-:S02]  /*10140*/  LOP3.LUT R24, R30, R41, RZ, 0x3c, !PT ;  /* 0x000000291e187212 */ /* 0x000fc400078e3cff */
[----:B------:R-:W-:Y:S02]  /*10150*/  MOV R30, R26 ;  /* 0x0000001a001e7202 */ /* 0x000fe40000000f00 */
[----:B------:R-:W-:Y:S02]  /*10160*/  MOV R27, R10 ;  /* 0x0000000a001b7202 */ /* 0x000fe40000000f00 */
[----:B------:R-:W-:Y:S02]  /*10170*/  MOV R26, R8 ;  /* 0x00000008001a7202 */ /* 0x000fe40000000f00 */
[----:B------:R-:W-:Y:S02]  /*10180*/  MOV R31, R28 ;  /* 0x0000001c001f7202 */ /* 0x000fe40000000f00 */
[----:B------:R-:W-:Y:S02]  /*10190*/  F2FP.F16.F32.PACK_AB R8, R97, R96 ;  /* 0x000000606108723e */ /* 0x000fe400000000ff */
[----:B------:R-:W-:-:S02]  /*101a0*/  F2FP.F16.F32.PACK_AB R9, R99, R98 ;  /* 0x000000626309723e */ /* 0x000fc400000000ff */
[----:B------:R-:W-:Y:S02]  /*101b0*/  F2FP.F16.F32.PACK_AB R10, R101, R100 ;  /* 0x00000064650a723e */ /* 0x000fe400000000ff */
[----:B------:R-:W-:Y:S01]  /*101c0*/  F2FP.F16.F32.PACK_AB R11, R103, R102 ;  /* 0x00000066670b723e */ /* 0x000fe200000000ff */
[----:B------:R0:W-:Y:S01]  /*101d0*/  STSM.16.M88.4 [R32], R4 ;  /* 0x0000000420007844 */ /* 0x0001e20000000200 */
[----:B------:R-:W-:Y:S02]  /*101e0*/  MOV R29, R12 ;  /* 0x0000000c001d7202 */ /* 0x000fe40000000f00 */
[----:B------:R-:W-:Y:S01]  /*101f0*/  MOV R28, R14 ;  /* 0x0000000e001c7202 */ /* 0x000fe20000000f00 */
[----:B------:R-:W-:Y:S01]  /*10200*/  STSM.16.M88.4 [R31], R8 ;  /* 0x000000081f007844 */ /* 0x000fe20000000200 */
[----:B------:R-:W-:Y:S02]  /*10210*/  F2FP.F16.F32.PACK_AB R12, R113, R112 ;  /* 0x00000070710c723e */ /* 0x000fe400000000ff */
[----:B------:R-:W-:-:S02]  /*10220*/  F2FP.F16.F32.PACK_AB R13, R115, R114 ;  /* 0x00000072730d723e */ /* 0x000fc400000000ff */
[----:B------:R-:W-:Y:S02]  /*10230*/  F2FP.F16.F32.PACK_AB R14, R117, R116 ;  /* 0x00000074750e723e */ /* 0x000fe400000000ff */
[----:B------:R-:W-:Y:S02]  /*10240*/  F2FP.F16.F32.PACK_AB R15, R119, R118 ;  /* 0x00000076770f723e */ /* 0x000fe400000000ff */
[----:B------:R-:W-:Y:S02]  /*10250*/  MOV R24, R24 ;  /* 0x0000001800187202 */ /* 0x000fe40000000f00 */
[----:B------:R-:W-:Y:S02]  /*10260*/  PLOP3.LUT P0, PT, PT, PT, UP0, 0x80, 0x0 ;  /* 0x000000000000781c */ /* 0x000fe40003f0f008 */
[----:B0-----:R-:W-:Y:S02]  /*10270*/  F2FP.F16.F32.PACK_AB R4, R105, R104 ;  /* 0x000000686904723e */ /* 0x001fe400000000ff */
[----:B------:R-:W-:-:S02]  /*10280*/  F2FP.F16.F32.PACK_AB R5, R107, R106 ;  /* 0x0000006a6b05723e */ /* 0x000fc400000000ff */
[----:B------:R-:W-:Y:S02]  /*10290*/  F2FP.F16.F32.PACK_AB R6, R109, R108 ;  /* 0x0000006c6d06723e */ /* 0x000fe400000000ff */
[----:B------:R-:W-:-:S05]  /*102a0*/  F2FP.F16.F32.PACK_AB R7, R111, R110 ;  /* 0x0000006e6f07723e */ /* 0x000fca00000000ff */
[----:B------:R0:W-:Y:S04]  /*102b0*/  STSM.16.M88.4 [R30], R4 ;  /* 0x000000041e007844 */ /* 0x0001e80000000200 */
[----:B------:R2:W-:Y:S04]  /*102c0*/  STSM.16.M88.4 [R29], R12 ;  /* 0x0000000c1d007844 */ /* 0x0005e80000000200 */
[----:B------:R2:W-:Y:S04]  /*102d0*/  STSM.16.M88.4 [R28], R120 ;  /* 0x000000781c007844 */ /* 0x0005e80000000200 */
[----:B------:R2:W-:Y:S04]  /*102e0*/  STSM.16.M88.4 [R27], R128 ;  /* 0x000000801b007844 */ /* 0x0005e80000000200 */
[----:B------:R2:W-:Y:S01]  /*102f0*/  STSM.16.M88.4 [R26], R136 ;  /* 0x000000881a007844 */ /* 0x0005e20000000200 */
[----:B0-----:R-:W-:-:S02]  /*10300*/  IMAD.U32 R4, RZ, RZ, UR8 ;  /* 0x00000008ff047e24 */ /* 0x001fc4000f8e00ff */
[----:B------:R-:W-:Y:S01]  /*10310*/  IMAD.U32 R5, RZ, RZ, UR9 ;  /* 0x00000009ff057e24 */ /* 0x000fe2000f8e00ff */
[----:B------:R2:W-:Y:S01]  /*10320*/  STSM.16.M88.4 [R24], R144 ;  /* 0x0000009018007844 */ /* 0x0005e20000000200 */
[----:B------:R-:W-:Y:S01]  /*10330*/  ULDC.64 UR8, c[0x0][0xc08] ;  /* 0x0003020000087ab9 */ /* 0x000fe20000000a00 */
[----:B------:R-:W-:Y:S06]  /*10340*/  BAR.SYNC.DEFER_BLOCKING 0x1, 0x100 ;  /* 0x0044000000007b1d */ /* 0x000fec0000010000 */
[----:B------:R-:W3:Y:S01]  /*10350*/  @P0 LDG.E R6, desc[UR50][R4.64] ;  /* 0x0000003204060981 */ /* 0x000ee2000c1e1900 */
[----:B------:R-:W-:Y:S01]  /*10360*/  UISETP.NE.U32.AND UP1, UPT, UR8, URZ, UPT ;  /* 0x0000003f0800728c */ /* 0x000fe2000bf25070 */
[----:B-1----:R-:W-:Y:S01]  /*10370*/  ISETP.NE.AND P1, PT, R49, 0x1, PT ;  /* 0x000000013100780c */ /* 0x002fe20003f25270 */
[----:B------:R-:W-:Y:S01]  /*10380*/  ULDC UR10, c[0x0][0xa88] ;  /* 0x0002a200000a7ab9 */ /* 0x000fe20000000800 */
[----:B------:R-:W-:Y:S01]  /*10390*/  UMOV UR4, URZ ;  /* 0x0000003f00047c82 */ /* 0x000fe20008000000 */
[----:B------:R-:W-:-:S06]  /*103a0*/  UISETP.NE.AND.EX UP1, UPT, UR9, URZ, UPT, UP1 ;  /* 0x0000003f0900728c */ /* 0x000fcc000bf25310 */
[----:B------:R-:W-:-:S04]  /*103b0*/  PLOP3.LUT P2, PT, PT, PT, UP1, 0x80, 0x0 ;  /* 0x000000000000781c */ /* 0x000fc80003f4f018 */
[----:B------:R-:W0:Y:S01]  /*103c0*/  @P1 LDC R7, c[0x0][0xbec] ;  /* 0x0002fb00ff071b82 */ /* 0x000e220000000800 */
[----:B------:R-:W-:Y:S02]  /*103d0*/  @UP1 ULDC.64 UR8, c[0x0][0xc08] ;  /* 0x0003020000081ab9 */ /* 0x000fe40000000a00 */
[----:B------:R-:W-:-:S05]  /*103e0*/  @UP1 UIMAD.WIDE UR8, UR37, 0x4, UR8 ;  /* 0x00000004250818a5 */ /* 0x000fca000f8e0208 */
[----:B------:R-:W1:Y:S01]  /*103f0*/  @P1 LDC R8, c[0x0][0xbf0] ;  /* 0x0002fc00ff081b82 */ /* 0x000e620000000800 */
[----:B------:R-:W-:Y:S02]  /*10400*/  IMAD.U32 R10, RZ, RZ, UR8 ;  /* 0x00000008ff0a7e24 */ /* 0x000fe4000f8e00ff */
[----:B------:R-:W-:Y:S01]  /*10410*/  IMAD.U32 R11, RZ, RZ, UR9 ;  /* 0x00000009ff0b7e24 */ /* 0x000fe2000f8e00ff */
[----:B---3--:R-:W-:Y:S01]  /*10420*/  @P0 R2UR UR4, R6 ;  /* 0x00000000060402ca */ /* 0x008fe200000e0000 */
[----:B------:R-:W-:-:S06]  /*10430*/  IMAD.U32 R6, RZ, RZ, UR10 ;  /* 0x0000000aff067e24 */ /* 0x000fcc000f8e00ff */
[----:B------:R2:W5:Y:S01]  /*10440*/  @P2 LDG.E R6, desc[UR50][R10.64] ;  /* 0x000000320a062981 */ /* 0x000562000c1e1900 */
[----:B01----:R-:W-:Y:S07]  /*10450*/  @P2 BRA `(.L_x_1439) ;  /* 0x0000000000102947 */ /* 0x003fee0003800000 */
[----:B------:R-:W-:Y:S05]  /*10460*/  @!P0 BRA `(.L_x_1439) ;  /* 0x00000000000c8947 */ /* 0x000fea0003800000 */
[----:B------:R-:W3:Y:S04]  /*10470*/  LDG.E R9, desc[UR50][R4.64] ;  /* 0x0000003204097981 */ /* 0x000ee8000c1e1900 */
[----:B-----5:R-:W3:Y:S02]  /*10480*/  LDG.E R6, desc[UR50][R4.64+0x4] ;  /* 0x0000043204067981 */ /* 0x020ee4000c1e1900 */
[----:B---3--:R-:W-:-:S07]  /*10490*/  IMAD.IADD R6, R6, 0x1, -R9 ;  /* 0x0000000106067824 */ /* 0x008fce00078e0a09 */
.L_x_1439:
[----:B------:R-:W-:Y:S01]  /*104a0*/  USHF.R.S32.HI UR9, URZ, 0x1f, UR4 ;  /* 0x0000001f3f097899 */ /* 0x000fe20008011404 */
[----:B--2---:R-:W-:Y:S01]  /*104b0*/  VIADD R10, R17, UR38 ;  /* 0x00000026110a7c36 */ /* 0x004fe20008000000 */
[----:B------:R-:W-:Y:S01]  /*104c0*/  USHF.R.S32.HI UR16, URZ, 0x1f, UR42 ;  /* 0x0000001f3f107899 */ /* 0x000fe2000801142a */
[----:B------:R-:W-:Y:S01]  /*104d0*/  VIADD R24, R187, UR38 ;  /* 0x00000026bb187c36 */ /* 0x000fe20008000000 */
[----:B------:R-:W-:Y:S01]  /*104e0*/  ULDC.64 UR14, c[0x0][0xb90] ;  /* 0x0002e400000e7ab9 */ /* 0x000fe20000000a00 */
[----:B------:R-:W-:Y:S01]  /*104f0*/  UMOV UR8, UR4 ;  /* 0x0000000400087c82 */ /* 0x000fe20008000000 */
[----:B------:R-:W-:Y:S01]  /*10500*/  UIMAD UR12, UR16, UR14, URZ ;  /* 0x0000000e100c72a4 */ /* 0x000fe2000f8e023f */
[----:B------:R-:W-:Y:S01]  /*10510*/  @P1 IMAD.HI.U32 R5, R10, R7, RZ ;  /* 0x000000070a051227 */ /* 0x000fe200078e00ff */
[----:B------:R-:W-:Y:S01]  /*10520*/  UIMAD.WIDE.U32 UR10, UR42, UR14, UR8 ;  /* 0x0000000e2a0a72a5 */ /* 0x000fe2000f8e0008 */
[----:B------:R-:W0:Y:S01]  /*10530*/  @P1 LDC R53, c[0x0][0xbec] ;  /* 0x0002fb00ff351b82 */ /* 0x000e220000000800 */
[----:B------:R-:W-:Y:S01]  /*10540*/  USHF.R.S32.HI UR8, URZ, 0x1f, UR37 ;  /* 0x0000001f3f087899 */ /* 0x000fe20008011425 */
[----:B------:R-:W-:Y:S01]  /*10550*/  IMAD.MOV.U32 R4, RZ, RZ, R10 ;  /* 0x000000ffff047224 */ /* 0x000fe200078e000a */
[----:B------:R-:W-:Y:S01]  /*10560*/  UIMAD UR12, UR42, UR15, UR12 ;  /* 0x0000000f2a0c72a4 */ /* 0x000fe2000f8e020c */
[----:B------:R-:W-:Y:S01]  /*10570*/  @P1 SHF.R.U32.HI R4, RZ, R8, R5 ;  /* 0x00000008ff041219 */ /* 0x000fe20000011605 */
[----:B------:R-:W-:Y:S01]  /*10580*/  USEL UR18, UR8, URZ, !UP0 ;  /* 0x0000003f08127287 */ /* 0x000fe2000c000000 */
[----:B------:R-:W-:Y:S01]  /*10590*/  IMAD R5, R184, 0x40, R18 ;  /* 0x00000040b8057824 */ /* 0x000fe200078e0212 */
[----:B------:R-:W-:Y:S01]  /*105a0*/  ULDC.64 UR14, c[0x0][0xb98] ;  /* 0x0002e600000e7ab9 */ /* 0x000fe20000000a00 */
[----:B------:R-:W-:Y:S01]  /*105b0*/  USEL UR17, UR37, URZ, !UP0 ;  /* 0x0000003f25117287 */ /* 0x000fe2000c000000 */
[----:B------:R-:W-:Y:S01]  /*105c0*/  IMAD.MOV R8, RZ, RZ, -R4 ;  /* 0x000000ffff087224 */ /* 0x000fe200078e0a04 */
[----:B------:R-:W-:Y:S01]  /*105d0*/  UIMAD UR8, UR18, UR14, URZ ;  /* 0x0000000e120872a4 */ /* 0x000fe2000f8e023f */
[----:B------:R-:W-:Y:S01]  /*105e0*/  IMAD.WIDE R20, R5, 0x2, R20 ;  /* 0x0000000205147825 */ /* 0x000fe200078e0214 */
[----:B------:R-:W-:Y:S01]  /*105f0*/  UIADD3 UR11, UR11, UR12, URZ ;  /* 0x0000000c0b0b7290 */ /* 0x000fe2000fffe03f */
[----:B------:R-:W-:Y:S01]  /*10600*/  SHF.R.S32.HI R5, RZ, 0x1f, R4 ;  /* 0x0000001fff057819 */ /* 0x000fe20000011404 */
[----:B------:R-:W-:Y:S01]  /*10610*/  UIMAD UR8, UR17, UR15, UR8 ;  /* 0x0000000f110872a4 */ /* 0x000fe2000f8e0208 */
[----:B------:R-:W-:Y:S01]  /*10620*/  IMAD R7, R49, R8, R10 ;  /* 0x0000000831077224 */ /* 0x000fe200078e020a */
[----:B------:R-:W-:Y:S01]  /*10630*/  UIMAD.WIDE.U32 UR10, UR17, UR14, UR10 ;  /* 0x0000000e110a72a5 */ /* 0x000fe2000f8e000a */
[----:B------:R-:W-:Y:S01]  /*10640*/  IADD3 R11, P3, R20, 0x2000, RZ ;  /* 0x00002000140b7810 */ /* 0x000fe20007f7e0ff */
[----:B-----5:R-:W-:Y:S01]  /*10650*/  IMAD R51, R6, R49, RZ ;  /* 0x0000003106337224 */ /* 0x020fe200078e02ff */
[----:B------:R-:W-:Y:S01]  /*10660*/  IADD3 R13, P0, R20, 0x1000, RZ ;  /* 0x00001000140d7810 */ /* 0x000fe20007f1e0ff */
[----:B------:R-:W-:Y:S01]  /*10670*/  IMAD.U32 R10, RZ, RZ, UR8 ;  /* 0x00000008ff0a7e24 */ /* 0x000fe2000f8e00ff */
[----:B------:R-:W-:Y:S01]  /*10680*/  SHF.R.S32.HI R8, RZ, 0x1f, R7 ;  /* 0x0000001fff087819 */ /* 0x000fe20000011407 */
[----:B------:R-:W-:Y:S01]  /*10690*/  ULDC.64 UR12, c[0x0][0xaa0] ;  /* 0x0002a800000c7ab9 */ /* 0x000fe20000000a00 */
[----:B------:R-:W-:-:S02]  /*106a0*/  IADD3 R4, P2, R4, UR10, RZ ;  /* 0x0000000a04047c10 */ /* 0x000fc4000ff5e0ff */
[----:B------:R-:W-:Y:S02]  /*106b0*/  LOP3.LUT R9, R11, 0x380, RZ, 0xc0, !PT ;  /* 0x000003800b097812 */ /* 0x000fe400078ec0ff */
[----:B------:R-:W-:Y:S01]  /*106c0*/  IADD3.X R5, R5, UR11, R10, P2, !PT ;  /* 0x0000000b05057c10 */ /* 0x000fe200097fe40a */
[----:B------:R-:W-:Y:S01]  /*106d0*/  ULDC.64 UR10, c[0x0][0xb88] ;  /* 0x0002e200000a7ab9 */ /* 0x000fe20000000a00 */
[----:B------:R-:W-:Y:S01]  /*106e0*/  LOP3.LUT R12, R13, 0x380, RZ, 0xc0, !PT ;  /* 0x000003800d0c7812 */ /* 0x000fe200078ec0ff */
[----:B------:R-:W-:Y:S01]  /*106f0*/  IMAD R10, R8, UR10, RZ ;  /* 0x0000000a080a7c24 */ /* 0x000fe2000f8e02ff */
[----:B------:R-:W-:Y:S01]  /*10700*/  SHF.R.U64 R8, R9, 0x3, RZ ;  /* 0x0000000309087819 */ /* 0x000fe200000012ff */
[C---:B------:R-:W-:Y:S01]  /*10710*/  IMAD.WIDE.U32 R4, R7.reuse, UR10, R4 ;  /* 0x0000000a07047c25 */ /* 0x040fe2000f8e0004 */
[----:B------:R-:W-:Y:S02]  /*10720*/  SHF.R.U64 R12, R12, 0x3, RZ ;  /* 0x000000030c0c7819 */ /* 0x000fe400000012ff */
[C---:B------:R-:W-:Y:S01]  /*10730*/  IADD3 R41, P6, R20.reuse, 0x4000, RZ ;  /* 0x0000400014297810 */ /* 0x040fe20007fde0ff */
[----:B------:R-:W-:Y:S01]  /*10740*/  IMAD R9, R7, UR11, R10 ;  /* 0x0000000b07097c24 */ /* 0x000fe2000f8e020a */
[----:B------:R-:W-:Y:S01]  /*10750*/  ULDC.64 UR10, c[0x0][0xb50] ;  /* 0x0002d400000a7ab9 */ /* 0x000fe20000000a00 */
[----:B------:R-:W-:-:S02]  /*10760*/  IADD3 R7, P2, R20, 0x3000, RZ ;  /* 0x0000300014077810 */ /* 0x000fc40007f5e0ff */
[----:B------:R-:W-:Y:S01]  /*10770*/  IMAD.IADD R9, R5, 0x1, R9 ;  /* 0x0000000105097824 */ /* 0x000fe200078e0209 */
[C---:B------:R-:W-:Y:S02]  /*10780*/  LEA R10, P4, R4.reuse, UR10, 0x2 ;  /* 0x0000000a040a7c11 */ /* 0x040fe4000f8810ff */
[----:B------:R-:W-:Y:S02]  /*10790*/  LOP3.LUT R5, R7, 0x380, RZ, 0xc0, !PT ;  /* 0x0000038007057812 */ /* 0x000fe400078ec0ff */
[----:B------:R-:W-:Y:S01]  /*107a0*/  LEA.HI.X R14, R4, UR11, R9, 0x2, P4 ;  /* 0x0000000b040e7c11 */ /* 0x000fe2000a0f1409 */
[----:B------:R-:W-:Y:S01]  /*107b0*/  SHFL.IDX PT, R44, R10, RZ, 0x1c1f ;  /* 0x001c1fff0a2c7589 */ /* 0x000fe200000e0000 */
[----:B------:R-:W-:Y:S01]  /*107c0*/  SHF.R.U64 R4, R5, 0x3, RZ ;  /* 0x0000000305047819 */ /* 0x000fe200000012ff */
[--C-:B------:R-:W-:Y:S01]  /*107d0*/  IMAD.X R5, RZ, RZ, R21.reuse, P2 ;  /* 0x000000ffff057224 */ /* 0x100fe200010e0615 */
[----:B------:R-:W-:Y:S01]  /*107e0*/  LOP3.LUT R12, R12, R13, RZ, 0x3c, !PT ;  /* 0x0000000d0c0c7212 */ /* 0x000fe200078e3cff */
[----:B------:R-:W1:Y:S01]  /*107f0*/  SHFL.IDX PT, R45, R14, RZ, 0x1c1f ;  /* 0x001c1fff0e2d7589 */ /* 0x000e6200000e0000 */
[----:B------:R-:W-:Y:S01]  /*10800*/  LOP3.LUT R4, R4, R7, RZ, 0x3c, !PT ;  /* 0x0000000704047212 */ /* 0x000fe200078e3cff */
[--C-:B------:R-:W-:Y:S01]  /*10810*/  IMAD.X R13, RZ, RZ, R21.reuse, P0 ;  /* 0x000000ffff0d7224 */ /* 0x100fe200000e0615 */
[----:B------:R-:W-:Y:S01]  /*10820*/  LOP3.LUT P0, RZ, R185, 0x3, RZ, 0xc0, !PT ;  /* 0x00000003b9ff7812 */ /* 0x000fe2000780c0ff */
[----:B------:R-:W-:Y:S01]  /*10830*/  SHFL.IDX PT, R46, R10, 0x1, 0x1c1f ;  /* 0x003c1f000a2e7f89 */ /* 0x000fe200000e0000 */
[----:B------:R-:W-:Y:S01]  /*10840*/  VIADD R7, R24, 0x8 ;  /* 0x0000000818077836 */ /* 0x000fe20000000000 */
[----:B------:R-:W-:Y:S01]  /*10850*/  IADD3 R37, P5, R20, 0x5000, RZ ;  /* 0x0000500014257810 */ /* 0x000fe20007fbe0ff */
[----:B------:R-:W-:Y:S01]  /*10860*/  IMAD.X R9, RZ, RZ, R21, P3 ;  /* 0x000000ffff097224 */ /* 0x000fe200018e0615 */
[----:B------:R-:W2:Y:S01]  /*10870*/  SHFL.IDX PT, R47, R14, 0x1, 0x1c1f ;  /* 0x003c1f000e2f7f89 */ /* 0x000ea200000e0000 */
[----:B------:R-:W-:-:S02]  /*10880*/  ISETP.GE.OR P2, PT, R24, R51, P0 ;  /* 0x000000331800720c */ /* 0x000fc40000746670 */
[----:B------:R-:W-:Y:S02]  /*10890*/  ISETP.GE.OR P0, PT, R7, R51, P0 ;  /* 0x000000330700720c */ /* 0x000fe40000706670 */
[C---:B------:R-:W-:Y:S02]  /*108a0*/  IADD3 R33, P4, R20.reuse, 0x6000, RZ ;  /* 0x0000600014217810 */ /* 0x040fe40007f9e0ff */
[----:B------:R-:W-:Y:S02]  /*108b0*/  LOP3.LUT R15, R20, 0x380, RZ, 0xc0, !PT ;  /* 0x00000380140f7812 */ /* 0x000fe400078ec0ff */
[----:B------:R-:W-:Y:S02]  /*108c0*/  LOP3.LUT R40, R41, 0x380, RZ, 0xc0, !PT ;  /* 0x0000038029287812 */ /* 0x000fe400078ec0ff */
[----:B------:R-:W-:Y:S02]  /*108d0*/  LOP3.LUT R36, R37, 0x380, RZ, 0xc0, !PT ;  /* 0x0000038025247812 */ /* 0x000fe400078ec0ff */
[----:B------:R-:W-:-:S02]  /*108e0*/  LOP3.LUT R32, R33, 0x380, RZ, 0xc0, !PT ;  /* 0x0000038021207812 */ /* 0x000fc400078ec0ff */
[----:B------:R-:W-:Y:S01]  /*108f0*/  SHF.R.U64 R15, R15, 0x3, RZ ;  /* 0x000000030f0f7819 */ /* 0x000fe200000012ff */
[----:B-1----:R-:W-:Y:S01]  /*10900*/  @!P2 ST.E desc[UR50][R44.64], R2 ;  /* 0x000000022c00a985 */ /* 0x002fe2000c101932 */
[----:B------:R-:W-:Y:S02]  /*10910*/  LOP3.LUT R8, R8, R11, RZ, 0x3c, !PT ;  /* 0x0000000b08087212 */ /* 0x000fe400078e3cff */
[----:B------:R-:W-:Y:S02]  /*10920*/  IADD3 R11, P3, R20, 0x7000, RZ ;  /* 0x00007000140b7810 */ /* 0x000fe40007f7e0ff */
[----:B------:R-:W-:Y:S02]  /*10930*/  SHF.R.U64 R40, R40, 0x3, RZ ;  /* 0x0000000328287819 */ /* 0x000fe400000012ff */
[----:B------:R-:W-:Y:S01]  /*10940*/  SHF.R.U64 R36, R36, 0x3, RZ ;  /* 0x0000000324247819 */ /* 0x000fe200000012ff */
[----:B--2---:R1:W-:Y:S01]  /*10950*/  @!P0 ST.E desc[UR50][R46.64], R0 ;  /* 0x000000002e008985 */ /* 0x0043e2000c101932 */
[----:B------:R-:W-:Y:S01]  /*10960*/  SHF.R.U64 R32, R32, 0x3, RZ ;  /* 0x0000000320207819 */ /* 0x000fe200000012ff */
[----:B------:R-:W-:Y:S01]  /*10970*/  IMAD.X R25, RZ, RZ, R21, P3 ;  /* 0x000000ffff197224 */ /* 0x000fe200018e0615 */
[----:B------:R-:W-:-:S02]  /*10980*/  LOP3.LUT R20, R15, R20, RZ, 0x3c, !PT ;  /* 0x000000140f147212 */ /* 0x000fc400078e3cff */
[----:B------:R-:W-:Y:S01]  /*10990*/  LOP3.LUT R40, R40, R41, RZ, 0x3c, !PT ;  /* 0x0000002928287212 */ /* 0x000fe200078e3cff */
[--C-:B------:R-:W-:Y:S01]  /*109a0*/  IMAD.X R41, RZ, RZ, R21.reuse, P6 ;  /* 0x000000ffff297224 */ /* 0x100fe200030e0615 */
[----:B------:R-:W-:Y:S01]  /*109b0*/  LOP3.LUT R36, R36, R37, RZ, 0x3c, !PT ;  /* 0x0000002524247212 */ /* 0x000fe200078e3cff */
[--C-:B------:R-:W-:Y:S01]  /*109c0*/  IMAD.X R37, RZ, RZ, R21.reuse, P5 ;  /* 0x000000ffff257224 */ /* 0x100fe200028e0615 */
[----:B------:R-:W-:Y:S01]  /*109d0*/  LOP3.LUT R32, R32, R33, RZ, 0x3c, !PT ;  /* 0x0000002120207212 */ /* 0x000fe200078e3cff */
[----:B------:R-:W-:Y:S01]  /*109e0*/  IMAD.X R33, RZ, RZ, R21, P4 ;  /* 0x000000ffff217224 */ /* 0x000fe200020e0615 */
[----:B------:R2:W5:Y:S01]  /*109f0*/  LD.E.128 R28, desc[UR50][R20.64] ;  /* 0x00000032141c7980 */ /* 0x000562000c101d00 */
[----:B------:R-:W-:Y:S01]  /*10a00*/  UIMAD UR10, UR9, UR12, URZ ;  /* 0x0000000c090a72a4 */ /* 0x000fe2000f8e023f */
[----:B-1----:R-:W-:Y:S01]  /*10a10*/  IMAD R0, R22, 0x20, R184 ;  /* 0x0000002016007824 */ /* 0x002fe200078e02b8 */
[----:B------:R-:W-:Y:S01]  /*10a20*/  LOP3.LUT R6, R11, 0x380, RZ, 0xc0, !PT ;  /* 0x000003800b067812 */ /* 0x000fe200078ec0ff */
[----:B------:R-:W5:Y:S04]  /*10a30*/  LD.E.128 R12, desc[UR50][R12.64] ;  /* 0x000000320c0c7980 */ /* 0x000f68000c101d00 */
[----:B------:R-:W5:Y:S01]  /*10a40*/  LD.E.128 R40, desc[UR50][R40.64] ;  /* 0x0000003228287980 */ /* 0x000f62000c101d00 */
[----:B--2---:R-:W1:Y:S01]  /*10a50*/  @P1 LDC R21, c[0x0][0xbf0] ;  /* 0x0002fc00ff151b82 */ /* 0x004e620000000800 */
[----:B------:R-:W-:-:S02]  /*10a60*/  UIMAD.WIDE.U32 UR8, UR4, UR12, URZ ;  /* 0x0000000c040872a5 */ /* 0x000fc4000f8e003f */
[----:B------:R-:W5:Y:S01]  /*10a70*/  LD.E.128 R36, desc[UR50][R36.64] ;  /* 0x0000003224247980 */ /* 0x000f62000c101d00 */
[----:B------:R-:W-:Y:S01]  /*10a80*/  UIMAD UR10, UR4, UR13, UR10 ;  /* 0x0000000d040a72a4 */ /* 0x000fe2000f8e020a */
[----:B------:R-:W-:Y:S01]  /*10a90*/  VIADD R44, R0, UR38 ;  /* 0x00000026002c7c36 */ /* 0x000fe20008000000 */
[----:B------:R-:W-:Y:S01]  /*10aa0*/  SHF.R.U64 R6, R6, 0x3, RZ ;  /* 0x0000000306067819 */ /* 0x000fe200000012ff */
[----:B------:R-:W-:Y:S01]  /*10ab0*/  ULDC.64 UR12, c[0x0][0xae8] ;  /* 0x0002ba00000c7ab9 */ /* 0x000fe20000000a00 */
[----:B------:R-:W-:Y:S01]  /*10ac0*/  UIADD3 UR9, UR9, UR10, URZ ;  /* 0x0000000a09097290 */ /* 0x000fe2000fffe03f */
[----:B------:R-:W5:Y:S01]  /*10ad0*/  LD.E.128 R32, desc[UR50][R32.64] ;  /* 0x0000003220207980 */ /* 0x000f62000c101d00 */
[----:B------:R-:W-:Y:S01]  /*10ae0*/  UIMAD UR4, UR16, UR12, URZ ;  /* 0x0000000c100472a4 */ /* 0x000fe2000f8e023f */
[----:B0-----:R-:W-:Y:S01]  /*10af0*/  @P1 IMAD.HI.U32 R0, R44, R53, RZ ;  /* 0x000000352c001227 */ /* 0x001fe200078e00ff */
[----:B------:R-:W-:Y:S01]  /*10b00*/  UIMAD.WIDE.U32 UR8, UR42, UR12, UR8 ;  /* 0x0000000c2a0872a5 */ /* 0x000fe2000f8e0008 */
[----:B------:R-:W-:Y:S01]  /*10b10*/  LOP3.LUT R24, R6, R11, RZ, 0x3c, !PT ;  /* 0x0000000b06187212 */ /* 0x000fe200078e3cff */
[----:B------:R-:W-:Y:S01]  /*10b20*/  UIMAD UR4, UR42, UR13, UR4 ;  /* 0x0000000d2a0472a4 */ /* 0x000fe2000f8e0204 */
[----:B------:R-:W-:Y:S01]  /*10b30*/  IMAD.MOV.U32 R45, RZ, RZ, R44 ;  /* 0x000000ffff2d7224 */ /* 0x000fe200078e002c */
[----:B------:R-:W-:Y:S01]  /*10b40*/  ULDC.64 UR10, c[0x0][0xaf0] ;  /* 0x0002bc00000a7ab9 */ /* 0x000fe20000000a00 */
[----:B------:R-:W5:Y:S01]  /*10b50*/  LD.E.128 R8, desc[UR50][R8.64] ;  /* 0x0000003208087980 */ /* 0x000f62000c101d00 */
[----:B------:R-:W-:-:S02]  /*10b60*/  UIADD3 UR9, UR9, UR4, URZ ;  /* 0x0000000409097290 */ /* 0x000fc4000fffe03f */
[----:B------:R-:W-:Y:S01]  /*10b70*/  UIMAD UR4, UR18, UR10, URZ ;  /* 0x0000000a120472a4 */ /* 0x000fe2000f8e023f */
[----:B------:R-:W5:Y:S01]  /*10b80*/  LD.E.128 R4, desc[UR50][R4.64] ;  /* 0x0000003204047980 */ /* 0x000f62000c101d00 */
[----:B------:R-:W-:Y:S02]  /*10b90*/  UIMAD.WIDE.U32 UR8, UR17, UR10, UR8 ;  /* 0x0000000a110872a5 */ /* 0x000fe4000f8e0008 */
[----:B------:R-:W-:Y:S01]  /*10ba0*/  UIMAD UR4, UR17, UR11, UR4 ;  /* 0x0000000b110472a4 */ /* 0x000fe2000f8e0204 */
[----:B-1----:R-:W-:Y:S01]  /*10bb0*/  @P1 SHF.R.U32.HI R45, RZ, R21, R0 ;  /* 0x00000015ff2d1219 */ /* 0x002fe20000011600 */
[----:B------:R-:W5:Y:S01]  /*10bc0*/  LD.E.128 R24, desc[UR50][R24.64] ;  /* 0x0000003218187980 */ /* 0x000f62000c101d00 */
[----:B------:R-:W-:Y:S01]  /*10bd0*/  ULDC.64 UR10, c[0x0][0xae0] ;  /* 0x0002b800000a7ab9 */ /* 0x000fe20000000a00 */
[----:B------:R-:W-:Y:S01]  /*10be0*/  UIADD3 UR4, UR9, UR4, URZ ;  /* 0x0000000409047290 */ /* 0x000fe2000fffe03f */
[--C-:B------:R-:W-:Y:S01]  /*10bf0*/  SHF.R.S32.HI R0, RZ, 0x1f, R45.reuse ;  /* 0x0000001fff007819 */ /* 0x100fe2000001142d */
[----:B------:R-:W-:Y:S01]  /*10c00*/  IMAD.MOV R2, RZ, RZ, -R45 ;  /* 0x000000ffff027224 */ /* 0x000fe200078e0a2d */
[----:B------:R-:W-:Y:S01]  /*10c10*/  @!PT LDS RZ, [RZ] ;  /* 0x00000000fffff984 */ /* 0x000fe20000000800 */
[----:B------:R-:W-:Y:S01]  /*10c20*/  @!PT LDS RZ, [RZ] ;  /* 0x00000000fffff984 */ /* 0x000fe20000000800 */
[----:B------:R-:W-:Y:S01]  /*10c30*/  @!PT LDS RZ, [RZ] ;  /* 0x00000000fffff984 */ /* 0x000fe20000000800 */
[----:B------:R-:W-:Y:S01]  /*10c40*/  @!PT LDS RZ, [RZ] ;  /* 0x00000000fffff984 */ /* 0x000fe20000000800 */
[----:B------:R0:W-:Y:S06]  /*10c50*/  MEMBAR.ALL.CTA ;  /* 0x0000000000007992 */ /* 0x0001ec0000008000 */
[----:B0-----:R-:W0:Y:S01]  /*10c60*/  FENCE.VIEW.ASYNC.S ;  /* 0x00000000000073c6 */ /* 0x001e220000000000 */
[----:B------:R-:W-:-:S02]  /*10c70*/  IMAD.U32 R21, RZ, RZ, UR9 ;  /* 0x00000009ff157e24 */ /* 0x000fc4000f8e00ff */
[----:B------:R-:W-:Y:S02]  /*10c80*/  IMAD R0, R0, UR10, RZ ;  /* 0x0000000a00007c24 */ /* 0x000fe4000f8e02ff */
[----:B------:R-:W-:Y:S02]  /*10c90*/  IMAD R47, R49, R2, R44 ;  /* 0x00000002312f7224 */ /* 0x000fe400078e022c */
[----:B------:R-:W-:Y:S01]  /*10ca0*/  IMAD.U32 R20, RZ, RZ, UR8 ;  /* 0x00000008ff147e24 */ /* 0x000fe2000f8e00ff */
[----:B------:R-:W-:Y:S01]  /*10cb0*/  ULDC.64 UR8, c[0x0][0xad8] ;  /* 0x0002b60000087ab9 */ /* 0x000fe20000000a00 */
[----:B------:R-:W-:Y:S02]  /*10cc0*/  IMAD.U32 R21, RZ, RZ, UR4 ;  /* 0x00000004ff157e24 */ /* 0x000fe4000f8e00ff */
[C---:B------:R-:W-:Y:S01]  /*10cd0*/  IMAD R49, R45.reuse, UR11, R0 ;  /* 0x0000000b2d317c24 */ /* 0x040fe2000f8e0200 */
        /* <DEDUP_REMOVED lines=17> */
[----:B0-----:R0:W1:Y:S01]  /*10df0*/  SHFL.IDX PT, R20, R44, RZ, 0x181f ;  /* 0x00181fff2c147589 */ /* 0x00106200000e0000 */
        /* <DEDUP_REMOVED lines=10> */
[-C--:B0-2---:R-:W-:Y:S02]  /*10ea0*/  @!P2 LEA.HI.X R3, R18, R0.reuse, R190, 0x1, P4 ;  /* 0x000000001203a211 */ /* 0x085fe400020f0cbe */
[----:B------:R-:W-:-:S03]  /*10eb0*/  @!P3 LEA.HI.X R21, R19, R0, R189, 0x1, P5 ;  /* 0x000000001315b211 */ /* 0x000fc600028f0cbd */
[----:B-----5:R3:W-:Y:S04]  /*10ec0*/  @!P2 ST.E.128 desc[UR50][R2.64], R28 ;  /* 0x0000001c0200a985 */ /* 0x0207e8000c101d32 */
[----:B------:R3:W-:Y:S02]  /*10ed0*/  @!P3 ST.E.128 desc[UR50][R20.64], R40 ;  /* 0x000000281400b985 */ /* 0x0007e4000c101d32 */
.L_x_1441:
[----:B------:R-:W-:Y:S05]  /*10ee0*/  BSYNC B1 ;  /* 0x0000000000017941 */ /* 0x000fea0003800000 */
.L_x_1440:
        /* <DEDUP_REMOVED lines=9> */
[-C--:B0---4-:R-:W-:Y:S02]  /*10f80*/  @!P3 LEA.HI.X R3, R18, R0.reuse, R190, 0x1, P0 ;  /* 0x000000001203b211 */ /* 0x091fe400000f0cbe */
[----:B------:R-:W-:-:S03]  /*10f90*/  @!P4 LEA.HI.X R21, R19, R0, R189, 0x1, P2 ;  /* 0x000000001315c211 */ /* 0x000fc600010f0cbd */
[----:B-----5:R3:W-:Y:S04]  /*10fa0*/  @!P3 ST.E.128 desc[UR50][R2.64], R12 ;  /* 0x0000000c0200b985 */ /* 0x0207e8000c101d32 */
[----:B------:R3:W-:Y:S02]  /*10fb0*/  @!P4 ST.E.128 desc[UR50][R20.64], R36 ;  /* 0x000000241400c985 */ /* 0x0007e4000c101d32 */
.L_x_1443:
[----:B------:R-:W-:Y:S05]  /*10fc0*/  BSYNC B1 ;  /* 0x0000000000017941 */ /* 0x000fea0003800000 */
.L_x_1442:
[----:B----4-:R4:W0:Y:S01]  /*10fd0*/  SHFL.IDX PT, R0, R45, 0x2, 0x181f ;  /* 0x00581f002d007f89 */ /* 0x01082200000e0000 */
[----:B------:R-:W-:Y:S03]  /*10fe0*/  BSSY B1, `(.L_x_1444) ;  /* 0x000000c000017945 */ /* 0x000fe60003800000 */
[----:B---3-5:R4:W3:Y:S01]  /*10ff0*/  SHFL.IDX PT, R12, R44, 0x2, 0x181f ;  /* 0x00581f002c0c7f89 */ /* 0x0288e200000e0000 */
[----:B------:R-:W-:Y:S05]  /*11000*/  @P1 BRA `(.L_x_1445) ;  /* 0x0000000000241947 */ /* 0x000fea0003800000 */
[----:B------:R-:W-:Y:S02]  /*11010*/  ULDC UR4, c[0x0][0xac8] ;  /* 0x0002b20000047ab9 */ /* 0x000fe40000000800 */
[----:B------:R-:W-:Y:S02]  /*11020*/  ISETP.GE.AND P2, PT, R18, UR4, PT ;  /* 0x0000000412007c0c */ /* 0x000fe4000bf46270 */
[----:B------:R-:W-:-:S11]  /*11030*/  ISETP.GE.AND P3, PT, R19, UR4, PT ;  /* 0x0000000413007c0c */ /* 0x000fd6000bf66270 */
[CC--:B---3--:R-:W-:Y:S02]  /*11040*/  @!P2 LEA R2, P0, R18.reuse, R12.reuse, 0x1 ;  /* 0x0000000c1202a211 */ /* 0x0c8fe400078008ff */
[C---:B------:R-:W-:Y:S02]  /*11050*/  @!P3 LEA R12, P1, R19.reuse, R12, 0x1 ;  /* 0x0000000c130cb211 */ /* 0x040fe400078208ff */
[-C--:B0-----:R-:W-:Y:S02]  /*11060*/  @!P2 LEA.HI.X R3, R18, R0.reuse, R190, 0x1, P0 ;  /* 0x000000001203a211 */ /* 0x081fe400000f0cbe */
[----:B------:R-:W-:-:S03]  /*11070*/  @!P3 LEA.HI.X R13, R19, R0, R189, 0x1, P1 ;  /* 0x00000000130db211 */ /* 0x000fc600008f0cbd */
[----:B------:R0:W-:Y:S04]  /*11080*/  @!P2 ST.E.128 desc[UR50][R2.64], R8 ;  /* 0x000000080200a985 */ /* 0x0001e8000c101d32 */
[----:B------:R0:W-:Y:S02]  /*11090*/  @!P3 ST.E.128 desc[UR50][R12.64], R32 ;  /* 0x000000200c00b985 */ /* 0x0001e4000c101d32 */
.L_x_1445:
[----:B------:R-:W-:Y:S05]  /*110a0*/  BSYNC B1 ;  /* 0x0000000000017941 */ /* 0x000fea0003800000 */
.L_x_1444:
[----:B0-----:R-:W-:Y:S01]  /*110b0*/  VIADD R0, R46, 0x60 ;  /* 0x000000602e007836 */ /* 0x001fe20000000000 */
[----:B--2-4-:R-:W0:Y:S04]  /*110c0*/  SHFL.IDX PT, R45, R45, 0x3, 0x181f ;  /* 0x00781f002d2d7f89 */ /* 0x014e2800000e0000 */
[----:B------:R-:W-:Y:S01]  /*110d0*/  ISETP.GE.AND P0, PT, R0, R51, PT ;  /* 0x000000330000720c */ /* 0x000fe20003f06270 */
[----:B------:R-:W2:-:S12]  /*110e0*/  SHFL.IDX PT, R44, R44, 0x3, 0x181f ;  /* 0x00781f002c2c7f89 */ /* 0x000e9800000e0000 */
[----:B------:R-:W-:Y:S05]  /*110f0*/  @P0 BRA `(.L_x_1446) ;  /* 0x0000000c000c0947 */ /* 0x000fea0003800000 */
[----:B------:R-:W-:Y:S02]  /*11100*/  ULDC UR4, c[0x0][0xac8] ;  /* 0x0002b20000047ab9 */ /* 0x000fe40000000800 */
[----:B------:R-:W-:-:S13]  /*11110*/  ISETP.GE.AND P1, PT, R18, UR4, PT ;  /* 0x0000000412007c0c */ /* 0x000fda000bf26270 */
[----:B--2---:R-:W-:-:S04]  /*11120*/  @!P1 LEA R2, P0, R18, R44, 0x1 ;  /* 0x0000002c12029211 */ /* 0x004fc800078008ff */
[----:B0-----:R-:W-:Y:S02]  /*11130*/  @!P1 LEA.HI.X R3, R18, R45, R190, 0x1, P0 ;  /* 0x0000002d12039211 */ /* 0x001fe400000f0cbe */
[----:B------:R-:W-:-:S03]  /*11140*/  ISETP.GE.AND P0, PT, R19, UR4, PT ;  /* 0x0000000413007c0c */ /* 0x000fc6000bf06270 */
[----:B------:R4:W-:Y:S10]  /*11150*/  @!P1 ST.E.128 desc[UR50][R2.64], R4 ;  /* 0x0000000402009985 */ /* 0x0009f4000c101d32 */
[----:B------:R-:W-:Y:S05]  /*11160*/  @P0 BRA `(.L_x_1446) ;  /* 0x0000000800f00947 */ /* 0x000fea0003800000 */
[----:B----4-:R-:W-:-:S04]  /*11170*/  LEA R2, P0, R19, R44, 0x1 ;  /* 0x0000002c13027211 */ /* 0x010fc800078008ff */
[----:B------:R-:W-:-:S05]  /*11180*/  LEA.HI.X R3, R19, R45, R189, 0x1, P0 ;  /* 0x0000002d13037211 */ /* 0x000fca00000f0cbd */
[----:B------:R0:W-:Y:S01]  /*11190*/  ST.E.128 desc[UR50][R2.64], R24 ;  /* 0x0000001802007985 */ /* 0x0001e2000c101d32 */
[----:B------:R-:W-:Y:S05]  /*111a0*/  BRA `(.L_x_1446) ;  /* 0x0000000800e07947 */ /* 0x000fea0003800000 */
.L_x_1438:
[----:B------:R-:W-:Y:S01]  /*111b0*/  ULDC.64 UR8, c[0x0][0xc00] ;  /* 0x0003000000087ab9 */ /* 0x000fe20000000a00 */
[----:B------:R-:W-:Y:S01]  /*111c0*/  ULDC UR4, c[0x0][0xa88] ;  /* 0x0002a20000047ab9 */ /* 0x000fe20000000800 */
[----:B------:R-:W-:Y:S01]  /*111d0*/  UISETP.NE.U32.AND UP0, UPT, UR8, URZ, UPT ;  /* 0x0000003f0800728c */ /* 0x000fe2000bf05070 */
[----:B------:R-:W0:Y:S03]  /*111e0*/  LDC R11, c[0x0][0xbe8] ;  /* 0x0002fa00ff0b7b82 */ /* 0x000e260000000800 */
[----:B------:R-:W-:-:S03]  /*111f0*/  UISETP.NE.AND.EX UP0, UPT, UR9, URZ, UPT, UP0 ;  /* 0x0000003f0900728c */ /* 0x000fc6000bf05300 */
[----:B------:R-:W-:Y:S02]  /*11200*/  ULDC.64 UR8, c[0x0][0xc00] ;  /* 0x0003000000087ab9 */ /* 0x000fe40000000a00 */
[----:B------:R-:W-:Y:S01]  /*11210*/  UIMAD.WIDE UR8, UR37, 0x4, UR8 ;  /* 0x00000004250878a5 */ /* 0x000fe2000f8e0208 */
[----:B------:R-:W-:-:S05]  /*11220*/  PLOP3.LUT P2, PT, PT, PT, UP0, 0x80, 0x0 ;  /* 0x000000000000781c */ /* 0x000fca0003f4f008 */
[----:B------:R-:W-:Y:S02]  /*11230*/  IMAD.U32 R2, RZ, RZ, UR8 ;  /* 0x00000008ff027e24 */ /* 0x000fe4000f8e00ff */
[----:B------:R-:W-:Y:S01]  /*11240*/  IMAD.U32 R3, RZ, RZ, UR9 ;  /* 0x00000009ff037e24 */ /* 0x000fe2000f8e00ff */
[----:B------:R-:W-:Y:S02]  /*11250*/  ULDC.64 UR8, c[0x0][0xc08] ;  /* 0x0003020000087ab9 */ /* 0x000fe40000000a00 */
[----:B------:R-:W-:Y:S01]  /*11260*/  UISETP.NE.U32.AND UP1, UPT, UR8, URZ, UPT ;  /* 0x0000003f0800728c */ /* 0x000fe2000bf25070 */
[----:B------:R-:W-:Y:S02]  /*11270*/  IMAD.U32 R0, RZ, RZ, UR4 ;  /* 0x00000004ff007e24 */ /* 0x000fe4000f8e00ff */
[----:B------:R-:W2:Y:S01]  /*11280*/  @P2 LDG.E R6, desc[UR50][R2.64] ;  /* 0x0000003202062981 */ /* 0x000ea2000c1e1900 */
[----:B------:R-:W-:-:S06]  /*11290*/  UISETP.NE.AND.EX UP1, UPT, UR9, URZ, UPT, UP1 ;  /* 0x0000003f0900728c */ /* 0x000fcc000bf25310 */
[----:B------:R-:W-:-:S05]  /*112a0*/  PLOP3.LUT P3, PT, PT, PT, UP1, 0x80, 0x0 ;  /* 0x000000000000781c */ /* 0x000fca0003f6f018 */
[----:B------:R-:W-:Y:S02]  /*112b0*/  @UP1 ULDC.64 UR8, c[0x0][0xc08] ;  /* 0x0003020000081ab9 */ /* 0x000fe40000000a00 */
[----:B------:R-:W-:-:S06]  /*112c0*/  @UP1 UIMAD.WIDE UR8, UR37, 0x4, UR8 ;  /* 0x00000004250818a5 */ /* 0x000fcc000f8e0208 */
[----:B------:R-:W-:Y:S02]  /*112d0*/  IMAD.U32 R4, RZ, RZ, UR8 ;  /* 0x00000008ff047e24 */ /* 0x000fe4000f8e00ff */
[----:B------:R-:W-:-:S05]  /*112e0*/  IMAD.U32 R5, RZ, RZ, UR9 ;  /* 0x00000009ff057e24 */ /* 0x000fca000f8e00ff */
[----:B------:R1:W5:Y:S01]  /*112f0*/  @P3 LDG.E R0, desc[UR50][R4.64] ;  /* 0x0000003204003981 */ /* 0x000362000c1e1900 */
[----:B0-----:R-:W-:Y:S01]  /*11300*/  ISETP.NE.AND P0, PT, R11, 0x1, PT ;  /* 0x000000010b00780c */ /* 0x001fe20003f05270 */
[----:B------:R-:W-:Y:S01]  /*11310*/  UMOV UR4, URZ ;  /* 0x0000003f00047c82 */ /* 0x000fe20008000000 */
[----:B------:R-:W-:Y:S01]  /*11320*/  USHF.R.S32.HI UR12, URZ, 0x1f, UR42 ;  /* 0x0000001f3f0c7899 */ /* 0x000fe2000801142a */
[----:B------:R-:W-:-:S10]  /*11330*/  ISETP.GE.AND P1, PT, R191, 0x80, PT ;  /* 0x00000080bf00780c */ /* 0x000fd40003f26270 */
[----:B------:R-:W0:Y:S01]  /*11340*/  @P0 LDC R9, c[0x0][0xbec] ;  /* 0x0002fb00ff090b82 */ /* 0x000e220000000800 */
[----:B--2---:R-:W-:Y:S01]  /*11350*/  @P2 R2UR UR4, R6 ;  /* 0x00000000060422ca */ /* 0x004fe200000e0000 */
[----:B01----:R-:W-:-:S14]  /*11360*/  @P3 BRA `(.L_x_1447) ;  /* 0x0000000000103947 */ /* 0x003fdc0003800000 */
[----:B------:R-:W-:Y:S05]  /*11370*/  @!P2 BRA `(.L_x_1447) ;  /* 0x00000000000ca947 */ /* 0x000fea0003800000 */
[----:B------:R-:W2:Y:S04]  /*11380*/  LDG.E R5, desc[UR50][R2.64] ;  /* 0x0000003202057981 */ /* 0x000ea8000c1e1900 */
[----:B-----5:R-:W2:Y:S02]  /*11390*/  LDG.E R0, desc[UR50][R2.64+0x4] ;  /* 0x0000043202007981 */ /* 0x020ea4000c1e1900 */
[----:B--2---:R-:W-:-:S07]  /*113a0*/  IMAD.IADD R0, R0, 0x1, -R5 ;  /* 0x0000000100007824 */ /* 0x004fce00078e0a05 */
.L_x_1447:
[----:B------:R-:W-:Y:S01]  /*113b0*/  USHF.R.S32.HI UR8, URZ, 0x1f, UR37 ;  /* 0x0000001f3f087899 */ /* 0x000fe20008011425 */
[----:B------:R-:W-:Y:S01]  /*113c0*/  BSSY B1, `(.L_x_1448) ;  /* 0x000002e000017945 */ /* 0x000fe20003800000 */
[----:B------:R-:W-:Y:S02]  /*113d0*/  USHF.R.S32.HI UR11, URZ, 0x1f, UR4 ;  /* 0x0000001f3f0b7899 */ /* 0x000fe40008011404 */
[----:B------:R-:W-:Y:S02]  /*113e0*/  USEL UR13, UR37, URZ, !UP0 ;  /* 0x0000003f250d7287 */ /* 0x000fe4000c000000 */
[----:B------:R-:W-:Y:S01]  /*113f0*/  USEL UR14, UR8, URZ, !UP0 ;  /* 0x0000003f080e7287 */ /* 0x000fe2000c000000 */
[----:B------:R-:W-:Y:S11]  /*11400*/  @P1 BRA `(.L_x_1449) ;  /* 0x0000000000a41947 */ /* 0x000ff60003800000 */
[----:B------:R-:W0:Y:S01]  /*11410*/  S2R R3, SR_TID.X ;  /* 0x0000000000037919 */ /* 0x000e220000002100 */
[----:B------:R-:W1:Y:S01]  /*11420*/  LDC R7, c[0x0][0xbe8] ;  /* 0x0002fa00ff077b82 */ /* 0x000e620000000800 */
[----:B------:R-:W-:Y:S02]  /*11430*/  IMAD.U32 R4, RZ, RZ, UR38 ;  /* 0x00000026ff047e24 */ /* 0x000fe4000f8e00ff */
[----:B-1---5:R-:W-:-:S03]  /*11440*/  IMAD R2, R0, R7, RZ ;  /* 0x0000000700027224 */ /* 0x022fc600078e02ff */
[----:B0-----:R-:W-:-:S04]  /*11450*/  IADD3 R4, R4, -0x80, R3 ;  /* 0xffffff8004047810 */ /* 0x001fc80007ffe003 */
[----:B------:R-:W-:-:S13]  /*11460*/  ISETP.GE.AND P1, PT, R4, R2, PT ;  /* 0x000000020400720c */ /* 0x000fda0003f26270 */
[----:B------:R-:W-:Y:S05]  /*11470*/  @P1 BRA `(.L_x_1449) ;  /* 0x0000000000881947 */ /* 0x000fea0003800000 */
[----:B------:R-:W-:Y:S01]  /*11480*/  ISETP.NE.AND P1, PT, R7, 0x1, PT ;  /* 0x000000010700780c */ /* 0x000fe20003f25270 */
[----:B------:R-:W-:Y:S01]  /*11490*/  ULDC.64 UR16, c[0x0][0xb90] ;  /* 0x0002e40000107ab9 */ /* 0x000fe20000000a00 */
[----:B------:R-:W-:Y:S01]  /*114a0*/  UMOV UR8, UR4 ;  /* 0x0000000400087c82 */ /* 0x000fe20008000000 */
[----:B------:R-:W-:Y:S01]  /*114b0*/  UIMAD UR10, UR12, UR16, URZ ;  /* 0x000000100c0a72a4 */ /* 0x000fe2000f8e023f */
[----:B------:R-:W-:Y:S01]  /*114c0*/  IMAD.MOV.U32 R2, RZ, RZ, R4 ;  /* 0x000000ffff027224 */ /* 0x000fe200078e0004 */
[----:B------:R-:W-:Y:S02]  /*114d0*/  UMOV UR9, UR11 ;  /* 0x0000000b00097c82 */ /* 0x000fe40008000000 */
[----:B------:R-:W-:Y:S02]  /*114e0*/  UIMAD.WIDE.U32 UR8, UR42, UR16, UR8 ;  /* 0x000000102a0872a5 */ /* 0x000fe4000f8e0008 */
[----:B------:R-:W-:-:S03]  /*114f0*/  UIMAD UR10, UR42, UR17, UR10 ;  /* 0x000000112a0a72a4 */ /* 0x000fc6000f8e020a */
[----:B------:R-:W-:Y:S01]  /*11500*/  ULDC.64 UR16, c[0x0][0xb98] ;  /* 0x0002e60000107ab9 */ /* 0x000fe20000000a00 */
[----:B------:R-:W0:Y:S01]  /*11510*/  @P1 LDC R3, c[0x0][0xbec] ;  /* 0x0002fb00ff031b82 */ /* 0x000e220000000800 */
[----:B------:R-:W-:Y:S02]  /*11520*/  UIADD3 UR9, UR9, UR10, URZ ;  /* 0x0000000a09097290 */ /* 0x000fe4000fffe03f */
[----:B------:R-:W-:Y:S02]  /*11530*/  UIMAD UR10, UR14, UR16, URZ ;  /* 0x000000100e0a72a4 */ /* 0x000fe4000f8e023f */
[----:B------:R-:W-:Y:S02]  /*11540*/  UIMAD.WIDE.U32 UR8, UR13, UR16, UR8 ;  /* 0x000000100d0872a5 */ /* 0x000fe4000f8e0008 */
[----:B------:R-:W-:Y:S01]  /*11550*/  UIMAD UR10, UR13, UR17, UR10 ;  /* 0x000000110d0a72a4 */ /* 0x000fe2000f8e020a */
[----:B------:R-:W1:Y:S02]  /*11560*/  @P1 LDC R6, c[0x0][0xbf0] ;  /* 0x0002fc00ff061b82 */ /* 0x000e640000000800 */
[----:B------:R-:W-:Y:S01]  /*11570*/  ULDC.64 UR16, c[0x0][0xb88] ;  /* 0x0002e20000107ab9 */ /* 0x000fe20000000a00 */
[----:B0-----:R-:W-:-:S05]  /*11580*/  @P1 IMAD.HI.U32 R3, R4, R3, RZ ;  /* 0x0000000304031227 */ /* 0x001fca00078e00ff */
[----:B-1----:R-:W-:Y:S01]  /*11590*/  @P1 SHF.R.U32.HI R2, RZ, R6, R3 ;  /* 0x00000006ff021219 */ /* 0x002fe20000011603 */
[----:B------:R-:W-:-:S03]  /*115a0*/  IMAD.U32 R6, RZ, RZ, UR10 ;  /* 0x0000000aff067e24 */ /* 0x000fc6000f8e00ff */
[--C-:B------:R-:W-:Y:S01]  /*115b0*/  SHF.R.S32.HI R3, RZ, 0x1f, R2.reuse ;  /* 0x0000001fff037819 */ /* 0x100fe20000011402 */
[----:B------:R-:W-:Y:S01]  /*115c0*/  IMAD.MOV R5, RZ, RZ, -R2 ;  /* 0x000000ffff057224 */ /* 0x000fe200078e0a02 */
[----:B------:R-:W-:-:S03]  /*115d0*/  IADD3 R2, P1, R2, UR8, RZ ;  /* 0x0000000802027c10 */ /* 0x000fc6000ff3e0ff */
[----:B------:R-:W-:Y:S01]  /*115e0*/  IMAD R5, R7, R5, R4 ;  /* 0x0000000507057224 */ /* 0x000fe200078e0204 */
[----:B------:R-:W-:Y:S01]  /*115f0*/  IADD3.X R3, R3, UR9, R6, P1, !PT ;  /* 0x0000000903037c10 */ /* 0x000fe20008ffe406 */
[----:B------:R-:W-:-:S03]  /*11600*/  ULDC.64 UR8, c[0x0][0xb50] ;  /* 0x0002d40000087ab9 */ /* 0x000fc60000000a00 */
[----:B------:R-:W-:Y:S01]  /*11610*/  SHF.R.S32.HI R4, RZ, 0x1f, R5 ;  /* 0x0000001fff047819 */ /* 0x000fe20000011405 */
[----:B------:R-:W-:-:S04]  /*11620*/  IMAD.WIDE.U32 R2, R5, UR16, R2 ;  /* 0x0000001005027c25 */ /* 0x000fc8000f8e0002 */
[----:B------:R-:W-:-:S04]  /*11630*/  IMAD R4, R4, UR16, RZ ;  /* 0x0000001004047c24 */ /* 0x000fc8000f8e02ff */
[----:B------:R-:W-:Y:S01]  /*11640*/  IMAD R7, R5, UR17, R4 ;  /* 0x0000001105077c24 */ /* 0x000fe2000f8e0204 */
[----:B------:R-:W-:-:S03]  /*11650*/  LEA R4, P1, R2, UR8, 0x2 ;  /* 0x0000000802047c11 */ /* 0x000fc6000f8210ff */
[----:B------:R-:W-:-:S05]  /*11660*/  IMAD.IADD R3, R3, 0x1, R7 ;  /* 0x0000000103037824 */ /* 0x000fca00078e0207 */
[----:B------:R-:W-:Y:S01]  /*11670*/  LEA.HI.X R5, R2, UR9, R3, 0x2, P1 ;  /* 0x0000000902057c11 */ /* 0x000fe200088f1403 */
[----:B------:R-:W-:-:S05]  /*11680*/  IMAD.MOV.U32 R3, RZ, RZ, -0x800000 ;  /* 0xff800000ff037424 */ /* 0x000fca00078e00ff */
[----:B------:R0:W-:Y:S02]  /*11690*/  STG.E desc[UR50][R4.64], R3 ;  /* 0x0000000304007986 */ /* 0x0001e4000c101932 */
.L_x_1449:
[----:B------:R-:W-:Y:S05]  /*116a0*/  BSYNC B1 ;  /* 0x0000000000017941 */ /* 0x000fea0003800000 */
.L_x_1448:
[----:B0-----:R-:W0:Y:S01]  /*116b0*/  @P0 LDC R3, c[0x0][0xbf0] ;  /* 0x0002fc00ff030b82 */ /* 0x001e220000000800 */
[----:B------:R-:W-:Y:S01]  /*116c0*/  ULDC.64 UR16, c[0x0][0xaa0] ;  /* 0x0002a80000107ab9 */ /* 0x000fe20000000a00 */
[----:B------:R-:W-:Y:S01]  /*116d0*/  IMAD R2, R22, 0x20, R184 ;  /* 0x0000002016027824 */ /* 0x000fe200078e02b8 */
[----:B------:R-:W-:Y:S01]  /*116e0*/  UIMAD UR10, UR11, UR16, URZ ;  /* 0x000000100b0a72a4 */ /* 0x000fe2000f8e023f */
[----:B------:R-:W-:Y:S01]  /*116f0*/  BSSY B1, `(.L_x_1450) ;  /* 0x0000039000017945 */ /* 0x000fe20003800000 */
[----:B------:R-:W-:Y:S01]  /*11700*/  UIMAD.WIDE.U32 UR8, UR4, UR16, URZ ;  /* 0x00000010040872a5 */ /* 0x000fe2000f8e003f */
[----:B------:R-:W-:Y:S01]  /*11710*/  VIADD R6, R2, UR38 ;  /* 0x0000002602067c36 */ /* 0x000fe20008000000 */
[----:B------:R-:W-:-:S03]  /*11720*/  UIMAD UR10, UR4, UR17, UR10 ;  /* 0x00000011040a72a4 */ /* 0x000fc6000f8e020a */
[----:B------:R-:W-:Y:S01]  /*11730*/  ULDC.64 UR16, c[0x0][0xae8] ;  /* 0x0002ba0000107ab9 */ /* 0x000fe20000000a00 */
[----:B------:R-:W-:Y:S01]  /*11740*/  UIADD3 UR9, UR9, UR10, URZ ;  /* 0x0000000a09097290 */ /* 0x000fe2000fffe03f */
[----:B------:R-:W-:Y:S01]  /*11750*/  @P0 IMAD.HI.U32 R2, R6, R9, RZ ;  /* 0x0000000906020227 */ /* 0x000fe200078e00ff */
[----:B------:R-:W-:Y:S02]  /*11760*/  UIMAD UR4, UR12, UR16, URZ ;  /* 0x000000100c0472a4 */ /* 0x000fe4000f8e023f */
[----:B------:R-:W-:Y:S01]  /*11770*/  UIMAD.WIDE.U32 UR8, UR42, UR16, UR8 ;  /* 0x000000102a0872a5 */ /* 0x000fe2000f8e0008 */
[----:B------:R-:W-:Y:S01]  /*11780*/  IMAD.MOV.U32 R5, RZ, RZ, R6 ;  /* 0x000000ffff057224 */ /* 0x000fe200078e0006 */
[----:B------:R-:W-:Y:S01]  /*11790*/  UIMAD UR4, UR42, UR17, UR4 ;  /* 0x000000112a0472a4 */ /* 0x000fe2000f8e0204 */
[----:B------:R-:W-:-:S03]  /*117a0*/  ULDC.64 UR10, c[0x0][0xaf0] ;  /* 0x0002bc00000a7ab9 */ /* 0x000fc60000000a00 */
[----:B------:R-:W-:Y:S02]  /*117b0*/  UIADD3 UR9, UR9, UR4, URZ ;  /* 0x0000000409097290 */ /* 0x000fe4000fffe03f */
[----:B------:R-:W-:Y:S01]  /*117c0*/  UIMAD UR4, UR14, UR10, URZ ;  /* 0x0000000a0e0472a4 */ /* 0x000fe2000f8e023f */
[----:B0-----:R-:W-:Y:S01]  /*117d0*/  @P0 SHF.R.U32.HI R5, RZ, R3, R2 ;  /* 0x00000003ff050219 */ /* 0x001fe20000011602 */
        /* <DEDUP_REMOVED lines=18> */
[----:B-----5:R-:W-:Y:S02]  /*11900*/  IMAD R11, R0, R11, RZ ;  /* 0x0000000b000b7224 */ /* 0x020fe400078e02ff */
        /* <DEDUP_REMOVED lines=23> */
.L_x_1451:
[----:B------:R-:W-:Y:S05]  /*11a80*/  BSYNC B1 ;  /* 0x0000000000017941 */ /* 0x000fea0003800000 */
.L_x_1450:
        /* <DEDUP_REMOVED lines=13> */
.L_x_1453:
[----:B------:R-:W-:Y:S05]  /*11b60*/  BSYNC B1 ;  /* 0x0000000000017941 */ /* 0x000fea0003800000 */
.L_x_1452:
        /* <DEDUP_REMOVED lines=13> */
.L_x_1455:
[----:B------:R-:W-:Y:S05]  /*11c40*/  BSYNC B1 ;  /* 0x0000000000017941 */ /* 0x000fea0003800000 */
.L_x_1454:
[----:B0-----:R-:W-:Y:S01]  /*11c50*/  VIADD R0, R6, 0x60 ;  /* 0x0000006006007836 */ /* 0x001fe20000000000 */
[----:B--2-4-:R-:W0:Y:S04]  /*11c60*/  SHFL.IDX PT, R5, R5, 0x3, 0x181f ;  /* 0x00781f0005057f89 */ /* 0x014e2800000e0000 */
[----:B------:R-:W-:Y:S01]  /*11c70*/  ISETP.GE.AND P0, PT, R0, R11, PT ;  /* 0x0000000b0000720c */ /* 0x000fe20003f06270 */
[----:B-1-3--:R1:W2:-:S12]  /*11c80*/  SHFL.IDX PT, R2, R4, 0x3, 0x181f ;  /* 0x00781f0004027f89 */ /* 0x00a29800000e0000 */
[----:B-1----:R-:W-:Y:S05]  /*11c90*/  @P0 BRA `(.L_x_1446) ;  /* 0x0000000000240947 */ /* 0x002fea0003800000 */
[----:B------:R-:W-:Y:S02]  /*11ca0*/  ULDC UR4, c[0x0][0xac8] ;  /* 0x0002b20000047ab9 */ /* 0x000fe40000000800 */
        /* <DEDUP_REMOVED lines=8> */
.L_x_1446:
[----:B------:R-:W-:Y:S05]  /*11d30*/  BSYNC B0 ;  /* 0x0000000000007941 */ /* 0x000fea0003800000 */
.L_x_1437:
[----:B------:R-:W-:Y:S02]  /*11d40*/  ULDC UR4, c[0x0][0xc3c] ;  /* 0x00030f0000047ab9 */ /* 0x000fe40000000800 */
[----:B------:R-:W-:-:S06]  /*11d50*/  UISETP.GE.AND UP0, UPT, UR6, UR4, UPT ;  /* 0x000000040600728c */ /* 0x000fcc000bf06270 */
[----:B------:R-:W-:-:S13]  /*11d60*/  PLOP3.LUT P0, PT, PT, PT, UP0, 0x80, 0x0 ;  /* 0x000000000000781c */ /* 0x000fda0003f0f008 */
[----:B------:R-:W-:Y:S05]  /*11d70*/  @!P0 BRA `(.L_x_1456) ;  /* 0xfffffef000248947 */ /* 0x000fea000383ffff */
[----:B------:R-:W-:Y:S05]  /*11d80*/  EXIT ;  /* 0x000000000000794d */ /* 0x000fea0003800000 */
.L_x_1355:
[----:B------:R-:W-:-:S08]  /*11d90*/  NOP ;  /* 0x0000000000007918 */ /* 0x000fd00000000000 */
[----:B------:R-:W0:-:S00]  /*11da0*/  USETMAXREG.DEALLOC.CTAPOOL 0x18 ;  /* 0x00000018000079c8 */ /* 0x000e0000080e0500 */
        /* <DEDUP_REMOVED lines=13> */
[----:B------:R-:W2:Y:S01]  /*11e80*/  LDS.128 R16, [UR4+0x288d0] ;  /* 0x0288d004ff107984 */ /* 0x000ea20008000c00 */
[----:B------:R-:W-:Y:S06]  /*11e90*/  BAR.ARV 0x4, 0x180 ;  /* 0x0106000000007b1d */ /* 0x000fec0000002000 */
[----:B------:R-:W-:Y:S05]  /*11ea0*/  BRA `(.L_x_1458) ;  /* 0x0000000800847947 */ /* 0x000fea0003800000 */
.L_x_1457:
[----:B------:R-:W1:Y:S01]  /*11eb0*/  S2R R0, SR_TID.X ;  /* 0x0000000000007919 */ /* 0x000e620000002100 */
[----:B------:R-:W-:Y:S01]  /*11ec0*/  ULDC UR4, c[0x0][0xc3c] ;  /* 0x00030f0000047ab9 */ /* 0x000fe20000000800 */
[----:B------:R-:W2:Y:S01]  /*11ed0*/  S2UR UR6, SR_CTAID.X ;  /* 0x00000000000679c3 */ /* 0x000ea20000002500 */
[----:B------:R-:W-:Y:S01]  /*11ee0*/  ULDC UR5, c[0x0][0xc38] ;  /* 0x00030e0000057ab9 */ /* 0x000fe20000000800 */
[----:B-1----:R-:W-:-:S04]  /*11ef0*/  LOP3.LUT R0, R0, 0x1f, RZ, 0xc0, !PT ;  /* 0x0000001f00007812 */ /* 0x002fc800078ec0ff */
[----:B------:R-:W-:-:S04]  /*11f00*/  ISETP.NE.AND P0, PT, R0, 0x1f, PT ;  /* 0x0000001f0000780c */ /* 0x000fc80003f05270 */
[----:B------:R-:W-:-:S13]  /*11f10*/  ISETP.GE.OR P1, PT, R0, UR4, !P0 ;  /* 0x0000000400007c0c */ /* 0x000fda000c726670 */
[----:B0-----:R-:W0:Y:S02]  /*11f20*/  @!P1 LDC.64 R2, c[0x0][0xc80] ;  /* 0x00032000ff029b82 */ /* 0x001e240000000a00 */
[----:B0-----:R-:W-:-:S05]  /*11f30*/  @!P1 IMAD.WIDE.U32 R2, R0, 0x4, R2 ;  /* 0x0000000400029825 */ /* 0x001fca00078e0002 */
[----:B------:R-:W3:Y:S01]  /*11f40*/  @!P1 LDG.E R4, desc[UR50][R2.64] ;  /* 0x0000003202049981 */ /* 0x000ee2000c1e1900 */
[C---:B------:R-:W-:Y:S01]  /*11f50*/  ISETP.NE.AND P1, PT, R0.reuse, RZ, PT ;  /* 0x000000ff0000720c */ /* 0x040fe20003f25270 */
[----:B------:R-:W-:Y:S01]  /*11f60*/  UMOV UR4, URZ ;  /* 0x0000003f00047c82 */ /* 0x000fe20008000000 */
[C---:B------:R-:W-:Y:S01]  /*11f70*/  ISETP.GE.U32.AND P2, PT, R0.reuse, 0x2, PT ;  /* 0x000000020000780c */ /* 0x040fe20003f46070 */
[----:B------:R-:W-:Y:S01]  /*11f80*/  IMAD.MOV.U32 R16, RZ, RZ, RZ ;  /* 0x000000ffff107224 */ /* 0x000fe200078e00ff */
[C---:B------:R-:W-:Y:S02]  /*11f90*/  ISETP.GE.U32.AND P3, PT, R0.reuse, 0x4, PT ;  /* 0x000000040000780c */ /* 0x040fe40003f66070 */
[C---:B------:R-:W-:Y:S02]  /*11fa0*/  ISETP.GE.U32.AND P4, PT, R0.reuse, 0x8, PT ;  /* 0x000000080000780c */ /* 0x040fe40003f86070 */
[----:B------:R-:W-:Y:S01]  /*11fb0*/  ISETP.GE.U32.AND P5, PT, R0, 0x10, PT ;  /* 0x000000100000780c */ /* 0x000fe20003fa6070 */
[----:B---3--:R-:W0:Y:S02]  /*11fc0*/  SHFL.UP PT, R5, R4, 0x1, RZ ;  /* 0x0420000004057989 */ /* 0x008e2400000e00ff */
        /* <DEDUP_REMOVED lines=15> */
[----:B0-----:R-:W-:-:S04]  /*120c0*/  IMAD R6, R6, UR5, RZ ;  /* 0x0000000506067c24 */ /* 0x001fc8000f8e02ff */
[----:B------:R-:W-:Y:S01]  /*120d0*/  IMAD.MOV.U32 R3, RZ, RZ, R6 ;  /* 0x000000ffff037224 */ /* 0x000fe200078e0006 */
[----:B--2---:R-:W-:-:S13]  /*120e0*/  ISETP.GT.AND P6, PT, R6, UR6, PT ;  /* 0x0000000606007c0c */ /* 0x004fda000bfc4270 */
[----:B------:R-:W-:Y:S05]  /*120f0*/  @P6 BRA `(.L_x_1459) ;  /* 0x00000000009c6947 */ /* 0x000fea0003800000 */
[----:B------:R-:W0:Y:S01]  /*12100*/  LDC R5, c[0x0][0xc3c] ;  /* 0x00030f00ff057b82 */ /* 0x000e220000000800 */
[----:B------:R-:W-:Y:S01]  /*12110*/  IMAD.MOV.U32 R6, RZ, RZ, R3 ;  /* 0x000000ffff067224 */ /* 0x000fe200078e0003 */
[----:B------:R-:W-:Y:S01]  /*12120*/  UMOV UR4, URZ ;  /* 0x0000003f00047c82 */ /* 0x000fe20008000000 */
[----:B------:R-:W-:Y:S01]  /*12130*/  ULDC UR7, c[0x0][0xc3c] ;  /* 0x00030f0000077ab9 */ /* 0x000fe20000000800 */
[----:B------:R-:W-:-:S05]  /*12140*/  ULDC UR5, c[0x0][0xc38] ;  /* 0x00030e0000057ab9 */ /* 0x000fca0000000800 */
.L_x_1463:
        /* <DEDUP_REMOVED lines=9> */
[----:B------:R-:W0:Y:S02]  /*121e0*/  LDC.64 R2, c[0x0][0xc80] ;  /* 0x00032000ff027b82 */ /* 0x000e240000000a00 */
[----:B0-----:R-:W-:-:S05]  /*121f0*/  IMAD.WIDE R2, R7, 0x4, R2 ;  /* 0x0000000407027825 */ /* 0x001fca00078e0202 */
[----:B------:R0:W5:Y:S02]  /*12200*/  LDG.E R4, desc[UR50][R2.64] ;  /* 0x0000003202047981 */ /* 0x000164000c1e1900 */
.L_x_1462:
[----:B------:R-:W-:Y:S05]  /*12210*/  BSYNC B0 ;  /* 0x0000000000007941 */ /* 0x000fea0003800000 */
.L_x_1461:
        /* <DEDUP_REMOVED lines=20> */
[----:B------:R-:W-:-:S07]  /*12360*/  IMAD.MOV.U32 R5, RZ, RZ, R9 ;  /* 0x000000ffff057224 */ /* 0x000fce00078e0009 */
.L_x_1459:
[----:B------:R-:W-:-:S04]  /*12370*/  IMAD.IADD R6, R6, 0x1, -R3 ;  /* 0x0000000106067824 */ /* 0x000fc800078e0a03 */
[----:B------:R-:W-:-:S05]  /*12380*/  IMAD R2, R5, UR5, R6 ;  /* 0x0000000505027c24 */ /* 0x000fca000f8e0206 */
[----:B------:R-:W-:Y:S02]  /*12390*/  ISETP.GT.AND P0, PT, R2, UR6, PT ;  /* 0x0000000602007c0c */ /* 0x000fe4000bf04270 */
[----:B------:R-:W0:Y:S11]  /*123a0*/  LDC.64 R2, c[0x0][0xc90] ;  /* 0x00032400ff027b82 */ /* 0x000e360000000a00 */
[----:B------:R-:W-:-:S04]  /*123b0*/  VOTE.ANY R11, PT, !P0 ;  /* 0x00000000000b7806 */ /* 0x000fc800040e0100 */
[----:B------:R-:W1:Y:S02]  /*123c0*/  POPC R7, R11 ;  /* 0x0000000b00077309 */ /* 0x000e640000000000 */
[----:B-1----:R-:W-:-:S04]  /*123d0*/  VIADD R19, R7, UR4 ;  /* 0x0000000407137c36 */ /* 0x002fc80008000000 */
[----:B0-----:R-:W-:-:S05]  /*123e0*/  IMAD.WIDE R2, R19, 0x4, R2 ;  /* 0x0000000413027825 */ /* 0x001fca00078e0202 */
[----:B------:R-:W2:Y:S01]  /*123f0*/  LDG.E R9, desc[UR50][R2.64] ;  /* 0x0000003202097981 */ /* 0x000ea2000c1e1900 */
[----:B------:R-:W-:-:S03]  /*12400*/  ISETP.NE.AND P0, PT, R11, RZ, PT ;  /* 0x000000ff0b00720c */ /* 0x000fc60003f05270 */
[----:B------:R-:W2:Y:S02]  /*12410*/  SHFL.IDX PT, R4, R4, R7, 0x1f ;  /* 0x00001f0704047589 */ /* 0x000ea400000e0000 */
[----:B--2---:R-:W-:-:S05]  /*12420*/  IMAD R8, R4, R9, RZ ;  /* 0x0000000904087224 */ /* 0x004fca00078e02ff */
[----:B------:R-:W-:-:S04]  /*12430*/  IABS R10, R8 ;  /* 0x00000008000a7213 */ /* 0x000fc80000000000 */
[----:B------:R-:W0:Y:S08]  /*12440*/  I2F.RP R12, R10 ;  /* 0x0000000a000c7306 */ /* 0x000e300000209400 */
[----:B0-----:R-:W0:Y:S02]  /*12450*/  MUFU.RCP R12, R12 ;  /* 0x0000000c000c7308 */ /* 0x001e240000001000 */
[----:B0-----:R-:W-:-:S06]  /*12460*/  VIADD R13, R12, 0xffffffe ;  /* 0x0ffffffe0c0d7836 */ /* 0x001fcc0000000000 */
[----:B------:R0:W1:Y:S01]  /*12470*/  F2I.FTZ.U32.TRUNC.NTZ R3, R13 ;  /* 0x0000000d00037305 */ /* 0x000062000021f000 */
[----:B------:R-:W-:Y:S05]  /*12480*/  @!P0 BRA `(.L_x_1464) ;  /* 0x0000000000088947 */ /* 0x000fea0003800000 */
[----:B------:R-:W-:-:S06]  /*12490*/  VIADD R16, R7, 0xffffffff ;  /* 0xffffffff07107836 */ /* 0x000fcc0000000000 */
[----:B------:R2:W3:Y:S02]  /*124a0*/  SHFL.IDX PT, R16, R5, R16, 0x1f ;  /* 0x00001f1005107589 */ /* 0x0004e400000e0000 */
.L_x_1464:
[--C-:B-12---:R-:W-:Y:S02]  /*124b0*/  IMAD.MOV R5, RZ, RZ, -R3.reuse ;  /* 0x000000ffff057224 */ /* 0x106fe400078e0a03 */
[----:B---3--:R-:W-:Y:S01]  /*124c0*/  IMAD R16, R16, UR5, R6 ;  /* 0x0000000510107c24 */ /* 0x008fe2000f8e0206 */
[----:B------:R-:W-:Y:S01]  /*124d0*/  IABS R6, R8 ;  /* 0x0000000800067213 */ /* 0x000fe20000000000 */
[----:B------:R-:W-:Y:S02]  /*124e0*/  IMAD R5, R5, R10, RZ ;  /* 0x0000000a05057224 */ /* 0x000fe400078e02ff */
[----:B------:R-:W-:Y:S02]  /*124f0*/  IMAD.MOV.U32 R2, RZ, RZ, RZ ;  /* 0x000000ffff027224 */ /* 0x000fe400078e00ff */
[----:B------:R-:W-:Y:S02]  /*12500*/  IMAD.MOV R6, RZ, RZ, -R6 ;  /* 0x000000ffff067224 */ /* 0x000fe400078e0a06 */
[----:B------:R-:W-:Y:S01]  /*12510*/  IMAD.HI.U32 R2, R3, R5, R2 ;  /* 0x0000000503027227 */ /* 0x000fe200078e0002 */
[----:B------:R-:W-:-:S04]  /*12520*/  IADD3 R5, -R16, UR6, RZ ;  /* 0x0000000610057c10 */ /* 0x000fc8000fffe1ff */
[----:B------:R-:W-:-:S05]  /*12530*/  IABS R3, R5 ;  /* 0x0000000500037213 */ /* 0x000fca0000000000 */
        /* <DEDUP_REMOVED lines=12> */
[----:B------:R-:W-:Y:S02]  /*12600*/  IMAD R6, R9, R2, RZ ;  /* 0x0000000209067224 */ /* 0x000fe400078e02ff */
[----:B------:R-:W-:Y:S02]  /*12610*/  IMAD.MOV R2, RZ, RZ, -R2 ;  /* 0x000000ffff027224 */ /* 0x000fe400078e0a02 */
[----:B------:R-:W-:Y:S02]  /*12620*/  IMAD.MOV R10, RZ, RZ, -R6 ;  /* 0x000000ffff0a7224 */ /* 0x000fe400078e0a06 */
[----:B------:R-:W-:-:S03]  /*12630*/  IMAD R5, R8, R2, R5 ;  /* 0x0000000208057224 */ /* 0x000fc600078e0205 */
[----:B------:R-:W-:-:S04]  /*12640*/  VIADDMNMX R9, R10, UR5, R9, PT ;  /* 0x000000050a097c46 */ /* 0x000fc8000b800109 */
[-C--:B------:R-:W-:Y:S02]  /*12650*/  IABS R7, R9.reuse ;  /* 0x0000000900077213 */ /* 0x080fe40000000000 */
[----:B------:R-:W-:Y:S02]  /*12660*/  IABS R8, R9 ;  /* 0x0000000900087213 */ /* 0x000fe40000000000 */
[----:B------:R-:W1:Y:S03]  /*12670*/  I2F.RP R10, R7 ;  /* 0x00000007000a7306 */ /* 0x000e660000209400 */
[----:B------:R-:W-:-:S05]  /*12680*/  IMAD.MOV R8, RZ, RZ, -R8 ;  /* 0x000000ffff087224 */ /* 0x000fca00078e0a08 */
[----:B-1----:R-:W1:Y:S02]  /*12690*/  MUFU.RCP R10, R10 ;  /* 0x0000000a000a7308 */ /* 0x002e640000001000 */
[----:B-1----:R-:W-:-:S06]  /*126a0*/  VIADD R3, R10, 0xffffffe ;  /* 0x0ffffffe0a037836 */ /* 0x002fcc0000000000 */
[----:B------:R-:W1:Y:S02]  /*126b0*/  F2I.FTZ.U32.TRUNC.NTZ R3, R3 ;  /* 0x0000000300037305 */ /* 0x000e64000021f000 */
[----:B-1----:R-:W-:-:S04]  /*126c0*/  IMAD.MOV R2, RZ, RZ, -R3 ;  /* 0x000000ffff027224 */ /* 0x002fc800078e0a03 */
[----:B------:R-:W-:Y:S02]  /*126d0*/  IMAD R11, R2, R7, RZ ;  /* 0x00000007020b7224 */ /* 0x000fe400078e02ff */
[----:B------:R-:W-:-:S04]  /*126e0*/  IMAD.MOV.U32 R2, RZ, RZ, RZ ;  /* 0x000000ffff027224 */ /* 0x000fc800078e00ff */
[----:B------:R-:W-:Y:S01]  /*126f0*/  IMAD.HI.U32 R2, R3, R11, R2 ;  /* 0x0000000b03027227 */ /* 0x000fe200078e0002 */
[----:B------:R-:W-:Y:S02]  /*12700*/  IABS R11, R5 ;  /* 0x00000005000b7213 */ /* 0x000fe40000000000 */
[C---:B------:R-:W-:Y:S01]  /*12710*/  LOP3.LUT R3, R5.reuse, R9, RZ, 0x3c, !PT ;  /* 0x0000000905037212 */ /* 0x040fe200078e3cff */
[----:B------:R-:W-:Y:S02]  /*12720*/  IMAD.IADD R5, R5, 0x1, R6 ;  /* 0x0000000105057824 */ /* 0x000fe400078e0206 */
[----:B------:R-:W-:Y:S01]  /*12730*/  IMAD.HI.U32 R2, R2, R11, RZ ;  /* 0x0000000b02027227 */ /* 0x000fe200078e00ff */
[----:B------:R-:W-:-:S03]  /*12740*/  ISETP.GE.AND P2, PT, R3, RZ, PT ;  /* 0x000000ff0300720c */ /* 0x000fc60003f46270 */
[----:B------:R-:W-:-:S05]  /*12750*/  IMAD R8, R2, R8, R11 ;  /* 0x0000000802087224 */ /* 0x000fca00078e020b */
[----:B------:R-:W-:-:S13]  /*12760*/  ISETP.GT.U32.AND P1, PT, R7, R8, PT ;  /* 0x000000080700720c */ /* 0x000fda0003f24070 */
[----:B------:R-:W-:Y:S02]  /*12770*/  @!P1 IMAD.IADD R8, R8, 0x1, -R7 ;  /* 0x0000000108089824 */ /* 0x000fe400078e0a07 */
[----:B------:R-:W-:Y:S01]  /*12780*/  @!P1 VIADD R2, R2, 0x1 ;  /* 0x0000000102029836 */ /* 0x000fe20000000000 */
[----:B------:R-:W-:Y:S02]  /*12790*/  ISETP.NE.AND P1, PT, R9, RZ, PT ;  /* 0x000000ff0900720c */ /* 0x000fe40003f25270 */
[----:B------:R-:W-:-:S13]  /*127a0*/  ISETP.GE.U32.AND P0, PT, R8, R7, PT ;  /* 0x000000070800720c */ /* 0x000fda0003f06070 */
[----:B------:R-:W-:-:S04]  /*127b0*/  @P0 VIADD R2, R2, 0x1 ;  /* 0x0000000102020836 */ /* 0x000fc80000000000 */
[----:B------:R-:W-:Y:S01]  /*127c0*/  @!P2 IMAD.MOV R2, RZ, RZ, -R2 ;  /* 0x000000ffff02a224 */ /* 0x000fe200078e0a02 */
[----:B------:R-:W-:Y:S01]  /*127d0*/  @!P1 LOP3.LUT R2, RZ, R9, RZ, 0x33, !PT ;  /* 0x00000009ff029212 */ /* 0x000fe200078e33ff */
[----:B------:R-:W-:-:S03]  /*127e0*/  IMAD.MOV R9, RZ, RZ, -R9 ;  /* 0x000000ffff097224 */ /* 0x000fc600078e0a09 */
[----:B------:R-:W-:Y:S01]  /*127f0*/  LOP3.LUT R17, RZ, R2, RZ, 0x33, !PT ;  /* 0x00000002ff117212 */ /* 0x000fe200078e33ff */
[----:B------:R-:W-:-:S04]  /*12800*/  IMAD R18, R2, R9, R5 ;  /* 0x0000000902127224 */ /* 0x000fc800078e0205 */
[----:B------:R-:W-:Y:S01]  /*12810*/  IMAD.IADD R17, R4, 0x1, R17 ;  /* 0x0000000104117824 */ /* 0x000fe200078e0211 */
[----:B------:R-:W-:Y:S06]  /*12820*/  BRA `(.L_x_1465) ;  /* 0x00000000000c7947 */ /* 0x000fec0003800000 */
.L_x_1460:
[----:B------:R-:W-:Y:S02]  /*12830*/  IMAD.MOV.U32 R17, RZ, RZ, RZ ;  /* 0x000000ffff117224 */ /* 0x000fe400078e00ff */
[----:B------:R-:W-:Y:S02]  /*12840*/  IMAD.U32 R16, RZ, RZ, UR6 ;  /* 0x00000006ff107e24 */ /* 0x000fe4000f8e00ff */
[----:B------:R-:W-:-:S07]  /*12850*/  IMAD.MOV.U32 R18, RZ, RZ, RZ ;  /* 0x000000ffff127224 */ /* 0x000fce00078e00ff */
.L_x_1465:
[----:B------:R-:W-:-:S13]  /*12860*/  ISETP.NE.AND P0, PT, R0, RZ, PT ;  /* 0x000000ff0000720c */ /* 0x000fda0003f05270 */
[----:B------:R-:W1:Y:S01]  /*12870*/  @!P0 S2R R3, SR_CgaCtaId ;  /* 0x0000000000038919 */ /* 0x000e620000008800 */
[----:B------:R-:W-:-:S04]  /*12880*/  @!P0 MOV R0, 0x400 ;  /* 0x0000040000008802 */ /* 0x000fc80000000f00 */
[----:B-1----:R-:W-:-:S05]  /*12890*/  @!P0 LEA R0, R3, R0, 0x18 ;  /* 0x0000000003008211 */ /* 0x002fca00078ec0ff */
[----:B------:R1:W-:Y:S01]  /*128a0*/  @!P0 STS.128 [R0+0x288d0], R16 ;  /* 0x0288d01000008388 */ /* 0x0003e20000000c00 */
[----:B------:R-:W-:Y:S06]  /*128b0*/  BAR.ARV 0x5, 0x180 ;  /* 0x0146000000007b1d */ /* 0x000fec0000002000 */
.L_x_1458:
[----:B-1----:R-:W-:Y:S01]  /*128c0*/  IMAD.MOV.U32 R0, RZ, RZ, 0x1 ;  /* 0x00000001ff007424 */ /* 0x002fe200078e00ff */
[----:B------:R1:W-:Y:S01]  /*128d0*/  STL [R1+0x4], RZ ;  /* 0x000004ff01007387 */ /* 0x0003e20000100800 */
[----:B------:R-:W-:Y:S02]  /*128e0*/  ULDC UR4, c[0x0][0xc3c] ;  /* 0x00030f0000047ab9 */ /* 0x000fe40000000800 */
[----:B--2---:R-:W-:Y:S01]  /*128f0*/  ISETP.GE.AND P0, PT, R19, UR4, PT ;  /* 0x0000000413007c0c */ /* 0x004fe2000bf06270 */
[----:B------:R1:W-:Y:S04]  /*12900*/  STL [R1+0x10], R0 ;  /* 0x0000100001007387 */ /* 0x0003e80000100800 */
[----:B------:R1:W-:Y:S08]  /*12910*/  STL [R1+0x3c], RZ ;  /* 0x00003cff01007387 */ /* 0x0003f00000100800 */
[----:B-1----:R-:W-:Y:S05]  /*12920*/  @P0 BRA `(.L_x_1466) ;  /* 0x0000005400200947 */ /* 0x002fea0003800000 */
[----:B------:R-:W1:Y:S01]  /*12930*/  S2R R5, SR_TID.X ;  /* 0x0000000000057919 */ /* 0x000e620000002100 */
[----:B------:R-:W2:Y:S01]  /*12940*/  S2UR UR5, SR_CgaCtaId ;  /* 0x00000000000579c3 */ /* 0x000ea20000008800 */
[----:B------:R-:W-:Y:S01]  /*12950*/  UMOV UR4, 0x400 ;  /* 0x0000040000047882 */ /* 0x000fe20000000000 */
[----:B------:R-:W-:Y:S01]  /*12960*/  BSSY B8, `(.L_x_1466) ;  /* 0x0000544000087945 */ /* 0x000fe20003800000 */
[----:B------:R-:W-:Y:S01]  /*12970*/  ULDC UR37, c[0x0][0xc] ;  /* 0x0000030000257ab9 */ /* 0x000fe20000000800 */
[----:B------:R-:W-:Y:S01]  /*12980*/  ULDC.64 UR38, c[0x0][0x198] ;  /* 0x0000660000267ab9 */ /* 0x000fe20000000a00 */
[----:B--2---:R-:W-:Y:S01]  /*12990*/  ULEA UR4, UR5, UR4, 0x18 ;  /* 0x0000000405047291 */ /* 0x004fe2000f8ec03f */
[C---:B-1----:R-:W-:Y:S01]  /*129a0*/  IMAD.SHL.U32 R0, R5.reuse, 0x8, RZ ;  /* 0x0000000805007824 */ /* 0x042fe200078e00ff */
[----:B------:R-:W-:-:S04]  /*129b0*/  LOP3.LUT R4, R5, 0x7f, RZ, 0xc0, !PT ;  /* 0x0000007f05047812 */ /* 0x000fc800078ec0ff */
[C---:B0-----:R-:W-:Y:S02]  /*129c0*/  LOP3.LUT R2, R0.reuse, 0x1f8, RZ, 0xc0, !PT ;  /* 0x000001f800027812 */ /* 0x041fe400078ec0ff */
        /* <DEDUP_REMOVED lines=10> */
[----:B------:R0:W-:Y:S01]  /*12a70*/  STL [R1], R4 ;  /* 0x0000000401007387 */ /* 0x0001e20000100800 */
[----:B------:R-:W-:-:S03]  /*12a80*/  IMAD.MOV.U32 R2, RZ, RZ, 0x1 ;  /* 0x00000001ff027424 */ /* 0x000fc600078e00ff */
[----:B------:R0:W-:Y:S04]  /*12a90*/  STL [R1+0x24], R3 ;  /* 0x0000240301007387 */ /* 0x0001e80000100800 */
[----:B------:R0:W-:Y:S04]  /*12aa0*/  STL [R1+0x3c], RZ ;  /* 0x00003cff01007387 */ /* 0x0001e80000100800 */
[----:B------:R0:W-:Y:S04]  /*12ab0*/  STL [R1+0x10], R2 ;  /* 0x0000100201007387 */ /* 0x0001e80000100800 */
[----:B------:R0:W-:Y:S02]  /*12ac0*/  STL [R1+0x4], RZ ;  /* 0x000004ff01007387 */ /* 0x0001e40000100800 */
.L_x_1573:
[----:B------:R-:W-:Y:S05]  /*12ad0*/  YIELD ;  /* 0x0000000000007946 */ /* 0x000fea0003800000 */
[----:B------:R-:W-:Y:S01]  /*12ae0*/  ULDC.64 UR4, c[0x0][0xa28] ;  /* 0x00028a0000047ab9 */ /* 0x000fe20000000a00 */
[----:B--2---:R-:W-:Y:S01]  /*12af0*/  IMAD.MOV.U32 R0, RZ, RZ, RZ ;  /* 0x000000ffff007224 */ /* 0x004fe200078e00ff */
[----:B------:R-:W-:Y:S01]  /*12b00*/  ISETP.NE.U32.AND P0, PT, RZ, UR4, PT ;  /* 0x00000004ff007c0c */ /* 0x000fe2000bf05070 */
[----:B0-----:R-:W0:Y:S01]  /*12b10*/  LDC.64 R4, c[0x0][0xa00] ;  /* 0x00028000ff047b82 */ /* 0x001e220000000a00 */
[----:B-1----:R-:W-:Y:S01]  /*12b20*/  CS2R R8, SRZ ;  /* 0x0000000000087805 */ /* 0x002fe2000001ff00 */
[----:B------:R-:W-:Y:S01]  /*12b30*/  ULDC.64 UR6, c[0x0][0xa08] ;  /* 0x0002820000067ab9 */ /* 0x000fe20000000a00 */
[----:B------:R-:W-:Y:S01]  /*12b40*/  ISETP.NE.AND.EX P0, PT, RZ, UR5, PT, P0 ;  /* 0x00000005ff007c0c */ /* 0x000fe2000bf05300 */
[----:B------:R-:W-:-:S12]  /*12b50*/  ULDC.64 UR4, c[0x0][0xa18] ;  /* 0x0002860000047ab9 */ /* 0x000fd80000000a00 */
[----:B------:R-:W1:Y:S02]  /*12b60*/  @P0 LDC.64 R2, c[0x0][0xa28] ;  /* 0x00028a00ff020b82 */ /* 0x000e640000000a00 */
[----:B-1----:R-:W-:-:S05]  /*12b70*/  @P0 IMAD.WIDE R2, R19, 0x4, R2 ;  /* 0x0000000413020825 */ /* 0x002fca00078e0202 */
[----:B------:R1:W5:Y:S01]  /*12b80*/  @P0 LDG.E R0, desc[UR50][R2.64] ;  /* 0x0000003202000981 */ /* 0x000362000c1e1900 */
[----:B------:R-:W-:Y:S01]  /*12b90*/  ISETP.NE.U32.AND P0, PT, RZ, UR4, PT ;  /* 0x00000004ff007c0c */ /* 0x000fe2000bf05070 */
[----:B0-----:R-:W-:Y:S01]  /*12ba0*/  IMAD.WIDE R4, R19, 0x4, R4 ;  /* 0x0000000413047825 */ /* 0x001fe200078e0204 */
[----:B------:R-:W-:Y:S02]  /*12bb0*/  ISETP.NE.U32.AND P1, PT, RZ, UR6, PT ;  /* 0x00000006ff007c0c */ /* 0x000fe4000bf25070 */
[----:B------:R-:W-:Y:S01]  /*12bc0*/  ISETP.NE.AND.EX P2, PT, RZ, UR5, PT, P0 ;  /* 0x00000005ff007c0c */ /* 0x000fe2000bf45300 */
[----:B------:R-:W-:Y:S01]  /*12bd0*/  ULDC.64 UR4, c[0x0][0xa00] ;  /* 0x0002800000047ab9 */ /* 0x000fe20000000a00 */
[----:B------:R-:W-:Y:S02]  /*12be0*/  ISETP.NE.AND.EX P1, PT, RZ, UR7, PT, P1 ;  /* 0x00000007ff007c0c */ /* 0x000fe4000bf25310 */
[----:B------:R-:W-:Y:S01]  /*12bf0*/  ISETP.NE.U32.AND P0, PT, RZ, UR4, PT ;  /* 0x00000004ff007c0c */ /* 0x000fe2000bf05070 */
[----:B-1----:R-:W0:Y:S03]  /*12c00*/  LDC.64 R2, c[0x0][0xa08] ;  /* 0x00028200ff027b82 */ /* 0x002e260000000a00 */
[----:B------:R-:W-:-:S05]  /*12c10*/  ISETP.NE.AND.EX P0, PT, RZ, UR5, PT, P0 ;  /* 0x00000005ff007c0c */ /* 0x000fca000bf05300 */
[----:B---3--:R-:W1:Y:S08]  /*12c20*/  @P2 LDC.64 R6, c[0x0][0xa18] ;  /* 0x00028600ff062b82 */ /* 0x008e700000000a00 */
[----:B------:R-:W2:Y:S01]  /*12c30*/  @P0 LDG.E R9, desc[UR50][R4.64] ;  /* 0x0000003204090981 */ /* 0x000ea2000c1e1900 */
[----:B------:R-:W-:Y:S01]  /*12c40*/  ULDC UR4, c[0x0][0x288] ;  /* 0x0000a20000047ab9 */ /* 0x000fe20000000800 */
[----:B0-----:R-:W-:-:S05]  /*12c50*/  IMAD.WIDE R2, R19, 0x4, R2 ;  /* 0x0000000413027825 */ /* 0x001fca00078e0202 */
[----:B------:R-:W5:Y:S01]  /*12c60*/  @P1 LDG.E R8, desc[UR50][R2.64] ;  /* 0x0000003202081981 */ /* 0x000f62000c1e1900 */
[----:B-1----:R-:W-:-:S03]  /*12c70*/  @P2 IMAD.WIDE R6, R19, 0x4, R6 ;  /* 0x0000000413062825 */ /* 0x002fc600078e0206 */
[----:B--2---:R0:W-:Y:S02]  /*12c80*/  STL [R1+0x34], R9 ;  /* 0x0000340901007387 */ /* 0x0041e40000100800 */
[----:B0-----:R-:W-:Y:S01]  /*12c90*/  IMAD.U32 R9, RZ, RZ, UR4 ;  /* 0x00000004ff097e24 */ /* 0x001fe2000f8e00ff */
[----:B------:R-:W-:-:S05]  /*12ca0*/  ULDC.64 UR4, c[0x0][0x418] ;  /* 0x0001060000047ab9 */ /* 0x000fca0000000a00 */
        /* <DEDUP_REMOVED lines=11> */
[----:B------:R-:W0:Y:S04]  /*12d60*/  LDG.E R7, desc[UR50][R4.64] ;  /* 0x0000003204077981 */ /* 0x000e28000c1e1900 */
[----:B------:R-:W0:Y:S02]  /*12d70*/  LDG.E R4, desc[UR50][R4.64+0x4] ;  /* 0x0000043204047981 */ /* 0x000e24000c1e1900 */
[----:B0-----:R-:W-:-:S05]  /*12d80*/  IMAD.IADD R9, R4, 0x1, -R7 ;  /* 0x0000000104097824 */ /* 0x001fca00078e0a07 */
[----:B------:R1:W-:Y:S02]  /*12d90*/  STL [R1+0x30], R9 ;  /* 0x0000300901007387 */ /* 0x0003e40000100800 */
.L_x_1467:
[----:B-----5:R-:W-:Y:S01]  /*12da0*/  IMAD.IADD R4, R8, 0x1, R0 ;  /* 0x0000000108047824 */ /* 0x020fe200078e0200 */
[----:B------:R-:W-:Y:S02]  /*12db0*/  ULDC.64 UR4, c[0x0][0xa20] ;  /* 0x0002880000047ab9 */ /* 0x000fe40000000a00 */
[----:B------:R-:W-:Y:S02]  /*12dc0*/  ISETP.NE.U32.AND P0, PT, RZ, UR4, PT ;  /* 0x00000004ff007c0c */ /* 0x000fe4000bf05070 */
[----:B------:R2:W-:Y:S02]  /*12dd0*/  STL [R1+0x14], R4 ;  /* 0x0000140401007387 */ /* 0x0005e40000100800 */
[----:B------:R-:W-:-:S13]  /*12de0*/  ISETP.NE.AND.EX P0, PT, RZ, UR5, PT, P0 ;  /* 0x00000005ff007c0c */ /* 0x000fda000bf05300 */
[----:B--2---:R-:W-:Y:S05]  /*12df0*/  @!P0 BRA `(.L_x_1468) ;  /* 0x0000000000108947 */ /* 0x004fea0003800000 */
[----:B------:R-:W2:Y:S02]  /*12e00*/  LDC.64 R2, c[0x0][0xa20] ;  /* 0x00028800ff027b82 */ /* 0x000ea40000000a00 */
[----:B--2---:R-:W-:-:S05]  /*12e10*/  IMAD.WIDE R2, R19, 0x4, R2 ;  /* 0x0000000413027825 */ /* 0x004fca00078e0202 */
[----:B------:R2:W5:Y:S01]  /*12e20*/  LDG.E R6, desc[UR50][R2.64] ;  /* 0x0000003202067981 */ /* 0x000562000c1e1900 */
[----:B------:R-:W-:Y:S05]  /*12e30*/  BRA `(.L_x_1469) ;  /* 0x0000000000107947 */ /* 0x000fea0003800000 */
.L_x_1468:
[----:B------:R-:W-:Y:S05]  /*12e40*/  @!P1 BRA `(.L_x_1469) ;  /* 0x00000000000c9947 */ /* 0x000fea0003800000 */
[----:B------:R-:W2:Y:S04]  /*12e50*/  LDG.E R6, desc[UR50][R2.64] ;  /* 0x0000003202067981 */ /* 0x000ea8000c1e1900 */
[----:B------:R-:W2:Y:S02]  /*12e60*/  LDG.E R2, desc[UR50][R2.64+0x4] ;  /* 0x0000043202027981 */ /* 0x000ea4000c1e1900 */
[----:B--2---:R-:W-:-:S07]  /*12e70*/  IMAD.IADD R6, R2, 0x1, -R6 ;  /* 0x0000000102067824 */ /* 0x004fce00078e0a06 */
.L_x_1469:
[----:B--2---:R-:W2:Y:S01]  /*12e80*/  LDC R2, c[0x0][0x448] ;  /* 0x00011200ff027b82 */ /* 0x004ea20000000800 */
[----:B------:R-:W-:Y:S02]  /*12e90*/  IMAD.SHL.U32 R8, R17, 0x80, RZ ;  /* 0x0000008011087824 */ /* 0x000fe400078e00ff */
[----:B-----5:R-:W-:Y:S02]  /*12ea0*/  IMAD.IADD R0, R6, 0x1, -R0 ;  /* 0x0000000106007824 */ /* 0x020fe400078e0a00 */
[----:B------:R-:W-:Y:S01]  /*12eb0*/  VIADD R4, R8, 0x7f ;  /* 0x0000007f08047836 */ /* 0x000fe20000000000 */
[----:B------:R3:W-:Y:S03]  /*12ec0*/  STL [R1+0x2c], R8 ;  /* 0x00002c0801007387 */ /* 0x0007e60000100800 */
[----:B------:R-:W-:Y:S01]  /*12ed0*/  IMAD.MOV.U32 R6, RZ, RZ, R4 ;  /* 0x000000ffff067224 */ /* 0x000fe200078e0004 */
[----:B--2---:R-:W-:-:S13]  /*12ee0*/  ISETP.NE.AND P1, PT, R2, 0x1, PT ;  /* 0x000000010200780c */ /* 0x004fda0003f25270 */
[----:B------:R-:W2:Y:S08]  /*12ef0*/  @P1 LDC R3, c[0x0][0x44c] ;  /* 0x00011300ff031b82 */ /* 0x000eb00000000800 */
[----:B------:R-:W4:Y:S01]  /*12f00*/  @P1 LDC R2, c[0x0][0x450] ;  /* 0x00011400ff021b82 */ /* 0x000f220000000800 */
[----:B--2---:R-:W-:-:S05]  /*12f10*/  @P1 IMAD.HI.U32 R3, R4, R3, RZ ;  /* 0x0000000304031227 */ /* 0x004fca00078e00ff */
[----:B----4-:R-:W-:Y:S02]  /*12f20*/  @P1 SHF.R.U32.HI R6, RZ, R2, R3 ;  /* 0x00000002ff061219 */ /* 0x010fe40000011603 */
[----:B------:R-:W-:-:S05]  /*12f30*/  IADD3 R2, R0, 0x1, -R9 ;  /* 0x0000000100027810 */ /* 0x000fca0007ffe809 */
[----:B------:R-:W-:Y:S02]  /*12f40*/  IMAD.IADD R6, R2, 0x1, R6 ;  /* 0x0000000102067824 */ /* 0x000fe400078e0206 */
[----:B------:R-:W2:Y:S02]  /*12f50*/  LDC.64 R2, c[0x0][0x9e0] ;  /* 0x00027800ff027b82 */ /* 0x000ea40000000a00 */
[----:B--2---:R-:W-:Y:S01]  /*12f60*/  ISETP.GE.AND P2, PT, R3, 0x1, PT ;  /* 0x000000010300780c */ /* 0x004fe20003f46270 */
[----:B------:R-:W-:-:S12]  /*12f70*/  IMAD.IADD R2, R6, 0x1, R2 ;  /* 0x0000000106027824 */ /* 0x000fd800078e0202 */
[----:B---3--:R-:W-:Y:S05]  /*12f80*/  @!P2 BRA `(.L_x_1470) ;  /* 0x000000000048a947 */ /* 0x008fea0003800000 */
[C---:B------:R-:W-:Y:S01]  /*12f90*/  ISETP.GT.AND P0, PT, R6.reuse, RZ, PT ;  /* 0x000000ff0600720c */ /* 0x040fe20003f04270 */
[----:B------:R-:W-:Y:S01]  /*12fa0*/  BSSY B0, `(.L_x_1471) ;  /* 0x000000e000007945 */ /* 0x000fe20003800000 */
[----:B------:R-:W-:-:S11]  /*12fb0*/  VIADD R7, R6, 0xffffffff ;  /* 0xffffffff06077836 */ /* 0x000fd60000000000 */
[----:B------:R-:W-:Y:S05]  /*12fc0*/  @P0 BRA `(.L_x_1472) ;  /* 0x00000000001c0947 */ /* 0x000fea0003800000 */
[----:B------:R-:W-:Y:S01]  /*12fd0*/  ISETP.NE.AND P0, PT, R3, 0x1, PT ;  /* 0x000000010300780c */ /* 0x000fe20003f05270 */
[----:B------:R-:W-:-:S12]  /*12fe0*/  IMAD.MOV R6, RZ, RZ, -R6 ;  /* 0x000000ffff067224 */ /* 0x000fd800078e0a06 */
[----:B------:R-:W2:Y:S02]  /*12ff0*/  @P0 LDC.64 R4, c[0x0][0x9e8] ;  /* 0x00027a00ff040b82 */ /* 0x000ea40000000a00 */
[----:B--2---:R-:W-:-:S05]  /*13000*/  @P0 IMAD.HI.U32 R4, R6, R4, RZ ;  /* 0x0000000406040227 */ /* 0x004fca00078e00ff */
[----:B------:R-:W-:-:S04]  /*13010*/  @P0 SHF.R.U32.HI R6, RZ, R5, R4 ;  /* 0x00000005ff060219 */ /* 0x000fc80000011604 */
[----:B------:R-:W-:Y:S01]  /*13020*/  LOP3.LUT R7, RZ, R6, RZ, 0x33, !PT ;  /* 0x00000006ff077212 */ /* 0x000fe200078e33ff */
[----:B------:R-:W-:Y:S06]  /*13030*/  BRA `(.L_x_1473) ;  /* 0x0000000000107947 */ /* 0x000fec0003800000 */
.L_x_1472:
[----:B------:R-:W-:-:S13]  /*13040*/  ISETP.NE.AND P0, PT, R3, 0x1, PT ;  /* 0x000000010300780c */ /* 0x000fda0003f05270 */
[----:B------:R-:W2:Y:S02]  /*13050*/  @P0 LDC.64 R4, c[0x0][0x9e8] ;  /* 0x00027a00ff040b82 */ /* 0x000ea40000000a00 */
[----:B--2---:R-:W-:-:S05]  /*13060*/  @P0 IMAD.HI.U32 R4, R7, R4, RZ ;  /* 0x0000000407040227 */ /* 0x004fca00078e00ff */
[----:B------:R-:W-:-:S07]  /*13070*/  @P0 SHF.R.U32.HI R7, RZ, R5, R4 ;  /* 0x00000005ff070219 */ /* 0x000fce0000011604 */
.L_x_1473:
[----:B------:R-:W-:Y:S05]  /*13080*/  BSYNC B0 ;  /* 0x0000000000007941 */ /* 0x000fea0003800000 */
.L_x_1471:
[----:B------:R-:W-:-:S05]  /*13090*/  IMAD R7, R7, R3, R3 ;  /* 0x0000000307077224 */ /* 0x000fca00078e0203 */
[----:B------:R-:W-:-:S07]  /*130a0*/  VIMNMX R2, R2, R7, PT ;  /* 0x0000000702027248 */ /* 0x000fce0003fe0100 */
.L_x_1470:
[----:B------:R-:W2:Y:S01]  /*130b0*/  @P1 LDC R5, c[0x0][0x44c] ;  /* 0x00011300ff051b82 */ /* 0x000ea20000000800 */
[----:B------:R-:W-:Y:S01]  /*130c0*/  IMAD.MOV.U32 R6, RZ, RZ, R8 ;  /* 0x000000ffff067224 */ /* 0x000fe200078e0008 */
[----:B------:R-:W-:-:S06]  /*130d0*/  ULDC UR4, c[0x0][0x9dc] ;  /* 0x0002770000047ab9 */ /* 0x000fcc0000000800 */
[----:B------:R-:W3:Y:S01]  /*130e0*/  @P1 LDC R4, c[0x0][0x450] ;  /* 0x00011400ff041b82 */ /* 0x000ee20000000800 */
[----:B--2---:R-:W-:-:S05]  /*130f0*/  @P1 IMAD.HI.U32 R5, R8, R5, RZ ;  /* 0x0000000508051227 */ /* 0x004fca00078e00ff */
[----:B---3--:R-:W-:Y:S01]  /*13100*/  @P1 SHF.R.U32.HI R6, RZ, R4, R5 ;  /* 0x00000004ff061219 */ /* 0x008fe20000011605 */
[----:B------:R-:W-:-:S03]  /*13110*/  VIADD R4, R2, 0x7f ;  /* 0x0000007f02047836 */ /* 0x000fc60000000000 */
[----:B------:R-:W-:Y:S01]  /*13120*/  IADD3 R2, R6, R0, -R9 ;  /* 0x0000000006027210 */ /* 0x000fe20007ffe809 */
[----:B------:R-:W-:Y:S01]  /*13130*/  VIADD R0, R0, 0x7f ;  /* 0x0000007f00007836 */ /* 0x000fe20000000000 */
[----:B------:R-:W-:-:S04]  /*13140*/  SHF.R.S32.HI R5, RZ, 0x1f, R4 ;  /* 0x0000001fff057819 */ /* 0x000fc80000011404 */
[----:B------:R-:W-:Y:S02]  /*13150*/  LEA.HI R5, R5, R4, RZ, 0x7 ;  /* 0x0000000405057211 */ /* 0x000fe400078f38ff */
[----:B------:R-:W-:Y:S02]  /*13160*/  SHF.R.S32.HI R4, RZ, 0x1f, R0 ;  /* 0x0000001fff047819 */ /* 0x000fe40000011400 */
[----:B------:R-:W-:Y:S02]  /*13170*/  SHF.R.S32.HI R5, RZ, 0x7, R5 ;  /* 0x00000007ff057819 */ /* 0x000fe40000011405 */
[----:B------:R-:W-:Y:S01]  /*13180*/  LEA.HI R4, R4, R0, RZ, 0x7 ;  /* 0x0000000004047211 */ /* 0x000fe200078f38ff */
[----:B------:R-:W-:-:S03]  /*13190*/  VIADD R0, R2, -UR4 ;  /* 0x8000000402007c36 */ /* 0x000fc60008000000 */
[----:B------:R-:W-:-:S04]  /*131a0*/  SHF.R.S32.HI R4, RZ, 0x7, R4 ;  /* 0x00000007ff047819 */ /* 0x000fc80000011404 */
[----:B------:R-:W-:-:S05]  /*131b0*/  VIMNMX R7, R4, R5, PT ;  /* 0x0000000504077248 */ /* 0x000fca0003fe0100 */
[----:B------:R2:W-:Y:S01]  /*131c0*/  STL [R1+0x28], R7 ;  /* 0x0000280701007387 */ /* 0x0005e20000100800 */
[----:B------:R-:W-:Y:S05]  /*131d0*/  @!P2 BRA `(.L_x_1474) ;  /* 0x000000000044a947 */ /* 0x000fea0003800000 */
[----:B------:R-:W-:Y:S01]  /*131e0*/  ISETP.GT.AND P0, PT, R2, -0x1, PT ;  /* 0xffffffff0200780c */ /* 0x000fe20003f04270 */
[----:B------:R-:W-:-:S12]  /*131f0*/  BSSY B0, `(.L_x_1475) ;  /* 0x000000d000007945 */ /* 0x000fd80003800000 */
[----:B------:R-:W-:Y:S05]  /*13200*/  @P0 BRA `(.L_x_1476) ;  /* 0x00000000001c0947 */ /* 0x000fea0003800000 */
[----:B------:R-:W-:Y:S02]  /*13210*/  ISETP.NE.AND P0, PT, R3, 0x1, PT ;  /* 0x000000010300780c */ /* 0x000fe40003f05270 */
[----:B------:R-:W-:-:S11]  /*13220*/  LOP3.LUT R2, RZ, R2, RZ, 0x33, !PT ;  /* 0x00000002ff027212 */ /* 0x000fd600078e33ff */
[----:B------:R-:W3:Y:S02]  /*13230*/  @P0 LDC.64 R4, c[0x0][0x9e8] ;  /* 0x00027a00ff040b82 */ /* 0x000ee40000000a00 */
[----:B---3--:R-:W-:-:S05]  /*13240*/  @P0 IMAD.HI.U32 R4, R2, R4, RZ ;  /* 0x0000000402040227 */ /* 0x008fca00078e00ff */
[----:B------:R-:W-:-:S04]  /*13250*/  @P0 SHF.R.U32.HI R2, RZ, R5, R4 ;  /* 0x00000005ff020219 */ /* 0x000fc80000011604 */
[----:B------:R-:W-:Y:S01]  /*13260*/  LOP3.LUT R2, RZ, R2, RZ, 0x33, !PT ;  /* 0x00000002ff027212 */ /* 0x000fe200078e33ff */
[----:B------:R-:W-:Y:S06]  /*13270*/  BRA `(.L_x_1477) ;  /* 0x0000000000107947 */ /* 0x000fec0003800000 */
.L_x_1476:
[----:B------:R-:W-:-:S13]  /*13280*/  ISETP.NE.AND P0, PT, R3, 0x1, PT ;  /* 0x000000010300780c */ /* 0x000fda0003f05270 */
[----:B------:R-:W3:Y:S02]  /*13290*/  @P0 LDC.64 R4, c[0x0][0x9e8] ;  /* 0x00027a00ff040b82 */ /* 0x000ee40000000a00 */
[----:B---3--:R-:W-:-:S05]  /*132a0*/  @P0 IMAD.HI.U32 R4, R2, R4, RZ ;  /* 0x0000000402040227 */ /* 0x008fca00078e00ff */
[----:B------:R-:W-:-:S07]  /*132b0*/  @P0 SHF.R.U32.HI R2, RZ, R5, R4 ;  /* 0x00000005ff020219 */ /* 0x000fce0000011604 */
.L_x_1477:
[----:B------:R-:W-:Y:S05]  /*132c0*/  BSYNC B0 ;  /* 0x0000000000007941 */ /* 0x000fea0003800000 */
.L_x_1475:
[----:B------:R-:W-:-:S05]  /*132d0*/  IMAD R2, R2, R3, RZ ;  /* 0x0000000302027224 */ /* 0x000fca00078e02ff */
[----:B------:R-:W-:-:S07]  /*132e0*/  VIMNMX R0, R0, R2, !PT ;  /* 0x0000000200007248 */ /* 0x000fce0007fe0100 */
.L_x_1474:
[----:B------:R-:W-:Y:S01]  /*132f0*/  SHF.R.S32.HI R2, RZ, 0x1f, R0 ;  /* 0x0000001fff027819 */ /* 0x000fe20000011400 */
[----:B------:R-:W-:Y:S03]  /*13300*/  BSSY B7, `(.L_x_1478) ;  /* 0x00003e4000077945 */ /* 0x000fe60003800000 */
[----:B------:R-:W-:-:S04]  /*13310*/  LEA.HI R2, R2, R0, RZ, 0x7 ;  /* 0x0000000002027211 */ /* 0x000fc800078f38ff */
[----:B------:R-:W-:-:S04]  /*13320*/  SHF.R.S32.HI R2, RZ, 0x7, R2 ;  /* 0x00000007ff027819 */ /* 0x000fc80000011402 */
[----:B------:R-:W-:-:S04]  /*13330*/  VIMNMX R3, RZ, R2, !PT ;  /* 0x00000002ff037248 */ /* 0x000fc80007fe0100 */
[----:B------:R-:W-:Y:S01]  /*13340*/  ISETP.GT.AND P0, PT, R7, R3, PT ;  /* 0x000000030700720c */ /* 0x000fe20003f04270 */
[----:B------:R3:W-:-:S12]  /*13350*/  STL [R1+0x20], R3 ;  /* 0x0000200301007387 */ /* 0x0007d80000100800 */
[----:B---3--:R-:W-:Y:S05]  /*13360*/  @P0 BRA `(.L_x_1479) ;  /* 0x0000000000440947 */ /* 0x008fea0003800000 */
[----:B------:R-:W3:Y:S02]  /*13370*/  S2R R3, SR_TID.X ;  /* 0x0000000000037919 */ /* 0x000ee40000002100 */
[----:B---3--:R-:W-:-:S04]  /*13380*/  LOP3.LUT R3, R3, 0x7f, RZ, 0xc0, !PT ;  /* 0x0000007f03037812 */ /* 0x008fc800078ec0ff */
[----:B------:R-:W-:-:S13]  /*13390*/  ISETP.NE.AND P0, PT, R3, RZ, PT ;  /* 0x000000ff0300720c */ /* 0x000fda0003f05270 */
[----:B------:R-:W-:Y:S05]  /*133a0*/  @P0 BRA `(.L_x_1480) ;  /* 0x0000003c00640947 */ /* 0x000fea0003800000 */
[----:B------:R-:W3:Y:S01]  /*133b0*/  S2R R5, SR_LANEID ;  /* 0x0000000000057919 */ /* 0x000ee20000000000 */
[----:B------:R-:W-:Y:S01]  /*133c0*/  VOTEU.ANY UR4, UPT, PT ;  /* 0x0000000000047886 */ /* 0x000fe200038e0100 */
[----:B------:R-:W4:Y:S01]  /*133d0*/  LDC.64 R2, c[0x0][0xc60] ;  /* 0x00031800ff027b82 */ /* 0x000f220000000a00 */
[----:B------:R-:W3:Y:S02]  /*133e0*/  FLO.U32 R0, UR4 ;  /* 0x0000000400007d00 */ /* 0x000ee400080e0000 */
[----:B---3--:R-:W-:-:S06]  /*133f0*/  ISETP.EQ.U32.AND P0, PT, R0, R5, PT ;  /* 0x000000050000720c */ /* 0x008fcc0003f02070 */
[----:B------:R-:W4:Y:S07]  /*13400*/  POPC R5, UR4 ;  /* 0x0000000400057d09 */ /* 0x000f2e0008000000 */
[----:B----4-:R-:W3:Y:S01]  /*13410*/  @P0 ATOMG.E.ADD.STRONG.GPU PT, R3, desc[UR50][R2.64], R5 ;  /* 0x00000005020309a8 */ /* 0x010ee200081ee1f2 */
[----:B------:R-:W4:Y:S02]  /*13420*/  S2R R4, SR_LTMASK ;  /* 0x0000000000047919 */ /* 0x000f240000003900 */
[----:B----4-:R-:W-:-:S04]  /*13430*/  LOP3.LUT R4, R4, UR4, RZ, 0xc0, !PT ;  /* 0x0000000404047c12 */ /* 0x010fc8000f8ec0ff */
[----:B--2---:R-:W2:Y:S01]  /*13440*/  POPC R7, R4 ;  /* 0x0000000400077309 */ /* 0x004ea20000000000 */
[----:B---3--:R-:W2:Y:S02]  /*13450*/  SHFL.IDX PT, R0, R3, R0, 0x1f ;  /* 0x00001f0003007589 */ /* 0x008ea400000e0000 */
[----:B--2---:R-:W-:Y:S01]  /*13460*/  IADD3 R16, R0, UR37, R7 ;  /* 0x0000002500107c10 */ /* 0x004fe2000fffe007 */
[----:B------:R-:W-:Y:S06]  /*13470*/  BRA `(.L_x_1480) ;  /* 0x0000003c00307947 */ /* 0x000fec0003800000 */
.L_x_1479:
[----:B------:R-:W3:Y:S01]  /*13480*/  LDL R17, [R1] ;  /* 0x0000000001117983 */ /* 0x000ee20000100800 */
[----:B------:R-:W-:Y:S01]  /*13490*/  BSSY B6, `(.L_x_1481) ;  /* 0x0000014000067945 */ /* 0x000fe20003800000 */
[----:B---3--:R-:W-:-:S05]  /*134a0*/  VIADD R0, R17, 0x18400 ;  /* 0x0001840011007836 */ /* 0x008fca0000000000 */
[----:B------:R-:W-:-:S13]  /*134b0*/  LOP3.LUT P0, RZ, R0, 0x3ff, RZ, 0xc0, !PT ;  /* 0x000003ff00ff7812 */ /* 0x000fda000780c0ff */
[----:B------:R-:W-:Y:S05]  /*134c0*/  @!P0 BRA `(.L_x_1482) ;  /* 0x0000000000408947 */ /* 0x000fea0003800000 */
[----:B------:R-:W-:Y:S01]  /*134d0*/  MOV R2, 0x0 ;  /* 0x0000000000027802 */ /* 0x000fe20000000f00 */
[----:B------:R-:W-:Y:S01]  /*134e0*/  ULDC.64 UR6, c[0x4][0xa0] ;  /* 0x0100280000067ab9 */ /* 0x000fe20000000a00 */
[----:B------:R-:W-:Y:S01]  /*134f0*/  ULDC.64 UR8, c[0x4][0xa8] ;  /* 0x01002a0000087ab9 */ /* 0x000fe20000000a00 */
[----:B------:R-:W-:Y:S01]  /*13500*/  ULDC.64 UR4, c[0x4][0x8] ;  /* 0x0100020000047ab9 */ /* 0x000fe20000000a00 */
[----:B------:R-:W-:Y:S02]  /*13510*/  IMAD.U32 R4, RZ, RZ, UR6 ;  /* 0x00000006ff047e24 */ /* 0x000fe4000f8e00ff */
[----:B------:R-:W3:Y:S01]  /*13520*/  LDC.64 R2, c[0x4][R2] ;  /* 0x0100000002027b82 */ /* 0x000ee20000000a00 */
[----:B------:R-:W-:Y:S02]  /*13530*/  IMAD.U32 R5, RZ, RZ, UR7 ;  /* 0x00000007ff057e24 */ /* 0x000fe4000f8e00ff */
[----:B------:R-:W-:Y:S02]  /*13540*/  IMAD.U32 R6, RZ, RZ, UR8 ;  /* 0x00000008ff067e24 */ /* 0x000fe4000f8e00ff */
[----:B--2---:R-:W-:-:S02]  /*13550*/  IMAD.U32 R7, RZ, RZ, UR9 ;  /* 0x00000009ff077e24 */ /* 0x004fc4000f8e00ff */
[----:B------:R-:W-:Y:S02]  /*13560*/  IMAD.U32 R10, RZ, RZ, UR4 ;  /* 0x00000004ff0a7e24 */ /* 0x000fe4000f8e00ff */
[----:B------:R-:W-:Y:S02]  /*13570*/  IMAD.U32 R11, RZ, RZ, UR5 ;  /* 0x00000005ff0b7e24 */ /* 0x000fe4000f8e00ff */
[----:B------:R-:W-:Y:S02]  /*13580*/  IMAD.MOV.U32 R8, RZ, RZ, 0x70 ;  /* 0x00000070ff087424 */ /* 0x000fe400078e00ff */
[----:B------:R-:W-:Y:S02]  /*13590*/  IMAD.MOV.U32 R12, RZ, RZ, 0x1 ;  /* 0x00000001ff0c7424 */ /* 0x000fe400078e00ff */
[----:B------:R-:W-:-:S07]  /*135a0*/  IMAD.MOV.U32 R13, RZ, RZ, RZ ;  /* 0x000000ffff0d7224 */ /* 0x000fce00078e00ff */
[----:B------:R-:W-:-:S07]  /*135b0*/  LEPC R20, `(.L_x_1482) ;  /* 0x000000001014794e */ /* 0x000fce0000000000 */
[----:B01-3--:R-:W-:Y:S05]  /*135c0*/  CALL.ABS.NOINC R2 ;  /* 0x0000000002007343 */ /* 0x00bfea0003c00000 */
.L_x_1482:
[----:B------:R-:W-:Y:S05]  /*135d0*/  BSYNC B6 ;  /* 0x0000000000067941 */ /* 0x000fea0003800000 */
.L_x_1481:
        /* <DEDUP_REMOVED lines=8> */
[----:B------:R3:W4:Y:S01]  /*13660*/  LDC.64 R2, c[0x4][R17] ;  /* 0x0100000011027b82 */ /* 0x0007220000000a00 */
[----:B------:R-:W-:Y:S02]  /*13670*/  IMAD.U32 R4, RZ, RZ, UR6 ;  /* 0x00000006ff047e24 */ /* 0x000fe4000f8e00ff */
[----:B------:R-:W-:Y:S02]  /*13680*/  IMAD.U32 R5, RZ, RZ, UR7 ;  /* 0x00000007ff057e24 */ /* 0x000fe4000f8e00ff */
[----:B------:R-:W-:Y:S02]  /*13690*/  IMAD.U32 R6, RZ, RZ, UR8 ;  /* 0x00000008ff067e24 */ /* 0x000fe4000f8e00ff */
[----:B--2---:R-:W-:-:S02]  /*136a0*/  IMAD.U32 R7, RZ, RZ, UR9 ;  /* 0x00000009ff077e24 */ /* 0x004fc4000f8e00ff */
[----:B------:R-:W-:Y:S02]  /*136b0*/  IMAD.U32 R10, RZ, RZ, UR4 ;  /* 0x00000004ff0a7e24 */ /* 0x000fe4000f8e00ff */
[----:B------:R-:W-:Y:S02]  /*136c0*/  IMAD.U32 R11, RZ, RZ, UR5 ;  /* 0x00000005ff0b7e24 */ /* 0x000fe4000f8e00ff */
[----:B------:R-:W-:Y:S02]  /*136d0*/  IMAD.MOV.U32 R8, RZ, RZ, 0x70 ;  /* 0x00000070ff087424 */ /* 0x000fe400078e00ff */
[----:B------:R-:W-:Y:S02]  /*136e0*/  IMAD.MOV.U32 R12, RZ, RZ, 0x1 ;  /* 0x00000001ff0c7424 */ /* 0x000fe400078e00ff */
[----:B---3--:R-:W-:-:S07]  /*136f0*/  IMAD.MOV.U32 R13, RZ, RZ, RZ ;  /* 0x000000ffff0d7224 */ /* 0x008fce00078e00ff */
[----:B------:R-:W-:-:S07]  /*13700*/  LEPC R20, `(.L_x_1485) ;  /* 0x000000001014794e */ /* 0x000fce0000000000 */
[----:B01--4-:R-:W-:Y:S05]  /*13710*/  CALL.ABS.NOINC R2 ;  /* 0x0000000002007343 */ /* 0x013fea0003c00000 */
.L_x_1485:
        /* <DEDUP_REMOVED lines=15> */
.L_x_1484:
[----:B------:R-:W-:Y:S05]  /*13810*/  BSYNC B6 ;  /* 0x0000000000067941 */ /* 0x000fea0003800000 */
.L_x_1483:
[----:B------:R-:W-:Y:S01]  /*13820*/  ULDC.64 UR4, c[0x0][0x9f8] ;  /* 0x00027e0000047ab9 */ /* 0x000fe20000000a00 */
[----:B------:R-:W3:Y:S01]  /*13830*/  LDL R17, [R1+0x28] ;  /* 0x0000280001117983 */ /* 0x000ee20000100800 */
[----:B------:R-:W-:Y:S01]  /*13840*/  ISETP.NE.U32.AND P0, PT, RZ, UR4, PT ;  /* 0x00000004ff007c0c */ /* 0x000fe2000bf05070 */
[----:B--2---:R-:W-:-:S03]  /*13850*/  IMAD.MOV.U32 R7, RZ, RZ, R19 ;  /* 0x000000ffff077224 */ /* 0x004fc600078e0013 */
[----:B------:R-:W-:Y:S01]  /*13860*/  ISETP.NE.AND.EX P0, PT, RZ, UR5, PT, P0 ;  /* 0x00000005ff007c0c */ /* 0x000fe2000bf05300 */
[----:B------:R-:W-:-:S12]  /*13870*/  ULDC.64 UR4, c[0x0][0xa08] ;  /* 0x0002820000047ab9 */ /* 0x000fd80000000a00 */
[----:B------:R-:W2:Y:S02]  /*13880*/  @P0 LDC.64 R2, c[0x0][0x9f8] ;  /* 0x00027e00ff020b82 */ /* 0x000ea40000000a00 */
[----:B--2---:R-:W-:-:S05]  /*13890*/  @P0 IMAD.WIDE R2, R19, 0x4, R2 ;  /* 0x0000000413020825 */ /* 0x004fca00078e0202 */
[----:B------:R2:W4:Y:S02]  /*138a0*/  @P0 LDG.E R7, desc[UR50][R2.64] ;  /* 0x0000003202070981 */ /* 0x000524000c1e1900 */
[----:B--2---:R-:W2:Y:S02]  /*138b0*/  LDC.64 R2, c[0x0][0x418] ;  /* 0x00010600ff027b82 */ /* 0x004ea40000000a00 */
[----:B--2---:R-:W-:Y:S01]  /*138c0*/  LOP3.LUT P0, RZ, R2, UR4, RZ, 0xfc, !PT ;  /* 0x0000000402ff7c12 */ /* 0x004fe2000f80fcff */
[----:B------:R-:W-:-:S03]  /*138d0*/  UMOV UR4, 0xffffffff ;  /* 0xffffffff00047882 */ /* 0x000fc60000000000 */
[----:B------:R-:W-:Y:S01]  /*138e0*/  LOP3.LUT P0, RZ, R3, UR5, RZ, 0xfc, P0 ;  /* 0x0000000503ff7c12 */ /* 0x000fe2000800fcff */
[----:B---3--:R-:W-:Y:S01]  /*138f0*/  VIADD R0, R17, 0xffffffff ;  /* 0xffffffff11007836 */ /* 0x008fe20000000000 */
[----:B----4-:R-:W-:Y:S01]  /*13900*/  SHF.R.S32.HI R8, RZ, 0x1f, R7 ;  /* 0x0000001fff087819 */ /* 0x010fe20000011407 */
[----:B------:R2:W-:Y:S01]  /*13910*/  STL [R1+0xc], R7 ;  /* 0x00000c0701007387 */ /* 0x0005e20000100800 */
[----:B------:R-:W-:-:S03]  /*13920*/  SEL R17, R7, RZ, !P0 ;  /* 0x000000ff07117207 */ /* 0x000fc60004000000 */
[----:B------:R2:W-:Y:S01]  /*13930*/  STL [R1+0x1c], R8 ;  /* 0x00001c0801007387 */ /* 0x0005e20000100800 */
[----:B------:R-:W-:Y:S05]  /*13940*/  BRA.DIV UR4, `(.L_x_1486) ;  /* 0x0000004a04e07947 */ /* 0x000fea000b800000 */
[----:B------:R-:W3:Y:S02]  /*13950*/  S2R R4, SR_TID.X ;  /* 0x0000000000047919 */ /* 0x000ee40000002100 */
[----:B---3--:R-:W-:-:S04]  /*13960*/  SHF.R.U32.HI R4, RZ, 0x5, R4 ;  /* 0x00000005ff047819 */ /* 0x008fc80000011604 */
[----:B------:R-:W-:-:S05]  /*13970*/  LOP3.LUT R4, R4, 0x3, RZ, 0xc0, !PT ;  /* 0x0000000304047812 */ /* 0x000fca00078ec0ff */
[----:B------:R3:W4:Y:S02]  /*13980*/  SHFL.IDX PT, R14, R4, RZ, 0x1f ;  /* 0x00001fff040e7589 */ /* 0x00072400000e0000 */
.L_x_1589:
[----:B---3--:R-:W3:Y:S01]  /*13990*/  LDL.LU R4, [R1+0x18] ;  /* 0x0000180001047983 */ /* 0x008ee20000300800 */
[----:B------:R-:W-:Y:S02]  /*139a0*/  PLOP3.LUT P1, PT, PT, PT, PT, 0x8, 0x0 ;  /* 0x000000000000781c */ /* 0x000fe40003f2e170 */
[----:B----4-:R-:W-:Y:S01]  /*139b0*/  ISETP.NE.AND P0, PT, R14, RZ, PT ;  /* 0x000000ff0e00720c */ /* 0x010fe20003f05270 */
[----:B------:R4:W-:Y:S01]  /*139c0*/  STL [R1+0x8], R0 ;  /* 0x0000080001007387 */ /* 0x0009e20000100800 */
[----:B---3--:R-:W-:-:S09]  /*139d0*/  LOP3.LUT R4, R4, 0xfffffffe, RZ, 0xc0, !PT ;  /* 0xfffffffe04047812 */ /* 0x008fd200078ec0ff */
[----:B------:R-:W-:-:S05]  /*139e0*/  @P1 LOP3.LUT R4, R4, 0x1, RZ, 0xfc, !PT ;  /* 0x0000000104041812 */ /* 0x000fca00078efcff */
[----:B------:R4:W-:Y:S01]  /*139f0*/  STL [R1+0x18], R4 ;  /* 0x0000180401007387 */ /* 0x0009e20000100800 */
[----:B------:R-:W-:Y:S05]  /*13a00*/  @P0 BRA `(.L_x_1487) ;  /* 0x0000000400300947 */ /* 0x000fea0003800000 */
[----:B------:R-:W-:-:S03]  /*13a10*/  UMOV UR4, 0xffffffff ;  /* 0xffffffff00047882 */ /* 0x000fc60000000000 */
[----:B------:R-:W-:Y:S05]  /*13a20*/  BRA.DIV UR4, `(.L_x_1488) ;  /* 0x0000004a04dc7947 */ /* 0x000fea000b800000 */
[----:B------:R-:W-:-:S13]  /*13a30*/  ELECT P6, URZ, PT ;  /* 0x00000000003f782f */ /* 0x000fda00038c0000 */
.L_x_1592:
[----:B------:R-:W-:Y:S05]  /*13a40*/  @!P6 BRA `(.L_x_1487) ;  /* 0x000000040020e947 */ /* 0x000fea0003800000 */
[----:B------:R-:W-:-:S04]  /*13a50*/  ISETP.NE.U32.AND P0, PT, R2, RZ, PT ;  /* 0x000000ff0200720c */ /* 0x000fc80003f05070 */
[----:B------:R-:W-:-:S13]  /*13a60*/  ISETP.NE.AND.EX P0, PT, R3, RZ, PT, P0 ;  /* 0x000000ff0300720c */ /* 0x000fda0003f05300 */
[----:B------:R-:W-:Y:S05]  /*13a70*/  @!P0 BRA `(.L_x_1489) ;  /* 0x0000000000508947 */ /* 0x000fea0003800000 */
[----:B------:R-:W3:Y:S01]  /*13a80*/  LDC R6, c[0x0][0x43c] ;  /* 0x00010f00ff067b82 */ /* 0x000ee20000000800 */
[----:B01----:R-:W-:Y:S01]  /*13a90*/  IMAD.MOV.U32 R9, RZ, RZ, R0 ;  /* 0x000000ffff097224 */ /* 0x003fe200078e0000 */
[----:B------:R-:W-:-:S03]  /*13aa0*/  ULDC.64 UR4, c[0x0][0x428] ;  /* 0x00010a0000047ab9 */ /* 0x000fc60000000a00 */
[----:B----4-:R-:W-:Y:S01]  /*13ab0*/  IMAD.MOV.U32 R0, RZ, RZ, R9 ;  /* 0x000000ffff007224 */ /* 0x010fe200078e0009 */
[----:B---3--:R-:W-:-:S13]  /*13ac0*/  ISETP.NE.AND P0, PT, R6, 0x1, PT ;  /* 0x000000010600780c */ /* 0x008fda0003f05270 */
[----:B------:R-:W0:Y:S02]  /*13ad0*/  @P0 LDC.64 R4, c[0x0][0x440] ;  /* 0x00011000ff040b82 */ /* 0x000e240000000a00 */
[----:B0-----:R-:W-:-:S05]  /*13ae0*/  @P0 IMAD.HI.U32 R4, R9, R4, RZ ;  /* 0x0000000409040227 */ /* 0x001fca00078e00ff */
[----:B------:R-:W-:-:S04]  /*13af0*/  @P0 SHF.R.U32.HI R0, RZ, R5, R4 ;  /* 0x00000005ff000219 */ /* 0x000fc80000011604 */
[--C-:B------:R-:W-:Y:S01]  /*13b00*/  SHF.R.S32.HI R5, RZ, 0x1f, R0.reuse ;  /* 0x0000001fff057819 */ /* 0x100fe20000011400 */
[----:B------:R-:W-:-:S04]  /*13b10*/  IMAD.MOV R4, RZ, RZ, -R0 ;  /* 0x000000ffff047224 */ /* 0x000fc800078e0a00 */
[----:B------:R-:W-:Y:S02]  /*13b20*/  IMAD R9, R6, R4, R9 ;  /* 0x0000000406097224 */ /* 0x000fe400078e0209 */
[----:B------:R-:W-:Y:S02]  /*13b30*/  IMAD R6, R8, UR4, RZ ;  /* 0x0000000408067c24 */ /* 0x000fe4000f8e02ff */
[----:B------:R-:W-:Y:S01]  /*13b40*/  IMAD.MOV.U32 R4, RZ, RZ, R0 ;  /* 0x000000ffff047224 */ /* 0x000fe200078e0000 */
[----:B------:R3:W-:Y:S01]  /*13b50*/  STL [R1+0x8], R9 ;  /* 0x0000080901007387 */ /* 0x0007e20000100800 */
[C---:B------:R-:W-:Y:S02]  /*13b60*/  IMAD R0, R7.reuse, UR5, R6 ;  /* 0x0000000507007c24 */ /* 0x040fe4000f8e0206 */
[----:B------:R-:W-:-:S04]  /*13b70*/  IMAD.WIDE.U32 R4, R7, UR4, R4 ;  /* 0x0000000407047c25 */ /* 0x000fc8000f8e0004 */
[----:B------:R-:W-:Y:S01]  /*13b80*/  IMAD.IADD R0, R5, 0x1, R0 ;  /* 0x0000000105007824 */ /* 0x000fe200078e0200 */
[----:B------:R-:W-:-:S04]  /*13b90*/  LEA R2, P0, R4, R2, 0x2 ;  /* 0x0000000204027211 */ /* 0x000fc800078010ff */
[----:B------:R-:W-:-:S05]  /*13ba0*/  LEA.HI.X R3, R4, R3, R0, 0x2, P0 ;  /* 0x0000000304037211 */ /* 0x000fca00000f1400 */
[----:B------:R3:W5:Y:S04]  /*13bb0*/  LDG.E R17, desc[UR50][R2.64] ;  /* 0x0000003202117981 */ /* 0x000768000c1e1900 */
.L_x_1489:
[----:B--2---:R-:W2:Y:S04]  /*13bc0*/  LDL R7, [R1] ;  /* 0x0000000001077983 */ /* 0x004ea80000100800 */
[----:B----4-:R-:W2:Y:S04]  /*13bd0*/  LDL R0, [R1+0x4] ;  /* 0x0000040001007983 */ /* 0x010ea80000100800 */
[----:B---3--:R-:W3:Y:S01]  /*13be0*/  LDL R2, [R1+0x10] ;  /* 0x0000100001027983 */ /* 0x008ee20000100800 */
[----:B--2---:R-:W-:Y:S01]  /*13bf0*/  IMAD R0, R0, 0x8, R7 ;  /* 0x0000000800007824 */ /* 0x004fe200078e0207 */
[----:B---3--:R-:W-:-:S04]  /*13c00*/  SHF.L.U32 R2, R2, 0x1f, RZ ;  /* 0x0000001f02027819 */ /* 0x008fc800000006ff */
[----:B------:R-:W2:Y:S02]  /*13c10*/  SYNCS.PHASECHK.TRANS64.TRYWAIT P0, [R0+URZ+0x28840], R2 ;  /* 0x02884002000075a7 */ /* 0x000ea4000800017f */
[----:B--2---:R-:W-:Y:S05]  /*13c20*/  @!P0 BRA `(.L_x_1490) ;  /* 0x00000048007c8947 */ /* 0x004fea0003800000 */
.L_x_1593:
        /* <DEDUP_REMOVED lines=11> */
.L_x_1491:
[----:B------:R-:W3:Y:S04]  /*13ce0*/  LDL R5, [R1] ;  /* 0x0000000001057983 */ /* 0x000ee80000100800 */
[----:B------:R-:W3:Y:S04]  /*13cf0*/  LDL R4, [R1+0x4] ;  /* 0x0000040001047983 */ /* 0x000ee80000100800 */
[----:B------:R-:W4:Y:S04]  /*13d00*/  LDL R6, [R1+0x8] ;  /* 0x0000080001067983 */ /* 0x000f280000100800 */
[----:B------:R-:W4:Y:S04]  /*13d10*/  LDL R3, [R1+0x14] ;  /* 0x0000140001037983 */ /* 0x000f280000100800 */
[----:B--2---:R-:W2:Y:S01]  /*13d20*/  LDL.LU R2, [R1+0x18] ;  /* 0x0000180001027983 */ /* 0x004ea20000300800 */
[----:B------:R-:W-:-:S02]  /*13d30*/  R2UR UR9, R0 ;  /* 0x00000000000972ca */ /* 0x000fc400000e0000 */
[----:B------:R-:W-:Y:S01]  /*13d40*/  PLOP3.LUT P0, PT, PT, PT, PT, 0x80, 0x0 ;  /* 0x000000000000781c */ /* 0x000fe20003f0f070 */
[----:B------:R-:W-:Y:S01]  /*13d50*/  UIADD3 UR4, UP0, UR38, 0x370, URZ ;  /* 0x0000037026047890 */ /* 0x000fe2000ff1e03f */
[----:B------:R-:W-:Y:S02]  /*13d60*/  R2UR UR12, R18 ;  /* 0x00000000120c72ca */ /* 0x000fe400000e0000 */
[----:B-----5:R-:W-:-:S07]  /*13d70*/  R2UR UR13, R17 ;  /* 0x00000000110d72ca */ /* 0x020fce00000e0000 */
[----:B------:R-:W-:Y:S01]  /*13d80*/  UIADD3 UR9, UR9, 0x28830, URZ ;  /* 0x0002883009097890 */ /* 0x000fe2000fffe03f */
[----:B------:R-:W-:Y:S01]  /*13d90*/  UMOV UR10, URZ ;  /* 0x0000003f000a7c82 */ /* 0x000fe20008000000 */
[----:B------:R-:W-:Y:S01]  /*13da0*/  UMOV UR7, 0x14f00000 ;  /* 0x14f0000000077882 */ /* 0x000fe20000000000 */
[----:B------:R-:W-:Y:S01]  /*13db0*/  UMOV UR15, 0x40 ;  /* 0x00000040000f7882 */ /* 0x000fe20000000000 */
[----:B---3--:R-:W-:Y:S01]  /*13dc0*/  IMAD R0, R4, 0x8000, R5 ;  /* 0x0000800004007824 */ /* 0x008fe200078e0205 */
[----:B----4-:R-:W-:-:S04]  /*13dd0*/  R2UR UR11, R6 ;  /* 0x00000000060b72ca */ /* 0x010fc800000e0000 */
[----:B------:R-:W-:Y:S02]  /*13de0*/  R2UR UR6, R0 ;  /* 0x00000000000672ca */ /* 0x000fe400000e0000 */
[----:B------:R-:W-:Y:S02]  /*13df0*/  R2UR UR5, R3 ;  /* 0x00000000030572ca */ /* 0x000fe400000e0000 */
[----:B--2---:R-:W-:-:S09]  /*13e00*/  LOP3.LUT R2, R2, 0xfffffffe, RZ, 0xc0, !PT ;  /* 0xfffffffe02027812 */ /* 0x004fd200078ec0ff */
[----:B------:R-:W-:Y:S02]  /*13e10*/  UIADD3 UR8, UR6, 0x18400, URZ ;  /* 0x0001840006087890 */ /* 0x000fe4000fffe03f */
[----:B------:R-:W-:Y:S02]  /*13e20*/  ULEA UR11, UR11, UR5, 0x7 ;  /* 0x000000050b0b7291 */ /* 0x000fe4000f8e383f */
[----:B------:R-:W-:Y:S02]  /*13e30*/  UIADD3.X UR5, URZ, UR39, URZ, UP0, !UPT ;  /* 0x000000273f057290 */ /* 0x000fe400087fe43f */
[----:B------:R-:W-:Y:S01]  /*13e40*/  UIADD3 UR14, UR6, 0x1c400, URZ ;  /* 0x0001c400060e7890 */ /* 0x000fe2000fffe03f */
[----:B------:R-:W-:Y:S02]  /*13e50*/  @P0 LOP3.LUT R2, R2, 0x1, RZ, 0xfc, !PT ;  /* 0x0000000102020812 */ /* 0x000fe400078efcff */
[----:B------:R-:W-:-:S04]  /*13e60*/  UMOV UR6, 0x0 ;  /* 0x0000000000067882 */ /* 0x000fc80000000000 */
[----:B------:R2:W-:Y:S01]  /*13e70*/  UTMALDG.4D [UR8], [UR4], desc[UR6] ;  /* 0x00000608040075b4 */ /* 0x0005e20008019000 */
[----:B------:R3:W-:Y:S01]  /*13e80*/  STL [R1+0x18], R2 ;  /* 0x0000180201007387 */ /* 0x0007e20000100800 */
[----:B--2---:R-:W-:Y:S01]  /*13e90*/  UMOV UR8, UR14 ;  /* 0x0000000e00087c82 */ /* 0x004fe20008000000 */
[----:B------:R-:W-:Y:S02]  /*13ea0*/  UMOV UR10, UR15 ;  /* 0x0000000f000a7c82 */ /* 0x000fe40008000000 */
[----:B------:R3:W-:Y:S01]  /*13eb0*/  UTMALDG.4D [UR8], [UR4], desc[UR6] ;  /* 0x00000608040075b4 */ /* 0x0007e20008019000 */
[----:B------:R-:W-:Y:S02]  /*13ec0*/  NOP ;  /* 0x0000000000007918 */ /* 0x000fe40000000000 */
.L_x_1487:
[----:B----4-:R-:W4:Y:S04]  /*13ed0*/  LDL R0, [R1] ;  /* 0x0000000001007983 */ /* 0x010f280000100800 */
[----:B------:R-:W5:Y:S01]  /*13ee0*/  LDL.LU R3, [R1+0x34] ;  /* 0x0000340001037983 */ /* 0x000f620000300800 */
[----:B------:R-:W-:Y:S05]  /*13ef0*/  WARPSYNC.ALL ;  /* 0x0000000000007948 */ /* 0x000fea0003800000 */
[----:B---3--:R-:W-:Y:S01]  /*13f00*/  ULDC.64 UR4, c[0x0][0x298] ;  /* 0x0000a60000047ab9 */ /* 0x008fe20000000a00 */
[----:B------:R-:W-:Y:S01]  /*13f10*/  BSSY B6, `(.L_x_1492) ;  /* 0x000001c000067945 */ /* 0x000fe20003800000 */
[----:B------:R-:W-:Y:S01]  /*13f20*/  BAR.SYNC.DEFER_BLOCKING 0x8, 0x180 ;  /* 0x0206000000007b1d */ /* 0x000fe20000010000 */
[----:B----4-:R-:W-:Y:S01]  /*13f30*/  VIADD R0, R0, 0x10400 ;  /* 0x0001040000007836 */ /* 0x010fe20000000000 */
[----:B-----5:R-:W-:Y:S01]  /*13f40*/  SHF.R.S32.HI R2, RZ, 0x1f, R3 ;  /* 0x0000001fff027819 */ /* 0x020fe20000011403 */
[----:B------:R-:W-:-:S03]  /*13f50*/  IMAD.WIDE.U32 R4, R3, UR4, RZ ;  /* 0x0000000403047c25 */ /* 0x000fc6000f8e00ff */
[----:B------:R-:W-:Y:S01]  /*13f60*/  LOP3.LUT P0, RZ, R0, 0x3ff, RZ, 0xc0, !PT ;  /* 0x000003ff00ff7812 */ /* 0x000fe2000780c0ff */
[----:B------:R-:W-:Y:S01]  /*13f70*/  IMAD R2, R2, UR4, RZ ;  /* 0x0000000402027c24 */ /* 0x000fe2000f8e02ff */
[----:B------:R3:W-:Y:S03]  /*13f80*/  STL.64 [R1+0x40], R4 ;  /* 0x0000400401007387 */ /* 0x0007e60000100a00 */
[----:B------:R-:W-:-:S04]  /*13f90*/  IMAD R2, R3, UR5, R2 ;  /* 0x0000000503027c24 */ /* 0x000fc8000f8e0202 */
[----:B------:R-:W-:-:S05]  /*13fa0*/  IMAD.IADD R0, R5, 0x1, R2 ;  /* 0x0000000105007824 */ /* 0x000fca00078e0202 */
[----:B------:R3:W-:Y:S01]  /*13fb0*/  STL [R1+0x34], R0 ;  /* 0x0000340001007387 */ /* 0x0007e20000100800 */
[----:B------:R-:W-:Y:S05]  /*13fc0*/  @!P0 BRA `(.L_x_1493) ;  /* 0x0000000000408947 */ /* 0x000fea0003800000 */
[----:B------:R-:W-:Y:S01]  /*13fd0*/  MOV R2, 0x0 ;  /* 0x0000000000027802 */ /* 0x000fe20000000f00 */
[----:B------:R-:W-:Y:S01]  /*13fe0*/  ULDC.64 UR4, c[0x4][0xa0] ;  /* 0x0100280000047ab9 */ /* 0x000fe20000000a00 */
[----:B------:R-:W-:Y:S01]  /*13ff0*/  ULDC.64 UR6, c[0x4][0xa8] ;  /* 0x01002a0000067ab9 */ /* 0x000fe20000000a00 */
[----:B------:R-:W-:Y:S01]  /*14000*/  ULDC.64 UR8, c[0x4][0x20] ;  /* 0x0100080000087ab9 */ /* 0x000fe20000000a00 */
[----:B---3--:R-:W-:Y:S02]  /*14010*/  IMAD.U32 R4, RZ, RZ, UR4 ;  /* 0x00000004ff047e24 */ /* 0x008fe4000f8e00ff */
        /* <DEDUP_REMOVED lines=11> */
.L_x_1493:
[----:B------:R-:W-:Y:S05]  /*140d0*/  BSYNC B6 ;  /* 0x0000000000067941 */ /* 0x000fea0003800000 */
.L_x_1492:
[----:B---3--:R-:W3:Y:S01]  /*140e0*/  LDL.LU R0, [R1+0x34] ;  /* 0x0000340001007983 */ /* 0x008ee20000300800 */
[----:B--2---:R-:W2:Y:S01]  /*140f0*/  LDC R7, c[0x0][0x448] ;  /* 0x00011200ff077b82 */ /* 0x004ea20000000800 */
[----:B------:R-:W-:Y:S01]  /*14100*/  ULDC.64 UR4, c[0x0][0x2d8] ;  /* 0x0000b60000047ab9 */ /* 0x000fe20000000a00 */
[----:B------:R-:W-:Y:S01]  /*14110*/  ULDC.64 UR6, c[0x0][0x280] ;  /* 0x0000a00000067ab9 */ /* 0x000fe20000000a00 */
[----:B------:R-:W3:Y:S04]  /*14120*/  LDL.LU.64 R2, [R1+0x40] ;  /* 0x0000400001027983 */ /* 0x000ee80000300a00 */
[----:B------:R-:W4:Y:S01]  /*14130*/  LDL R8, [R1+0x2c] ;  /* 0x00002c0001087983 */ /* 0x000f220000100800 */
[----:B------:R-:W0:Y:S01]  /*14140*/  S2R R5, SR_TID.X ;  /* 0x0000000000057919 */ /* 0x000e220000002100 */
[----:B------:R-:W1:Y:S01]  /*14150*/  S2R R6, SR_TID.X ;  /* 0x0000000000067919 */ /* 0x000e620000002100 */
[----:B0-----:R-:W-:-:S04]  /*14160*/  LOP3.LUT R5, R5, 0x7f, RZ, 0xc0, !PT ;  /* 0x0000007f05057812 */ /* 0x001fc800078ec0ff */
[----:B------:R-:W-:Y:S01]  /*14170*/  SHF.R.U32.HI R5, RZ, 0x3, R5 ;  /* 0x00000003ff057819 */ /* 0x000fe20000011605 */
[----:B-1----:R-:W-:-:S05]  /*14180*/  IMAD.SHL.U32 R9, R6, 0x10, RZ ;  /* 0x0000001006097824 */ /* 0x002fca00078e00ff */
[----:B------:R-:W-:Y:S01]  /*14190*/  LOP3.LUT R9, R5, 0x70, R9, 0xf8, !PT ;  /* 0x0000007005097812 */ /* 0x000fe200078ef809 */
[----:B---3--:R-:W-:Y:S01]  /*141a0*/  IMAD.MOV.U32 R3, RZ, RZ, R0 ;  /* 0x000000ffff037224 */ /* 0x008fe200078e0000 */
[----:B------:R-:W-:-:S05]  /*141b0*/  SHF.R.S32.HI R0, RZ, 0x1f, R18 ;  /* 0x0000001fff007819 */ /* 0x000fca0000011412 */
[----:B------:R-:W-:Y:S02]  /*141c0*/  IMAD R0, R0, UR4, RZ ;  /* 0x0000000400007c24 */ /* 0x000fe4000f8e02ff */
[----:B------:R-:W-:-:S04]  /*141d0*/  IMAD.WIDE.U32 R2, R18, UR4, R2 ;  /* 0x0000000412027c25 */ /* 0x000fc8000f8e0002 */
[----:B------:R-:W-:Y:S01]  /*141e0*/  IMAD R0, R18, UR5, R0 ;  /* 0x0000000512007c24 */ /* 0x000fe2000f8e0200 */
[----:B------:R-:W-:Y:S02]  /*141f0*/  ULDC.64 UR4, c[0x0][0xa00] ;  /* 0x0002800000047ab9 */ /* 0x000fe40000000a00 */
[----:B------:R-:W-:Y:S01]  /*14200*/  ISETP.NE.U32.AND P0, PT, RZ, UR4, PT ;  /* 0x00000004ff007c0c */ /* 0x000fe2000bf05070 */
[----:B------:R-:W-:Y:S01]  /*14210*/  IMAD.IADD R3, R3, 0x1, R0 ;  /* 0x0000000103037824 */ /* 0x000fe200078e0200 */
[----:B------:R-:W-:Y:S02]  /*14220*/  SHF.R.S32.HI R0, RZ, 0x1f, R19 ;  /* 0x0000001fff007819 */ /* 0x000fe40000011413 */
[----:B------:R-:W-:Y:S01]  /*14230*/  ISETP.NE.AND.EX P0, PT, RZ, UR5, PT, P0 ;  /* 0x00000005ff007c0c */ /* 0x000fe2000bf05300 */
[----:B------:R-:W-:-:S03]  /*14240*/  ULDC.64 UR4, c[0x0][0x2e0] ;  /* 0x0000b80000047ab9 */ /* 0x000fc60000000a00 */
[----:B------:R-:W-:Y:S02]  /*14250*/  SEL R4, R0, RZ, !P0 ;  /* 0x000000ff00047207 */ /* 0x000fe40004000000 */
[----:B------:R-:W-:Y:S02]  /*14260*/  SEL R0, R19, RZ, !P0 ;  /* 0x000000ff13007207 */ /* 0x000fe40004000000 */
[----:B--2---:R-:W-:Y:S01]  /*14270*/  ISETP.NE.AND P0, PT, R7, 0x1, PT ;  /* 0x000000010700780c */ /* 0x004fe20003f05270 */
[----:B------:R-:W-:-:S12]  /*14280*/  IMAD R4, R4, UR4, RZ ;  /* 0x0000000404047c24 */ /* 0x000fd8000f8e02ff */
[----:B------:R-:W0:Y:S01]  /*14290*/  @P0 LDC R5, c[0x0][0x44c] ;  /* 0x00011300ff050b82 */ /* 0x000e220000000800 */
[----:B------:R-:W-:-:S07]  /*142a0*/  IMAD.WIDE.U32 R2, R0, UR4, R2 ;  /* 0x0000000400027c25 */ /* 0x000fce000f8e0002 */
[----:B------:R-:W1:Y:S01]  /*142b0*/  @P0 LDC R6, c[0x0][0x450] ;  /* 0x00011400ff060b82 */ /* 0x000e620000000800 */
[----:B------:R-:W-:Y:S01]  /*142c0*/  IMAD R0, R0, UR5, R4 ;  /* 0x0000000500007c24 */ /* 0x000fe2000f8e0204 */
[----:B------:R-:W-:Y:S01]  /*142d0*/  ULDC.64 UR4, c[0x0][0x2d0] ;  /* 0x0000b40000047ab9 */ /* 0x000fe20000000a00 */
[----:B----4-:R-:W-:Y:S02]  /*142e0*/  IMAD.IADD R4, R9, 0x1, R8 ;  /* 0x0000000109047824 */ /* 0x010fe400078e0208 */
[----:B------:R-:W2:Y:S01]  /*142f0*/  S2R R9, SR_TID.X ;  /* 0x0000000000097919 */ /* 0x000ea20000002100 */
[----:B------:R-:W-:Y:S02]  /*14300*/  IMAD.IADD R3, R3, 0x1, R0 ;  /* 0x0000000103037824 */ /* 0x000fe400078e0200 */
[----:B------:R-:W-:Y:S02]  /*14310*/  IMAD.MOV.U32 R0, RZ, RZ, R4 ;  /* 0x000000ffff007224 */ /* 0x000fe400078e0004 */
[----:B0-----:R-:W-:-:S05]  /*14320*/  @P0 IMAD.HI.U32 R5, R4, R5, RZ ;  /* 0x0000000504050227 */ /* 0x001fca00078e00ff */
[----:B-1----:R-:W-:-:S05]  /*14330*/  @P0 SHF.R.U32.HI R0, RZ, R6, R5 ;  /* 0x00000006ff000219 */ /* 0x002fca0000011605 */
[----:B------:R-:W-:-:S04]  /*14340*/  IMAD.MOV R5, RZ, RZ, -R0 ;  /* 0x000000ffff057224 */ /* 0x000fc800078e0a00 */
[----:B------:R-:W-:Y:S01]  /*14350*/  IMAD R4, R7, R5, R4 ;  /* 0x0000000507047224 */ /* 0x000fe200078e0204 */
[----:B------:R-:W-:Y:S01]  /*14360*/  SHF.R.S32.HI R5, RZ, 0x1f, R0 ;  /* 0x0000001fff057819 */ /* 0x000fe20000011400 */
[----:B------:R-:W-:-:S04]  /*14370*/  IMAD.WIDE.U32 R2, R0, UR4, R2 ;  /* 0x0000000400027c25 */ /* 0x000fc8000f8e0002 */
[----:B------:R-:W-:Y:S02]  /*14380*/  IMAD R5, R5, UR4, RZ ;  /* 0x0000000405057c24 */ /* 0x000fe4000f8e02ff */
[----:B--2---:R-:W-:Y:S02]  /*14390*/  IMAD.SHL.U32 R9, R9, 0x8, RZ ;  /* 0x0000000809097824 */ /* 0x004fe400078e00ff */
[----:B------:R-:W-:Y:S01]  /*143a0*/  IMAD R0, R0, UR5, R5 ;  /* 0x0000000500007c24 */ /* 0x000fe2000f8e0205 */
[----:B------:R-:W-:Y:S02]  /*143b0*/  ULDC.64 UR4, c[0x0][0x2c8] ;  /* 0x0000b20000047ab9 */ /* 0x000fe40000000a00 */
[----:B------:R-:W-:Y:S01]  /*143c0*/  LOP3.LUT R9, R9, 0x38, RZ, 0xc0, !PT ;  /* 0x0000003809097812 */ /* 0x000fe200078ec0ff */
[----:B------:R-:W-:Y:S01]  /*143d0*/  IMAD.IADD R3, R3, 0x1, R0 ;  /* 0x0000000103037824 */ /* 0x000fe200078e0200 */
[----:B------:R-:W-:Y:S02]  /*143e0*/  SHF.R.S32.HI R0, RZ, 0x1f, R4 ;  /* 0x0000001fff007819 */ /* 0x000fe40000011404 */
[----:B------:R-:W-:Y:S01]  /*143f0*/  LOP3.LUT R9, R9, 0x40, RZ, 0xfc, !PT ;  /* 0x0000004009097812 */ /* 0x000fe200078efcff */
[----:B------:R-:W-:-:S04]  /*14400*/  IMAD.WIDE.U32 R2, R4, UR4, R2 ;  /* 0x0000000404027c25 */ /* 0x000fc8000f8e0002 */
[----:B------:R-:W-:Y:S01]  /*14410*/  IMAD R0, R0, UR4, RZ ;  /* 0x0000000400007c24 */ /* 0x000fe2000f8e02ff */
[----:B------:R-:W-:Y:S02]  /*14420*/  ULDC UR4, c[0x0][0x2b8] ;  /* 0x0000ae0000047ab9 */ /* 0x000fe40000000800 */
[----:B------:R-:W-:Y:S02]  /*14430*/  ISETP.GE.AND P1, PT, R9, UR4, PT ;  /* 0x0000000409007c0c */ /* 0x000fe4000bf26270 */
[----:B------:R0:W5:Y:S01]  /*14440*/  LDL R9, [R1+0x24] ;  /* 0x0000240001097983 */ /* 0x0001620000100800 */
[----:B------:R-:W1:Y:S01]  /*14450*/  S2R R5, SR_TID.X ;  /* 0x0000000000057919 */ /* 0x000e620000002100 */
[----:B------:R-:W-:Y:S01]  /*14460*/  IMAD R0, R4, UR5, R0 ;  /* 0x0000000504007c24 */ /* 0x000fe2000f8e0200 */
[----:B------:R-:W-:-:S03]  /*14470*/  LEA R4, P2, R2, UR6, 0x1 ;  /* 0x0000000602047c11 */ /* 0x000fc6000f8408ff */
[----:B------:R-:W-:-:S05]  /*14480*/  IMAD.IADD R0, R3, 0x1, R0 ;  /* 0x0000000103007824 */ /* 0x000fca00078e0200 */
[----:B------:R-:W-:Y:S01]  /*14490*/  LEA.HI.X R3, R2, UR7, R0, 0x1, P2 ;  /* 0x0000000702037c11 */ /* 0x000fe200090f0c00 */
[----:B-1----:R-:W-:-:S05]  /*144a0*/  IMAD.SHL.U32 R10, R5, 0x8, RZ ;  /* 0x00000008050a7824 */ /* 0x002fca00078e00ff */
[----:B------:R-:W-:-:S04]  /*144b0*/  LOP3.LUT R10, R10, 0x38, RZ, 0xc0, !PT ;  /* 0x000000380a0a7812 */ /* 0x000fc800078ec0ff */
[----:B------:R-:W-:Y:S01]  /*144c0*/  ISETP.GE.AND P0, PT, R10, UR4, PT ;  /* 0x000000040a007c0c */ /* 0x000fe2000bf06270 */
[----:B------:R-:W-:-:S03]  /*144d0*/  UMOV UR4, 0xffffffff ;  /* 0xffffffff00047882 */ /* 0x000fc60000000000 */
[----:B0-----:R-:W-:Y:S09]  /*144e0*/  BRA.DIV UR4, `(.L_x_1494) ;  /* 0x0000004204607947 */ /* 0x001ff2000b800000 */
[----:B------:R-:W0:Y:S01]  /*144f0*/  S2R R5, SR_TID.X ;  /* 0x0000000000057919 */ /* 0x000e220000002100 */
[----:B------:R-:W2:Y:S01]  /*14500*/  LDL.LU R8, [R1+0x2c] ;  /* 0x00002c0001087983 */ /* 0x000ea20000300800 */
[----:B0-----:R-:W-:-:S04]  /*14510*/  LOP3.LUT R5, R5, 0x7f, RZ, 0xc0, !PT ;  /* 0x0000007f05057812 */ /* 0x001fc800078ec0ff */
[----:B------:R-:W-:Y:S02]  /*14520*/  SHF.R.U32.HI R6, RZ, 0x3, R5 ;  /* 0x00000003ff067819 */ /* 0x000fe40000011605 */
[----:B------:R-:W3:Y:S03]  /*14530*/  LDL.LU R5, [R1+0x30] ;  /* 0x0000300001057983 */ /* 0x000ee60000300800 */
[----:B--2---:R-:W-:Y:S02]  /*14540*/  IMAD.IADD R0, R6, 0x1, R8 ;  /* 0x0000000106007824 */ /* 0x004fe400078e0208 */
[----:B------:R-:W-:Y:S01]  /*14550*/  SHFL.IDX PT, R6, R3, RZ, 0x181f ;  /* 0x00181fff03067589 */ /* 0x000fe200000e0000 */
[----:B---3--:R-:W-:-:S03]  /*14560*/  IMAD R2, R5, R7, RZ ;  /* 0x0000000705027224 */ /* 0x008fc600078e02ff */
[----:B------:R-:W0:Y:S02]  /*14570*/  SHFL.IDX PT, R7, R4, RZ, 0x181f ;  /* 0x00181fff04077589 */ /* 0x000e2400000e0000 */
[C---:B------:R-:W-:Y:S01]  /*14580*/  ISETP.GE.AND P4, PT, R0.reuse, R2, PT ;  /* 0x000000020000720c */ /* 0x040fe20003f86270 */
[----:B------:R-:W-:-:S05]  /*14590*/  VIADD R5, R0, 0x10 ;  /* 0x0000001000057836 */ /* 0x000fca0000000000 */
[----:B------:R-:W-:Y:S02]  /*145a0*/  ISETP.GE.AND P2, PT, R5, R2, PT ;  /* 0x000000020500720c */ /* 0x000fe40003f46270 */
[----:B------:R-:W1:Y:S04]  /*145b0*/  SHFL.IDX PT, R5, R4, 0x1, 0x181f ;  /* 0x00381f0004057f89 */ /* 0x000e6800000e0000 */
[----:B------:R-:W2:Y:S01]  /*145c0*/  SHFL.IDX PT, R8, R3, 0x1, 0x181f ;  /* 0x00381f0003087f89 */ /* 0x000ea200000e0000 */
[----:B0-----:R-:W-:-:S05]  /*145d0*/  @!P4 LEA R7, P3, R10, R7, 0x1 ;  /* 0x000000070a07c211 */ /* 0x001fca00078608ff */
[----:B------:R-:W-:-:S05]  /*145e0*/  @!P4 IMAD.X R6, RZ, RZ, R6, P3 ;  /* 0x000000ffff06c224 */ /* 0x000fca00018e0606 */
[----:B------:R-:W-:-:S04]  /*145f0*/  @!P4 LOP3.LUT R7, R7, R6, RZ, 0x3c, !PT ;  /* 0x000000060707c212 */ /* 0x000fc800078e3cff */
[----:B------:R-:W-:-:S04]  /*14600*/  @!P4 LOP3.LUT R6, R7, R6, RZ, 0x3c, !PT ;  /* 0x000000060706c212 */ /* 0x000fc800078e3cff */
[----:B------:R-:W-:-:S05]  /*14610*/  @!P4 LOP3.LUT R7, R7, R6, RZ, 0x3c, !PT ;  /* 0x000000060707c212 */ /* 0x000fca00078e3cff */
[----:B-----5:R-:W-:Y:S04]  /*14620*/  @!P4 LDGSTS.E.BYPASS.LTC128B.128 [R9+0x10400], desc[UR50][R6.64], !P0 ;  /* 0x104000000609cfae */ /* 0x020fe8000c101d72 */
[----:B------:R1:W-:Y:S02]  /*14630*/  @!P4 LDGSTS.E.BYPASS.LTC128B.128 [R9+0x14400], desc[UR50][R6.64+0x80], !P1 ;  /* 0x144000800609cfae */ /* 0x0003e4000c901d72 */
[----:B-1----:R-:W-:-:S05]  /*14640*/  @!P2 LEA R7, P3, R10, R5, 0x1 ;  /* 0x000000050a07a211 */ /* 0x002fca00078608ff */
[----:B--2---:R-:W-:-:S05]  /*14650*/  @!P2 IMAD.X R6, RZ, RZ, R8, P3 ;  /* 0x000000ffff06a224 */ /* 0x004fca00018e0608 */
[----:B------:R-:W-:-:S04]  /*14660*/  @!P2 LOP3.LUT R7, R7, R6, RZ, 0x3c, !PT ;  /* 0x000000060707a212 */ /* 0x000fc800078e3cff */
[----:B------:R-:W-:Y:S01]  /*14670*/  @!P2 LOP3.LUT R6, R7, R6, RZ, 0x3c, !PT ;  /* 0x000000060706a212 */ /* 0x000fe200078e3cff */
[----:B------:R-:W-:-:S03]  /*14680*/  VIADD R5, R0, 0x20 ;  /* 0x0000002000057836 */ /* 0x000fc60000000000 */
        /* <DEDUP_REMOVED lines=49> */
[----:B------:R-:W-:Y:S01]  /*149a0*/  @!P2 IMAD.MOV.U32 R6, RZ, RZ, R5 ;  /* 0x000000ffff06a224 */ /* 0x000fe200078e0005 */
[----:B------:R-:W0:Y:S04]  /*149b0*/  SHFL.IDX PT, R3, R3, 0x7, 0x181f ;  /* 0x00f81f0003037f89 */ /* 0x000e2800000e0000 */
[----:B------:R1:W-:Y:S04]  /*149c0*/  @!P2 LDGSTS.E.BYPASS.LTC128B.128 [R9+0x13400], desc[UR50][R6.64], !P0 ;  /* 0x134000000609afae */ /* 0x0003e8000c101d72 */
[----:B------:R1:W-:Y:S04]  /*149d0*/  @!P2 LDGSTS.E.BYPASS.LTC128B.128 [R9+0x17400], desc[UR50][R6.64+0x80], !P1 ;  /* 0x174000800609afae */ /* 0x0003e8000c901d72 */
[----:B------:R-:W2:Y:S02]  /*149e0*/  SHFL.IDX PT, R4, R4, 0x7, 0x181f ;  /* 0x00f81f0004047f89 */ /* 0x000ea400000e0000 */
.L_x_1610:
[----:B------:R-:W-:Y:S01]  /*149f0*/  VIADD R0, R0, 0x70 ;  /* 0x0000007000007836 */ /* 0x000fe20000000000 */
[----:B------:R-:W-:Y:S04]  /*14a00*/  BSSY B0, `(.L_x_1495) ;  /* 0x000000a000007945 */ /* 0x000fe80003800000 */
[----:B------:R-:W-:-:S13]  /*14a10*/  ISETP.GE.AND P2, PT, R0, R2, PT ;  /* 0x000000020000720c */ /* 0x000fda0003f46270 */
[----:B------:R-:W-:Y:S05]  /*14a20*/  @P2 BRA `(.L_x_1496) ;  /* 0x00000000001c2947 */ /* 0x000fea0003800000 */
[----:B--2---:R-:W-:-:S05]  /*14a30*/  LEA R2, P2, R10, R4, 0x1 ;  /* 0x000000040a027211 */ /* 0x004fca00078408ff */
[----:B0-----:R-:W-:-:S05]  /*14a40*/  IMAD.X R3, RZ, RZ, R3, P2 ;  /* 0x000000ffff037224 */ /* 0x001fca00010e0603 */
[----:B------:R-:W-:Y:S01]  /*14a50*/  @!PT LDS RZ, [RZ] ;  /* 0x00000000fffff984 */ /* 0x000fe20000000800 */
[----:B------:R-:W-:Y:S01]  /*14a60*/  @!PT LDS RZ, [RZ] ;  /* 0x00000000fffff984 */ /* 0x000fe20000000800 */
[----:B------:R-:W-:Y:S01]  /*14a70*/  @!PT LDS RZ, [RZ] ;  /* 0x00000000fffff984 */ /* 0x000fe20000000800 */
[----:B------:R3:W-:Y:S04]  /*14a80*/  LDGSTS.E.BYPASS.LTC128B.128 [R9+0x13c00], desc[UR50][R2.64], !P0 ;  /* 0x13c0000002097fae */ /* 0x0007e8000c101d72 */
[----:B------:R3:W-:Y:S02]  /*14a90*/  LDGSTS.E.BYPASS.LTC128B.128 [R9+0x17c00], desc[UR50][R2.64+0x80], !P1 ;  /* 0x17c0008002097fae */ /* 0x0007e4000c901d72 */
.L_x_1496:
[----:B------:R-:W-:Y:S05]  /*14aa0*/  BSYNC B0 ;  /* 0x0000000000007941 */ /* 0x000fea0003800000 */
.L_x_1495:
[----:B-1-3--:R-:W3:Y:S01]  /*14ab0*/  LDL R9, [R1] ;  /* 0x0000000001097983 */ /* 0x00aee20000100800 */
[----:B------:R-:W-:Y:S01]  /*14ac0*/  PLOP3.LUT P0, PT, PT, PT, PT, 0x80, 0x0 ;  /* 0x000000000000781c */ /* 0x000fe20003f0f070 */
[----:B------:R-:W-:Y:S01]  /*14ad0*/  NOP ;  /* 0x0000000000007918 */ /* 0x000fe20000000000 */
[----:B---3--:R-:W-:-:S11]  /*14ae0*/  VIADD R10, R9, 0x28800 ;  /* 0x00028800090a7836 */ /* 0x008fd60000000000 */
.L_x_1497:
[----:B------:R-:W3:Y:S01]  /*14af0*/  LDL R2, [R1] ;  /* 0x0000000001027983 */ /* 0x000ee20000100800 */
[----:B------:R-:W-:Y:S02]  /*14b00*/  PLOP3.LUT P1, PT, P1, P0, PT, 0xa2, 0x0 ;  /* 0x000000000000781c */ /* 0x000fe40000f21472 */
[----:B---3--:R-:W-:-:S08]  /*14b10*/  @P0 R2UR P1, UR4, R2 ;  /* 0x00000000020402ca */ /* 0x008fd00000020000 */
[----:B------:R-:W-:-:S05]  /*14b20*/  @P0 PLOP3.LUT P0, PT, P1, PT, PT, 0x80, 0x0 ;  /* 0x000000000000081c */ /* 0x000fca0000f0f070 */
[----:B------:R-:W-:Y:S01]  /*14b30*/  @!P1 SYNCS.ARRIVE.TRANS64.RED.A0T1 RZ, [UR4+0x28800], RZ ;  /* 0x028800ffffff99a7 */ /* 0x000fe20008200404 */
[----:B------:R-:W-:Y:S07]  /*14b40*/  @!P1 ARRIVES.LDGSTSBAR.64.TRANSCNT [UR4+0x28800] ;  /* 0x02880000ff0099b0 */ /* 0x000fee0008000a84 */
[----:B------:R-:W-:Y:S05]  /*14b50*/  @P0 BRA.U.ANY `(.L_x_1497) ;  /* 0xfffffffd00e40947 */ /* 0x000fea000393ffff */
[----:B0-----:R-:W3:Y:S02]  /*14b60*/  LDL.LU R3, [R1+0x3c] ;  /* 0x00003c0001037983 */ /* 0x001ee40000300800 */
[----:B---3--:R-:W-:-:S05]  /*14b70*/  VIADD R3, R3, 0x1 ;  /* 0x0000000103037836 */ /* 0x008fca0000000000 */
        /* <DEDUP_REMOVED lines=10> */
.L_x_1611:
[----:B------:R-:W-:Y:S05]  /*14c20*/  BSYNC B0 ;  /* 0x0000000000007941 */ /* 0x000fea0003800000 */
.L_x_1498:
[----:B------:R-:W3:Y:S04]  /*14c30*/  LDL R3, [R1+0x28] ;  /* 0x0000280001037983 */ /* 0x000ee80000100800 */
[----:B0-----:R-:W4:Y:S01]  /*14c40*/  LDL R2, [R1+0x20] ;  /* 0x0000200001027983 */ /* 0x001f220000100800 */
[----:B------:R-:W-:Y:S01]  /*14c50*/  BSSY B0, `(.L_x_1500) ;  /* 0x00001f3000007945 */ /* 0x000fe20003800000 */
[----:B---3--:R-:W-:-:S05]  /*14c60*/  VIADD R0, R3, 0xfffffffe ;  /* 0xfffffffe03007836 */ /* 0x008fca0000000000 */
[----:B----4-:R-:W-:-:S13]  /*14c70*/  ISETP.GE.AND P0, PT, R0, R2, PT ;  /* 0x000000020000720c */ /* 0x010fda0003f06270 */
[----:B------:R-:W-:Y:S05]  /*14c80*/  @!P0 BRA `(.L_x_1501) ;  /* 0x0000001c00bc8947 */ /* 0x000fea0003800000 */
[----:B------:R-:W-:Y:S01]  /*14c90*/  LOP3.LUT R8, RZ, R2, RZ, 0x33, !PT ;  /* 0x00000002ff087212 */ /* 0x000fe200078e33ff */
[----:B------:R-:W-:Y:S01]  /*14ca0*/  IMAD.MOV R2, RZ, RZ, -R3 ;  /* 0x000000ffff027224 */ /* 0x000fe200078e0a03 */
[----:B------:R-:W-:Y:S04]  /*14cb0*/  BSSY B2, `(.L_x_1502) ;  /* 0x00000a9000027945 */ /* 0x000fe80003800000 */
[----:B------:R-:W-:-:S05]  /*14cc0*/  VIADDMNMX R8, R2, 0x1, R8, !PT ;  /* 0x0000000102087846 */ /* 0x000fca0007800108 */
[----:B------:R-:W-:-:S05]  /*14cd0*/  IMAD.IADD R2, R3, 0x1, R8 ;  /* 0x0000000103027824 */ /* 0x000fca00078e0208 */
[----:B------:R-:W-:-:S04]  /*14ce0*/  LOP3.LUT R2, R2, 0x1, RZ, 0xc0, !PT ;  /* 0x0000000102027812 */ /* 0x000fc800078ec0ff */
[----:B------:R-:W-:-:S13]  /*14cf0*/  ISETP.NE.U32.AND P0, PT, R2, 0x1, PT ;  /* 0x000000010200780c */ /* 0x000fda0003f05070 */
[----:B------:R-:W-:Y:S05]  /*14d00*/  @P0 BRA `(.L_x_1503) ;  /* 0x00000008008c0947 */ /* 0x000fea0003800000 */
[----:B------:R-:W3:Y:S04]  /*14d10*/  LDL R5, [R1+0x18] ;  /* 0x0000180001057983 */ /* 0x000ee80000100800 */
[----:B--2---:R-:W2:Y:S04]  /*14d20*/  LDL R4, [R1+0x4] ;  /* 0x0000040001047983 */ /* 0x004ea80000100800 */
[----:B------:R-:W4:Y:S01]  /*14d30*/  LDL R3, [R1+0x10] ;  /* 0x0000100001037983 */ /* 0x000f220000100800 */
[----:B------:R-:W-:Y:S01]  /*14d40*/  BSSY B1, `(.L_x_1504) ;  /* 0x000009b000017945 */ /* 0x000fe20003800000 */
[----:B---3--:R-:W-:Y:S01]  /*14d50*/  LOP3.LUT P1, RZ, R5, 0x1, RZ, 0xc0, !PT ;  /* 0x0000000105ff7812 */ /* 0x008fe2000782c0ff */
[----:B--2---:R-:W-:-:S05]  /*14d60*/  VIADD R6, R4, 0x1 ;  /* 0x0000000104067836 */ /* 0x004fca0000000000 */
        /* <DEDUP_REMOVED lines=11> */
[----:B------:R-:W0:Y:S01]  /*14e20*/  LDC R5, c[0x0][0x43c] ;  /* 0x00010f00ff057b82 */ /* 0x000e220000000800 */
[----:B------:R-:W-:Y:S02]  /*14e30*/  ULDC.64 UR6, c[0x0][0x428] ;  /* 0x00010a0000067ab9 */ /* 0x000fe40000000a00 */
[----:B------:R-:W3:Y:S01]  /*14e40*/  LDL R7, [R1+0xc] ;  /* 0x00000c0001077983 */ /* 0x000ee20000100800 */
        /* <DEDUP_REMOVED lines=15> */
.L_x_1506:
[----:B------:R-:W2:Y:S01]  /*14f40*/  LDL R2, [R1] ;  /* 0x0000000001027983 */ /* 0x000ea20000100800 */
[----:B------:R-:W-:Y:S01]  /*14f50*/  BSSY B3, `(.L_x_1507) ;  /* 0x0000005000037945 */ /* 0x000fe20003800000 */
[----:B--2---:R-:W-:Y:S01]  /*14f60*/  IMAD R3, R6, 0x8, R2 ;  /* 0x0000000806037824 */ /* 0x004fe200078e0202 */
[----:B------:R-:W-:-:S04]  /*14f70*/  SHF.L.U32 R2, R9, 0x1f, RZ ;  /* 0x0000001f09027819 */ /* 0x000fc800000006ff */
[----:B------:R-:W1:Y:S02]  /*14f80*/  SYNCS.PHASECHK.TRANS64.TRYWAIT P0, [R3+URZ+0x28840], R2 ;  /* 0x02884002030075a7 */ /* 0x000e64000800017f */
[----:B-1----:R-:W-:Y:S05]  /*14f90*/  @!P0 BRA `(.L_x_1508) ;  /* 0x0000004000848947 */ /* 0x002fea0003800000 */
.L_x_1612:
[----:B------:R-:W-:Y:S05]  /*14fa0*/  BSYNC B3 ;  /* 0x0000000000037941 */ /* 0x000fea0003800000 */
.L_x_1507:
        /* <DEDUP_REMOVED lines=12> */
.L_x_1510:
[----:B------:R-:W-:Y:S05]  /*15070*/  BSYNC B3 ;  /* 0x0000000000037941 */ /* 0x000fea0003800000 */
.L_x_1509:
[----:B------:R-:W2:Y:S04]  /*15080*/  LDL R5, [R1] ;  /* 0x0000000001057983 */ /* 0x000ea80000100800 */
        /* <DEDUP_REMOVED lines=12> */
.L_x_1511:
        /* <DEDUP_REMOVED lines=16> */
.L_x_1512:
        /* <DEDUP_REMOVED lines=17> */
.L_x_1613:
[----:B------:R-:W-:Y:S05]  /*15360*/  BSYNC B3 ;  /* 0x0000000000037941 */ /* 0x000fea0003800000 */
.L_x_1513:
[----:B------:R1:W5:Y:S01]  /*15370*/  LDL R15, [R1+0x4] ;  /* 0x00000400010f7983 */ /* 0x0003620000100800 */
[----:B------:R-:W-:Y:S01]  /*15380*/  BSSY B3, `(.L_x_1515) ;  /* 0x000000d000037945 */ /* 0x000fe20003800000 */
[----:B------:R-:W-:Y:S02]  /*15390*/  IMAD.MOV.U32 R12, RZ, RZ, 0x0 ;  /* 0x00000000ff0c7424 */ /* 0x000fe400078e00ff */
[----:B------:R-:W-:Y:S01]  /*153a0*/  IMAD.MOV.U32 R13, RZ, RZ, 0x14f00000 ;  /* 0x14f00000ff0d7424 */ /* 0x000fe200078e00ff */
[----:B------:R-:W-:Y:S06]  /*153b0*/  @P1 BRA `(.L_x_1516) ;  /* 0x0000000000241947 */ /* 0x000fec0003800000 */
[----:B------:R-:W2:Y:S01]  /*153c0*/  LDL R7, [R1] ;  /* 0x0000000001077983 */ /* 0x000ea20000100800 */
[----:B------:R-:W3:Y:S01]  /*153d0*/  S2R R5, SR_TID.X ;  /* 0x0000000000057919 */ /* 0x000ee20000002100 */
[----:B0-----:R-:W-:Y:S01]  /*153e0*/  IMAD.MOV.U32 R3, RZ, RZ, 0x8000 ;  /* 0x00008000ff037424 */ /* 0x001fe200078e00ff */
[----:B---3--:R-:W-:-:S04]  /*153f0*/  LOP3.LUT R5, R5, 0x1f, RZ, 0xc0, !PT ;  /* 0x0000001f05057812 */ /* 0x008fc800078ec0ff */
[----:B------:R-:W-:Y:S01]  /*15400*/  ISETP.NE.AND P0, PT, R5, RZ, PT ;  /* 0x000000ff0500720c */ /* 0x000fe20003f05270 */
[----:B--2--5:R-:W-:-:S04]  /*15410*/  IMAD R2, R15, 0x8, R7 ;  /* 0x000000080f027824 */ /* 0x024fc800078e0207 */
[----:B------:R2:W-:Y:S08]  /*15420*/  SYNCS.ARRIVE.TRANS64 RZ, [R2+URZ+0x28850], R3 ;  /* 0x0288500302ff79a7 */ /* 0x0005f0000800003f */
[----:B------:R-:W-:Y:S05]  /*15430*/  @!P0 BRA `(.L_x_1516) ;  /* 0x0000000000048947 */ /* 0x000fea0003800000 */
[----:B------:R-:W-:Y:S01]  /*15440*/  BPT.TRAP 0x1 ;  /* 0x000000040000795c */ /* 0x000fe20000300000 */
.L_x_1516:
[----:B------:R-:W-:Y:S05]  /*15450*/  BSYNC B3 ;  /* 0x0000000000037941 */ /* 0x000fea0003800000 */
.L_x_1515:
[----:B0-2---:R-:W2:Y:S04]  /*15460*/  LDL R2, [R1] ;  /* 0x0000000001027983 */ /* 0x005ea80000100800 */
[----:B------:R-:W3:Y:S04]  /*15470*/  LDL R7, [R1+0x14] ;  /* 0x0000140001077983 */ /* 0x000ee80000100800 */
[----:B------:R-:W3:Y:S01]  /*15480*/  LDL.LU R3, [R1+0x8] ;  /* 0x0000080001037983 */ /* 0x000ee20000300800 */
[----:B------:R-:W-:Y:S01]  /*15490*/  R2UR UR10, R11 ;  /* 0x000000000b0a72ca */ /* 0x000fe200000e0000 */
[----:B------:R-:W-:Y:S01]  /*154a0*/  UIADD3 UR4, UP0, UR38, 0x470, URZ ;  /* 0x0000047026047890 */ /* 0x000fe2000ff1e03f */
[----:B------:R-:W-:-:S02]  /*154b0*/  R2UR UR6, R12 ;  /* 0x000000000c0672ca */ /* 0x000fc400000e0000 */
[----:B------:R-:W-:Y:S01]  /*154c0*/  R2UR UR7, R13 ;  /* 0x000000000d0772ca */ /* 0x000fe200000e0000 */
[----:B------:R-:W-:Y:S01]  /*154d0*/  UIADD3.X UR5, URZ, UR39, URZ, UP0, !UPT ;  /* 0x000000273f057290 */ /* 0x000fe200087fe43f */
[----:B------:R-:W-:Y:S01]  /*154e0*/  PLOP3.LUT P0, PT, PT, PT, PT, 0x80, 0x0 ;  /* 0x000000000000781c */ /* 0x000fe20003f0f070 */
[C-C-:B--2--5:R-:W-:Y:S02]  /*154f0*/  IMAD R5, R15.reuse, 0x8, R2.reuse ;  /* 0x000000080f057824 */ /* 0x164fe400078e0202 */
[----:B------:R-:W-:Y:S02]  /*15500*/  IMAD R2, R15, 0x8000, R2 ;  /* 0x000080000f027824 */ /* 0x000fe400078e0202 */
[----:B------:R-:W-:Y:S02]  /*15510*/  VIADD R5, R5, 0x28850 ;  /* 0x0002885005057836 */ /* 0x000fe40000000000 */
[----:B---3--:R-:W-:Y:S02]  /*15520*/  IMAD R3, R3, 0x80, R7 ;  /* 0x0000008003037824 */ /* 0x008fe400078e0207 */
[----:B------:R-:W-:-:S07]  /*15530*/  VIADD R7, R2, 0x400 ;  /* 0x0000040002077836 */ /* 0x000fce0000000000 */
.L_x_1517:
        /* <DEDUP_REMOVED lines=15> */
.L_x_1518:
        /* <DEDUP_REMOVED lines=12> */
.L_x_1505:
[----:B------:R-:W-:Y:S05]  /*156f0*/  BSYNC B1 ;  /* 0x0000000000017941 */ /* 0x000fea0003800000 */
.L_x_1504:
[----:B0-----:R-:W2:Y:S04]  /*15700*/  LDL R0, [R1+0x28] ;  /* 0x0000280001007983 */ /* 0x001ea80000100800 */
[----:B------:R0:W-:Y:S04]  /*15710*/  STL [R1+0x4], R6 ;  /* 0x0000040601007387 */ /* 0x0001e80000100800 */
[----:B------:R0:W-:Y:S02]  /*15720*/  STL [R1+0x10], R9 ;  /* 0x0000100901007387 */ /* 0x0001e40000100800 */
[----:B0-2---:R-:W-:-:S07]  /*15730*/  VIADD R0, R0, 0xfffffffd ;  /* 0xfffffffd00007836 */ /* 0x005fce0000000000 */
.L_x_1503:
[----:B------:R-:W-:Y:S05]  /*15740*/  BSYNC B2 ;  /* 0x0000000000027941 */ /* 0x000fea0003800000 */
.L_x_1502:
[----:B------:R-:W3:Y:S01]  /*15750*/  LDL.LU R2, [R1+0x28] ;  /* 0x0000280001027983 */ /* 0x000ee20000300800 */
[----:B------:R-:W-:Y:S01]  /*15760*/  VIADD R8, R8, 0xfffffffe ;  /* 0xfffffffe08087836 */ /* 0x000fe20000000000 */
[----:B---3--:R-:W-:-:S04]  /*15770*/  LOP3.LUT R2, RZ, R2, RZ, 0x33, !PT ;  /* 0x00000002ff027212 */ /* 0x008fc800078e33ff */
[----:B------:R-:W-:-:S13]  /*15780*/  ISETP.NE.AND P0, PT, R8, R2, PT ;  /* 0x000000020800720c */ /* 0x000fda0003f05270 */
[----:B------:R-:W-:Y:S05]  /*15790*/  @!P0 BRA `(.L_x_1501) ;  /* 0x0000001000f88947 */ /* 0x000fea0003800000 */
[----:B------:R-:W-:-:S07]  /*157a0*/  IMAD.MOV.U32 R9, RZ, RZ, R17 ;  /* 0x000000ffff097224 */ /* 0x000fce00078e0011 */
.L_x_1549:
[----:B--2---:R-:W2:Y:S04]  /*157b0*/  LDL R4, [R1+0x18] ;  /* 0x0000180001047983 */ /* 0x004ea80000100800 */
[----:B---3--:R-:W3:Y:S04]  /*157c0*/  LDL R3, [R1+0x4] ;  /* 0x0000040001037983 */ /* 0x008ee80000100800 */
[----:B------:R-:W4:Y:S01]  /*157d0*/  LDL R2, [R1+0x10] ;  /* 0x0000100001027983 */ /* 0x000f220000100800 */
[----:B------:R-:W-:Y:S05]  /*157e0*/  YIELD ;  /* 0x0000000000007946 */ /* 0x000fea0003800000 */
[----:B------:R-:W-:Y:S01]  /*157f0*/  BSSY B1, `(.L_x_1519) ;  /* 0x0000098000017945 */ /* 0x000fe20003800000 */
[----:B--2---:R-:W-:Y:S01]  /*15800*/  LOP3.LUT P1, RZ, R4, 0x1, RZ, 0xc0, !PT ;  /* 0x0000000104ff7812 */ /* 0x004fe2000782c0ff */
[----:B---3--:R-:W-:-:S05]  /*15810*/  VIADD R4, R3, 0x1 ;  /* 0x0000000103047836 */ /* 0x008fca0000000000 */
[----:B------:R-:W-:-:S04]  /*15820*/  ISETP.NE.AND P0, PT, R4, 0x2, PT ;  /* 0x000000020400780c */ /* 0x000fc80003f05270 */
[----:B------:R-:W-:Y:S02]  /*15830*/  SEL R5, RZ, 0x1, P0 ;  /* 0x00000001ff057807 */ /* 0x000fe40000000000 */
[----:B------:R-:W-:Y:S02]  /*15840*/  SEL R4, R4, RZ, P0 ;  /* 0x000000ff04047207 */ /* 0x000fe40000000000 */
[----:B----4-:R-:W-:Y:S01]  /*15850*/  LOP3.LUT R5, R2, R5, RZ, 0x3c, !PT ;  /* 0x0000000502057212 */ /* 0x010fe200078e3cff */
[----:B0-----:R-:W-:Y:S06]  /*15860*/  @!P1 BRA `(.L_x_1520) ;  /* 0x0000000800409947 */ /* 0x001fec0003800000 */
        /* <DEDUP_REMOVED lines=19> */
[----:B------:R-:W-:-:S04]  /*159a0*/  IMAD.WIDE.U32 R2, R11, UR6, R2 ;  /* 0x000000060b027c25 */ /* 0x000fc8000f8e0002 */
[----:B------:R-:W-:Y:S01]  /*159b0*/  IMAD.IADD R3, R6, 0x1, R3 ;  /* 0x0000000106037824 */ /* 0x000fe200078e0203 */
[----:B------:R-:W-:-:S04]  /*159c0*/  LEA R6, P0, R2, UR4, 0x2 ;  /* 0x0000000402067c11 */ /* 0x000fc8000f8010ff */
[----:B------:R-:W-:-:S05]  /*159d0*/  LEA.HI.X R7, R2, UR5, R3, 0x2, P0 ;  /* 0x0000000502077c11 */ /* 0x000fca00080f1403 */
[----:B------:R0:W5:Y:S04]  /*159e0*/  LDG.E R9, desc[UR50][R6.64] ;  /* 0x0000003206097981 */ /* 0x000168000c1e1900 */
.L_x_1521:
[----:B------:R-:W2:Y:S01]  /*159f0*/  LDL R2, [R1] ;  /* 0x0000000001027983 */ /* 0x000ea20000100800 */
[----:B------:R-:W-:Y:S01]  /*15a00*/  BSSY B2, `(.L_x_1522) ;  /* 0x0000005000027945 */ /* 0x000fe20003800000 */
[----:B--2---:R-:W-:Y:S01]  /*15a10*/  IMAD R3, R4, 0x8, R2 ;  /* 0x0000000804037824 */ /* 0x004fe200078e0202 */
[----:B------:R-:W-:-:S04]  /*15a20*/  SHF.L.U32 R2, R5, 0x1f, RZ ;  /* 0x0000001f05027819 */ /* 0x000fc800000006ff */
[----:B------:R-:W2:Y:S02]  /*15a30*/  SYNCS.PHASECHK.TRANS64.TRYWAIT P0, [R3+URZ+0x28840], R2 ;  /* 0x02884002030075a7 */ /* 0x000ea4000800017f */
[----:B--2---:R-:W-:Y:S05]  /*15a40*/  @!P0 BRA `(.L_x_1523) ;  /* 0x0000003800008947 */ /* 0x004fea0003800000 */
.L_x_1614:
[----:B------:R-:W-:Y:S05]  /*15a50*/  BSYNC B2 ;  /* 0x0000000000027941 */ /* 0x000fea0003800000 */
.L_x_1522:
        /* <DEDUP_REMOVED lines=12> */
.L_x_1525:
[----:B------:R-:W-:Y:S05]  /*15b20*/  BSYNC B2 ;  /* 0x0000000000027941 */ /* 0x000fea0003800000 */
.L_x_1524:
[----:B--2---:R-:W2:Y:S04]  /*15b30*/  LDL R2, [R1] ;  /* 0x0000000001027983 */ /* 0x004ea80000100800 */
        /* <DEDUP_REMOVED lines=12> */
.L_x_1526:
        /* <DEDUP_REMOVED lines=16> */
.L_x_1527:
        /* <DEDUP_REMOVED lines=17> */
.L_x_1615:
[----:B------:R-:W-:Y:S05]  /*15e10*/  BSYNC B2 ;  /* 0x0000000000027941 */ /* 0x000fea0003800000 */
.L_x_1528:
[----:B------:R-:W-:Y:S01]  /*15e20*/  BSSY B2, `(.L_x_1530) ;  /* 0x000000b000027945 */ /* 0x000fe20003800000 */
[----:B------:R-:W-:Y:S02]  /*15e30*/  IMAD.MOV.U32 R12, RZ, RZ, 0x0 ;  /* 0x00000000ff0c7424 */ /* 0x000fe400078e00ff */
[----:B------:R-:W-:Y:S01]  /*15e40*/  IMAD.MOV.U32 R13, RZ, RZ, 0x14f00000 ;  /* 0x14f00000ff0d7424 */ /* 0x000fe200078e00ff */
[----:B------:R-:W-:Y:S06]  /*15e50*/  @P1 BRA `(.L_x_1531) ;  /* 0x00000000001c1947 */ /* 0x000fec0003800000 */
[----:B------:R-:W2:Y:S01]  /*15e60*/  S2R R6, SR_TID.X ;  /* 0x0000000000067919 */ /* 0x000ea20000002100 */
[----:B0-----:R-:W-:-:S04]  /*15e70*/  IMAD.MOV.U32 R3, RZ, RZ, 0x8000 ;  /* 0x00008000ff037424 */ /* 0x001fc800078e00ff */
[----:B------:R3:W-:Y:S01]  /*15e80*/  SYNCS.ARRIVE.TRANS64 RZ, [R2+URZ+0x50], R3 ;  /* 0x0000500302ff79a7 */ /* 0x0007e2000800003f */
[----:B--2---:R-:W-:-:S04]  /*15e90*/  LOP3.LUT R6, R6, 0x1f, RZ, 0xc0, !PT ;  /* 0x0000001f06067812 */ /* 0x004fc800078ec0ff */
[----:B------:R-:W-:-:S13]  /*15ea0*/  ISETP.NE.AND P0, PT, R6, RZ, PT ;  /* 0x000000ff0600720c */ /* 0x000fda0003f05270 */
[----:B---3--:R-:W-:Y:S05]  /*15eb0*/  @!P0 BRA `(.L_x_1531) ;  /* 0x0000000000048947 */ /* 0x008fea0003800000 */
[----:B------:R-:W-:Y:S01]  /*15ec0*/  BPT.TRAP 0x1 ;  /* 0x000000040000795c */ /* 0x000fe20000300000 */
.L_x_1531:
[----:B------:R-:W-:Y:S05]  /*15ed0*/  BSYNC B2 ;  /* 0x0000000000027941 */ /* 0x000fea0003800000 */
.L_x_1530:
[----:B------:R-:W2:Y:S04]  /*15ee0*/  LDL R15, [R1] ;  /* 0x00000000010f7983 */ /* 0x000ea80000100800 */
[----:B0-----:R-:W2:Y:S04]  /*15ef0*/  LDL.LU R3, [R1+0x4] ;  /* 0x0000040001037983 */ /* 0x001ea80000300800 */
[----:B------:R-:W3:Y:S04]  /*15f00*/  LDL R7, [R1+0x14] ;  /* 0x0000140001077983 */ /* 0x000ee80000100800 */
[----:B------:R-:W3:Y:S01]  /*15f10*/  LDL.LU R6, [R1+0x8] ;  /* 0x0000080001067983 */ /* 0x000ee20000300800 */
[----:B------:R-:W-:Y:S01]  /*15f20*/  R2UR UR10, R11 ;  /* 0x000000000b0a72ca */ /* 0x000fe200000e0000 */
[----:B------:R-:W-:Y:S01]  /*15f30*/  UIADD3 UR4, UP0, UR38, 0x470, URZ ;  /* 0x0000047026047890 */ /* 0x000fe2000ff1e03f */
[----:B------:R-:W-:Y:S01]  /*15f40*/  R2UR UR6, R12 ;  /* 0x000000000c0672ca */ /* 0x000fe200000e0000 */
[----:B------:R-:W-:Y:S01]  /*15f50*/  VIADD R2, R2, 0x50 ;  /* 0x0000005002027836 */ /* 0x000fe20000000000 */
[----:B------:R-:W-:Y:S01]  /*15f60*/  R2UR UR7, R13 ;  /* 0x000000000d0772ca */ /* 0x000fe200000e0000 */
[----:B------:R-:W-:Y:S01]  /*15f70*/  UIADD3.X UR5, URZ, UR39, URZ, UP0, !UPT ;  /* 0x000000273f057290 */ /* 0x000fe200087fe43f */
[----:B------:R-:W-:Y:S01]  /*15f80*/  PLOP3.LUT P0, PT, PT, PT, PT, 0x80, 0x0 ;  /* 0x000000000000781c */ /* 0x000fe20003f0f070 */
[----:B--2---:R-:W-:-:S02]  /*15f90*/  IMAD R3, R3, 0x8000, R15 ;  /* 0x0000800003037824 */ /* 0x004fc400078e020f */
[----:B---3--:R-:W-:Y:S02]  /*15fa0*/  IMAD R6, R6, 0x80, R7 ;  /* 0x0000008006067824 */ /* 0x008fe400078e0207 */
[----:B------:R-:W-:-:S08]  /*15fb0*/  VIADD R7, R3, 0x400 ;  /* 0x0000040003077836 */ /* 0x000fd00000000000 */
.L_x_1532:
        /* <DEDUP_REMOVED lines=15> */
.L_x_1533:
        /* <DEDUP_REMOVED lines=12> */
.L_x_1520:
[----:B------:R-:W-:Y:S05]  /*16170*/  BSYNC B1 ;  /* 0x0000000000017941 */ /* 0x000fea0003800000 */
.L_x_1519:
[----:B------:R-:W2:Y:S01]  /*16180*/  LDL R2, [R1+0x18] ;  /* 0x0000180001027983 */ /* 0x000ea20000100800 */
[----:B------:R-:W-:Y:S01]  /*16190*/  VIADD R3, R4, 0x1 ;  /* 0x0000000104037836 */ /* 0x000fe20000000000 */
[----:B------:R-:W-:Y:S01]  /*161a0*/  BSSY B1, `(.L_x_1534) ;  /* 0x0000099000017945 */ /* 0x000fe20003800000 */
[----:B------:R-:W-:-:S03]  /*161b0*/  VIADD R6, R0, 0xffffffff ;  /* 0xffffffff00067836 */ /* 0x000fc60000000000 */
        /* <DEDUP_REMOVED lines=9> */
[----:B------:R-:W-:Y:S01]  /*16250*/  IMAD.MOV.U32 R7, RZ, RZ, R6 ;  /* 0x000000ffff077224 */ /* 0x000fe200078e0006 */
[----:B------:R-:W-:-:S04]  /*16260*/  ISETP.NE.U32.AND P0, PT, RZ, UR4, PT ;  /* 0x00000004ff007c0c */ /* 0x000fc8000bf05070 */
[----:B------:R-:W-:-:S13]  /*16270*/  ISETP.NE.AND.EX P0, PT, RZ, UR5, PT, P0 ;  /* 0x00000005ff007c0c */ /* 0x000fda000bf05300 */
[----:B------:R-:W-:Y:S05]  /*16280*/  @!P0 BRA `(.L_x_1536) ;  /* 0x00000000004c8947 */ /* 0x000fea0003800000 */
[----:B------:R-:W3:Y:S01]  /*16290*/  LDL R14, [R1+0x1c] ;  /* 0x00001c00010e7983 */ /* 0x000ee20000100800 */
[----:B0-----:R-:W0:Y:S01]  /*162a0*/  LDC R8, c[0x0][0x43c] ;  /* 0x00010f00ff087b82 */ /* 0x001e220000000800 */
[----:B------:R-:W-:Y:S02]  /*162b0*/  ULDC.64 UR6, c[0x0][0x428] ;  /* 0x00010a0000067ab9 */ /* 0x000fe40000000a00 */
[----:B------:R-:W4:Y:S01]  /*162c0*/  LDL R13, [R1+0xc] ;  /* 0x00000c00010d7983 */ /* 0x000f220000100800 */
        /* <DEDUP_REMOVED lines=8> */
[----:B---3--:R-:W-:-:S04]  /*16350*/  IMAD R8, R14, UR6, RZ ;  /* 0x000000060e087c24 */ /* 0x008fc8000f8e02ff */
[C---:B----4-:R-:W-:Y:S02]  /*16360*/  IMAD R8, R13.reuse, UR7, R8 ;  /* 0x000000070d087c24 */ /* 0x050fe4000f8e0208 */
[----:B------:R-:W-:-:S04]  /*16370*/  IMAD.WIDE.U32 R2, R13, UR6, R2 ;  /* 0x000000060d027c25 */ /* 0x000fc8000f8e0002 */
[----:B------:R-:W-:Y:S01]  /*16380*/  IMAD.IADD R3, R8, 0x1, R3 ;  /* 0x0000000108037824 */ /* 0x000fe200078e0203 */
[----:B------:R-:W-:-:S04]  /*16390*/  LEA R8, P0, R2, UR4, 0x2 ;  /* 0x0000000402087c11 */ /* 0x000fc8000f8010ff */
[----:B------:R-:W-:-:S06]  /*163a0*/  LEA.HI.X R9, R2, UR5, R3, 0x2, P0 ;  /* 0x0000000502097c11 */ /* 0x000fcc00080f1403 */
[----:B------:R3:W5:Y:S03]  /*163b0*/  LDG.E R9, desc[UR50][R8.64] ;  /* 0x0000003208097981 */ /* 0x000766000c1e1900 */
.L_x_1536:
[----:B------:R-:W4:Y:S01]  /*163c0*/  LDL R2, [R1] ;  /* 0x0000000001027983 */ /* 0x000f220000100800 */
[----:B------:R-:W-:Y:S01]  /*163d0*/  SHF.L.U32 R3, R11, 0x1f, RZ ;  /* 0x0000001f0b037819 */ /* 0x000fe200000006ff */
[----:B------:R-:W-:Y:S01]  /*163e0*/  BSSY B2, `(.L_x_1537) ;  /* 0x0000004000027945 */ /* 0x000fe20003800000 */
[----:B----4-:R-:W-:-:S04]  /*163f0*/  IMAD R2, R12, 0x8, R2 ;  /* 0x000000080c027824 */ /* 0x010fc800078e0202 */
[----:B------:R-:W4:Y:S02]  /*16400*/  SYNCS.PHASECHK.TRANS64.TRYWAIT P0, [R2+URZ+0x28840], R3 ;  /* 0x02884003020075a7 */ /* 0x000f24000800017f */
[----:B----4-:R-:W-:Y:S05]  /*16410*/  @!P0 BRA `(.L_x_1538) ;  /* 0x0000002c00b48947 */ /* 0x010fea0003800000 */
.L_x_1616:
[----:B------:R-:W-:Y:S05]  /*16420*/  BSYNC B2 ;  /* 0x0000000000027941 */ /* 0x000fea0003800000 */
.L_x_1537:
[----:B0--3--:R-:W0:Y:S01]  /*16430*/  S2R R8, SR_TID.X ;  /* 0x0000000000087919 */ /* 0x009e220000002100 */
[----:B------:R-:W-:Y:S01]  /*16440*/  BSSY B2, `(.L_x_1539) ;  /* 0x000000b000027945 */ /* 0x000fe20003800000 */
[----:B0-----:R-:W-:-:S04]  /*16450*/  LOP3.LUT R8, R8, 0x7f, RZ, 0xc0, !PT ;  /* 0x0000007f08087812 */ /* 0x001fc800078ec0ff */
[----:B------:R-:W-:-:S13]  /*16460*/  ISETP.NE.AND P1, PT, R8, RZ, PT ;  /* 0x000000ff0800720c */ /* 0x000fda0003f25270 */
[----:B------:R-:W-:Y:S05]  /*16470*/  @P1 BRA `(.L_x_1540) ;  /* 0x00000000001c1947 */ /* 0x000fea0003800000 */
[----:B------:R-:W0:Y:S01]  /*16480*/  S2R R8, SR_TID.X ;  /* 0x0000000000087919 */ /* 0x000e220000002100 */
[----:B----4-:R-:W-:-:S04]  /*16490*/  IMAD.MOV.U32 R3, RZ, RZ, 0x8000 ;  /* 0x00008000ff037424 */ /* 0x010fc800078e00ff */
[----:B------:R3:W-:Y:S01]  /*164a0*/  SYNCS.ARRIVE.TRANS64 RZ, [R2+URZ+0x28830], R3 ;  /* 0x0288300302ff79a7 */ /* 0x0007e2000800003f */
[----:B0-----:R-:W-:-:S04]  /*164b0*/  LOP3.LUT R8, R8, 0x1f, RZ, 0xc0, !PT ;  /* 0x0000001f08087812 */ /* 0x001fc800078ec0ff */
[----:B------:R-:W-:-:S13]  /*164c0*/  ISETP.NE.AND P0, PT, R8, RZ, PT ;  /* 0x000000ff0800720c */ /* 0x000fda0003f05270 */
[----:B---3--:R-:W-:Y:S05]  /*164d0*/  @!P0 BRA `(.L_x_1540) ;  /* 0x0000000000048947 */ /* 0x008fea0003800000 */
[----:B------:R-:W-:Y:S01]  /*164e0*/  BPT.TRAP 0x1 ;  /* 0x000000040000795c */ /* 0x000fe20000300000 */
.L_x_1540:
[----:B------:R-:W-:Y:S05]  /*164f0*/  BSYNC B2 ;  /* 0x0000000000027941 */ /* 0x000fea0003800000 */
.L_x_1539:
[----:B----4-:R-:W3:Y:S04]  /*16500*/  LDL R2, [R1+0x4] ;  /* 0x0000040001027983 */ /* 0x010ee80000100800 */
[----:B--2---:R-:W2:Y:S04]  /*16510*/  LDL R11, [R1] ;  /* 0x00000000010b7983 */ /* 0x004ea80000100800 */
        /* <DEDUP_REMOVED lines=8> */
[C---:B---3--:R-:W-:Y:S02]  /*165a0*/  IMAD R3, R2.reuse, 0x8, R10 ;  /* 0x0000000802037824 */ /* 0x048fe400078e020a */
[----:B--2---:R-:W-:Y:S02]  /*165b0*/  IMAD R2, R2, 0x8000, R11 ;  /* 0x0000800002027824 */ /* 0x004fe400078e020b */
[----:B------:R-:W-:-:S02]  /*165c0*/  VIADD R3, R3, 0x30 ;  /* 0x0000003003037836 */ /* 0x000fc40000000000 */
[----:B----4-:R-:W-:Y:S02]  /*165d0*/  IMAD R8, R7, 0x80, R8 ;  /* 0x0000008007087824 */ /* 0x010fe400078e0208 */
[----:B------:R-:W-:-:S07]  /*165e0*/  VIADD R11, R2, 0x18400 ;  /* 0x00018400020b7836 */ /* 0x000fce0000000000 */
.L_x_1541:
        /* <DEDUP_REMOVED lines=16> */
.L_x_1542:
        /* <DEDUP_REMOVED lines=15> */
.L_x_1617:
[----:B------:R-:W-:Y:S05]  /*167e0*/  BSYNC B2 ;  /* 0x0000000000027941 */ /* 0x000fea0003800000 */
.L_x_1543:
[----:B------:R-:W-:Y:S01]  /*167f0*/  BSSY B2, `(.L_x_1545) ;  /* 0x000000b000027945 */ /* 0x000fe20003800000 */
[----:B------:R-:W-:Y:S02]  /*16800*/  IMAD.MOV.U32 R12, RZ, RZ, 0x0 ;  /* 0x00000000ff0c7424 */ /* 0x000fe400078e00ff */
[----:B------:R-:W-:Y:S01]  /*16810*/  IMAD.MOV.U32 R13, RZ, RZ, 0x14f00000 ;  /* 0x14f00000ff0d7424 */ /* 0x000fe200078e00ff */
[----:B------:R-:W-:Y:S06]  /*16820*/  @P1 BRA `(.L_x_1546) ;  /* 0x00000000001c1947 */ /* 0x000fec0003800000 */
[----:B------:R-:W2:Y:S02]  /*16830*/  S2R R3, SR_TID.X ;  /* 0x0000000000037919 */ /* 0x000ea40000002100 */
[----:B--2---:R-:W-:Y:S01]  /*16840*/  LOP3.LUT R8, R3, 0x1f, RZ, 0xc0, !PT ;  /* 0x0000001f03087812 */ /* 0x004fe200078ec0ff */
[----:B------:R-:W-:-:S03]  /*16850*/  IMAD.MOV.U32 R3, RZ, RZ, 0x8000 ;  /* 0x00008000ff037424 */ /* 0x000fc600078e00ff */
[----:B------:R-:W-:Y:S01]  /*16860*/  ISETP.NE.AND P0, PT, R8, RZ, PT ;  /* 0x000000ff0800720c */ /* 0x000fe20003f05270 */
[----:B------:R2:W-:-:S12]  /*16870*/  SYNCS.ARRIVE.TRANS64 RZ, [R2+URZ+0x50], R3 ;  /* 0x0000500302ff79a7 */ /* 0x0005d8000800003f */
[----:B--2---:R-:W-:Y:S05]  /*16880*/  @!P0 BRA `(.L_x_1546) ;  /* 0x0000000000048947 */ /* 0x004fea0003800000 */
[----:B------:R-:W-:Y:S01]  /*16890*/  BPT.TRAP 0x1 ;  /* 0x000000040000795c */ /* 0x000fe20000300000 */
.L_x_1546:
[----:B------:R-:W-:Y:S05]  /*168a0*/  BSYNC B2 ;  /* 0x0000000000027941 */ /* 0x000fea0003800000 */
.L_x_1545:
[----:B------:R-:W2:Y:S04]  /*168b0*/  LDL R8, [R1] ;  /* 0x0000000001087983 */ /* 0x000ea80000100800 */
[----:B0-----:R-:W3:Y:S04]  /*168c0*/  LDL R5, [R1+0x14] ;  /* 0x0000140001057983 */ /* 0x001ee80000100800 */
        /* <DEDUP_REMOVED lines=11> */
.L_x_1547:
        /* <DEDUP_REMOVED lines=15> */
.L_x_1548:
        /* <DEDUP_REMOVED lines=12> */
.L_x_1535:
[----:B------:R-:W-:Y:S05]  /*16b30*/  BSYNC B1 ;  /* 0x0000000000017941 */ /* 0x000fea0003800000 */
.L_x_1534:
[----:B------:R-:W4:Y:S01]  /*16b40*/  LDL R2, [R1+0x20] ;  /* 0x0000200001027983 */ /* 0x000f220000100800 */
[----:B------:R-:W-:Y:S01]  /*16b50*/  VIADD R0, R0, 0xfffffffe ;  /* 0xfffffffe00007836 */ /* 0x000fe20000000000 */
[----:B----4-:R-:W-:-:S13]  /*16b60*/  ISETP.GT.AND P0, PT, R6, R2, PT ;  /* 0x000000020600720c */ /* 0x010fda0003f04270 */
[----:B------:R-:W-:Y:S05]  /*16b70*/  @P0 BRA `(.L_x_1549) ;  /* 0xffffffec000c0947 */ /* 0x000fea000383ffff */
.L_x_1501:
[----:B------:R-:W-:Y:S05]  /*16b80*/  BSYNC B0 ;  /* 0x0000000000007941 */ /* 0x000fea0003800000 */
.L_x_1500:
[----:B------:R-:W4:Y:S01]  /*16b90*/  S2R R2, SR_TID.X ;  /* 0x0000000000027919 */ /* 0x000f220000002100 */
[----:B------:R-:W-:Y:S01]  /*16ba0*/  BSSY B0, `(.L_x_1550) ;  /* 0x0000010000007945 */ /* 0x000fe20003800000 */
[----:B----4-:R-:W-:-:S04]  /*16bb0*/  LOP3.LUT R6, R2, 0x7f, RZ, 0xc0, !PT ;  /* 0x0000007f02067812 */ /* 0x010fc800078ec0ff */
[----:B------:R-:W-:-:S13]  /*16bc0*/  ISETP.NE.AND P0, PT, R6, RZ, PT ;  /* 0x000000ff0600720c */ /* 0x000fda0003f05270 */
[----:B------:R-:W-:Y:S05]  /*16bd0*/  @P0 BRA `(.L_x_1551) ;  /* 0x0000000000300947 */ /* 0x000fea0003800000 */
[----:B------:R-:W4:Y:S01]  /*16be0*/  S2R R3, SR_LANEID ;  /* 0x0000000000037919 */ /* 0x000f220000000000 */
[----:B------:R-:W-:Y:S01]  /*16bf0*/  VOTEU.ANY UR4, UPT, PT ;  /* 0x0000000000047886 */ /* 0x000fe200038e0100 */
[----:B--2---:R-:W2:Y:S01]  /*16c00*/  LDC.64 R4, c[0x0][0xc60] ;  /* 0x00031800ff047b82 */ /* 0x004ea20000000a00 */
[----:B------:R-:W4:Y:S08]  /*16c10*/  FLO.U32 R0, UR4 ;  /* 0x0000000400007d00 */ /* 0x000f3000080e0000 */
[----:B------:R-:W2:Y:S01]  /*16c20*/  POPC R2, UR4 ;  /* 0x0000000400027d09 */ /* 0x000ea20008000000 */
[----:B----4-:R-:W-:-:S13]  /*16c30*/  ISETP.EQ.U32.AND P0, PT, R0, R3, PT ;  /* 0x000000030000720c */ /* 0x010fda0003f02070 */
[----:B--2---:R-:W2:Y:S01]  /*16c40*/  @P0 ATOMG.E.ADD.STRONG.GPU PT, R5, desc[UR50][R4.64], R2 ;  /* 0x00000002040509a8 */ /* 0x004ea200081ee1f2 */
[----:B------:R-:W4:Y:S02]  /*16c50*/  S2R R3, SR_LTMASK ;  /* 0x0000000000037919 */ /* 0x000f240000003900 */
[----:B----4-:R-:W-:-:S06]  /*16c60*/  LOP3.LUT R3, R3, UR4, RZ, 0xc0, !PT ;  /* 0x0000000403037c12 */ /* 0x010fcc000f8ec0ff */
[----:B------:R-:W4:Y:S01]  /*16c70*/  POPC R3, R3 ;  /* 0x0000000300037309 */ /* 0x000f220000000000 */
[----:B--2---:R-:W4:Y:S02]  /*16c80*/  SHFL.IDX PT, R0, R5, R0, 0x1f ;  /* 0x00001f0005007589 */ /* 0x004f2400000e0000 */
[----:B----4-:R-:W-:-:S07]  /*16c90*/  IADD3 R16, R0, UR37, R3 ;  /* 0x0000002500107c10 */ /* 0x010fce000fffe003 */
.L_x_1551:
[----:B------:R-:W-:Y:S05]  /*16ca0*/  BSYNC B0 ;  /* 0x0000000000007941 */ /* 0x000fea0003800000 */
.L_x_1550:
[----:B------:R-:W4:Y:S01]  /*16cb0*/  LDL R0, [R1+0x18] ;  /* 0x0000180001007983 */ /* 0x000f220000100800 */
[----:B------:R-:W-:Y:S01]  /*16cc0*/  BSSY B0, `(.L_x_1552) ;  /* 0x000003e000007945 */ /* 0x000fe20003800000 */
[----:B----4-:R-:W-:-:S13]  /*16cd0*/  LOP3.LUT P0, RZ, R0, 0x1, RZ, 0xc0, !PT ;  /* 0x0000000100ff7812 */ /* 0x010fda000780c0ff */
[----:B------:R-:W-:Y:S05]  /*16ce0*/  @!P0 BRA `(.L_x_1553) ;  /* 0x0000000000ec8947 */ /* 0x000fea0003800000 */
[----:B------:R-:W4:Y:S04]  /*16cf0*/  LDL R3, [R1] ;  /* 0x0000000001037983 */ /* 0x000f280000100800 */
[----:B------:R-:W4:Y:S04]  /*16d00*/  LDL R0, [R1+0x4] ;  /* 0x0000040001007983 */ /* 0x000f280000100800 */
[----:B------:R-:W5:Y:S01]  /*16d10*/  LDL R2, [R1+0x10] ;  /* 0x0000100001027983 */ /* 0x000f620000100800 */
[----:B------:R-:W-:Y:S01]  /*16d20*/  BSSY B1, `(.L_x_1554) ;  /* 0x0000006000017945 */ /* 0x000fe20003800000 */
[----:B------:R-:W-:Y:S01]  /*16d30*/  ISETP.NE.AND P1, PT, R6, RZ, PT ;  /* 0x000000ff0600720c */ /* 0x000fe20003f25270 */
[----:B----4-:R-:W-:Y:S01]  /*16d40*/  IMAD R0, R0, 0x8, R3 ;  /* 0x0000000800007824 */ /* 0x010fe200078e0203 */
[----:B-----5:R-:W-:-:S04]  /*16d50*/  SHF.L.U32 R3, R2, 0x1f, RZ ;  /* 0x0000001f02037819 */ /* 0x020fc800000006ff */
[----:B------:R-:W4:Y:S02]  /*16d60*/  SYNCS.PHASECHK.TRANS64.TRYWAIT P0, [R0+URZ+0x28860], R3 ;  /* 0x02886003000075a7 */ /* 0x000f24000800017f */
[----:B----4-:R-:W-:Y:S05]  /*16d70*/  @!P0 BRA `(.L_x_1555) ;  /* 0x0000002400848947 */ /* 0x010fea0003800000 */
.L_x_1618:
[----:B------:R-:W-:Y:S05]  /*16d80*/  BSYNC B1 ;  /* 0x0000000000017941 */ /* 0x000fea0003800000 */
.L_x_1554:
[----:B------:R-:W-:Y:S04]  /*16d90*/  BSSY B1, `(.L_x_1556) ;  /* 0x0000009000017945 */ /* 0x000fe80003800000 */
[----:B------:R-:W-:Y:S05]  /*16da0*/  @P1 BRA `(.L_x_1557) ;  /* 0x00000000001c1947 */ /* 0x000fea0003800000 */
[----:B------:R-:W5:Y:S01]  /*16db0*/  S2R R2, SR_TID.X ;  /* 0x0000000000027919 */ /* 0x000f620000002100 */
[----:B----4-:R-:W-:-:S04]  /*16dc0*/  IMAD.MOV.U32 R3, RZ, RZ, 0x8000 ;  /* 0x00008000ff037424 */ /* 0x010fc800078e00ff */
[----:B------:R4:W-:Y:S01]  /*16dd0*/  SYNCS.ARRIVE.TRANS64 RZ, [R0+URZ+0x28850], R3 ;  /* 0x0288500300ff79a7 */ /* 0x0009e2000800003f */
[----:B-----5:R-:W-:-:S04]  /*16de0*/  LOP3.LUT R2, R2, 0x1f, RZ, 0xc0, !PT ;  /* 0x0000001f02027812 */ /* 0x020fc800078ec0ff */
[----:B------:R-:W-:-:S13]  /*16df0*/  ISETP.NE.AND P0, PT, R2, RZ, PT ;  /* 0x000000ff0200720c */ /* 0x000fda0003f05270 */
[----:B----4-:R-:W-:Y:S05]  /*16e00*/  @!P0 BRA `(.L_x_1557) ;  /* 0x0000000000048947 */ /* 0x010fea0003800000 */
[----:B------:R-:W-:Y:S01]  /*16e10*/  BPT.TRAP 0x1 ;  /* 0x000000040000795c */ /* 0x000fe20000300000 */
.L_x_1557:
[----:B------:R-:W-:Y:S05]  /*16e20*/  BSYNC B1 ;  /* 0x0000000000017941 */ /* 0x000fea0003800000 */
.L_x_1556:
[----:B------:R-:W5:Y:S04]  /*16e30*/  LDL.LU R5, [R1+0x14] ;  /* 0x0000140001057983 */ /* 0x000f680000300800 */
[----:B------:R-:W5:Y:S04]  /*16e40*/  LDL.LU R2, [R1+0x8] ;  /* 0x0000080001027983 */ /* 0x000f680000300800 */
[----:B--2---:R-:W2:Y:S04]  /*16e50*/  LDL R4, [R1] ;  /* 0x0000000001047983 */ /* 0x004ea80000100800 */
[----:B----4-:R-:W2:Y:S01]  /*16e60*/  LDL R3, [R1+0x4] ;  /* 0x0000040001037983 */ /* 0x010ea20000100800 */
[----:B------:R-:W-:Y:S01]  /*16e70*/  UIADD3 UR4, UP0, UR38, 0x470, URZ ;  /* 0x0000047026047890 */ /* 0x000fe2000ff1e03f */
[----:B------:R-:W-:Y:S01]  /*16e80*/  PLOP3.LUT P0, PT, PT, PT, PT, 0x80, 0x0 ;  /* 0x000000000000781c */ /* 0x000fe20003f0f070 */
[----:B------:R-:W-:Y:S01]  /*16e90*/  VIADD R0, R0, 0x28850 ;  /* 0x0002885000007836 */ /* 0x000fe20000000000 */
[----:B------:R-:W-:Y:S01]  /*16ea0*/  UMOV UR6, 0x0 ;  /* 0x0000000000067882 */ /* 0x000fe20000000000 */
[----:B------:R-:W-:Y:S01]  /*16eb0*/  UIADD3.X UR5, URZ, UR39, URZ, UP0, !UPT ;  /* 0x000000273f057290 */ /* 0x000fe200087fe43f */
[----:B------:R-:W-:Y:S01]  /*16ec0*/  UMOV UR7, 0x14f00000 ;  /* 0x14f0000000077882 */ /* 0x000fe20000000000 */
[----:B------:R-:W-:Y:S01]  /*16ed0*/  UMOV UR10, URZ ;  /* 0x0000003f000a7c82 */ /* 0x000fe20008000000 */
[----:B-----5:R-:W-:-:S02]  /*16ee0*/  IMAD R2, R2, 0x80, R5 ;  /* 0x0000008002027824 */ /* 0x020fc400078e0205 */
[----:B--2---:R-:W-:-:S04]  /*16ef0*/  IMAD R3, R3, 0x8000, R4 ;  /* 0x0000800003037824 */ /* 0x004fc800078e0204 */
[----:B------:R-:W-:-:S07]  /*16f00*/  VIADD R4, R3, 0x400 ;  /* 0x0000040003047836 */ /* 0x000fce0000000000 */
.L_x_1558:
        /* <DEDUP_REMOVED lines=10> */
[----:B------:R-:W-:Y:S01]  /*16fb0*/  PLOP3.LUT P0, PT, PT, PT, PT, 0x80, 0x0 ;  /* 0x000000000000781c */ /* 0x000fe20003f0f070 */
[----:B------:R-:W-:Y:S01]  /*16fc0*/  VIADD R3, R3, 0x4400 ;  /* 0x0000440003037836 */ /* 0x000fe20000000000 */
[----:B------:R-:W-:Y:S01]  /*16fd0*/  UMOV UR6, 0x0 ;  /* 0x0000000000067882 */ /* 0x000fe20000000000 */
[----:B------:R-:W-:Y:S01]  /*16fe0*/  UMOV UR7, 0x14f00000 ;  /* 0x14f0000000077882 */ /* 0x000fe20000000000 */
[----:B------:R-:W-:-:S09]  /*16ff0*/  UMOV UR10, 0x40 ;  /* 0x00000040000a7882 */ /* 0x000fd20000000000 */
.L_x_1559:
        /* <DEDUP_REMOVED lines=9> */
[----:B----4-:R-:W-:Y:S05]  /*17090*/  @P0 BRA.U.ANY `(.L_x_1559) ;  /* 0xfffffffd00d80947 */ /* 0x010fea000393ffff */
.L_x_1553:
[----:B------:R-:W-:Y:S05]  /*170a0*/  BSYNC B0 ;  /* 0x0000000000007941 */ /* 0x000fea0003800000 */
.L_x_1552:
[----:B------:R-:W4:Y:S04]  /*170b0*/  LDL.LU R5, [R1+0x4] ;  /* 0x0000040001057983 */ /* 0x000f280000300800 */
[----:B--2---:R-:W2:Y:S01]  /*170c0*/  LDL.LU R4, [R1+0x10] ;  /* 0x0000100001047983 */ /* 0x004ea20000300800 */
[----:B----4-:R-:W-:-:S05]  /*170d0*/  VIADD R0, R5, 0x1 ;  /* 0x0000000105007836 */ /* 0x010fca0000000000 */
[----:B------:R-:W-:-:S04]  /*170e0*/  ISETP.NE.AND P0, PT, R0, 0x2, PT ;  /* 0x000000020000780c */ /* 0x000fc80003f05270 */
[----:B------:R-:W-:Y:S02]  /*170f0*/  SEL R2, RZ, 0x1, P0 ;  /* 0x00000001ff027807 */ /* 0x000fe40000000000 */
[----:B------:R-:W-:Y:S02]  /*17100*/  SEL R0, R0, RZ, P0 ;  /* 0x000000ff00007207 */ /* 0x000fe40000000000 */
[----:B--2---:R-:W-:-:S03]  /*17110*/  LOP3.LUT R4, R4, R2, RZ, 0x3c, !PT ;  /* 0x0000000204047212 */ /* 0x004fc600078e3cff */
[----:B------:R2:W-:Y:S04]  /*17120*/  STL [R1+0x4], R0 ;  /* 0x0000040001007387 */ /* 0x0005e80000100800 */
[----:B------:R2:W-:Y:S02]  /*17130*/  STL [R1+0x10], R4 ;  /* 0x0000100401007387 */ /* 0x0005e40000100800 */
.L_x_1480:
[----:B------:R-:W-:Y:S05]  /*17140*/  BSYNC B7 ;  /* 0x0000000000077941 */ /* 0x000fea0003800000 */
.L_x_1478:
[----:B--2---:R-:W2:Y:S02]  /*17150*/  LDL R0, [R1+0x18] ;  /* 0x0000180001007983 */ /* 0x004ea40000100800 */
[----:B--2---:R-:W-:-:S13]  /*17160*/  LOP3.LUT P0, RZ, R0, 0x2, RZ, 0xc0, !PT ;  /* 0x0000000200ff7812 */ /* 0x004fda000780c0ff */
[----:B------:R-:W-:Y:S05]  /*17170*/  @!P0 BRA `(.L_x_1560) ;  /* 0x0000000000288947 */ /* 0x000fea0003800000 */
[----:B------:R-:W-:Y:S05]  /*17180*/  WARPSYNC.ALL ;  /* 0x0000000000007948 */ /* 0x000fea0003800000 */
[----:B------:R-:W2:Y:S08]  /*17190*/  S2UR UR5, SR_CgaCtaId ;  /* 0x00000000000579c3 */ /* 0x000eb00000008800 */
[----:B------:R-:W-:Y:S06]  /*171a0*/  BAR.SYNC.DEFER_BLOCKING 0x5, 0x180 ;  /* 0x0146000000007b1d */ /* 0x000fec0000010000 */
[----:B------:R-:W-:-:S02]  /*171b0*/  UMOV UR4, 0x400 ;  /* 0x0000040000047882 */ /* 0x000fc40000000000 */
[----:B--2---:R-:W-:-:S06]  /*171c0*/  ULEA UR4, UR5, UR4, 0x18 ;  /* 0x0000000405047291 */ /* 0x004fcc000f8ec03f */
[----:B------:R-:W-:-:S05]  /*171d0*/  IMAD.U32 R0, RZ, RZ, UR4 ;  /* 0x00000004ff007e24 */ /* 0x000fca000f8e00ff */
[----:B------:R2:W4:Y:S04]  /*171e0*/  LDS.128 R16, [R0+0x288d0] ;  /* 0x0288d00000107984 */ /* 0x0005280000000c00 */
[----:B------:R2:W-:Y:S01]  /*171f0*/  STL [R1], R0 ;  /* 0x0000000001007387 */ /* 0x0005e20000100800 */
[----:B------:R-:W-:Y:S06]  /*17200*/  BAR.ARV 0x4, 0x180 ;  /* 0x0106000000007b1d */ /* 0x000fec0000002000 */
[----:B------:R-:W-:Y:S05]  /*17210*/  BRA `(.L_x_1561) ;  /* 0x0000000800d47947 */ /* 0x000fea0003800000 */
.L_x_1560:
[----:B------:R-:W2:Y:S01]  /*17220*/  S2R R0, SR_TID.X ;  /* 0x0000000000007919 */ /* 0x000ea20000002100 */
[----:B------:R-:W-:Y:S01]  /*17230*/  UMOV UR4, 0xffffffff ;  /* 0xffffffff00047882 */ /* 0x000fe20000000000 */
[----:B--2---:R-:W-:-:S04]  /*17240*/  LOP3.LUT R4, R0, 0x1f, RZ, 0xc0, !PT ;  /* 0x0000001f00047812 */ /* 0x004fc800078ec0ff */
[----:B------:R-:W-:Y:S01]  /*17250*/  ISETP.NE.AND P0, PT, R4, 0x1f, PT ;  /* 0x0000001f0400780c */ /* 0x000fe20003f05270 */
[----:B------:R-:W-:-:S12]  /*17260*/  BRA.DIV UR4, `(.L_x_1562) ;  /* 0x00000022045c7947 */ /* 0x000fd8000b800000 */
[----:B------:R-:W-:Y:S01]  /*17270*/  IMAD.IADD R5, R19, 0x1, R4 ;  /* 0x0000000113057824 */ /* 0x000fe200078e0204 */
[----:B------:R-:W-:-:S04]  /*17280*/  ULDC UR4, c[0x0][0xc3c] ;  /* 0x00030f0000047ab9 */ /* 0x000fc80000000800 */
[----:B------:R-:W-:-:S13]  /*17290*/  ISETP.GE.OR P1, PT, R5, UR4, !P0 ;  /* 0x0000000405007c0c */ /* 0x000fda000c726670 */
[----:B------:R-:W2:Y:S02]  /*172a0*/  @!P1 LDC.64 R2, c[0x0][0xc80] ;  /* 0x00032000ff029b82 */ /* 0x000ea40000000a00 */
[----:B--2---:R-:W-:-:S06]  /*172b0*/  @!P1 IMAD.WIDE R2, R5, 0x4, R2 ;  /* 0x0000000405029825 */ /* 0x004fcc00078e0202 */
[----:B------:R2:W4:Y:S01]  /*172c0*/  @!P1 LDG.E R3, desc[UR50][R2.64] ;  /* 0x0000003202039981 */ /* 0x000522000c1e1900 */
[C---:B------:R-:W-:Y:S02]  /*172d0*/  ISETP.GE.U32.AND P2, PT, R4.reuse, 0x2, PT ;  /* 0x000000020400780c */ /* 0x040fe40003f46070 */
[C---:B------:R-:W-:Y:S01]  /*172e0*/  ISETP.GE.U32.AND P3, PT, R4.reuse, 0x4, PT ;  /* 0x000000040400780c */ /* 0x040fe20003f66070 */
[----:B------:R-:W-:Y:S01]  /*172f0*/  SHFL.IDX PT, R0, R16, RZ, 0x1f ;  /* 0x00001fff10007589 */ /* 0x000fe200000e0000 */
[C---:B------:R-:W-:Y:S02]  /*17300*/  ISETP.GE.U32.AND P4, PT, R4.reuse, 0x8, PT ;  /* 0x000000080400780c */ /* 0x040fe40003f86070 */
[C---:B------:R-:W-:Y:S01]  /*17310*/  ISETP.GE.U32.AND P5, PT, R4.reuse, 0x10, PT ;  /* 0x000000100400780c */ /* 0x040fe20003fa6070 */
[----:B--2---:R-:W-:Y:S02]  /*17320*/  IMAD.MOV.U32 R2, RZ, RZ, RZ ;  /* 0x000000ffff027224 */ /* 0x004fe400078e00ff */
[----:B----4-:R-:W-:Y:S01]  /*17330*/  @!P1 IMAD.MOV.U32 R2, RZ, RZ, R3 ;  /* 0x000000ffff029224 */ /* 0x010fe200078e0003 */
[----:B------:R-:W-:-:S04]  /*17340*/  ISETP.NE.AND P1, PT, R4, RZ, PT ;  /* 0x000000ff0400720c */ /* 0x000fc80003f25270 */
[----:B------:R-:W2:Y:S02]  /*17350*/  SHFL.UP PT, R14, R2, 0x1, RZ ;  /* 0x04200000020e7989 */ /* 0x000ea400000e00ff */
[----:B--2---:R-:W-:-:S05]  /*17360*/  SEL R5, R14, RZ, P1 ;  /* 0x000000ff0e057207 */ /* 0x004fca0000800000 */
[----:B------:R-:W-:Y:S02]  /*17370*/  IMAD.IADD R3, R2, 0x1, R5 ;  /* 0x0000000102037824 */ /* 0x000fe400078e0205 */
[----:B------:R-:W-:Y:S04]  /*17380*/  SHFL.IDX PT, R5, R16, 0x1, 0x1f ;  /* 0x00201f0010057f89 */ /* 0x000fe800000e0000 */
[----:B------:R-:W2:Y:S02]  /*17390*/  SHFL.UP PT, R14, R3, 0x2, RZ ;  /* 0x04400000030e7989 */ /* 0x000ea400000e00ff */
[----:B--2---:R-:W-:-:S05]  /*173a0*/  SEL R14, R14, RZ, P2 ;  /* 0x000000ff0e0e7207 */ /* 0x004fca0001000000 */
[----:B------:R-:W-:-:S05]  /*173b0*/  IMAD.IADD R3, R3, 0x1, R14 ;  /* 0x0000000103037824 */ /* 0x000fca00078e020e */
        /* <DEDUP_REMOVED lines=9> */
[----:B------:R2:W4:Y:S02]  /*17450*/  SHFL.IDX PT, R14, R3, 0x1f, 0x1f ;  /* 0x03e01f00030e7f89 */ /* 0x00052400000e0000 */
.L_x_1628:
[----:B------:R-:W-:Y:S02]  /*17460*/  ULDC UR4, c[0x0][0xc38] ;  /* 0x00030e0000047ab9 */ /* 0x000fe40000000800 */
[----:B------:R-:W-:-:S04]  /*17470*/  IMAD.U32 R4, RZ, RZ, UR4 ;  /* 0x00000004ff047e24 */ /* 0x000fc8000f8e00ff */
[----:B----4-:R-:W-:-:S04]  /*17480*/  IMAD R16, R14, R4, RZ ;  /* 0x000000040e107224 */ /* 0x010fc800078e02ff */
[----:B------:R-:W-:-:S05]  /*17490*/  IMAD.IADD R5, R5, 0x1, R16 ;  /* 0x0000000105057824 */ /* 0x000fca00078e0210 */
[----:B------:R-:W-:-:S13]  /*174a0*/  ISETP.GT.AND P6, PT, R5, R0, PT ;  /* 0x000000000500720c */ /* 0x000fda0003fc4270 */
[----:B------:R-:W-:Y:S05]  /*174b0*/  @P6 BRA `(.L_x_1563) ;  /* 0x00000000009c6947 */ /* 0x000fea0003800000 */
.L_x_1568:
[----:B------:R-:W4:Y:S01]  /*174c0*/  LDC R4, c[0x0][0xc3c] ;  /* 0x00030f00ff047b82 */ /* 0x000f220000000800 */
[----:B------:R-:W-:-:S05]  /*174d0*/  VIADD R19, R19, 0x1f ;  /* 0x0000001f13137836 */ /* 0x000fca0000000000 */
[----:B----4-:R-:W-:-:S13]  /*174e0*/  ISETP.GE.AND P6, PT, R19, R4, PT ;  /* 0x000000041300720c */ /* 0x010fda0003fc6270 */
[----:B------:R-:W-:Y:S05]  /*174f0*/  @P6 BRA `(.L_x_1564) ;  /* 0x0000000400d06947 */ /* 0x000fea0003800000 */
[----:B------:R-:W4:Y:S01]  /*17500*/  S2R R2, SR_TID.X ;  /* 0x0000000000027919 */ /* 0x000f220000002100 */
[----:B------:R-:W-:Y:S01]  /*17510*/  BSSY B0, `(.L_x_1565) ;  /* 0x0000009000007945 */ /* 0x000fe20003800000 */
[----:B----4-:R-:W-:-:S05]  /*17520*/  LOP3.LUT R2, R2, 0x1f, RZ, 0xc0, !PT ;  /* 0x0000001f02027812 */ /* 0x010fca00078ec0ff */
[----:B---3--:R-:W-:Y:S02]  /*17530*/  IMAD.IADD R7, R19, 0x1, R2 ;  /* 0x0000000113077824 */ /* 0x008fe400078e0202 */
[----:B------:R-:W-:-:S03]  /*17540*/  IMAD.MOV.U32 R2, RZ, RZ, RZ ;  /* 0x000000ffff027224 */ /* 0x000fc600078e00ff */
[----:B------:R-:W-:-:S13]  /*17550*/  ISETP.GE.OR P6, PT, R7, R4, !P0 ;  /* 0x000000040700720c */ /* 0x000fda00047c6670 */
[----:B------:R-:W-:Y:S05]  /*17560*/  @P6 BRA `(.L_x_1566) ;  /* 0x00000000000c6947 */ /* 0x000fea0003800000 */
[----:B--2---:R-:W2:Y:S02]  /*17570*/  LDC.64 R2, c[0x0][0xc80] ;  /* 0x00032000ff027b82 */ /* 0x004ea40000000a00 */
[----:B--2---:R-:W-:-:S06]  /*17580*/  IMAD.WIDE R2, R7, 0x4, R2 ;  /* 0x0000000407027825 */ /* 0x004fcc00078e0202 */
[----:B------:R3:W5:Y:S02]  /*17590*/  LDG.E R2, desc[UR50][R2.64] ;  /* 0x0000003202027981 */ /* 0x000764000c1e1900 */
.L_x_1566:
[----:B------:R-:W-:Y:S05]  /*175a0*/  BSYNC B0 ;  /* 0x0000000000007941 */ /* 0x000fea0003800000 */
.L_x_1565:
[----:B------:R-:W-:-:S03]  /*175b0*/  UMOV UR4, 0xffffffff ;  /* 0xffffffff00047882 */ /* 0x000fc60000000000 */
[----:B------:R-:W-:Y:S05]  /*175c0*/  BRA.DIV UR4, `(.L_x_1567) ;  /* 0x0000002204a87947 */ /* 0x000fea000b800000 */
[----:B-----5:R-:W2:Y:S02]  /*175d0*/  SHFL.UP PT, R14, R2, 0x1, RZ ;  /* 0x04200000020e7989 */ /* 0x020ea400000e00ff */
[----:B--23--:R-:W-:-:S05]  /*175e0*/  SEL R3, R14, RZ, P1 ;  /* 0x000000ff0e037207 */ /* 0x00cfca0000800000 */
        /* <DEDUP_REMOVED lines=13> */
[----:B------:R2:W3:Y:S02]  /*176c0*/  SHFL.IDX PT, R14, R3, 0x1f, 0x1f ;  /* 0x03e01f00030e7f89 */ /* 0x0004e400000e0000 */
.L_x_1636:
[----:B------:R-:W-:Y:S02]  /*176d0*/  ULDC UR4, c[0x0][0xc38] ;  /* 0x00030e0000047ab9 */ /* 0x000fe40000000800 */
[----:B------:R-:W-:-:S04]  /*176e0*/  IMAD.U32 R4, RZ, RZ, UR4 ;  /* 0x00000004ff047e24 */ /* 0x000fc8000f8e00ff */
[----:B---3--:R-:W-:-:S04]  /*176f0*/  IMAD R16, R14, R4, RZ ;  /* 0x000000040e107224 */ /* 0x008fc800078e02ff */
[----:B------:R-:W-:-:S05]  /*17700*/  IMAD.IADD R5, R16, 0x1, R5 ;  /* 0x0000000110057824 */ /* 0x000fca00078e0205 */
[----:B------:R-:W-:-:S13]  /*17710*/  ISETP.GT.AND P6, PT, R5, R0, PT ;  /* 0x000000000500720c */ /* 0x000fda0003fc4270 */
[----:B------:R-:W-:Y:S05]  /*17720*/  @!P6 BRA `(.L_x_1568) ;  /* 0xfffffffc0064e947 */ /* 0x000fea000383ffff */
.L_x_1563:
[----:B------:R-:W-:Y:S01]  /*17730*/  IMAD.IADD R16, R5, 0x1, -R16 ;  /* 0x0000000105107824 */ /* 0x000fe200078e0a10 */
[----:B------:R-:W-:-:S03]  /*17740*/  UMOV UR4, 0xffffffff ;  /* 0xffffffff00047882 */ /* 0x000fc60000000000 */
[----:B------:R-:W-:-:S05]  /*17750*/  IMAD R5, R3, R4, R16 ;  /* 0x0000000403057224 */ /* 0x000fca00078e0210 */
[----:B------:R-:W-:Y:S01]  /*17760*/  ISETP.GT.AND P6, PT, R5, R0, PT ;  /* 0x000000000500720c */ /* 0x000fe20003fc4270 */
[----:B------:R-:W-:-:S12]  /*17770*/  BRA.DIV UR4, `(.L_x_1569) ;  /* 0x0000002204fc7947 */ /* 0x000fd8000b800000 */
[----:B------:R-:W-:-:S04]  /*17780*/  VOTE.ANY R5, PT, !P6 ;  /* 0x0000000000057806 */ /* 0x000fc800070e0100 */
[----:B------:R-:W4:Y:S02]  /*17790*/  POPC R6, R5 ;  /* 0x0000000500067309 */ /* 0x000f240000000000 */
[----:B----4-:R4:W0:Y:S02]  /*177a0*/  SHFL.IDX PT, R17, R2, R6, 0x1f ;  /* 0x00001f0602117589 */ /* 0x01082400000e0000 */
.L_x_1640:
[----:B------:R-:W-:Y:S01]  /*177b0*/  ISETP.NE.AND P0, PT, R5, RZ, PT ;  /* 0x000000ff0500720c */ /* 0x000fe20003f05270 */
[----:B------:R-:W-:-:S12]  /*177c0*/  IMAD.MOV.U32 R5, RZ, RZ, RZ ;  /* 0x000000ffff057224 */ /* 0x000fd800078e00ff */
[----:B------:R-:W-:Y:S05]  /*177d0*/  @!P0 BRA `(.L_x_1570) ;  /* 0x0000000000108947 */ /* 0x000fea0003800000 */
[----:B------:R-:W-:Y:S01]  /*177e0*/  UMOV UR4, 0xffffffff ;  /* 0xffffffff00047882 */ /* 0x000fe20000000000 */
[----:B------:R-:W-:Y:S02]  /*177f0*/  VIADD R12, R6, 0xffffffff ;  /* 0xffffffff060c7836 */ /* 0x000fe40000000000 */
[----:B------:R-:W-:Y:S05]  /*17800*/  BRA.DIV UR4, `(.L_x_1571) ;  /* 0x0000002604207947 */ /* 0x000fea000b800000 */
[----:B------:R0:W0:Y:S02]  /*17810*/  SHFL.IDX PT, R5, R3, R12, 0x1f ;  /* 0x00001f0c03057589 */ /* 0x00002400000e0000 */
.L_x_1570:
[----:B0-2-4-:R-:W0:Y:S01]  /*17820*/  LDC.64 R2, c[0x0][0xc90] ;  /* 0x00032400ff027b82 */ /* 0x015e220000000a00 */
[----:B------:R-:W-:-:S04]  /*17830*/  IMAD.IADD R19, R6, 0x1, R19 ;  /* 0x0000000106137824 */ /* 0x000fc800078e0213 */
[----:B0-----:R-:W-:-:S05]  /*17840*/  IMAD.WIDE R2, R19, 0x4, R2 ;  /* 0x0000000413027825 */ /* 0x001fca00078e0202 */
[----:B---3--:R-:W2:Y:S01]  /*17850*/  LDG.E R7, desc[UR50][R2.64] ;  /* 0x0000003202077981 */ /* 0x008ea2000c1e1900 */
[----:B------:R-:W-:-:S04]  /*17860*/  IMAD R16, R5, R4, R16 ;  /* 0x0000000405107224 */ /* 0x000fc800078e0210 */
[----:B------:R-:W-:Y:S02]  /*17870*/  IMAD.IADD R0, R0, 0x1, -R16 ;  /* 0x0000000100007824 */ /* 0x000fe400078e0a10 */
[----:B--2---:R-:W-:-:S05]  /*17880*/  IMAD R6, R17, R7, RZ ;  /* 0x0000000711067224 */ /* 0x004fca00078e02ff */
[----:B------:R-:W-:-:S04]  /*17890*/  IABS R8, R6 ;  /* 0x0000000600087213 */ /* 0x000fc80000000000 */
[----:B------:R-:W0:Y:S08]  /*178a0*/  I2F.RP R2, R8 ;  /* 0x0000000800027306 */ /* 0x000e300000209400 */
[----:B0-----:R-:W0:Y:S02]  /*178b0*/  MUFU.RCP R2, R2 ;  /* 0x0000000200027308 */ /* 0x001e240000001000 */
[----:B0-----:R-:W-:-:S06]  /*178c0*/  VIADD R2, R2, 0xffffffe ;  /* 0x0ffffffe02027836 */ /* 0x001fcc0000000000 */
[----:B------:R-:W0:Y:S02]  /*178d0*/  F2I.FTZ.U32.TRUNC.NTZ R3, R2 ;  /* 0x0000000200037305 */ /* 0x000e24000021f000 */
[----:B0-----:R-:W-:-:S04]  /*178e0*/  IMAD.MOV R2, RZ, RZ, -R3 ;  /* 0x000000ffff027224 */ /* 0x001fc800078e0a03 */
[----:B------:R-:W-:Y:S02]  /*178f0*/  IMAD R5, R2, R8, RZ ;  /* 0x0000000802057224 */ /* 0x000fe400078e02ff */
[----:B------:R-:W-:-:S04]  /*17900*/  IMAD.MOV.U32 R2, RZ, RZ, RZ ;  /* 0x000000ffff027224 */ /* 0x000fc800078e00ff */
[----:B------:R-:W-:Y:S01]  /*17910*/  IMAD.HI.U32 R2, R3, R5, R2 ;  /* 0x0000000503027227 */ /* 0x000fe200078e0002 */
[----:B------:R-:W-:Y:S02]  /*17920*/  IABS R3, R0 ;  /* 0x0000000000037213 */ /* 0x000fe40000000000 */
[----:B------:R-:W-:-:S03]  /*17930*/  IABS R5, R6 ;  /* 0x0000000600057213 */ /* 0x000fc60000000000 */
[----:B------:R-:W-:-:S04]  /*17940*/  IMAD.HI.U32 R2, R2, R3, RZ ;  /* 0x0000000302027227 */ /* 0x000fc800078e00ff */
[----:B------:R-:W-:-:S04]  /*17950*/  IMAD.MOV R5, RZ, RZ, -R5 ;  /* 0x000000ffff057224 */ /* 0x000fc800078e0a05 */
        /* <DEDUP_REMOVED lines=15> */
[----:B------:R-:W-:Y:S01]  /*17a50*/  VIADDMNMX R4, R3, R4, R7, PT ;  /* 0x0000000403047246 */ /* 0x000fe20003800107 */
[----:B------:R-:W-:-:S03]  /*17a60*/  IMAD.IADD R5, R0, 0x1, R5 ;  /* 0x0000000100057824 */ /* 0x000fc600078e0205 */
        /* <DEDUP_REMOVED lines=23> */
[----:B------:R-:W-:Y:S01]  /*17be0*/  @!P1 LOP3.LUT R2, RZ, R4, RZ, 0x33, !PT ;  /* 0x00000004ff029212 */ /* 0x000fe200078e33ff */
[----:B------:R-:W-:-:S04]  /*17bf0*/  IMAD.MOV R4, RZ, RZ, -R4 ;  /* 0x000000ffff047224 */ /* 0x000fc800078e0a04 */
[----:B------:R-:W-:Y:S01]  /*17c00*/  IMAD R18, R2, R4, R5 ;  /* 0x0000000402127224 */ /* 0x000fe200078e0205 */
[----:B------:R-:W-:-:S05]  /*17c10*/  LOP3.LUT R2, RZ, R2, RZ, 0x33, !PT ;  /* 0x00000002ff027212 */ /* 0x000fca00078e33ff */
[----:B------:R-:W-:Y:S01]  /*17c20*/  IMAD.IADD R17, R17, 0x1, R2 ;  /* 0x0000000111117824 */ /* 0x000fe200078e0202 */
[----:B------:R-:W-:Y:S06]  /*17c30*/  BRA `(.L_x_1572) ;  /* 0x00000000001c7947 */ /* 0x000fec0003800000 */
.L_x_1564:
[----:B------:R-:W-:Y:S01]  /*17c40*/  UMOV UR4, URZ ;  /* 0x0000003f00047c82 */ /* 0x000fe20008000000 */
[----:B------:R-:W-:Y:S01]  /*17c50*/  UMOV UR5, URZ ;  /* 0x0000003f00057c82 */ /* 0x000fe20008000000 */
[----:B------:R-:W-:Y:S01]  /*17c60*/  ULDC UR6, c[0x0][0xc3c] ;  /* 0x00030f0000067ab9 */ /* 0x000fe20000000800 */
[----:B------:R-:W-:Y:S02]  /*17c70*/  IMAD.MOV.U32 R16, RZ, RZ, R0 ;  /* 0x000000ffff107224 */ /* 0x000fe400078e0000 */
[----:B------:R-:W-:Y:S02]  /*17c80*/  IMAD.U32 R17, RZ, RZ, UR4 ;  /* 0x00000004ff117e24 */ /* 0x000fe4000f8e00ff */
[----:B------:R-:W-:Y:S02]  /*17c90*/  IMAD.U32 R18, RZ, RZ, UR5 ;  /* 0x00000005ff127e24 */ /* 0x000fe4000f8e00ff */
[----:B------:R-:W-:-:S07]  /*17ca0*/  IMAD.U32 R19, RZ, RZ, UR6 ;  /* 0x00000006ff137e24 */ /* 0x000fce000f8e00ff */
.L_x_1572:
[----:B------:R4:W5:Y:S01]  /*17cb0*/  LDL R2, [R1] ;  /* 0x0000000001027983 */ /* 0x0009620000100800 */
[----:B------:R-:W0:Y:S01]  /*17cc0*/  S2R R0, SR_TID.X ;  /* 0x0000000000007919 */ /* 0x000e220000002100 */
[----:B------:R-:W-:Y:S05]  /*17cd0*/  WARPSYNC.ALL ;  /* 0x0000000000007948 */ /* 0x000fea0003800000 */
[----:B0-----:R-:W-:Y:S01]  /*17ce0*/  LOP3.LUT R0, R0, 0x1f, RZ, 0xc0, !PT ;  /* 0x0000001f00007812 */ /* 0x001fe200078ec0ff */
[----:B------:R-:W-:Y:S03]  /*17cf0*/  BAR.SYNC.DEFER_BLOCKING 0x4, 0x180 ;  /* 0x0106000000007b1d */ /* 0x000fe60000010000 */
[----:B------:R-:W-:-:S13]  /*17d00*/  ISETP.NE.AND P0, PT, R0, RZ, PT ;  /* 0x000000ff0000720c */ /* 0x000fda0003f05270 */
[----:B--2---:R-:W5:Y:S01]  /*17d10*/  @!P0 S2R R3, SR_CgaCtaId ;  /* 0x0000000000038919 */ /* 0x004f620000008800 */
[----:B------:R-:W-:-:S04]  /*17d20*/  @!P0 MOV R0, 0x400 ;  /* 0x0000040000008802 */ /* 0x000fc80000000f00 */
[----:B-----5:R-:W-:-:S05]  /*17d30*/  @!P0 LEA R2, R3, R0, 0x18 ;  /* 0x0000000003028211 */ /* 0x020fca00078ec0ff */
[----:B------:R4:W-:Y:S04]  /*17d40*/  @!P0 STS.128 [R2+0x288d0], R16 ;  /* 0x0288d01002008388 */ /* 0x0009e80000000c00 */
[----:B------:R4:W-:Y:S01]  /*17d50*/  @!P0 STL [R1], R2 ;  /* 0x0000000201008387 */ /* 0x0009e20000100800 */
[----:B------:R-:W-:Y:S06]  /*17d60*/  BAR.ARV 0x5, 0x180 ;  /* 0x0146000000007b1d */ /* 0x000fec0000002000 */
.L_x_1561:
[----:B------:R-:W-:Y:S02]  /*17d70*/  ULDC UR4, c[0x0][0xc3c] ;  /* 0x00030f0000047ab9 */ /* 0x000fe40000000800 */
[----:B----4-:R-:W-:-:S13]  /*17d80*/  ISETP.GE.AND P0, PT, R19, UR4, PT ;  /* 0x0000000413007c0c */ /* 0x010fda000bf06270 */
[----:B------:R-:W-:Y:S05]  /*17d90*/  @!P0 BRA `(.L_x_1573) ;  /* 0xffffffac004c8947 */ /* 0x000fea000383ffff */
[----:B------:R-:W-:Y:S05]  /*17da0*/  BSYNC B8 ;  /* 0x0000000000087941 */ /* 0x000fea0003800000 */
.L_x_1466:
[----:B--2---:R-:W2:Y:S01]  /*17db0*/  LDL.LU R0, [R1+0x3c] ;  /* 0x00003c0001007983 */ /* 0x004ea20000300800 */
[----:B------:R-:W-:Y:S01]  /*17dc0*/  BSSY B0, `(.L_x_1574) ;  /* 0x000000b000007945 */ /* 0x000fe20003800000 */
[----:B------:R-:W4:Y:S01]  /*17dd0*/  S2R R5, SR_CgaCtaId ;  /* 0x0000000000057919 */ /* 0x000f220000008800 */
[----:B--2---:R-:W-:-:S05]  /*17de0*/  VIADD R0, R0, 0x1 ;  /* 0x0000000100007836 */ /* 0x004fca0000000000 */
[----:B0-----:R-:W-:-:S04]  /*17df0*/  LEA.HI R2, R0, R0, RZ, 0x1 ;  /* 0x0000000000027211 */ /* 0x001fc800078f08ff */
[----:B------:R-:W-:-:S05]  /*17e00*/  LOP3.LUT R3, R2, 0xfffffffe, RZ, 0xc0, !PT ;  /* 0xfffffffe02037812 */ /* 0x000fca00078ec0ff */
[----:B------:R-:W-:Y:S01]  /*17e10*/  IMAD.IADD R3, R0, 0x1, -R3 ;  /* 0x0000000100037824 */ /* 0x000fe200078e0a03 */
[----:B------:R-:W-:-:S04]  /*17e20*/  MOV R0, 0x400 ;  /* 0x0000040000007802 */ /* 0x000fc80000000f00 */
[----:B----4-:R-:W-:Y:S02]  /*17e30*/  LEA R0, R5, R0, 0x18 ;  /* 0x0000000005007211 */ /* 0x010fe400078ec0ff */
[----:B------:R-:W-:-:S04]  /*17e40*/  SHF.L.U32 R3, R3, 0x1f, RZ ;  /* 0x0000001f03037819 */ /* 0x000fc800000006ff */
[----:B------:R-:W0:Y:S02]  /*17e50*/  SYNCS.PHASECHK.TRANS64.TRYWAIT P0, [R0+URZ+0x28820], R3 ;  /* 0x02882003000075a7 */ /* 0x000e24000800017f */
[----:B0-----:R-:W-:Y:S05]  /*17e60*/  @!P0 BRA `(.L_x_1575) ;  /* 0x0000001c00b08947 */ /* 0x001fea0003800000 */
.L_x_1643:
[----:B------:R-:W-:Y:S05]  /*17e70*/  BSYNC B0 ;  /* 0x0000000000007941 */ /* 0x000fea0003800000 */
.L_x_1574:
[----:B------:R-:W-:-:S03]  /*17e80*/  UMOV UR4, 0xffffffff ;  /* 0xffffffff00047882 */ /* 0x000fc60000000000 */
[----:B------:R-:W-:Y:S05]  /*17e90*/  BRA.DIV UR4, `(.L_x_1576) ;  /* 0x0000001e04b87947 */ /* 0x000fea000b800000 */
[----:B------:R-:W2:Y:S02]  /*17ea0*/  S2R R2, SR_TID.X ;  /* 0x0000000000027919 */ /* 0x000ea40000002100 */
[----:B--2---:R-:W-:-:S04]  /*17eb0*/  SHF.R.U32.HI R2, RZ, 0x5, R2 ;  /* 0x00000005ff027819 */ /* 0x004fc80000011602 */
[----:B------:R-:W-:-:S05]  /*17ec0*/  LOP3.LUT R2, R2, 0x3, RZ, 0xc0, !PT ;  /* 0x0000000302027812 */ /* 0x000fca00078ec0ff */
[----:B------:R2:W4:Y:S02]  /*17ed0*/  SHFL.IDX PT, R14, R2, RZ, 0x1f ;  /* 0x00001fff020e7589 */ /* 0x00052400000e0000 */
.L_x_1646:
[----:B----4-:R-:W-:Y:S01]  /*17ee0*/  ISETP.NE.AND P0, PT, R14, RZ, PT ;  /* 0x000000ff0e00720c */ /* 0x010fe20003f05270 */
[----:B------:R-:W-:-:S12]  /*17ef0*/  BSSY B0, `(.L_x_1577) ;  /* 0x0000027000007945 */ /* 0x000fd80003800000 */
[----:B------:R-:W-:Y:S05]  /*17f00*/  @P0 BRA `(.L_x_1578) ;  /* 0x0000000000940947 */ /* 0x000fea0003800000 */
[----:B------:R-:W-:-:S03]  /*17f10*/  UMOV UR4, 0xffffffff ;  /* 0xffffffff00047882 */ /* 0x000fc60000000000 */
[----:B------:R-:W-:Y:S05]  /*17f20*/  BRA.DIV UR4, `(.L_x_1579) ;  /* 0x0000001e04c87947 */ /* 0x000fea000b800000 */
[----:B------:R-:W-:-:S13]  /*17f30*/  ELECT P6, URZ, PT ;  /* 0x00000000003f782f */ /* 0x000fda00038c0000 */
.L_x_1649:
[----:B------:R-:W-:Y:S05]  /*17f40*/  @!P6 BRA `(.L_x_1578) ;  /* 0x000000000084e947 */ /* 0x000fea0003800000 */
[----:B------:R-:W-:-:S06]  /*17f50*/  ULOP3.LUT UR4, UR36, 0x2, URZ, 0xfc, !UPT ;  /* 0x0000000224047892 */ /* 0x000fcc000f8efc3f */
[----:B--2---:R-:W-:-:S05]  /*17f60*/  IMAD.U32 R2, RZ, RZ, UR4 ;  /* 0x00000004ff027e24 */ /* 0x004fca000f8e00ff */
[----:B------:R-:W-:-:S13]  /*17f70*/  ISETP.NE.AND P2, PT, R2, 0x3, PT ;  /* 0x000000030200780c */ /* 0x000fda0003f45270 */
[----:B------:R-:W-:Y:S05]  /*17f80*/  @!P2 BRA `(.L_x_1580) ;  /* 0x000000000004a947 */ /* 0x000fea0003800000 */
[----:B------:R-:W-:Y:S01]  /*17f90*/  BPT.TRAP 0x1 ;  /* 0x000000040000795c */ /* 0x000fe20000300000 */
.L_x_1580:
[----:B0-----:R-:W2:Y:S04]  /*17fa0*/  LDL R3, [R1+0x4] ;  /* 0x0000040001037983 */ /* 0x001ea80000100800 */
[----:B---3--:R-:W3:Y:S01]  /*17fb0*/  LDL.LU R7, [R1+0x10] ;  /* 0x0000100001077983 */ /* 0x008ee20000300800 */
[----:B------:R-:W-:-:S04]  /*17fc0*/  VIADD R2, R0, 0x28840 ;  /* 0x0002884000027836 */ /* 0x000fc80000000000 */
[C---:B--2---:R-:W-:Y:S02]  /*17fd0*/  IMAD R6, R3.reuse, 0x8, R2 ;  /* 0x0000000803067824 */ /* 0x044fe400078e0202 */
[----:B------:R-:W-:Y:S01]  /*17fe0*/  VIADD R3, R3, 0x1 ;  /* 0x0000000103037836 */ /* 0x000fe20000000000 */
[----:B---3--:R-:W-:-:S04]  /*17ff0*/  SHF.L.U32 R5, R7, 0x1f, RZ ;  /* 0x0000001f07057819 */ /* 0x008fc800000006ff */
        /* <DEDUP_REMOVED lines=8> */
.L_x_1650:
[----:B------:R-:W2:Y:S02]  /*18080*/  SYNCS.PHASECHK.TRANS64.TRYWAIT P0, [R7+URZ], R2 ;  /* 0x00000002070075a7 */ /* 0x000ea4000800017f */
[----:B--2---:R-:W-:Y:S05]  /*18090*/  @!P0 BRA `(.L_x_1582) ;  /* 0x0000001c00a08947 */ /* 0x004fea0003800000 */
.L_x_1651:
[----:B------:R-:W-:Y:S05]  /*180a0*/  @!P2 BRA `(.L_x_1583) ;  /* 0x000000000004a947 */ /* 0x000fea0003800000 */
[----:B------:R-:W-:Y:S01]  /*180b0*/  BPT.TRAP 0x1 ;  /* 0x000000040000795c */ /* 0x000fe20000300000 */
.L_x_1583:
[----:B------:R-:W3:Y:S01]  /*180c0*/  LDL.LU R4, [R1+0x4] ;  /* 0x0000040001047983 */ /* 0x000ee20000300800 */
[----:B------:R-:W-:-:S04]  /*180d0*/  VIADD R0, R0, 0x28860 ;  /* 0x0002886000007836 */ /* 0x000fc80000000000 */
[----:B---3--:R-:W-:-:S04]  /*180e0*/  IMAD R4, R4, 0x8, R0 ;  /* 0x0000000804047824 */ /* 0x008fc800078e0200 */
[----:B------:R-:W3:Y:S02]  /*180f0*/  SYNCS.PHASECHK.TRANS64.TRYWAIT P0, [R4+URZ], R5 ;  /* 0x00000005040075a7 */ /* 0x000ee4000800017f */
[----:B---3--:R-:W-:Y:S05]  /*18100*/  @!P0 BRA `(.L_x_1584) ;  /* 0x0000001c00988947 */ /* 0x008fea0003800000 */
.L_x_1652:
[----:B------:R-:W-:-:S07]  /*18110*/  IMAD R3, R3, 0x8, R0 ;  /* 0x0000000803037824 */ /* 0x000fce00078e0200 */
.L_x_1585:
[----:B----4-:R4:W0:Y:S02]  /*18120*/  SYNCS.PHASECHK.TRANS64.TRYWAIT P0, [R3+URZ], R2 ;  /* 0x00000002030075a7 */ /* 0x010824000800017f */
[----:B0-----:R-:W-:Y:S05]  /*18130*/  @!P0 NANOSLEEP.SYNCS 0x989680 ;  /* 0x009896800000895d */ /* 0x001fea0003900000 */
[----:B------:R-:W0:Y:S02]  /*18140*/  @!P0 SYNCS.PHASECHK.TRANS64 P0, [R3+URZ], R2 ;  /* 0x00000002030085a7 */ /* 0x000e24000800007f */
[----:B0-----:R-:W-:Y:S05]  /*18150*/  @!P0 BRA `(.L_x_1585) ;  /* 0xfffffffc00f08947 */ /* 0x001fea000383ffff */
.L_x_1578:
[----:B------:R-:W-:Y:S05]  /*18160*/  BSYNC B0 ;  /* 0x0000000000007941 */ /* 0x000fea0003800000 */
.L_x_1577:
[----:B------:R-:W-:Y:S05]  /*18170*/  EXIT ;  /* 0x000000000000794d */ /* 0x000fea0003800000 */
.L_x_1368:
[----:B0-----:R-:W-:-:S04]  /*18180*/  IMAD.U32 R3, RZ, RZ, UR41 ;  /* 0x00000029ff037e24 */ /* 0x001fc8000f8e00ff */
[----:B------:R0:W1:Y:S03]  /*18190*/  SYNCS.PHASECHK.TRANS64.TRYWAIT P1, [R3+URZ+0x28800], R0 ;  /* 0x02880000030075a7 */ /* 0x000066000802017f */
[----:B-1----:R-:W-:Y:S05]  /*181a0*/  @!P1 NANOSLEEP.SYNCS 0x989680 ;  /* 0x009896800000995d */ /* 0x002fea0003900000 */
[----:B------:R-:W1:Y:S02]  /*181b0*/  @!P1 SYNCS.PHASECHK.TRANS64 P1, [R3+URZ+0x28800], R0 ;  /* 0x02880000030095a7 */ /* 0x000e64000802007f */
[----:B-1----:R-:W-:Y:S05]  /*181c0*/  @!P1 BRA `(.L_x_1368) ;  /* 0xfffffffc00ec9947 */ /* 0x002fea000383ffff */
[----:B------:R-:W-:Y:S05]  /*181d0*/  BRA `(.L_x_1586) ;  /* 0xfffffe9800807947 */ /* 0x000fea000383ffff */
.L_x_1372:
[----:B-1----:R1:W2:Y:S02]  /*181e0*/  SYNCS.PHASECHK.TRANS64.TRYWAIT P2, [R7+URZ+0x28830], R0 ;  /* 0x02883000070075a7 */ /* 0x0022a4000804017f */
[----:B--2---:R-:W-:Y:S05]  /*181f0*/  @!P2 NANOSLEEP.SYNCS 0x989680 ;  /* 0x009896800000a95d */ /* 0x004fea0003900000 */
[----:B------:R-:W2:Y:S02]  /*18200*/  @!P2 SYNCS.PHASECHK.TRANS64 P2, [R7+URZ+0x28830], R0 ;  /* 0x028830000700a5a7 */ /* 0x000ea4000804007f */
[----:B--2---:R-:W-:Y:S05]  /*18210*/  @!P2 BRA `(.L_x_1372) ;  /* 0xfffffffc00f0a947 */ /* 0x004fea000383ffff */
[----:B------:R-:W-:Y:S05]  /*18220*/  BRA `(.L_x_1371) ;  /* 0xfffffe9800a47947 */ /* 0x000fea000383ffff */
.L_x_1388:
[----:B-1----:R-:W-:-:S04]  /*18230*/  IMAD.U32 R7, RZ, RZ, UR6 ;  /* 0x00000006ff077e24 */ /* 0x002fc8000f8e00ff */
[----:B------:R1:W2:Y:S03]  /*18240*/  SYNCS.PHASECHK.TRANS64.TRYWAIT P2, [R7+URZ+0x28830], R6 ;  /* 0x02883006070075a7 */ /* 0x0002a6000804017f */
[----:B--2---:R-:W-:Y:S05]  /*18250*/  @!P2 NANOSLEEP.SYNCS 0x989680 ;  /* 0x009896800000a95d */ /* 0x004fea0003900000 */
[----:B------:R-:W2:Y:S02]  /*18260*/  @!P2 SYNCS.PHASECHK.TRANS64 P2, [R7+URZ+0x28830], R6 ;  /* 0x028830060700a5a7 */ /* 0x000ea4000804007f */
[----:B--2---:R-:W-:Y:S05]  /*18270*/  @!P2 BRA `(.L_x_1388) ;  /* 0xfffffffc00eca947 */ /* 0x004fea000383ffff */
[----:B------:R-:W-:Y:S05]  /*18280*/  BRA `(.L_x_1385) ;  /* 0xfffffed4004c7947 */ /* 0x000fea000383ffff */
.L_x_1392:
[----:B-1----:R-:W-:-:S04]  /*18290*/  IMAD.U32 R7, RZ, RZ, UR6 ;  /* 0x00000006ff077e24 */ /* 0x002fc8000f8e00ff */
[----:B------:R1:W2:Y:S03]  /*182a0*/  SYNCS.PHASECHK.TRANS64.TRYWAIT P2, [R7+URZ+0x28850], R6 ;  /* 0x02885006070075a7 */ /* 0x0002a6000804017f */
[----:B--2---:R-:W-:Y:S05]  /*182b0*/  @!P2 NANOSLEEP.SYNCS 0x989680 ;  /* 0x009896800000a95d */ /* 0x004fea0003900000 */
[----:B------:R-:W2:Y:S02]  /*182c0*/  @!P2 SYNCS.PHASECHK.TRANS64 P2, [R7+URZ+0x28850], R6 ;  /* 0x028850060700a5a7 */ /* 0x000ea4000804007f */
[----:B--2---:R-:W-:Y:S05]  /*182d0*/  @!P2 BRA `(.L_x_1392) ;  /* 0xfffffffc00eca947 */ /* 0x004fea000383ffff */
[----:B------:R-:W-:Y:S05]  /*182e0*/  BRA `(.L_x_1389) ;  /* 0xfffffed8000c7947 */ /* 0x000fea000383ffff */
.L_x_1409:
[----:B-1----:R-:W-:-:S04]  /*182f0*/  IMAD.U32 R5, RZ, RZ, UR6 ;  /* 0x00000006ff057e24 */ /* 0x002fc8000f8e00ff */
[----:B------:R1:W2:Y:S03]  /*18300*/  SYNCS.PHASECHK.TRANS64.TRYWAIT P2, [R5+URZ+0x28830], R4 ;  /* 0x02883004050075a7 */ /* 0x0002a6000804017f */
[----:B--2---:R-:W-:Y:S05]  /*18310*/  @!P2 NANOSLEEP.SYNCS 0x989680 ;  /* 0x009896800000a95d */ /* 0x004fea0003900000 */
[----:B------:R-:W2:Y:S02]  /*18320*/  @!P2 SYNCS.PHASECHK.TRANS64 P2, [R5+URZ+0x28830], R4 ;  /* 0x028830040500a5a7 */ /* 0x000ea4000804007f */
[----:B--2---:R-:W-:Y:S05]  /*18330*/  @!P2 BRA `(.L_x_1409) ;  /* 0xfffffffc00eca947 */ /* 0x004fea000383ffff */
[----:B------:R-:W-:Y:S05]  /*18340*/  BRA `(.L_x_1406) ;  /* 0xffffff0c00fc7947 */ /* 0x000fea000383ffff */
.L_x_1413:
[----:B-1----:R-:W-:-:S04]  /*18350*/  IMAD.U32 R5, RZ, RZ, UR6 ;  /* 0x00000006ff057e24 */ /* 0x002fc8000f8e00ff */
[----:B------:R1:W2:Y:S03]  /*18360*/  SYNCS.PHASECHK.TRANS64.TRYWAIT P2, [R5+URZ+0x28850], R4 ;  /* 0x02885004050075a7 */ /* 0x0002a6000804017f */
[----:B--2---:R-:W-:Y:S05]  /*18370*/  @!P2 NANOSLEEP.SYNCS 0x989680 ;  /* 0x009896800000a95d */ /* 0x004fea0003900000 */
[----:B------:R-:W2:Y:S02]  /*18380*/  @!P2 SYNCS.PHASECHK.TRANS64 P2, [R5+URZ+0x28850], R4 ;  /* 0x028850040500a5a7 */ /* 0x000ea4000804007f */
[----:B--2---:R-:W-:Y:S05]  /*18390*/  @!P2 BRA `(.L_x_1413) ;  /* 0xfffffffc00eca947 */ /* 0x004fea000383ffff */
[----:B------:R-:W-:Y:S05]  /*183a0*/  BRA `(.L_x_1410) ;  /* 0xffffff1000bc7947 */ /* 0x000fea000383ffff */
.L_x_1419:
[----:B-1----:R-:W-:-:S04]  /*183b0*/  IMAD.U32 R5, RZ, RZ, UR6 ;  /* 0x00000006ff057e24 */ /* 0x002fc8000f8e00ff */
[----:B------:R1:W2:Y:S03]  /*183c0*/  SYNCS.PHASECHK.TRANS64.TRYWAIT P2, [R5+URZ+0x28830], R4 ;  /* 0x02883004050075a7 */ /* 0x0002a6000804017f */
[----:B--2---:R-:W-:Y:S05]  /*183d0*/  @!P2 NANOSLEEP.SYNCS 0x989680 ;  /* 0x009896800000a95d */ /* 0x004fea0003900000 */
[----:B------:R-:W2:Y:S02]  /*183e0*/  @!P2 SYNCS.PHASECHK.TRANS64 P2, [R5+URZ+0x28830], R4 ;  /* 0x028830040500a5a7 */ /* 0x000ea4000804007f */
[----:B--2---:R-:W-:Y:S05]  /*183f0*/  @!P2 BRA `(.L_x_1419) ;  /* 0xfffffffc00eca947 */ /* 0x004fea000383ffff */
[----:B------:R-:W-:Y:S05]  /*18400*/  BRA `(.L_x_1416) ;  /* 0xffffff3400d47947 */ /* 0x000fea000383ffff */
.L_x_1423:
[----:B-1----:R-:W-:-:S04]  /*18410*/  IMAD.U32 R5, RZ, RZ, UR6 ;  /* 0x00000006ff057e24 */ /* 0x002fc8000f8e00ff */
[----:B------:R1:W2:Y:S03]  /*18420*/  SYNCS.PHASECHK.TRANS64.TRYWAIT P2, [R5+URZ+0x28850], R4 ;  /* 0x02885004050075a7 */ /* 0x0002a6000804017f */
[----:B--2---:R-:W-:Y:S05]  /*18430*/  @!P2 NANOSLEEP.SYNCS 0x989680 ;  /* 0x009896800000a95d */ /* 0x004fea0003900000 */
[----:B------:R-:W2:Y:S02]  /*18440*/  @!P2 SYNCS.PHASECHK.TRANS64 P2, [R5+URZ+0x28850], R4 ;  /* 0x028850040500a5a7 */ /* 0x000ea4000804007f */
[----:B--2---:R-:W-:Y:S05]  /*18450*/  @!P2 BRA `(.L_x_1423) ;  /* 0xfffffffc00eca947 */ /* 0x004fea000383ffff */
[----:B------:R-:W-:Y:S05]  /*18460*/  BRA `(.L_x_1420) ;  /* 0xffffff3800947947 */ /* 0x000fea000383ffff */
.L_x_1436:
[----:B-1----:R-:W-:-:S04]  /*18470*/  IMAD.U32 R8, RZ, RZ, UR5 ;  /* 0x00000005ff087e24 */ /* 0x002fc8000f8e00ff */
[----:B------:R1:W2:Y:S03]  /*18480*/  SYNCS.PHASECHK.TRANS64.TRYWAIT P0, [R8+URZ+0x28850], R3 ;  /* 0x02885003080075a7 */ /* 0x0002a6000800017f */
[----:B--2---:R-:W-:Y:S05]  /*18490*/  @!P0 NANOSLEEP.SYNCS 0x989680 ;  /* 0x009896800000895d */ /* 0x004fea0003900000 */
[----:B------:R-:W2:Y:S02]  /*184a0*/  @!P0 SYNCS.PHASECHK.TRANS64 P0, [R8+URZ+0x28850], R3 ;  /* 0x02885003080085a7 */ /* 0x000ea4000800007f */
[----:B--2---:R-:W-:Y:S05]  /*184b0*/  @!P0 BRA `(.L_x_1436) ;  /* 0xfffffffc00ec8947 */ /* 0x004fea000383ffff */
[----:B------:R-:W-:Y:S05]  /*184c0*/  BRA `(.L_x_1435) ;  /* 0xffffff6c00987947 */ /* 0x000fea000383ffff */
.L_x_1486:
[----:B------:R-:W3:Y:S01]  /*184d0*/  S2R R4, SR_TID.X ;  /* 0x0000000000047919 */ /* 0x000ee20000002100 */
[----:B------:R-:W-:Y:S01]  /*184e0*/  BSSY B0, `(.L_x_1587) ;  /* 0x000000a000007945 */ /* 0x000fe20003800000 */
[----:B------:R-:W-:Y:S02]  /*184f0*/  IMAD.MOV.U32 R12, RZ, RZ, RZ ;  /* 0x000000ffff0c7224 */ /* 0x000fe400078e00ff */
[----:B------:R-:W-:Y:S02]  /*18500*/  IMAD.MOV.U32 R11, RZ, RZ, 0x1f ;  /* 0x0000001fff0b7424 */ /* 0x000fe400078e00ff */
[----:B------:R-:W-:Y:S01]  /*18510*/  IMAD.MOV.U32 R15, RZ, RZ, -0x1 ;  /* 0xffffffffff0f7424 */ /* 0x000fe200078e00ff */
[----:B---3--:R-:W-:-:S04]  /*18520*/  SHF.R.U32.HI R4, RZ, 0x5, R4 ;  /* 0x00000005ff047819 */ /* 0x008fc80000011604 */
[----:B------:R-:W-:-:S05]  /*18530*/  LOP3.LUT R4, R4, 0x3, RZ, 0xc0, !PT ;  /* 0x0000000304047812 */ /* 0x000fca00078ec0ff */
[----:B------:R-:W-:-:S07]  /*18540*/  IMAD.MOV.U32 R13, RZ, RZ, R4 ;  /* 0x000000ffff0d7224 */ /* 0x000fce00078e0004 */
[----:B012---:R-:W-:Y:S05]  /*18550*/  WARPSYNC.COLLECTIVE R15, `(.L_x_1588) ;  /* 0x000000000f087348 */ /* 0x007fea0003c00000 */
[----:B------:R3:W4:Y:S02]  /*18560*/  SHFL.IDX P6, R14, R13, R12, R11 ;  /* 0x0000000c0d0e7389 */ /* 0x00072400000c000b */
[----:B01234-:R-:W-:Y:S01]  /*18570*/  ENDCOLLECTIVE ;  /* 0x000000000000791b */ /* 0x01ffe20003800000 */
.L_x_1588:
[----:B------:R-:W-:Y:S05]  /*18580*/  BSYNC B0 ;  /* 0x0000000000007941 */ /* 0x000fea0003800000 */
.L_x_1587:
[----:B------:R-:W-:Y:S05]  /*18590*/  BRA `(.L_x_1589) ;  /* 0xffffffb000fc7947 */ /* 0x000fea000383ffff */
.L_x_1488:
[----:B------:R-:W-:Y:S01]  /*185a0*/  BSSY B0, `(.L_x_1590) ;  /* 0x0000006000007945 */ /* 0x000fe20003800000 */
[----:B------:R-:W-:-:S07]  /*185b0*/  IMAD.MOV.U32 R15, RZ, RZ, -0x1 ;  /* 0xffffffffff0f7424 */ /* 0x000fce00078e00ff */
[----:B012-4-:R-:W-:Y:S05]  /*185c0*/  WARPSYNC.COLLECTIVE R15, `(.L_x_1591) ;  /* 0x000000000f0c7348 */ /* 0x017fea0003c00000 */
[----:B------:R-:W-:Y:S02]  /*185d0*/  ELECT P6, UR62, PT ;  /* 0x00000000003e782f */ /* 0x000fe400038c0000 */
[----:B------:R-:W-:Y:S01]  /*185e0*/  MOV R14, UR62 ;  /* 0x0000003e000e7c02 */ /* 0x000fe20008000f00 */
[----:B012-4-:R-:W-:Y:S10]  /*185f0*/  ENDCOLLECTIVE ;  /* 0x000000000000791b */ /* 0x017ff40003800000 */
.L_x_1591:
[----:B------:R-:W-:Y:S05]  /*18600*/  BSYNC B0 ;  /* 0x0000000000007941 */ /* 0x000fea0003800000 */
.L_x_1590:
[----:B------:R-:W-:Y:S05]  /*18610*/  BRA `(.L_x_1592) ;  /* 0xffffffb400087947 */ /* 0x000fea000383ffff */
.L_x_1490:
[----:B--2---:R2:W3:Y:S02]  /*18620*/  SYNCS.PHASECHK.TRANS64.TRYWAIT P0, [R0+URZ+0x28840], R2 ;  /* 0x02884002000075a7 */ /* 0x0044e4000800017f */
[----:B---3--:R-:W-:Y:S05]  /*18630*/  @!P0 NANOSLEEP.SYNCS 0x989680 ;  /* 0x009896800000895d */ /* 0x008fea0003900000 */
[----:B------:R-:W3:Y:S02]  /*18640*/  @!P0 SYNCS.PHASECHK.TRANS64 P0, [R0+URZ+0x28840], R2 ;  /* 0x02884002000085a7 */ /* 0x000ee4000800007f */
[----:B---3--:R-:W-:Y:S05]  /*18650*/  @!P0 BRA `(.L_x_1490) ;  /* 0xfffffffc00f08947 */ /* 0x008fea000383ffff */
[----:B------:R-:W-:Y:S05]  /*18660*/  BRA `(.L_x_1593) ;  /* 0xffffffb400707947 */ /* 0x000fea000383ffff */
.L_x_1494:
[----:B------:R-:W2:Y:S01]  /*18670*/  LDL.LU R11, [R1+0x30] ;  /* 0x00003000010b7983 */ /* 0x000ea20000300800 */
[----:B------:R-:W-:Y:S01]  /*18680*/  IMAD.MOV.U32 R13, RZ, RZ, R3 ;  /* 0x000000ffff0d7224 */ /* 0x000fe200078e0003 */
[----:B------:R-:W-:Y:S01]  /*18690*/  LOP3.LUT R5, R5, 0x7f, RZ, 0xc0, !PT ;  /* 0x0000007f05057812 */ /* 0x000fe200078ec0ff */
[----:B------:R-:W-:Y:S02]  /*186a0*/  IMAD.MOV.U32 R12, RZ, RZ, RZ ;  /* 0x000000ffff0c7224 */ /* 0x000fe400078e00ff */
[----:B------:R-:W-:Y:S01]  /*186b0*/  IMAD.MOV.U32 R15, RZ, RZ, -0x1 ;  /* 0xffffffffff0f7424 */ /* 0x000fe200078e00ff */
[----:B------:R-:W-:-:S05]  /*186c0*/  SHF.R.U32.HI R5, RZ, 0x3, R5 ;  /* 0x00000003ff057819 */ /* 0x000fca0000011605 */
[----:B------:R-:W-:-:S04]  /*186d0*/  IMAD.IADD R0, R5, 0x1, R8 ;  /* 0x0000000105007824 */ /* 0x000fc800078e0208 */
[----:B------:R-:W-:Y:S02]  /*186e0*/  VIADD R5, R0, 0x10 ;  /* 0x0000001000057836 */ /* 0x000fe40000000000 */
[----:B--2---:R-:W-:Y:S02]  /*186f0*/  IMAD R2, R11, R7, RZ ;  /* 0x000000070b027224 */ /* 0x004fe400078e02ff */
[----:B------:R-:W-:-:S03]  /*18700*/  IMAD.MOV.U32 R11, RZ, RZ, 0x181f ;  /* 0x0000181fff0b7424 */ /* 0x000fc600078e00ff */
[----:B------:R-:W-:-:S13]  /*18710*/  ISETP.GE.AND P2, PT, R0, R2, PT ;  /* 0x000000020000720c */ /* 0x000fda0003f46270 */
[----:B-----5:R-:W-:Y:S05]  /*18720*/  WARPSYNC.COLLECTIVE R15, `(.L_x_1594) ;  /* 0x000000000f087348 */ /* 0x020fea0003c00000 */
[----:B------:R0:W1:Y:S02]  /*18730*/  SHFL.IDX P6, R14, R13, R12, R11 ;  /* 0x0000000c0d0e7389 */ /* 0x00006400000c000b */
[----:B01---5:R-:W-:Y:S01]  /*18740*/  ENDCOLLECTIVE ;  /* 0x000000000000791b */ /* 0x023fe20003800000 */
.L_x_1594:
[----:B------:R-:W-:Y:S02]  /*18750*/  IMAD.MOV.U32 R13, RZ, RZ, R4 ;  /* 0x000000ffff0d7224 */ /* 0x000fe400078e0004 */
[----:B------:R-:W-:-:S07]  /*18760*/  IMAD.MOV.U32 R6, RZ, RZ, R14 ;  /* 0x000000ffff067224 */ /* 0x000fce00078e000e */
[----:B------:R-:W-:Y:S05]  /*18770*/  WARPSYNC.COLLECTIVE R15, `(.L_x_1595) ;  /* 0x000000000f087348 */ /* 0x000fea0003c00000 */
[----:B------:R0:W1:Y:S02]  /*18780*/  SHFL.IDX P6, R14, R13, R12, R11 ;  /* 0x0000000c0d0e7389 */ /* 0x00006400000c000b */
[----:B01----:R-:W-:Y:S01]  /*18790*/  ENDCOLLECTIVE ;  /* 0x000000000000791b */ /* 0x003fe20003800000 */
.L_x_1595:
[----:B------:R-:W-:Y:S02]  /*187a0*/  IMAD.MOV.U32 R13, RZ, RZ, R3 ;  /* 0x000000ffff0d7224 */ /* 0x000fe400078e0003 */
[----:B------:R-:W-:Y:S02]  /*187b0*/  IMAD.MOV.U32 R12, RZ, RZ, 0x1 ;  /* 0x00000001ff0c7424 */ /* 0x000fe400078e00ff */
[----:B------:R-:W-:-:S07]  /*187c0*/  IMAD.MOV.U32 R7, RZ, RZ, R14 ;  /* 0x000000ffff077224 */ /* 0x000fce00078e000e */
[----:B------:R-:W-:Y:S05]  /*187d0*/  WARPSYNC.COLLECTIVE R15, `(.L_x_1596) ;  /* 0x000000000f087348 */ /* 0x000fea0003c00000 */
[----:B------:R0:W1:Y:S02]  /*187e0*/  SHFL.IDX P6, R14, R13, R12, R11 ;  /* 0x0000000c0d0e7389 */ /* 0x00006400000c000b */
[----:B01----:R-:W-:Y:S01]  /*187f0*/  ENDCOLLECTIVE ;  /* 0x000000000000791b */ /* 0x003fe20003800000 */
.L_x_1596:
[----:B------:R-:W-:-:S05]  /*18800*/  @!P2 LEA R7, P3, R10, R7, 0x1 ;  /* 0x000000070a07a211 */ /* 0x000fca00078608ff */
[----:B------:R-:W-:-:S05]  /*18810*/  @!P2 IMAD.X R6, RZ, RZ, R6, P3 ;  /* 0x000000ffff06a224 */ /* 0x000fca00018e0606 */
[----:B------:R-:W-:Y:S01]  /*18820*/  @!P2 LOP3.LUT R7, R7, R6, RZ, 0x3c, !PT ;  /* 0x000000060707a212 */ /* 0x000fe200078e3cff */
[----:B------:R-:W-:-:S03]  /*18830*/  IMAD.MOV.U32 R13, RZ, RZ, R4 ;  /* 0x000000ffff0d7224 */ /* 0x000fc600078e0004 */
[----:B------:R-:W-:-:S04]  /*18840*/  @!P2 LOP3.LUT R6, R7, R6, RZ, 0x3c, !PT ;  /* 0x000000060706a212 */ /* 0x000fc800078e3cff */
[----:B------:R-:W-:Y:S01]  /*18850*/  @!P2 LOP3.LUT R7, R7, R6, RZ, 0x3c, !PT ;  /* 0x000000060707a212 */ /* 0x000fe200078e3cff */
[----:B------:R-:W-:-:S07]  /*18860*/  IMAD.MOV.U32 R8, RZ, RZ, R14 ;  /* 0x000000ffff087224 */ /* 0x000fce00078e000e */
[----:B------:R-:W-:Y:S05]  /*18870*/  WARPSYNC.COLLECTIVE R15, `(.L_x_1597) ;  /* 0x000000000f087348 */ /* 0x000fea0003c00000 */
[----:B------:R0:W1:Y:S02]  /*18880*/  SHFL.IDX P6, R14, R13, R12, R11 ;  /* 0x0000000c0d0e7389 */ /* 0x00006400000c000b */
[----:B01----:R-:W-:Y:S01]  /*18890*/  ENDCOLLECTIVE ;  /* 0x000000000000791b */ /* 0x003fe20003800000 */
.L_x_1597:
[----:B------:R-:W-:Y:S01]  /*188a0*/  @!PT LDS RZ, [RZ] ;  /* 0x00000000fffff984 */ /* 0x000fe20000000800 */
[----:B------:R-:W-:Y:S01]  /*188b0*/  @!PT LDS RZ, [RZ] ;  /* 0x00000000fffff984 */ /* 0x000fe20000000800 */
[----:B------:R-:W-:Y:S01]  /*188c0*/  @!PT LDS RZ, [RZ] ;  /* 0x00000000fffff984 */ /* 0x000fe20000000800 */
[----:B------:R0:W-:Y:S04]  /*188d0*/  @!P2 LDGSTS.E.BYPASS.LTC128B.128 [R9+0x10400], desc[UR50][R6.64], !P0 ;  /* 0x104000000609afae */ /* 0x0001e8000c101d72 */
[----:B------:R0:W-:Y:S01]  /*188e0*/  @!P2 LDGSTS.E.BYPASS.LTC128B.128 [R9+0x14400], desc[UR50][R6.64+0x80], !P1 ;  /* 0x144000800609afae */ /* 0x0001e2000c901d72 */
[----:B------:R-:W-:Y:S01]  /*188f0*/  ISETP.GE.AND P2, PT, R5, R2, PT ;  /* 0x000000020500720c */ /* 0x000fe20003f46270 */
[----:B------:R-:W-:Y:S02]  /*18900*/  IMAD.MOV.U32 R13, RZ, RZ, R3 ;  /* 0x000000ffff0d7224 */ /* 0x000fe400078e0003 */
[----:B------:R-:W-:Y:S02]  /*18910*/  IMAD.MOV.U32 R12, RZ, RZ, 0x2 ;  /* 0x00000002ff0c7424 */ /* 0x000fe400078e00ff */
[----:B------:R-:W-:-:S08]  /*18920*/  IMAD.MOV.U32 R5, RZ, RZ, R14 ;  /* 0x000000ffff057224 */ /* 0x000fd000078e000e */
[----:B0-----:R-:W-:Y:S05]  /*18930*/  WARPSYNC.COLLECTIVE R15, `(.L_x_1598) ;  /* 0x000000000f087348 */ /* 0x001fea0003c00000 */
[----:B------:R1:W2:Y:S02]  /*18940*/  SHFL.IDX P6, R14, R13, R12, R11 ;  /* 0x0000000c0d0e7389 */ /* 0x0002a400000c000b */
[----:B012---:R-:W-:Y:S01]  /*18950*/  ENDCOLLECTIVE ;  /* 0x000000000000791b */ /* 0x007fe20003800000 */
.L_x_1598:
[----:B------:R-:W-:Y:S01]  /*18960*/  @!P2 LEA R7, P3, R10, R5, 0x1 ;  /* 0x000000050a07a211 */ /* 0x000fe200078608ff */
[----:B------:R-:W-:-:S04]  /*18970*/  VIADD R5, R0, 0x20 ;  /* 0x0000002000057836 */ /* 0x000fc80000000000 */
[----:B------:R-:W-:-:S05]  /*18980*/  @!P2 IMAD.X R6, RZ, RZ, R8, P3 ;  /* 0x000000ffff06a224 */ /* 0x000fca00018e0608 */
[----:B------:R-:W-:Y:S01]  /*18990*/  @!P2 LOP3.LUT R7, R7, R6, RZ, 0x3c, !PT ;  /* 0x000000060707a212 */ /* 0x000fe200078e3cff */
[----:B------:R-:W-:-:S03]  /*189a0*/  IMAD.MOV.U32 R13, RZ, RZ, R4 ;  /* 0x000000ffff0d7224 */ /* 0x000fc600078e0004 */
[----:B------:R-:W-:-:S04]  /*189b0*/  @!P2 LOP3.LUT R6, R7, R6, RZ, 0x3c, !PT ;  /* 0x000000060706a212 */ /* 0x000fc800078e3cff */
[----:B------:R-:W-:-:S05]  /*189c0*/  @!P2 LOP3.LUT R7, R7, R6, RZ, 0x3c, !PT ;  /* 0x000000060707a212 */ /* 0x000fca00078e3cff */
[----:B------:R-:W-:Y:S01]  /*189d0*/  @!PT LDS RZ, [RZ] ;  /* 0x00000000fffff984 */ /* 0x000fe20000000800 */
[----:B------:R-:W-:Y:S01]  /*189e0*/  @!PT LDS RZ, [RZ] ;  /* 0x00000000fffff984 */ /* 0x000fe20000000800 */
[----:B------:R-:W-:Y:S01]  /*189f0*/  @!PT LDS RZ, [RZ] ;  /* 0x00000000fffff984 */ /* 0x000fe20000000800 */
[----:B------:R-:W-:Y:S04]  /*18a00*/  @!P2 LDGSTS.E.BYPASS.LTC128B.128 [R9+0x10c00], desc[UR50][R6.64], !P0 ;  /* 0x10c000000609afae */ /* 0x000fe8000c101d72 */
[----:B------:R0:W-:Y:S01]  /*18a10*/  @!P2 LDGSTS.E.BYPASS.LTC128B.128 [R9+0x14c00], desc[UR50][R6.64+0x80], !P1 ;  /* 0x14c000800609afae */ /* 0x0001e2000c901d72 */
[----:B------:R-:W-:Y:S01]  /*18a20*/  ISETP.GE.AND P2, PT, R5, R2, PT ;  /* 0x000000020500720c */ /* 0x000fe20003f46270 */
[----:B0-----:R-:W-:-:S12]  /*18a30*/  IMAD.MOV.U32 R6, RZ, RZ, R14 ;  /* 0x000000ffff067224 */ /* 0x001fd800078e000e */
[----:B------:R-:W-:Y:S05]  /*18a40*/  WARPSYNC.COLLECTIVE R15, `(.L_x_1599) ;  /* 0x000000000f087348 */ /* 0x000fea0003c00000 */
[----:B------:R0:W1:Y:S02]  /*18a50*/  SHFL.IDX P6, R14, R13, R12, R11 ;  /* 0x0000000c0d0e7389 */ /* 0x00006400000c000b */
[----:B01----:R-:W-:Y:S01]  /*18a60*/  ENDCOLLECTIVE ;  /* 0x000000000000791b */ /* 0x003fe20003800000 */
.L_x_1599:
[----:B------:R-:W-:Y:S02]  /*18a70*/  IMAD.MOV.U32 R13, RZ, RZ, R3 ;  /* 0x000000ffff0d7224 */ /* 0x000fe400078e0003 */
[----:B------:R-:W-:Y:S02]  /*18a80*/  IMAD.MOV.U32 R12, RZ, RZ, 0x3 ;  /* 0x00000003ff0c7424 */ /* 0x000fe400078e00ff */
[----:B------:R-:W-:-:S07]  /*18a90*/  IMAD.MOV.U32 R5, RZ, RZ, R14 ;  /* 0x000000ffff057224 */ /* 0x000fce00078e000e */
[----:B------:R-:W-:Y:S05]  /*18aa0*/  WARPSYNC.COLLECTIVE R15, `(.L_x_1600) ;  /* 0x000000000f087348 */ /* 0x000fea0003c00000 */
[----:B------:R0:W1:Y:S02]  /*18ab0*/  SHFL.IDX P6, R14, R13, R12, R11 ;  /* 0x0000000c0d0e7389 */ /* 0x00006400000c000b */
[----:B01----:R-:W-:Y:S01]  /*18ac0*/  ENDCOLLECTIVE ;  /* 0x000000000000791b */ /* 0x003fe20003800000 */
.L_x_1600:
[----:B------:R-:W-:-:S05]  /*18ad0*/  @!P2 LEA R5, P3, R10, R5, 0x1 ;  /* 0x000000050a05a211 */ /* 0x000fca00078608ff */
[----:B------:R-:W-:-:S04]  /*18ae0*/  @!P2 IMAD.X R6, RZ, RZ, R6, P3 ;  /* 0x000000ffff06a224 */ /* 0x000fc800018e0606 */
[----:B------:R-:W-:Y:S02]  /*18af0*/  @!P2 IMAD.MOV.U32 R7, RZ, RZ, R6 ;  /* 0x000000ffff07a224 */ /* 0x000fe400078e0006 */
[----:B------:R-:W-:Y:S02]  /*18b00*/  @!P2 IMAD.MOV.U32 R6, RZ, RZ, R5 ;  /* 0x000000ffff06a224 */ /* 0x000fe400078e0005 */
[----:B------:R-:W-:Y:S02]  /*18b10*/  IMAD.MOV.U32 R13, RZ, RZ, R4 ;  /* 0x000000ffff0d7224 */ /* 0x000fe400078e0004 */
[----:B------:R-:W-:Y:S01]  /*18b20*/  VIADD R5, R0, 0x30 ;  /* 0x0000003000057836 */ /* 0x000fe20000000000 */
        /* <DEDUP_REMOVED lines=10> */
.L_x_1601:
[----:B------:R-:W-:Y:S02]  /*18bd0*/  IMAD.MOV.U32 R13, RZ, RZ, R3 ;  /* 0x000000ffff0d7224 */ /* 0x000fe400078e0003 */
[----:B------:R-:W-:Y:S02]  /*18be0*/  IMAD.MOV.U32 R12, RZ, RZ, 0x4 ;  /* 0x00000004ff0c7424 */ /* 0x000fe400078e00ff */
[----:B------:R-:W-:-:S07]  /*18bf0*/  IMAD.MOV.U32 R5, RZ, RZ, R14 ;  /* 0x000000ffff057224 */ /* 0x000fce00078e000e */
[----:B------:R-:W-:Y:S05]  /*18c00*/  WARPSYNC.COLLECTIVE R15, `(.L_x_1602) ;  /* 0x000000000f087348 */ /* 0x000fea0003c00000 */
[----:B------:R0:W1:Y:S02]  /*18c10*/  SHFL.IDX P6, R14, R13, R12, R11 ;  /* 0x0000000c0d0e7389 */ /* 0x00006400000c000b */
[----:B01----:R-:W-:Y:S01]  /*18c20*/  ENDCOLLECTIVE ;  /* 0x000000000000791b */ /* 0x003fe20003800000 */
.L_x_1602:
        /* <DEDUP_REMOVED lines=16> */
.L_x_1603:
[----:B------:R-:W-:Y:S02]  /*18d30*/  IMAD.MOV.U32 R13, RZ, RZ, R3 ;  /* 0x000000ffff0d7224 */ /* 0x000fe400078e0003 */
[----:B------:R-:W-:Y:S02]  /*18d40*/  IMAD.MOV.U32 R12, RZ, RZ, 0x5 ;  /* 0x00000005ff0c7424 */ /* 0x000fe400078e00ff */
[----:B------:R-:W-:-:S07]  /*18d50*/  IMAD.MOV.U32 R5, RZ, RZ, R14 ;  /* 0x000000ffff057224 */ /* 0x000fce00078e000e */
[----:B------:R-:W-:Y:S05]  /*18d60*/  WARPSYNC.COLLECTIVE R15, `(.L_x_1604) ;  /* 0x000000000f087348 */ /* 0x000fea0003c00000 */
[----:B------:R0:W1:Y:S02]  /*18d70*/  SHFL.IDX P6, R14, R13, R12, R11 ;  /* 0x0000000c0d0e7389 */ /* 0x00006400000c000b */
[----:B01----:R-:W-:Y:S01]  /*18d80*/  ENDCOLLECTIVE ;  /* 0x000000000000791b */ /* 0x003fe20003800000 */
.L_x_1604:
        /* <DEDUP_REMOVED lines=16> */
.L_x_1605:
[----:B------:R-:W-:Y:S02]  /*18e90*/  IMAD.MOV.U32 R13, RZ, RZ, R3 ;  /* 0x000000ffff0d7224 */ /* 0x000fe400078e0003 */
[----:B------:R-:W-:Y:S02]  /*18ea0*/  IMAD.MOV.U32 R12, RZ, RZ, 0x6 ;  /* 0x00000006ff0c7424 */ /* 0x000fe400078e00ff */
[----:B------:R-:W-:-:S07]  /*18eb0*/  IMAD.MOV.U32 R5, RZ, RZ, R14 ;  /* 0x000000ffff057224 */ /* 0x000fce00078e000e */
[----:B------:R-:W-:Y:S05]  /*18ec0*/  WARPSYNC.COLLECTIVE R15, `(.L_x_1606) ;  /* 0x000000000f087348 */ /* 0x000fea0003c00000 */
[----:B------:R0:W1:Y:S02]  /*18ed0*/  SHFL.IDX P6, R14, R13, R12, R11 ;  /* 0x0000000c0d0e7389 */ /* 0x00006400000c000b */
[----:B01----:R-:W-:Y:S01]  /*18ee0*/  ENDCOLLECTIVE ;  /* 0x000000000000791b */ /* 0x003fe20003800000 */
.L_x_1606:
[----:B------:R-:W-:-:S05]  /*18ef0*/  @!P2 LEA R5, P3, R10, R5, 0x1 ;  /* 0x000000050a05a211 */ /* 0x000fca00078608ff */
[----:B------:R-:W-:-:S04]  /*18f00*/  @!P2 IMAD.X R6, RZ, RZ, R6, P3 ;  /* 0x000000ffff06a224 */ /* 0x000fc800018e0606 */
[----:B------:R-:W-:Y:S02]  /*18f10*/  @!P2 IMAD.MOV.U32 R7, RZ, RZ, R6 ;  /* 0x000000ffff07a224 */ /* 0x000fe400078e0006 */
[----:B------:R-:W-:Y:S02]  /*18f20*/  @!P2 IMAD.MOV.U32 R6, RZ, RZ, R5 ;  /* 0x000000ffff06a224 */ /* 0x000fe400078e0005 */
[----:B------:R-:W-:-:S03]  /*18f30*/  IMAD.MOV.U32 R13, RZ, RZ, R4 ;  /* 0x000000ffff0d7224 */ /* 0x000fc600078e0004 */
[----:B------:R-:W-:Y:S01]  /*18f40*/  @!PT LDS RZ, [RZ] ;  /* 0x00000000fffff984 */ /* 0x000fe20000000800 */
[----:B------:R-:W-:Y:S01]  /*18f50*/  @!PT LDS RZ, [RZ] ;  /* 0x00000000fffff984 */ /* 0x000fe20000000800 */
[----:B------:R-:W-:Y:S01]  /*18f60*/  @!PT LDS RZ, [RZ] ;  /* 0x00000000fffff984 */ /* 0x000fe20000000800 */
[----:B------:R-:W-:Y:S04]  /*18f70*/  @!P2 LDGSTS.E.BYPASS.LTC128B.128 [R9+0x12c00], desc[UR50][R6.64], !P0 ;  /* 0x12c000000609afae */ /* 0x000fe8000c101d72 */
[----:B------:R0:W-:Y:S02]  /*18f80*/  @!P2 LDGSTS.E.BYPASS.LTC128B.128 [R9+0x16c00], desc[UR50][R6.64+0x80], !P1 ;  /* 0x16c000800609afae */ /* 0x0001e4000c901d72 */
[----:B0-----:R-:W-:-:S07]  /*18f90*/  IMAD.MOV.U32 R6, RZ, RZ, R14 ;  /* 0x000000ffff067224 */ /* 0x001fce00078e000e */
[----:B------:R-:W-:Y:S05]  /*18fa0*/  WARPSYNC.COLLECTIVE R15, `(.L_x_1607) ;  /* 0x000000000f087348 */ /* 0x000fea0003c00000 */
[----:B------:R0:W1:Y:S02]  /*18fb0*/  SHFL.IDX P6, R14, R13, R12, R11 ;  /* 0x0000000c0d0e7389 */ /* 0x00006400000c000b */
[----:B01----:R-:W-:Y:S01]  /*18fc0*/  ENDCOLLECTIVE ;  /* 0x000000000000791b */ /* 0x003fe20003800000 */
.L_x_1607:
[----:B------:R-:W-:-:S05]  /*18fd0*/  VIADD R7, R0, 0x60 ;  /* 0x0000006000077836 */ /* 0x000fca0000000000 */
[----:B------:R-:W-:Y:S01]  /*18fe0*/  ISETP.GE.AND P2, PT, R7, R2, PT ;  /* 0x000000020700720c */ /* 0x000fe20003f46270 */
[----:B------:R-:W-:Y:S02]  /*18ff0*/  IMAD.MOV.U32 R13, RZ, RZ, R3 ;  /* 0x000000ffff0d7224 */ /* 0x000fe400078e0003 */
[----:B------:R-:W-:Y:S02]  /*19000*/  IMAD.MOV.U32 R12, RZ, RZ, 0x7 ;  /* 0x00000007ff0c7424 */ /* 0x000fe400078e00ff */
[----:B------:R-:W-:-:S08]  /*19010*/  IMAD.MOV.U32 R5, RZ, RZ, R14 ;  /* 0x000000ffff057224 */ /* 0x000fd000078e000e */
[----:B------:R-:W-:Y:S05]  /*19020*/  WARPSYNC.COLLECTIVE R15, `(.L_x_1608) ;  /* 0x000000000f087348 */ /* 0x000fea0003c00000 */
[----:B------:R0:W1:Y:S02]  /*19030*/  SHFL.IDX P6, R14, R13, R12, R11 ;  /* 0x0000000c0d0e7389 */ /* 0x00006400000c000b */
[----:B01----:R-:W-:Y:S01]  /*19040*/  ENDCOLLECTIVE ;  /* 0x000000000000791b */ /* 0x003fe20003800000 */
.L_x_1608:
[----:B------:R-:W-:-:S05]  /*19050*/  @!P2 LEA R5, P3, R10, R5, 0x1 ;  /* 0x000000050a05a211 */ /* 0x000fca00078608ff */
[----:B------:R-:W-:-:S04]  /*19060*/  @!P2 IMAD.X R6, RZ, RZ, R6, P3 ;  /* 0x000000ffff06a224 */ /* 0x000fc800018e0606 */
[----:B------:R-:W-:Y:S02]  /*19070*/  @!P2 IMAD.MOV.U32 R7, RZ, RZ, R6 ;  /* 0x000000ffff07a224 */ /* 0x000fe400078e0006 */
[----:B------:R-:W-:Y:S02]  /*19080*/  IMAD.MOV.U32 R13, RZ, RZ, R4 ;  /* 0x000000ffff0d7224 */ /* 0x000fe400078e0004 */
[----:B------:R-:W-:-:S05]  /*19090*/  @!P2 IMAD.MOV.U32 R6, RZ, RZ, R5 ;  /* 0x000000ffff06a224 */ /* 0x000fca00078e0005 */
[----:B------:R-:W-:Y:S01]  /*190a0*/  @!PT LDS RZ, [RZ] ;  /* 0x00000000fffff984 */ /* 0x000fe20000000800 */
[----:B------:R-:W-:Y:S01]  /*190b0*/  @!PT LDS RZ, [RZ] ;  /* 0x00000000fffff984 */ /* 0x000fe20000000800 */
[----:B------:R-:W-:Y:S01]  /*190c0*/  @!PT LDS RZ, [RZ] ;  /* 0x00000000fffff984 */ /* 0x000fe20000000800 */
[----:B------:R0:W-:Y:S01]  /*190d0*/  @!P2 LDGSTS.E.BYPASS.LTC128B.128 [R9+0x13400], desc[UR50][R6.64], !P0 ;  /* 0x134000000609afae */ /* 0x0001e2000c101d72 */
[----:B------:R-:W-:-:S03]  /*190e0*/  IMAD.MOV.U32 R3, RZ, RZ, R14 ;  /* 0x000000ffff037224 */ /* 0x000fc600078e000e */
[----:B------:R0:W-:Y:S04]  /*190f0*/  @!P2 LDGSTS.E.BYPASS.LTC128B.128 [R9+0x17400], desc[UR50][R6.64+0x80], !P1 ;  /* 0x174000800609afae */ /* 0x0001e8000c901d72 */
[----:B0-----:R-:W-:Y:S05]  /*19100*/  WARPSYNC.COLLECTIVE R15, `(.L_x_1609) ;  /* 0x000000000f087348 */ /* 0x001fea0003c00000 */
[----:B------:R1:W2:Y:S02]  /*19110*/  SHFL.IDX P6, R14, R13, R12, R11 ;  /* 0x0000000c0d0e7389 */ /* 0x0002a400000c000b */
[----:B012---:R-:W-:Y:S01]  /*19120*/  ENDCOLLECTIVE ;  /* 0x000000000000791b */ /* 0x007fe20003800000 */
.L_x_1609:
[----:B------:R-:W-:Y:S01]  /*19130*/  IMAD.MOV.U32 R4, RZ, RZ, R14 ;  /* 0x000000ffff047224 */ /* 0x000fe200078e000e */
[----:B------:R-:W-:Y:S06]  /*19140*/  BRA `(.L_x_1610) ;  /* 0xffffffb800287947 */ /* 0x000fec000383ffff */
.L_x_1499:
[----:B0-----:R-:W3:Y:S02]  /*19150*/  LDL R2, [R1] ;  /* 0x0000000001027983 */ /* 0x001ee40000100800 */
[----:B---3--:R0:W1:Y:S02]  /*19160*/  SYNCS.PHASECHK.TRANS64.TRYWAIT P0, [R2+URZ+0x28820], R0 ;  /* 0x02882000020075a7 */ /* 0x008064000800017f */
[----:B-1----:R-:W-:Y:S05]  /*19170*/  @!P0 NANOSLEEP.SYNCS 0x989680 ;  /* 0x009896800000895d */ /* 0x002fea0003900000 */
[----:B------:R-:W1:Y:S02]  /*19180*/  @!P0 SYNCS.PHASECHK.TRANS64 P0, [R2+URZ+0x28820], R0 ;  /* 0x02882000020085a7 */ /* 0x000e64000800007f */
[----:B-1----:R-:W-:Y:S05]  /*19190*/  @!P0 BRA `(.L_x_1499) ;  /* 0xfffffffc00ec8947 */ /* 0x002fea000383ffff */
[----:B------:R-:W-:Y:S05]  /*191a0*/  BRA `(.L_x_1611) ;  /* 0xffffffb8009c7947 */ /* 0x000fea000383ffff */
.L_x_1508:
[----:B-1----:R1:W2:Y:S02]  /*191b0*/  SYNCS.PHASECHK.TRANS64.TRYWAIT P0, [R3+URZ+0x28840], R2 ;  /* 0x02884002030075a7 */ /* 0x0022a4000800017f */
[----:B--2---:R-:W-:Y:S05]  /*191c0*/  @!P0 NANOSLEEP.SYNCS 0x989680 ;  /* 0x009896800000895d */ /* 0x004fea0003900000 */
[----:B------:R-:W2:Y:S02]  /*191d0*/  @!P0 SYNCS.PHASECHK.TRANS64 P0, [R3+URZ+0x28840], R2 ;  /* 0x02884002030085a7 */ /* 0x000ea4000800007f */
[----:B--2---:R-:W-:Y:S05]  /*191e0*/  @!P0 BRA `(.L_x_1508) ;  /* 0xfffffffc00f08947 */ /* 0x004fea000383ffff */
[----:B------:R-:W-:Y:S05]  /*191f0*/  BRA `(.L_x_1612) ;  /* 0xffffffbc00687947 */ /* 0x000fea000383ffff */
.L_x_1514:
[----:B0-----:R0:W1:Y:S02]  /*19200*/  SYNCS.PHASECHK.TRANS64.TRYWAIT P0, [R3+URZ+0x60], R2 ;  /* 0x00006002030075a7 */ /* 0x001064000800017f */
[----:B-1----:R-:W-:Y:S05]  /*19210*/  @!P0 NANOSLEEP.SYNCS 0x989680 ;  /* 0x009896800000895d */ /* 0x002fea0003900000 */
[----:B------:R-:W1:Y:S02]  /*19220*/  @!P0 SYNCS.PHASECHK.TRANS64 P0, [R3+URZ+0x60], R2 ;  /* 0x00006002030085a7 */ /* 0x000e64000800007f */
[----:B-1----:R-:W-:Y:S05]  /*19230*/  @!P0 BRA `(.L_x_1514) ;  /* 0xfffffffc00f08947 */ /* 0x002fea000383ffff */
[----:B------:R-:W-:Y:S05]  /*19240*/  BRA `(.L_x_1613) ;  /* 0xffffffc000447947 */ /* 0x000fea000383ffff */
.L_x_1523:
[----:B--2---:R2:W3:Y:S02]  /*19250*/  SYNCS.PHASECHK.TRANS64.TRYWAIT P0, [R3+URZ+0x28840], R2 ;  /* 0x02884002030075a7 */ /* 0x0044e4000800017f */
[----:B---3--:R-:W-:Y:S05]  /*19260*/  @!P0 NANOSLEEP.SYNCS 0x989680 ;  /* 0x009896800000895d */ /* 0x008fea0003900000 */
[----:B------:R-:W3:Y:S02]  /*19270*/  @!P0 SYNCS.PHASECHK.TRANS64 P0, [R3+URZ+0x28840], R2 ;  /* 0x02884002030085a7 */ /* 0x000ee4000800007f */
[----:B---3--:R-:W-:Y:S05]  /*19280*/  @!P0 BRA `(.L_x_1523) ;  /* 0xfffffffc00f08947 */ /* 0x008fea000383ffff */
[----:B------:R-:W-:Y:S05]  /*19290*/  BRA `(.L_x_1614) ;  /* 0xffffffc400ec7947 */ /* 0x000fea000383ffff */
.L_x_1529:
[----:B0-----:R0:W2:Y:S02]  /*192a0*/  SYNCS.PHASECHK.TRANS64.TRYWAIT P0, [R2+URZ+0x60], R3 ;  /* 0x00006003020075a7 */ /* 0x0010a4000800017f */
[----:B--2---:R-:W-:Y:S05]  /*192b0*/  @!P0 NANOSLEEP.SYNCS 0x989680 ;  /* 0x009896800000895d */ /* 0x004fea0003900000 */
[----:B------:R-:W2:Y:S02]  /*192c0*/  @!P0 SYNCS.PHASECHK.TRANS64 P0, [R2+URZ+0x60], R3 ;  /* 0x00006003020085a7 */ /* 0x000ea4000800007f */
[----:B--2---:R-:W-:Y:S05]  /*192d0*/  @!P0 BRA `(.L_x_1529) ;  /* 0xfffffffc00f08947 */ /* 0x004fea000383ffff */
[----:B------:R-:W-:Y:S05]  /*192e0*/  BRA `(.L_x_1615) ;  /* 0xffffffc800c87947 */ /* 0x000fea000383ffff */
.L_x_1538:
[----:B----4-:R4:W0:Y:S02]  /*192f0*/  SYNCS.PHASECHK.TRANS64.TRYWAIT P0, [R2+URZ+0x28840], R3 ;  /* 0x02884003020075a7 */ /* 0x010824000800017f */
[----:B0-----:R-:W-:Y:S05]  /*19300*/  @!P0 NANOSLEEP.SYNCS 0x989680 ;  /* 0x009896800000895d */ /* 0x001fea0003900000 */
[----:B------:R-:W0:Y:S02]  /*19310*/  @!P0 SYNCS.PHASECHK.TRANS64 P0, [R2+URZ+0x28840], R3 ;  /* 0x02884003020085a7 */ /* 0x000e24000800007f */
[----:B0-----:R-:W-:Y:S05]  /*19320*/  @!P0 BRA `(.L_x_1538) ;  /* 0xfffffffc00f08947 */ /* 0x001fea000383ffff */
[----:B------:R-:W-:Y:S05]  /*19330*/  BRA `(.L_x_1616) ;  /* 0xffffffd000387947 */ /* 0x000fea000383ffff */
.L_x_1544:
[----:B0-----:R0:W2:Y:S02]  /*19340*/  SYNCS.PHASECHK.TRANS64.TRYWAIT P0, [R2+URZ+0x60], R5 ;  /* 0x00006005020075a7 */ /* 0x0010a4000800017f */
[----:B--2---:R-:W-:Y:S05]  /*19350*/  @!P0 NANOSLEEP.SYNCS 0x989680 ;  /* 0x009896800000895d */ /* 0x004fea0003900000 */
[----:B------:R-:W2:Y:S02]  /*19360*/  @!P0 SYNCS.PHASECHK.TRANS64 P0, [R2+URZ+0x60], R5 ;  /* 0x00006005020085a7 */ /* 0x000ea4000800007f */
[----:B--2---:R-:W-:Y:S05]  /*19370*/  @!P0 BRA `(.L_x_1544) ;  /* 0xfffffffc00f08947 */ /* 0x004fea000383ffff */
[----:B------:R-:W-:Y:S05]  /*19380*/  BRA `(.L_x_1617) ;  /* 0xffffffd400147947 */ /* 0x000fea000383ffff */
.L_x_1555:
[----:B----4-:R4:W0:Y:S02]  /*19390*/  SYNCS.PHASECHK.TRANS64.TRYWAIT P0, [R0+URZ+0x28860], R3 ;  /* 0x02886003000075a7 */ /* 0x010824000800017f */
[----:B0-----:R-:W-:Y:S05]  /*193a0*/  @!P0 NANOSLEEP.SYNCS 0x989680 ;  /* 0x009896800000895d */ /* 0x001fea0003900000 */
[----:B------:R-:W0:Y:S02]  /*193b0*/  @!P0 SYNCS.PHASECHK.TRANS64 P0, [R0+URZ+0x28860], R3 ;  /* 0x02886003000085a7 */ /* 0x000e24000800007f */
[----:B0-----:R-:W-:Y:S05]  /*193c0*/  @!P0 BRA `(.L_x_1555) ;  /* 0xfffffffc00f08947 */ /* 0x001fea000383ffff */
[----:B------:R-:W-:Y:S05]  /*193d0*/  BRA `(.L_x_1618) ;  /* 0xffffffd800687947 */ /* 0x000fea000383ffff */
.L_x_1562:
[----:B------:R-:W-:Y:S01]  /*193e0*/  BSSY B0, `(.L_x_1619) ;  /* 0x0000008000007945 */ /* 0x000fe20003800000 */
[----:B------:R-:W-:Y:S02]  /*193f0*/  IMAD.MOV.U32 R13, RZ, RZ, R16 ;  /* 0x000000ffff0d7224 */ /* 0x000fe400078e0010 */
[----:B------:R-:W-:Y:S02]  /*19400*/  IMAD.MOV.U32 R12, RZ, RZ, RZ ;  /* 0x000000ffff0c7224 */ /* 0x000fe400078e00ff */
[----:B------:R-:W-:Y:S02]  /*19410*/  IMAD.MOV.U32 R11, RZ, RZ, 0x1f ;  /* 0x0000001fff0b7424 */ /* 0x000fe400078e00ff */
[----:B------:R-:W-:-:S07]  /*19420*/  IMAD.MOV.U32 R15, RZ, RZ, -0x1 ;  /* 0xffffffffff0f7424 */ /* 0x000fce00078e00ff */
[----:B01-3--:R-:W-:Y:S05]  /*19430*/  WARPSYNC.COLLECTIVE R15, `(.L_x_1620) ;  /* 0x000000000f087348 */ /* 0x00bfea0003c00000 */
[----:B------:R2:W4:Y:S02]  /*19440*/  SHFL.IDX P6, R14, R13, R12, R11 ;  /* 0x0000000c0d0e7389 */ /* 0x00052400000c000b */
[----:B01234-:R-:W-:Y:S01]  /*19450*/  ENDCOLLECTIVE ;  /* 0x000000000000791b */ /* 0x01ffe20003800000 */
.L_x_1620:
[----:B------:R-:W-:Y:S05]  /*19460*/  BSYNC B0 ;  /* 0x0000000000007941 */ /* 0x000fea0003800000 */
.L_x_1619:
[----:B------:R-:W-:Y:S02]  /*19470*/  IMAD.MOV.U32 R13, RZ, RZ, R16 ;  /* 0x000000ffff0d7224 */ /* 0x000fe400078e0010 */
[----:B------:R-:W-:Y:S02]  /*19480*/  IMAD.MOV.U32 R12, RZ, RZ, 0x1 ;  /* 0x00000001ff0c7424 */ /* 0x000fe400078e00ff */
[----:B------:R-:W-:Y:S02]  /*19490*/  IMAD.MOV.U32 R11, RZ, RZ, 0x1f ;  /* 0x0000001fff0b7424 */ /* 0x000fe400078e00ff */
[----:B------:R-:W-:Y:S02]  /*194a0*/  IMAD.MOV.U32 R15, RZ, RZ, -0x1 ;  /* 0xffffffffff0f7424 */ /* 0x000fe400078e00ff */
[----:B------:R-:W-:Y:S02]  /*194b0*/  IMAD.IADD R7, R19, 0x1, R4 ;  /* 0x0000000113077824 */ /* 0x000fe400078e0204 */
[----:B------:R-:W-:-:S07]  /*194c0*/  IMAD.MOV.U32 R0, RZ, RZ, R14 ;  /* 0x000000ffff007224 */ /* 0x000fce00078e000e */
[----:B------:R-:W-:Y:S05]  /*194d0*/  WARPSYNC.COLLECTIVE R15, `(.L_x_1621) ;  /* 0x000000000f087348 */ /* 0x000fea0003c00000 */
[----:B------:R0:W1:Y:S02]  /*194e0*/  SHFL.IDX P6, R14, R13, R12, R11 ;  /* 0x0000000c0d0e7389 */ /* 0x00006400000c000b */
[----:B01----:R-:W-:Y:S01]  /*194f0*/  ENDCOLLECTIVE ;  /* 0x000000000000791b */ /* 0x003fe20003800000 */
.L_x_1621:
[----:B------:R-:W-:Y:S02]  /*19500*/  ULDC UR4, c[0x0][0xc3c] ;  /* 0x00030f0000047ab9 */ /* 0x000fe40000000800 */
        /* <DEDUP_REMOVED lines=12> */
[----:B------:R-:W-:-:S03]  /*195d0*/  ISETP.NE.AND P1, PT, R4, RZ, PT ;  /* 0x000000ff0400720c */ /* 0x000fc60003f25270 */
[----:B------:R-:W-:-:S10]  /*195e0*/  IMAD.MOV.U32 R13, RZ, RZ, R2 ;  /* 0x000000ffff0d7224 */ /* 0x000fd400078e0002 */
[----:B------:R-:W-:Y:S05]  /*195f0*/  WARPSYNC.COLLECTIVE R15, `(.L_x_1622) ;  /* 0x000000000f087348 */ /* 0x000fea0003c00000 */
[----:B------:R0:W1:Y:S02]  /*19600*/  SHFL.UP P6, R14, R13, R12, R11 ;  /* 0x0400000c0d0e7389 */ /* 0x00006400000c000b */
[----:B01----:R-:W-:Y:S01]  /*19610*/  ENDCOLLECTIVE ;  /* 0x000000000000791b */ /* 0x003fe20003800000 */
.L_x_1622:
[----:B------:R-:W-:Y:S01]  /*19620*/  IMAD.MOV.U32 R12, RZ, RZ, 0x2 ;  /* 0x00000002ff0c7424 */ /* 0x000fe200078e00ff */
[----:B------:R-:W-:-:S05]  /*19630*/  SEL R7, R14, RZ, P1 ;  /* 0x000000ff0e077207 */ /* 0x000fca0000800000 */
[----:B------:R-:W-:-:S04]  /*19640*/  IMAD.IADD R3, R2, 0x1, R7 ;  /* 0x0000000102037824 */ /* 0x000fc800078e0207 */
[----:B------:R-:W-:-:S07]  /*19650*/  IMAD.MOV.U32 R13, RZ, RZ, R3 ;  /* 0x000000ffff0d7224 */ /* 0x000fce00078e0003 */
[----:B------:R-:W-:Y:S05]  /*19660*/  WARPSYNC.COLLECTIVE R15, `(.L_x_1623) ;  /* 0x000000000f087348 */ /* 0x000fea0003c00000 */
[----:B------:R0:W1:Y:S02]  /*19670*/  SHFL.UP P6, R14, R13, R12, R11 ;  /* 0x0400000c0d0e7389 */ /* 0x00006400000c000b */
[----:B01----:R-:W-:Y:S01]  /*19680*/  ENDCOLLECTIVE ;  /* 0x000000000000791b */ /* 0x003fe20003800000 */
.L_x_1623:
[----:B------:R-:W-:Y:S01]  /*19690*/  IMAD.MOV.U32 R12, RZ, RZ, 0x4 ;  /* 0x00000004ff0c7424 */ /* 0x000fe200078e00ff */
[----:B------:R-:W-:-:S05]  /*196a0*/  SEL R14, R14, RZ, P2 ;  /* 0x000000ff0e0e7207 */ /* 0x000fca0001000000 */
[----:B------:R-:W-:-:S04]  /*196b0*/  IMAD.IADD R3, R3, 0x1, R14 ;  /* 0x0000000103037824 */ /* 0x000fc800078e020e */
[----:B------:R-:W-:-:S07]  /*196c0*/  IMAD.MOV.U32 R13, RZ, RZ, R3 ;  /* 0x000000ffff0d7224 */ /* 0x000fce00078e0003 */
[----:B------:R-:W-:Y:S05]  /*196d0*/  WARPSYNC.COLLECTIVE R15, `(.L_x_1624) ;  /* 0x000000000f087348 */ /* 0x000fea0003c00000 */
[----:B------:R0:W1:Y:S02]  /*196e0*/  SHFL.UP P6, R14, R13, R12, R11 ;  /* 0x0400000c0d0e7389 */ /* 0x00006400000c000b */
[----:B01----:R-:W-:Y:S01]  /*196f0*/  ENDCOLLECTIVE ;  /* 0x000000000000791b */ /* 0x003fe20003800000 */
.L_x_1624:
[----:B------:R-:W-:Y:S01]  /*19700*/  IMAD.MOV.U32 R12, RZ, RZ, 0x8 ;  /* 0x00000008ff0c7424 */ /* 0x000fe200078e00ff */
[----:B------:R-:W-:-:S05]  /*19710*/  SEL R14, R14, RZ, P3 ;  /* 0x000000ff0e0e7207 */ /* 0x000fca0001800000 */
[----:B------:R-:W-:-:S04]  /*19720*/  IMAD.IADD R3, R3, 0x1, R14 ;  /* 0x0000000103037824 */ /* 0x000fc800078e020e */
[----:B------:R-:W-:-:S07]  /*19730*/  IMAD.MOV.U32 R13, RZ, RZ, R3 ;  /* 0x000000ffff0d7224 */ /* 0x000fce00078e0003 */
[----:B------:R-:W-:Y:S05]  /*19740*/  WARPSYNC.COLLECTIVE R15, `(.L_x_1625) ;  /* 0x000000000f087348 */ /* 0x000fea0003c00000 */
[----:B------:R0:W1:Y:S02]  /*19750*/  SHFL.UP P6, R14, R13, R12, R11 ;  /* 0x0400000c0d0e7389 */ /* 0x00006400000c000b */
[----:B01----:R-:W-:Y:S01]  /*19760*/  ENDCOLLECTIVE ;  /* 0x000000000000791b */ /* 0x003fe20003800000 */
.L_x_1625:
[----:B------:R-:W-:Y:S01]  /*19770*/  IMAD.MOV.U32 R12, RZ, RZ, 0x10 ;  /* 0x00000010ff0c7424 */ /* 0x000fe200078e00ff */
[----:B------:R-:W-:-:S05]  /*19780*/  SEL R14, R14, RZ, P4 ;  /* 0x000000ff0e0e7207 */ /* 0x000fca0002000000 */
[----:B------:R-:W-:-:S04]  /*19790*/  IMAD.IADD R3, R3, 0x1, R14 ;  /* 0x0000000103037824 */ /* 0x000fc800078e020e */
[----:B------:R-:W-:-:S07]  /*197a0*/  IMAD.MOV.U32 R13, RZ, RZ, R3 ;  /* 0x000000ffff0d7224 */ /* 0x000fce00078e0003 */
[----:B------:R-:W-:Y:S05]  /*197b0*/  WARPSYNC.COLLECTIVE R15, `(.L_x_1626) ;  /* 0x000000000f087348 */ /* 0x000fea0003c00000 */
[----:B------:R0:W1:Y:S02]  /*197c0*/  SHFL.UP P6, R14, R13, R12, R11 ;  /* 0x0400000c0d0e7389 */ /* 0x00006400000c000b */
[----:B01----:R-:W-:Y:S01]  /*197d0*/  ENDCOLLECTIVE ;  /* 0x000000000000791b */ /* 0x003fe20003800000 */
.L_x_1626:
        /* <DEDUP_REMOVED lines=8> */
.L_x_1627:
[----:B------:R-:W-:Y:S05]  /*19860*/  BRA `(.L_x_1628) ;  /* 0xffffffd800fc7947 */ /* 0x000fea000383ffff */
.L_x_1567:
[----:B------:R-:W-:Y:S01]  /*19870*/  BSSY B0, `(.L_x_1629) ;  /* 0x0000008000007945 */ /* 0x000fe20003800000 */
[----:B-----5:R-:W-:Y:S02]  /*19880*/  IMAD.MOV.U32 R13, RZ, RZ, R2 ;  /* 0x000000ffff0d7224 */ /* 0x020fe400078e0002 */
[----:B------:R-:W-:Y:S02]  /*19890*/  IMAD.MOV.U32 R12, RZ, RZ, 0x1 ;  /* 0x00000001ff0c7424 */ /* 0x000fe400078e00ff */
[----:B------:R-:W-:Y:S02]  /*198a0*/  IMAD.MOV.U32 R11, RZ, RZ, RZ ;  /* 0x000000ffff0b7224 */ /* 0x000fe400078e00ff */
[----:B------:R-:W-:-:S07]  /*198b0*/  IMAD.MOV.U32 R15, RZ, RZ, -0x1 ;  /* 0xffffffffff0f7424 */ /* 0x000fce00078e00ff */
[----:B0123--:R-:W-:Y:S05]  /*198c0*/  WARPSYNC.COLLECTIVE R15, `(.L_x_1630) ;  /* 0x000000000f087348 */ /* 0x00ffea0003c00000 */
[----:B------:R4:W0:Y:S02]  /*198d0*/  SHFL.UP P6, R14, R13, R12, R11 ;  /* 0x0400000c0d0e7389 */ /* 0x00082400000c000b */
[----:B01234-:R-:W-:Y:S01]  /*198e0*/  ENDCOLLECTIVE ;  /* 0x000000000000791b */ /* 0x01ffe20003800000 */
.L_x_1630:
[----:B------:R-:W-:Y:S05]  /*198f0*/  BSYNC B0 ;  /* 0x0000000000007941 */ /* 0x000fea0003800000 */
.L_x_1629:
[----:B------:R-:W-:Y:S01]  /*19900*/  SEL R3, R14, RZ, P1 ;  /* 0x000000ff0e037207 */ /* 0x000fe20000800000 */
[----:B------:R-:W-:Y:S02]  /*19910*/  IMAD.MOV.U32 R12, RZ, RZ, 0x2 ;  /* 0x00000002ff0c7424 */ /* 0x000fe400078e00ff */
[----:B------:R-:W-:Y:S02]  /*19920*/  IMAD.MOV.U32 R11, RZ, RZ, RZ ;  /* 0x000000ffff0b7224 */ /* 0x000fe400078e00ff */
[----:B------:R-:W-:Y:S02]  /*19930*/  IMAD.IADD R3, R2, 0x1, R3 ;  /* 0x0000000102037824 */ /* 0x000fe400078e0203 */
[----:B------:R-:W-:Y:S02]  /*19940*/  IMAD.MOV.U32 R15, RZ, RZ, -0x1 ;  /* 0xffffffffff0f7424 */ /* 0x000fe400078e00ff */
[----:B------:R-:W-:-:S07]  /*19950*/  IMAD.MOV.U32 R13, RZ, RZ, R3 ;  /* 0x000000ffff0d7224 */ /* 0x000fce00078e0003 */
[----:B------:R-:W-:Y:S05]  /*19960*/  WARPSYNC.COLLECTIVE R15, `(.L_x_1631) ;  /* 0x000000000f087348 */ /* 0x000fea0003c00000 */
[----:B------:R0:W1:Y:S02]  /*19970*/  SHFL.UP P6, R14, R13, R12, R11 ;  /* 0x0400000c0d0e7389 */ /* 0x00006400000c000b */
[----:B01----:R-:W-:Y:S01]  /*19980*/  ENDCOLLECTIVE ;  /* 0x000000000000791b */ /* 0x003fe20003800000 */
.L_x_1631:
[----:B------:R-:W-:Y:S01]  /*19990*/  IMAD.MOV.U32 R12, RZ, RZ, 0x4 ;  /* 0x00000004ff0c7424 */ /* 0x000fe200078e00ff */
[----:B------:R-:W-:-:S05]  /*199a0*/  SEL R14, R14, RZ, P2 ;  /* 0x000000ff0e0e7207 */ /* 0x000fca0001000000 */
[----:B------:R-:W-:-:S04]  /*199b0*/  IMAD.IADD R3, R3, 0x1, R14 ;  /* 0x0000000103037824 */ /* 0x000fc800078e020e */
[----:B------:R-:W-:-:S07]  /*199c0*/  IMAD.MOV.U32 R13, RZ, RZ, R3 ;  /* 0x000000ffff0d7224 */ /* 0x000fce00078e0003 */
[----:B------:R-:W-:Y:S05]  /*199d0*/  WARPSYNC.COLLECTIVE R15, `(.L_x_1632) ;  /* 0x000000000f087348 */ /* 0x000fea0003c00000 */
[----:B------:R0:W1:Y:S02]  /*199e0*/  SHFL.UP P6, R14, R13, R12, R11 ;  /* 0x0400000c0d0e7389 */ /* 0x00006400000c000b */
[----:B01----:R-:W-:Y:S01]  /*199f0*/  ENDCOLLECTIVE ;  /* 0x000000000000791b */ /* 0x003fe20003800000 */
.L_x_1632:
[----:B------:R-:W-:Y:S01]  /*19a00*/  IMAD.MOV.U32 R12, RZ, RZ, 0x8 ;  /* 0x00000008ff0c7424 */ /* 0x000fe200078e00ff */
[----:B------:R-:W-:-:S05]  /*19a10*/  SEL R14, R14, RZ, P3 ;  /* 0x000000ff0e0e7207 */ /* 0x000fca0001800000 */
[----:B------:R-:W-:-:S04]  /*19a20*/  IMAD.IADD R3, R3, 0x1, R14 ;  /* 0x0000000103037824 */ /* 0x000fc800078e020e */
[----:B------:R-:W-:-:S07]  /*19a30*/  IMAD.MOV.U32 R13, RZ, RZ, R3 ;  /* 0x000000ffff0d7224 */ /* 0x000fce00078e0003 */
[----:B------:R-:W-:Y:S05]  /*19a40*/  WARPSYNC.COLLECTIVE R15, `(.L_x_1633) ;  /* 0x000000000f087348 */ /* 0x000fea0003c00000 */
[----:B------:R0:W1:Y:S02]  /*19a50*/  SHFL.UP P6, R14, R13, R12, R11 ;  /* 0x0400000c0d0e7389 */ /* 0x00006400000c000b */
[----:B01----:R-:W-:Y:S01]  /*19a60*/  ENDCOLLECTIVE ;  /* 0x000000000000791b */ /* 0x003fe20003800000 */
.L_x_1633:
[----:B------:R-:W-:Y:S01]  /*19a70*/  IMAD.MOV.U32 R12, RZ, RZ, 0x10 ;  /* 0x00000010ff0c7424 */ /* 0x000fe200078e00ff */
[----:B------:R-:W-:-:S05]  /*19a80*/  SEL R14, R14, RZ, P4 ;  /* 0x000000ff0e0e7207 */ /* 0x000fca0002000000 */
[----:B------:R-:W-:-:S04]  /*19a90*/  IMAD.IADD R3, R3, 0x1, R14 ;  /* 0x0000000103037824 */ /* 0x000fc800078e020e */
[----:B------:R-:W-:-:S07]  /*19aa0*/  IMAD.MOV.U32 R13, RZ, RZ, R3 ;  /* 0x000000ffff0d7224 */ /* 0x000fce00078e0003 */
[----:B------:R-:W-:Y:S05]  /*19ab0*/  WARPSYNC.COLLECTIVE R15, `(.L_x_1634) ;  /* 0x000000000f087348 */ /* 0x000fea0003c00000 */
[----:B------:R0:W1:Y:S02]  /*19ac0*/  SHFL.UP P6, R14, R13, R12, R11 ;  /* 0x0400000c0d0e7389 */ /* 0x00006400000c000b */
[----:B01----:R-:W-:Y:S01]  /*19ad0*/  ENDCOLLECTIVE ;  /* 0x000000000000791b */ /* 0x003fe20003800000 */
.L_x_1634:
        /* <DEDUP_REMOVED lines=8> */
.L_x_1635:
[----:B------:R-:W-:Y:S05]  /*19b60*/  BRA `(.L_x_1636) ;  /* 0xffffffd800d87947 */ /* 0x000fea000383ffff */
.L_x_1569:
[----:B------:R-:W-:Y:S01]  /*19b70*/  BSSY B0, `(.L_x_1637) ;  /* 0x0000006000007945 */ /* 0x000fe20003800000 */
[----:B------:R-:W-:Y:S01]  /*19b80*/  PLOP3.LUT P6, PT, P6, PT, PT, 0x8, 0x0 ;  /* 0x000000000000781c */ /* 0x000fe200037ce170 */
[----:B------:R-:W-:-:S12]  /*19b90*/  IMAD.MOV.U32 R15, RZ, RZ, -0x1 ;  /* 0xffffffffff0f7424 */ /* 0x000fd800078e00ff */
[----:B0123--:R-:W-:Y:S05]  /*19ba0*/  WARPSYNC.COLLECTIVE R15, `(.L_x_1638) ;  /* 0x000000000f087348 */ /* 0x00ffea0003c00000 */
[----:B------:R-:W-:Y:S01]  /*19bb0*/  VOTE.ANY R14, PT, P6 ;  /* 0x00000000000e7806 */ /* 0x000fe200030e0100 */
[----:B0123--:R-:W-:Y:S06]  /*19bc0*/  ENDCOLLECTIVE ;  /* 0x000000000000791b */ /* 0x00ffec0003800000 */
.L_x_1638:
[----:B------:R-:W-:Y:S05]  /*19bd0*/  BSYNC B0 ;  /* 0x0000000000007941 */ /* 0x000fea0003800000 */
.L_x_1637:
        /* <DEDUP_REMOVED lines=9> */
.L_x_1639:
[----:B------:R-:W-:Y:S01]  /*19c70*/  IMAD.MOV.U32 R17, RZ, RZ, R14 ;  /* 0x000000ffff117224 */ /* 0x000fe200078e000e */
[----:B------:R-:W-:Y:S06]  /*19c80*/  BRA `(.L_x_1640) ;  /* 0xffffffd800c87947 */ /* 0x000fec000383ffff */
.L_x_1571:
[----:B------:R-:W-:Y:S01]  /*19c90*/  BSSY B0, `(.L_x_1641) ;  /* 0x0000007000007945 */ /* 0x000fe20003800000 */
[----:B------:R-:W-:Y:S02]  /*19ca0*/  IMAD.MOV.U32 R13, RZ, RZ, R3 ;  /* 0x000000ffff0d7224 */ /* 0x000fe400078e0003 */
[----:B------:R-:W-:Y:S02]  /*19cb0*/  IMAD.MOV.U32 R11, RZ, RZ, 0x1f ;  /* 0x0000001fff0b7424 */ /* 0x000fe400078e00ff */
[----:B------:R-:W-:-:S07]  /*19cc0*/  IMAD.MOV.U32 R15, RZ, RZ, -0x1 ;  /* 0xffffffffff0f7424 */ /* 0x000fce00078e00ff */
[----:B01234-:R-:W-:Y:S05]  /*19cd0*/  WARPSYNC.COLLECTIVE R15, `(.L_x_1642) ;  /* 0x000000000f087348 */ /* 0x01ffea0003c00000 */
[----:B------:R0:W0:Y:S02]  /*19ce0*/  SHFL.IDX P6, R14, R13, R12, R11 ;  /* 0x0000000c0d0e7389 */ /* 0x00002400000c000b */
[----:B01234-:R-:W-:Y:S01]  /*19cf0*/  ENDCOLLECTIVE ;  /* 0x000000000000791b */ /* 0x01ffe20003800000 */
.L_x_1642:
[----:B------:R-:W-:Y:S05]  /*19d00*/  BSYNC B0 ;  /* 0x0000000000007941 */ /* 0x000fea0003800000 */
.L_x_1641:
[----:B------:R-:W-:Y:S01]  /*19d10*/  IMAD.MOV.U32 R5, RZ, RZ, R14 ;  /* 0x000000ffff057224 */ /* 0x000fe200078e000e */
[----:B------:R-:W-:Y:S06]  /*19d20*/  BRA `(.L_x_1570) ;  /* 0xffffffd800bc7947 */ /* 0x000fec000383ffff */
.L_x_1575:
[----:B0-----:R0:W2:Y:S02]  /*19d30*/  SYNCS.PHASECHK.TRANS64.TRYWAIT P0, [R0+URZ+0x28820], R3 ;  /* 0x02882003000075a7 */ /* 0x0010a4000800017f */
[----:B--2---:R-:W-:Y:S05]  /*19d40*/  @!P0 NANOSLEEP.SYNCS 0x989680 ;  /* 0x009896800000895d */ /* 0x004fea0003900000 */
[----:B------:R-:W2:Y:S02]  /*19d50*/  @!P0 SYNCS.PHASECHK.TRANS64 P0, [R0+URZ+0x28820], R3 ;  /* 0x02882003000085a7 */ /* 0x000ea4000800007f */
[----:B--2---:R-:W-:Y:S05]  /*19d60*/  @!P0 BRA `(.L_x_1575) ;  /* 0xfffffffc00f08947 */ /* 0x004fea000383ffff */
[----:B------:R-:W-:Y:S05]  /*19d70*/  BRA `(.L_x_1643) ;  /* 0xffffffe0003c7947 */ /* 0x000fea000383ffff */
.L_x_1576:
        /* <DEDUP_REMOVED lines=8> */
[----:B01-3--:R-:W-:Y:S05]  /*19e00*/  WARPSYNC.COLLECTIVE R15, `(.L_x_1645) ;  /* 0x000000000f087348 */ /* 0x00bfea0003c00000 */
[----:B------:R2:W4:Y:S02]  /*19e10*/  SHFL.IDX P6, R14, R13, R12, R11 ;  /* 0x0000000c0d0e7389 */ /* 0x00052400000c000b */
[----:B01234-:R-:W-:Y:S01]  /*19e20*/  ENDCOLLECTIVE ;  /* 0x000000000000791b */ /* 0x01ffe20003800000 */
.L_x_1645:
[----:B------:R-:W-:Y:S05]  /*19e30*/  BSYNC B0 ;  /* 0x0000000000007941 */ /* 0x000fea0003800000 */
.L_x_1644:
[----:B------:R-:W-:Y:S05]  /*19e40*/  BRA `(.L_x_1646) ;  /* 0xffffffe000247947 */ /* 0x000fea000383ffff */
.L_x_1579:
[----:B------:R-:W-:Y:S01]  /*19e50*/  BSSY B1, `(.L_x_1647) ;  /* 0x0000006000017945 */ /* 0x000fe20003800000 */
[----:B------:R-:W-:-:S07]  /*19e60*/  IMAD.MOV.U32 R15, RZ, RZ, -0x1 ;  /* 0xffffffffff0f7424 */ /* 0x000fce00078e00ff */
[----:B0123--:R-:W-:Y:S05]  /*19e70*/  WARPSYNC.COLLECTIVE R15, `(.L_x_1648) ;  /* 0x000000000f0c7348 */ /* 0x00ffea0003c00000 */
[----:B------:R-:W-:Y:S02]  /*19e80*/  ELECT P6, UR62, PT ;  /* 0x00000000003e782f */ /* 0x000fe400038c0000 */
[----:B------:R-:W-:Y:S01]  /*19e90*/  MOV R14, UR62 ;  /* 0x0000003e000e7c02 */ /* 0x000fe20008000f00 */
[----:B0123--:R-:W-:Y:S10]  /*19ea0*/  ENDCOLLECTIVE ;  /* 0x000000000000791b */ /* 0x00fff40003800000 */
.L_x_1648:
[----:B------:R-:W-:Y:S05]  /*19eb0*/  BSYNC B1 ;  /* 0x0000000000017941 */ /* 0x000fea0003800000 */
.L_x_1647:
[----:B------:R-:W-:Y:S05]  /*19ec0*/  BRA `(.L_x_1649) ;  /* 0xffffffe0001c7947 */ /* 0x000fea000383ffff */
.L_x_1581:
[----:B0-----:R0:W2:Y:S02]  /*19ed0*/  SYNCS.PHASECHK.TRANS64.TRYWAIT P0, [R6+URZ], R5 ;  /* 0x00000005060075a7 */ /* 0x0010a4000800017f */
[----:B--2---:R-:W-:Y:S05]  /*19ee0*/  @!P0 NANOSLEEP.SYNCS 0x989680 ;  /* 0x009896800000895d */ /* 0x004fea0003900000 */
[----:B------:R-:W2:Y:S02]  /*19ef0*/  @!P0 SYNCS.PHASECHK.TRANS64 P0, [R6+URZ], R5 ;  /* 0x00000005060085a7 */ /* 0x000ea4000800007f */
[----:B--2---:R-:W-:Y:S05]  /*19f00*/  @!P0 BRA `(.L_x_1581) ;  /* 0xfffffffc00f08947 */ /* 0x004fea000383ffff */
[----:B------:R-:W-:Y:S05]  /*19f10*/  BRA `(.L_x_1650) ;  /* 0xffffffe000587947 */ /* 0x000fea000383ffff */
.L_x_1582:
[----:B--2---:R2:W3:Y:S02]  /*19f20*/  SYNCS.PHASECHK.TRANS64.TRYWAIT P0, [R7+URZ], R2 ;  /* 0x00000002070075a7 */ /* 0x0044e4000800017f */
[----:B---3--:R-:W-:Y:S05]  /*19f30*/  @!P0 NANOSLEEP.SYNCS 0x989680 ;  /* 0x009896800000895d */ /* 0x008fea0003900000 */
[----:B------:R-:W3:Y:S02]  /*19f40*/  @!P0 SYNCS.PHASECHK.TRANS64 P0, [R7+URZ], R2 ;  /* 0x00000002070085a7 */ /* 0x000ee4000800007f */
[----:B---3--:R-:W-:Y:S05]  /*19f50*/  @!P0 BRA `(.L_x_1582) ;  /* 0xfffffffc00f08947 */ /* 0x008fea000383ffff */
[----:B------:R-:W-:Y:S05]  /*19f60*/  BRA `(.L_x_1651) ;  /* 0xffffffe0004c7947 */ /* 0x000fea000383ffff */
.L_x_1584:
[----:B---3--:R3:W4:Y:S02]  /*19f70*/  SYNCS.PHASECHK.TRANS64.TRYWAIT P0, [R4+URZ], R5 ;  /* 0x00000005040075a7 */ /* 0x008724000800017f */
[----:B----4-:R-:W-:Y:S05]  /*19f80*/  @!P0 NANOSLEEP.SYNCS 0x989680 ;  /* 0x009896800000895d */ /* 0x010fea0003900000 */
[----:B------:R-:W4:Y:S02]  /*19f90*/  @!P0 SYNCS.PHASECHK.TRANS64 P0, [R4+URZ], R5 ;  /* 0x00000005040085a7 */ /* 0x000f24000800007f */
[----:B----4-:R-:W-:Y:S05]  /*19fa0*/  @!P0 BRA `(.L_x_1584) ;  /* 0xfffffffc00f08947 */ /* 0x010fea000383ffff */
[----:B------:R-:W-:Y:S05]  /*19fb0*/  BRA `(.L_x_1652) ;  /* 0xffffffe000547947 */ /* 0x000fea000383ffff */
.L_x_1653:
        /* <DEDUP_REMOVED lines=12> */
.L_x_3222:


//--------------------- .text._ZN7cutlass13device_kernelIN5flash11enable_sm90INS1_16FlashAttnFwdSm90INS1_25CollectiveMainloopFwdSm90ILi2EN4cute5tupleIJNS5_1CILi1EEES8_S8_EEENS6_IJNS7_ILi128EEESA_SA_EEELi128ENS_6half_tEfNS_4arch4Sm90ELb0ELb1ELb1ELb1ELb0ELb1ELb0ELb1ELb1ELb1ELb0ELb0EEENS1_21CollectiveEpilogueFwdISB_S9_SC_SE_Li256ELb1ELb1ELb0ELb0EEENS1_36VarlenDynamicPersistentTileSchedulerILi128ELi128ELi256ELi128ELb0ELb1ELb1ELb1ELb0ELb1EEEEEEEEEvNT_6ParamsE --------------------------
	.section	.text._ZN7cutlass13device_kernelIN5flash11enable_sm90INS1_16FlashAttnFwdSm90INS1_25CollectiveMainloopFwdSm90ILi2EN4cute5tupleIJNS5_1CILi1EEES8_S8_EEENS6_IJNS7_ILi128EEESA_SA_EEELi128ENS_6half_tEfNS_4arch4Sm90ELb0ELb1ELb1ELb1ELb0ELb1ELb0ELb1ELb1ELb1ELb0ELb0EEENS1_21CollectiveEpilogueFwdISB_S9_SC_SE_Li256ELb1ELb1ELb0ELb0EEENS1_36VarlenDynamicPersistentTileSchedulerILi128ELi128ELi256ELi128ELb0ELb1ELb1ELb1ELb0ELb1EEEEEEEEEvNT_6ParamsE,"ax",@progbits
	.align	128
.text._ZN7cutlass13device_kernelIN5flash11enable_sm90INS1_16FlashAttnFwdSm90INS1_25CollectiveMainloopFwdSm90ILi2EN4cute5tupleIJNS5_1CILi1EEES8_S8_EEENS6_IJNS7_ILi128EEESA_SA_EEELi128ENS_6half_tEfNS_4arch4Sm90ELb0ELb1ELb1ELb1ELb0ELb1ELb0ELb1ELb1ELb1ELb0ELb0EEENS1_21CollectiveEpilogueFwdISB_S9_SC_SE_Li256ELb1ELb1ELb0ELb0EEENS1_36VarlenDynamicPersistentTileSchedulerILi128ELi128ELi256ELi128ELb0ELb1ELb1ELb1ELb0ELb1EEEEEEEEEvNT_6ParamsE:
        .type           _ZN7cutlass13device_kernelIN5flash11enable_sm90INS1_16FlashAttnFwdSm90INS1_25CollectiveMainloopFwdSm90ILi2EN4cute5tupleIJNS5_1CILi1EEES8_S8_EEENS6_IJNS7_ILi128EEESA_SA_EEELi128ENS_6half_tEfNS_4arch4Sm90ELb0ELb1ELb1ELb1ELb0ELb1ELb0ELb1ELb1ELb1ELb0ELb0EEENS1_21CollectiveEpilogueFwdISB_S9_SC_SE_Li256ELb1ELb1ELb0ELb0EEENS1_36VarlenDynamicPersistentTileSchedulerILi128ELi128ELi256ELi128ELb0ELb1ELb1ELb1ELb0ELb1EEEEEEEEEvNT_6ParamsE,@function
        .size           _ZN7cutlass13device_kernelIN5flash11enable_sm90INS1_16FlashAttnFwdSm90INS1_25CollectiveMainloopFwdSm90ILi2EN4cute5tupleIJNS5_1CILi1EEES8_S8_EEENS6_IJNS7_ILi128EEESA_SA_EEELi128ENS_6half_tEfNS_4arch4Sm90ELb0ELb1ELb1ELb1ELb0ELb1ELb0ELb1ELb1ELb1ELb0ELb0EEENS1_21CollectiveEpilogueFwdISB_S9_SC_SE_Li256ELb1ELb1ELb0ELb0EEENS1_36VarlenDynamicPersistentTileSchedulerILi128ELi128ELi256ELi128ELb0ELb1ELb1ELb1ELb0ELb1EEEEEEEEEvNT_6ParamsE,(.L_x_3223 - _ZN7cutlass13device_kernelIN5flash11enable_sm90INS1_16FlashAttnFwdSm90INS1_25CollectiveMainloopFwdSm90ILi2EN4cute5tupleIJNS5_1CILi1EEES8_S8_EEENS6_IJNS7_ILi128EEESA_SA_EEELi128ENS_6half_tEfNS_4arch4Sm90ELb0ELb1ELb1ELb1ELb0ELb1ELb0ELb1ELb1ELb1ELb0ELb0EEENS1_21CollectiveEpilogueFwdISB_S9_SC_SE_Li256ELb1ELb1ELb0ELb0EEENS1_36VarlenDynamicPersistentTileSchedulerILi128ELi128ELi256ELi128ELb0ELb1ELb1ELb1ELb0ELb1EEEEEEEEEvNT_6ParamsE)
        .other          _ZN7cutlass13device_kernelIN5flash11enable_sm90INS1_16FlashAttnFwdSm90INS1_25CollectiveMainloopFwdSm90ILi2EN4cute5tupleIJNS5_1CILi1EEES8_S8_EEENS6_IJNS7_ILi128EEESA_SA_EEELi128ENS_6half_tEfNS_4arch4Sm90ELb0ELb1ELb1ELb1ELb0ELb1ELb0ELb1ELb1ELb1ELb0ELb0EEENS1_21CollectiveEpilogueFwdISB_S9_SC_SE_Li256ELb1ELb1ELb0ELb0EEENS1_36VarlenDynamicPersistentTileSchedulerILi128ELi128ELi256ELi128ELb0ELb1ELb1ELb1ELb0ELb1EEEEEEEEEvNT_6ParamsE,@"STO_CUDA_ENTRY STV_DEFAULT"
_ZN7cutlass13device_kernelIN5flash11enable_sm90INS1_16FlashAttnFwdSm90INS1_25CollectiveMainloopFwdSm90ILi2EN4cute5tupleIJNS5_1CILi1EEES8_S8_EEENS6_IJNS7_ILi128EEESA_SA_EEELi128ENS_6half_tEfNS_4arch4Sm90ELb0ELb1ELb1ELb1ELb0ELb1ELb0ELb1ELb1ELb1ELb0ELb0EEENS1_21CollectiveEpilogueFwdISB_S9_SC_SE_Li256ELb1ELb1ELb0ELb0EEENS1_36VarlenDynamicPersistentTileSchedulerILi128ELi128ELi256ELi128ELb0ELb1ELb1ELb1ELb0ELb1EEEEEEEEEvNT_6ParamsE:
        /* <DEDUP_REMOVED lines=23> */
.L_x_1655:
[----:B------:R-:W-:Y:S05]  /*0170*/  BSYNC B0 ;  /* 0x0000000000007941 */ /* 0x000fea0003800000 */
.L_x_1654:
        /* <DEDUP_REMOVED lines=40> */
.L_x_1656:
        /* <DEDUP_REMOVED lines=22> */
.L_x_1657:
        /* <DEDUP_REMOVED lines=18> */
.L_x_1658:
        /* <DEDUP_REMOVED lines=22> */
.L_x_1659:
        /* <DEDUP_REMOVED lines=22> */
.L_x_1660:
[----:B--2---:R-:W-:Y:S01]  /*0940*/  ISETP.NE.AND P0, PT, R2, RZ, PT ;  /* 0x000000ff0200720c */ /* 0x004fe20003f05270 */
[----:B------:R-:W-:Y:S01]  /*0950*/  IMAD.MOV.U32 R2, RZ, RZ, 0x1 ;  /* 0x00000001ff027424 */ /* 0x000fe200078e00ff */
[----:B------:R-:W-:Y:S01]  /*0960*/  NOP ;  /* 0x0000000000007918 */ /* 0x000fe20000000000 */
[----:B------:R-:W-:Y:S01]  /*0970*/  ULDC.64 UR38, c[0x0][0x208] ;  /* 0x0000820000267ab9 */ /* 0x000fe20000000a00 */
[----:B------:R-:W-:Y:S02]  /*0980*/  BSSY B9, `(.L_x_1661) ;  /* 0x0002597000097945 */ /* 0x000fe40003800000 */
[----:B------:R-:W-:-:S05]  /*0990*/  SEL R2, R2, 0x2, !P0 ;  /* 0x0000000202027807 */ /* 0x000fca0004000000 */
[----:B------:R2:W-:Y:S01]  /*09a0*/  STL [R1+0x50], R2 ;  /* 0x0000500201007387 */ /* 0x0005e20000100800 */
[----:B01-34-:R-:W-:Y:S06]  /*09b0*/  BAR.SYNC.DEFER_BLOCKING 0x0 ;  /* 0x0000000000007b1d */ /* 0x01bfec0000010000 */
[----:B------:R-:W-:Y:S05]  /*09c0*/  @!P0 BRA `(.L_x_1662) ;  /* 0x000001dc00708947 */ /* 0x000fea0003800000 */
.L_x_1663:
[----:B------:R-:W-:-:S08]  /*09d0*/  NOP ;  /* 0x0000000000007918 */ /* 0x000fd00000000000 */
[----:B------:R-:W0:Y:S02]  /*09e0*/  USETMAXREG.TRY_ALLOC.CTAPOOL UP0, 0xf0 ;  /* 0x000000f0000079c8 */ /* 0x000e240008000600 */
[----:B0-----:R-:W-:-:S13]  /*09f0*/  PLOP3.LUT P0, PT, PT, PT, UP0, 0x80, 0x0 ;  /* 0x000000000000781c */ /* 0x001fda0003f0f008 */
[----:B------:R-:W-:Y:S05]  /*0a00*/  @!P0 BRA `(.L_x_1663) ;  /* 0xfffffffc00f08947 */ /* 0x000fea000383ffff */
[----:B------:R-:W-:Y:S01]  /*0a10*/  SHF.R.U32.HI R0, RZ, 0x7, R4 ;  /* 0x00000007ff007819 */ /* 0x000fe20000011604 */
[----:B------:R-:W0:Y:S08]  /*0a20*/  S2UR UR5, SR_CgaCtaId ;  /* 0x00000000000579c3 */ /* 0x000e300000008800 */
[----:B------:R-:W-:Y:S06]  /*0a30*/  BAR.ARV 0x8, 0x180 ;  /* 0x0206000000007b1d */ /* 0x000fec0000002000 */
[----:B------:R-:W-:Y:S01]  /*0a40*/  ISETP.NE.AND P0, PT, R0, 0x1, PT ;  /* 0x000000010000780c */ /* 0x000fe20003f05270 */
[----:B------:R-:W-:-:S12]  /*0a50*/  UMOV UR4, 0x400 ;  /* 0x0000040000047882 */ /* 0x000fd80000000000 */
[----:B------:R-:W-:Y:S06]  /*0a60*/  @!P0 BAR.ARV 0x9, 0x100 ;  /* 0x0244000000008b1d */ /* 0x000fec0000002000 */
[----:B0-----:R-:W-:Y:S02]  /*0a70*/  ULEA UR4, UR5, UR4, 0x18 ;  /* 0x0000000405047291 */ /* 0x001fe4000f8ec03f */
[----:B------:R-:W-:Y:S04]  /*0a80*/  BAR.SYNC.DEFER_BLOCKING 0x5, 0x180 ;  /* 0x0146000000007b1d */ /* 0x000fe80000010000 */
[----:B--2---:R-:W-:-:S02]  /*0a90*/  IMAD.U32 R2, RZ, RZ, UR4 ;  /* 0x00000004ff027e24 */ /* 0x004fc4000f8e00ff */
[----:B------:R-:W-:-:S03]  /*0aa0*/  ULDC UR4, c[0x0][0xc3c] ;  /* 0x00030f0000047ab9 */ /* 0x000fc60000000800 */
[----:B------:R-:W0:Y:S01]  /*0ab0*/  LDS.128 R28, [R2+0x288d0] ;  /* 0x0288d000021c7984 */ /* 0x000e220000000c00 */
[----:B------:R-:W-:Y:S06]  /*0ac0*/  BAR.ARV 0x4, 0x180 ;  /* 0x0106000000007b1d */ /* 0x000fec0000002000 */
[----:B0-----:R-:W-:-:S13]  /*0ad0*/  ISETP.GE.AND P0, PT, R31, UR4, PT ;  /* 0x000000041f007c0c */ /* 0x001fda000bf06270 */
[----:B------:R-:W-:Y:S05]  /*0ae0*/  @P0 BRA `(.L_x_1664) ;  /* 0x0000025800000947 */ /* 0x000fea0003800000 */
[----:B------:R-:W2:Y:S01]  /*0af0*/  LDL.LU R13, [R1+0x50] ;  /* 0x00005000010d7983 */ /* 0x000ea20000300800 */
[----:B------:R-:W-:Y:S02]  /*0b00*/  VIADD R229, R4, 0xffffff80 ;  /* 0xffffff8004e57836 */ /* 0x000fe40000000000 */
[----:B------:R-:W-:Y:S02]  /*0b10*/  VIADD R217, R2, 0x10400 ;  /* 0x0001040002d97836 */ /* 0x000fe40000000000 */
[----:B------:R-:W-:Y:S01]  /*0b20*/  IMAD.MOV.U32 R213, RZ, RZ, RZ ;  /* 0x000000ffffd57224 */ /* 0x000fe200078e00ff */
[----:B------:R-:W-:Y:S01]  /*0b30*/  SHF.R.S32.HI R0, RZ, 0x1f, R229 ;  /* 0x0000001fff007819 */ /* 0x000fe200000114e5 */
[----:B------:R-:W-:Y:S02]  /*0b40*/  IMAD.MOV.U32 R184, RZ, RZ, RZ ;  /* 0x000000ffffb87224 */ /* 0x000fe400078e00ff */
[----:B------:R-:W-:Y:S01]  /*0b50*/  IMAD.MOV.U32 R192, RZ, RZ, RZ ;  /* 0x000000ffffc07224 */ /* 0x000fe200078e00ff */
[CC--:B------:R-:W-:Y:S01]  /*0b60*/  LEA.HI R3, R0.reuse, R229.reuse, RZ, 0x7 ;  /* 0x000000e500037211 */ /* 0x0c0fe200078f38ff */
[----:B------:R-:W-:Y:S01]  /*0b70*/  IMAD.MOV.U32 R186, RZ, RZ, RZ ;  /* 0x000000ffffba7224 */ /* 0x000fe200078e00ff */
[----:B------:R-:W-:Y:S01]  /*0b80*/  LEA.HI R5, R0, R229, RZ, 0x5 ;  /* 0x000000e500057211 */ /* 0x000fe200078f28ff */
[----:B------:R-:W-:Y:S01]  /*0b90*/  IMAD.MOV.U32 R22, RZ, RZ, RZ ;  /* 0x000000ffff167224 */ /* 0x000fe200078e00ff */
[----:B------:R-:W-:-:S02]  /*0ba0*/  LOP3.LUT R218, R3, 0xffffff80, RZ, 0xc0, !PT ;  /* 0xffffff8003da7812 */ /* 0x000fc400078ec0ff */
[----:B------:R-:W-:Y:S01]  /*0bb0*/  LEA.HI R4, R0, R229, RZ, 0x4 ;  /* 0x000000e500047211 */ /* 0x000fe200078f20ff */
[----:B------:R-:W-:Y:S01]  /*0bc0*/  IMAD.SHL.U32 R5, R5, 0x20, RZ ;  /* 0x0000002005057824 */ /* 0x000fe200078e00ff */
[----:B------:R-:W-:Y:S01]  /*0bd0*/  SHF.R.S32.HI R222, RZ, 0x7, R3 ;  /* 0x00000007ffde7819 */ /* 0x000fe20000011403 */
[----:B------:R-:W-:Y:S01]  /*0be0*/  IMAD.IADD R218, R229, 0x1, -R218 ;  /* 0x00000001e5da7824 */ /* 0x000fe200078e0ada */
[----:B------:R-:W-:Y:S02]  /*0bf0*/  LOP3.LUT R6, R4, 0x3fffff0, RZ, 0xc0, !PT ;  /* 0x03fffff004067812 */ /* 0x000fe400078ec0ff */
[----:B------:R-:W-:Y:S02]  /*0c00*/  LEA.HI R3, R3, R222, RZ, 0x1 ;  /* 0x000000de03037211 */ /* 0x000fe400078f08ff */
[----:B------:R-:W-:Y:S01]  /*0c10*/  SHF.R.S32.HI R9, RZ, 0x1f, R218 ;  /* 0x0000001fff097819 */ /* 0x000fe200000114da */
[----:B------:R-:W-:Y:S01]  /*0c20*/  IMAD.IADD R6, R229, 0x1, -R6 ;  /* 0x00000001e5067824 */ /* 0x000fe200078e0a06 */
[----:B------:R-:W-:-:S02]  /*0c30*/  LOP3.LUT R5, R5, 0xfffffc00, RZ, 0xc0, !PT ;  /* 0xfffffc0005057812 */ /* 0x000fc400078ec0ff */
[CC--:B------:R-:W-:Y:S02]  /*0c40*/  LEA.HI R8, R9.reuse, R218.reuse, RZ, 0x2 ;  /* 0x000000da09087211 */ /* 0x0c0fe400078f10ff */
[----:B------:R-:W-:Y:S02]  /*0c50*/  LEA.HI R9, R9, R218, RZ, 0x5 ;  /* 0x000000da09097211 */ /* 0x000fe400078f28ff */
[--C-:B------:R-:W-:Y:S02]  /*0c60*/  SHF.R.S32.HI R10, RZ, 0x2, R8.reuse ;  /* 0x00000002ff0a7819 */ /* 0x100fe40000011408 */
[----:B------:R-:W-:Y:S02]  /*0c70*/  SHF.R.S32.HI R7, RZ, 0x1f, R8 ;  /* 0x0000001fff077819 */ /* 0x000fe40000011408 */
[----:B------:R-:W-:Y:S02]  /*0c80*/  SHF.R.S32.HI R9, RZ, 0x5, R9 ;  /* 0x00000005ff097819 */ /* 0x000fe40000011409 */
[----:B------:R-:W-:-:S02]  /*0c90*/  LEA.HI R7, R7, R10, RZ, 0x3 ;  /* 0x0000000a07077211 */ /* 0x000fc400078f18ff */
[----:B------:R-:W-:Y:S02]  /*0ca0*/  LOP3.LUT R3, R3, 0x3fffffe, RZ, 0xc0, !PT ;  /* 0x03fffffe03037812 */ /* 0x000fe400078ec0ff */
[----:B------:R-:W-:Y:S02]  /*0cb0*/  LOP3.LUT R11, R7, 0xfffffff8, RZ, 0xc0, !PT ;  /* 0xfffffff8070b7812 */ /* 0x000fe400078ec0ff */
[----:B------:R-:W-:Y:S01]  /*0cc0*/  LEA.HI R12, R0, R229, RZ, 0x2 ;  /* 0x000000e5000c7211 */ /* 0x000fe200078f10ff */
[----:B------:R-:W-:Y:S01]  /*0cd0*/  IMAD.IADD R3, R222, 0x1, -R3 ;  /* 0x00000001de037824 */ /* 0x000fe200078e0a03 */
[----:B------:R-:W-:Y:S01]  /*0ce0*/  LEA R7, R6, R5, 0x6 ;  /* 0x0000000506077211 */ /* 0x000fe200078e30ff */
[----:B------:R-:W-:Y:S01]  /*0cf0*/  IMAD.IADD R10, R10, 0x1, -R11 ;  /* 0x000000010a0a7824 */ /* 0x000fe200078e0a0b */
[----:B------:R-:W-:Y:S02]  /*0d00*/  SHF.R.S32.HI R5, RZ, 0x4, R4 ;  /* 0x00000004ff057819 */ /* 0x000fe40000011404 */
[----:B------:R-:W-:Y:S01]  /*0d10*/  LOP3.LUT R12, R12, 0xfffffffc, RZ, 0xc0, !PT ;  /* 0xfffffffc0c0c7812 */ /* 0x000fe200078ec0ff */
[----:B------:R-:W-:Y:S01]  /*0d20*/  IMAD R10, R9, 0x10, R10 ;  /* 0x00000010090a7824 */ /* 0x000fe200078e020a */
[----:B------:R-:W-:-:S02]  /*0d30*/  LEA.HI R23, R0, R229, RZ, 0x3 ;  /* 0x000000e500177211 */ /* 0x000fc400078f18ff */
[----:B------:R-:W-:Y:S01]  /*0d40*/  LEA.HI R4, R4, R5, RZ, 0x1 ;  /* 0x0000000504047211 */ /* 0x000fe200078f08ff */
[----:B------:R-:W-:Y:S01]  /*0d50*/  IMAD R223, R3, 0x40, R10 ;  /* 0x0000004003df7824 */ /* 0x000fe200078e020a */
[----:B------:R-:W-:Y:S01]  /*0d60*/  LEA.HI R3, R0, R229, RZ, 0x6 ;  /* 0x000000e500037211 */ /* 0x000fe200078f30ff */
[----:B------:R-:W-:Y:S01]  /*0d70*/  IMAD.IADD R12, R229, 0x1, -R12 ;  /* 0x00000001e50c7824 */ /* 0x000fe200078e0a0c */
[----:B------:R-:W-:Y:S02]  /*0d80*/  LOP3.LUT R0, R23, 0xfffffff8, RZ, 0xc0, !PT ;  /* 0xfffffff817007812 */ /* 0x000fe400078ec0ff */
[----:B------:R-:W-:Y:S02]  /*0d90*/  SHF.R.S32.HI R23, RZ, 0x3, R23 ;  /* 0x00000003ff177819 */ /* 0x000fe40000011417 */
[----:B------:R-:W-:Y:S01]  /*0da0*/  LOP3.LUT R4, R4, 0x1ffffffe, RZ, 0xc0, !PT ;  /* 0x1ffffffe04047812 */ /* 0x000fe200078ec0ff */
[----:B------:R-:W-:Y:S01]  /*0db0*/  IMAD.IADD R207, R229, 0x1, -R0 ;  /* 0x00000001e5cf7824 */ /* 0x000fe200078e0a00 */
[----:B------:R-:W-:Y:S01]  /*0dc0*/  LEA.HI R6, R12, R12, RZ, 0x1 ;  /* 0x0000000c0c067211 */ /* 0x000fe200078f08ff */
[----:B------:R-:W-:Y:S01]  /*0dd0*/  VIADD R211, R23, 0x40 ;  /* 0x0000004017d37836 */ /* 0x000fe20000000000 */
[----:B------:R-:W-:Y:S01]  /*0de0*/  SHF.L.U32 R3, R3, 0x3, RZ ;  /* 0x0000000303037819 */ /* 0x000fe200000006ff */
[----:B------:R-:W-:Y:S01]  /*0df0*/  IMAD.IADD R4, R5, 0x1, -R4 ;  /* 0x0000000105047824 */ /* 0x000fe200078e0a04 */
[----:B------:R-:W-:Y:S01]  /*0e00*/  LOP3.LUT R5, R6, 0x1ffffffe, RZ, 0xc0, !PT ;  /* 0x1ffffffe06057812 */ /* 0x000fe200078ec0ff */
[C---:B------:R-:W-:Y:S01]  /*0e10*/  VIADD R210, R23.reuse, 0x60 ;  /* 0x0000006017d27836 */ /* 0x040fe20000000000 */
[----:B------:R-:W-:Y:S01]  /*0e20*/  SHF.R.S32.HI R0, RZ, 0x1f, R211 ;  /* 0x0000001fff007819 */ /* 0x000fe200000114d3 */
[C---:B------:R-:W-:Y:S01]  /*0e30*/  VIADD R212, R23.reuse, 0x20 ;  /* 0x0000002017d47836 */ /* 0x040fe20000000000 */
[----:B------:R-:W-:Y:S01]  /*0e40*/  IADD3 R12, R12, -R5, RZ ;  /* 0x800000050c0c7210 */ /* 0x000fe20007ffe0ff */
[----:B------:R-:W-:Y:S01]  /*0e50*/  IMAD R224, R4, 0x8, R7 ;  /* 0x0000000804e07824 */ /* 0x000fe200078e0207 */
[----:B------:R-:W-:Y:S01]  /*0e60*/  SHF.R.S32.HI R7, RZ, 0x1f, R210 ;  /* 0x0000001fff077819 */ /* 0x000fe200000114d2 */
[----:B------:R-:W-:Y:S01]  /*0e70*/  IMAD.SHL.U32 R225, R23, 0x40, RZ ;  /* 0x0000004017e17824 */ /* 0x000fe200078e00ff */
[----:B------:R-:W-:Y:S01]  /*0e80*/  SHF.R.S32.HI R5, RZ, 0x1f, R212 ;  /* 0x0000001fff057819 */ /* 0x000fe200000114d4 */
[----:B------:R-:W-:Y:S01]  /*0e90*/  IMAD.SHL.U32 R199, R212, 0x40, RZ ;  /* 0x00000040d4c77824 */ /* 0x000fe200078e00ff */
[----:B------:R-:W-:Y:S01]  /*0ea0*/  LEA.HI R0, R0, R211, RZ, 0x3 ;  /* 0x000000d300007211 */ /* 0x000fe200078f18ff */
[----:B------:R-:W-:Y:S01]  /*0eb0*/  IMAD.SHL.U32 R198, R211, 0x40, RZ ;  /* 0x00000040d3c67824 */ /* 0x000fe200078e00ff */
[----:B------:R-:W-:Y:S01]  /*0ec0*/  LEA.HI R7, R7, R210, RZ, 0x3 ;  /* 0x000000d207077211 */ /* 0x000fe200078f18ff */
[----:B------:R-:W-:Y:S01]  /*0ed0*/  IMAD.SHL.U32 R197, R210, 0x40, RZ ;  /* 0x00000040d2c57824 */ /* 0x000fe200078e00ff */
[----:B------:R-:W-:Y:S01]  /*0ee0*/  LEA.HI R5, R5, R212, RZ, 0x3 ;  /* 0x000000d405057211 */ /* 0x000fe200078f18ff */
[----:B------:R-:W-:Y:S01]  /*0ef0*/  IMAD.SHL.U32 R0, R0, 0x40, RZ ;  /* 0x0000004000007824 */ /* 0x000fe200078e00ff */
[----:B------:R-:W-:Y:S01]  /*0f00*/  LOP3.LUT R204, R3, 0xfffffe00, RZ, 0xc0, !PT ;  /* 0xfffffe0003cc7812 */ /* 0x000fe200078ec0ff */
[----:B------:R-:W-:Y:S01]  /*0f10*/  IMAD.SHL.U32 R7, R7, 0x40, RZ ;  /* 0x0000004007077824 */ /* 0x000fe200078e00ff */
[C---:B------:R-:W-:Y:S01]  /*0f20*/  SHF.L.U32 R16, R207.reuse, 0x3, RZ ;  /* 0x00000003cf107819 */ /* 0x040fe200000006ff */
[----:B------:R-:W-:Y:S01]  /*0f30*/  IMAD.SHL.U32 R18, R207, 0x4, RZ ;  /* 0x00000004cf127824 */ /* 0x000fe200078e00ff */
[----:B------:R-:W-:Y:S01]  /*0f40*/  LOP3.LUT R3, R225, 0x1c0, RZ, 0xc0, !PT ;  /* 0x000001c0e1037812 */ /* 0x000fe200078ec0ff */
[----:B------:R-:W-:Y:S01]  /*0f50*/  IMAD R195, R12, 0x8, R223 ;  /* 0x000000080cc37824 */ /* 0x000fe200078e02df */
[----:B------:R-:W-:Y:S01]  /*0f60*/  LOP3.LUT R199, R199, 0x1c0, RZ, 0xc0, !PT ;  /* 0x000001c0c7c77812 */ /* 0x000fe200078ec0ff */
[----:B------:R-:W-:Y:S01]  /*0f70*/  VIADD R185, R18, 0x20 ;  /* 0x0000002012b97836 */ /* 0x000fe20000000000 */
[----:B------:R-:W-:Y:S01]  /*0f80*/  LOP3.LUT R198, R198, 0x1c0, RZ, 0xc0, !PT ;  /* 0x000001c0c6c67812 */ /* 0x000fe200078ec0ff */
[----:B------:R-:W-:Y:S01]  /*0f90*/  VIADD R190, R16, 0x40 ;  /* 0x0000004010be7836 */ /* 0x000fe20000000000 */
[----:B------:R-:W-:-:S02]  /*0fa0*/  SHF.L.U32 R5, R5, 0x6, RZ ;  /* 0x0000000605057819 */ /* 0x000fc400000006ff */
[----:B------:R-:W-:Y:S02]  /*0fb0*/  LOP3.LUT R197, R197, 0x1c0, RZ, 0xc0, !PT ;  /* 0x000001c0c5c57812 */ /* 0x000fe400078ec0ff */
[----:B------:R-:W-:Y:S02]  /*0fc0*/  SHF.R.U32.HI R203, RZ, 0x3, R3 ;  /* 0x00000003ffcb7819 */ /* 0x000fe40000011603 */
[--C-:B------:R-:W-:Y:S02]  /*0fd0*/  LOP3.LUT R206, R3, 0x38, R16.reuse, 0xf8, !PT ;  /* 0x0000003803ce7812 */ /* 0x100fe400078ef810 */
[----:B------:R-:W-:Y:S02]  /*0fe0*/  SHF.R.U32.HI R228, RZ, 0x3, R199 ;  /* 0x00000003ffe47819 */ /* 0x000fe400000116c7 */
[----:B------:R-:W-:Y:S02]  /*0ff0*/  LOP3.LUT R3, R199, 0x38, R16, 0xf8, !PT ;  /* 0x00000038c7037812 */ /* 0x000fe400078ef810 */
[----:B------:R-:W-:-:S02]  /*1000*/  SHF.R.U32.HI R227, RZ, 0x3, R198 ;  /* 0x00000003ffe37819 */ /* 0x000fc400000116c6 */
[--C-:B------:R-:W-:Y:S02]  /*1010*/  LOP3.LUT R4, R198, 0x38, R16.reuse, 0xf8, !PT ;  /* 0x00000038c6047812 */ /* 0x100fe400078ef810 */
[----:B------:R-:W-:Y:S02]  /*1020*/  LOP3.LUT R202, R5, 0xfffffe00, RZ, 0xc0, !PT ;  /* 0xfffffe0005ca7812 */ /* 0x000fe400078ec0ff */
[----:B------:R-:W-:Y:S02]  /*1030*/  LOP3.LUT R201, R0, 0xfffffe00, RZ, 0xc0, !PT ;  /* 0xfffffe0000c97812 */ /* 0x000fe400078ec0ff */
[----:B------:R-:W-:Y:S02]  /*1040*/  SHF.R.U32.HI R226, RZ, 0x3, R197 ;  /* 0x00000003ffe27819 */ /* 0x000fe400000116c5 */
[----:B------:R-:W-:Y:S02]  /*1050*/  LOP3.LUT R9, R197, 0x38, R16, 0xf8, !PT ;  /* 0x00000038c5097812 */ /* 0x000fe400078ef810 */
[----:B------:R-:W-:-:S02]  /*1060*/  LOP3.LUT R200, R7, 0xfffffe00, RZ, 0xc0, !PT ;  /* 0xfffffe0007c87812 */ /* 0x000fc400078ec0ff */
[----:B------:R-:W-:Y:S02]  /*1070*/  LOP3.LUT R189, R8, 0x7ffffffc, RZ, 0xc0, !PT ;  /* 0x7ffffffc08bd7812 */ /* 0x000fe400078ec0ff */
[----:B------:R-:W-:Y:S02]  /*1080*/  LOP3.LUT R206, R204, R206, R203, 0xf6, !PT ;  /* 0x000000ceccce7212 */ /* 0x000fe400078ef6cb */
[----:B------:R-:W-:Y:S01]  /*1090*/  LOP3.LUT R0, R202, R3, R228, 0xf6, !PT ;  /* 0x00000003ca007212 */ /* 0x000fe200078ef6e4 */
[----:B------:R-:W-:Y:S01]  /*10a0*/  IMAD.IADD R189, R218, 0x1, -R189 ;  /* 0x00000001dabd7824 */ /* 0x000fe200078e0abd */
[----:B------:R-:W-:Y:S01]  /*10b0*/  LOP3.LUT R4, R201, R4, R227, 0xf6, !PT ;  /* 0x00000004c9047212 */ /* 0x000fe200078ef6e3 */
[--C-:B------:R-:W-:Y:S01]  /*10c0*/  IMAD R205, R206, 0x2, R217.reuse ;  /* 0x00000002cecd7824 */ /* 0x100fe200078e02d9 */
[----:B------:R-:W-:Y:S01]  /*10d0*/  LOP3.LUT R6, R200, R9, R226, 0xf6, !PT ;  /* 0x00000009c8067212 */ /* 0x000fe200078ef6e2 */
[----:B------:R-:W-:Y:S01]  /*10e0*/  IMAD R221, R0, 0x2, R217 ;  /* 0x0000000200dd7824 */ /* 0x000fe200078e02d9 */
[----:B------:R-:W-:Y:S01]  /*10f0*/  SHF.R.S32.HI R215, RZ, 0x1f, R23 ;  /* 0x0000001fffd77819 */ /* 0x000fe20000011417 */
[----:B------:R-:W-:Y:S01]  /*1100*/  IMAD R220, R4, 0x2, R217 ;  /* 0x0000000204dc7824 */ /* 0x000fe200078e02d9 */
[----:B------:R-:W-:-:S02]  /*1110*/  SHF.R.S32.HI R17, RZ, 0x1f, R16 ;  /* 0x0000001fff117819 */ /* 0x000fc40000011410 */
[----:B------:R-:W-:Y:S02]  /*1120*/  SHF.R.S32.HI R19, RZ, 0x1f, R18 ;  /* 0x0000001fff137819 */ /* 0x000fe40000011412 */
[----:B------:R-:W-:Y:S02]  /*1130*/  SHF.R.S32.HI R216, RZ, 0x1f, R185 ;  /* 0x0000001fffd87819 */ /* 0x000fe400000114b9 */
[----:B------:R-:W-:Y:S02]  /*1140*/  SHF.R.S32.HI R214, RZ, 0x1f, R190 ;  /* 0x0000001fffd67819 */ /* 0x000fe400000114be */
[----:B------:R-:W-:Y:S02]  /*1150*/  LEA R219, R6, R217, 0x1 ;  /* 0x000000d906db7211 */ /* 0x000fe400078e08ff */
[----:B--2---:R-:W-:-:S07]  /*1160*/  LOP3.LUT R191, R13, 0x1, RZ, 0xfc, !PT ;  /* 0x000000010dbf7812 */ /* 0x004fce00078efcff */
.L_x_1926:
[----:B------:R-:W-:Y:S05]  /*1170*/  YIELD ;  /* 0x0000000000007946 */ /* 0x000fea0003800000 */
[----:B------:R-:W-:Y:S01]  /*1180*/  ULDC.64 UR4, c[0x0][0xa28] ;  /* 0x00028a0000047ab9 */ /* 0x000fe20000000a00 */
[----:B0---4-:R-:W0:Y:S01]  /*1190*/  LDC.64 R6, c[0x0][0xa08] ;  /* 0x00028200ff067b82 */ /* 0x011e220000000a00 */
[----:B------:R-:W-:Y:S01]  /*11a0*/  ISETP.NE.U32.AND P1, PT, RZ, UR4, PT ;  /* 0x00000004ff007c0c */ /* 0x000fe2000bf25070 */
[----:B------:R-:W-:Y:S02]  /*11b0*/  IMAD.MOV.U32 R0, RZ, RZ, RZ ;  /* 0x000000ffff007224 */ /* 0x000fe400078e00ff */
[----:B------:R-:W-:Y:S01]  /*11c0*/  IMAD.MOV.U32 R28, RZ, RZ, RZ ;  /* 0x000000ffff1c7224 */ /* 0x000fe200078e00ff */
[----:B------:R-:W-:Y:S01]  /*11d0*/  ISETP.NE.AND.EX P1, PT, RZ, UR5, PT, P1 ;  /* 0x00000005ff007c0c */ /* 0x000fe2000bf25310 */
[----:B------:R-:W-:-:S02]  /*11e0*/  ULDC.64 UR4, c[0x0][0xa18] ;  /* 0x0002860000047ab9 */ /* 0x000fc40000000a00 */
[----:B------:R-:W-:-:S04]  /*11f0*/  ISETP.NE.U32.AND P2, PT, RZ, UR4, PT ;  /* 0x00000004ff007c0c */ /* 0x000fc8000bf45070 */
[----:B------:R-:W-:Y:S01]  /*1200*/  ISETP.NE.AND.EX P2, PT, RZ, UR5, PT, P2 ;  /* 0x00000005ff007c0c */ /* 0x000fe2000bf45320 */
[----:B------:R-:W-:Y:S02]  /*1210*/  ULDC.64 UR4, c[0x0][0xa08] ;  /* 0x0002820000047ab9 */ /* 0x000fe40000000a00 */
[----:B------:R-:W-:-:S03]  /*1220*/  ISETP.NE.U32.AND P0, PT, RZ, UR4, PT ;  /* 0x00000004ff007c0c */ /* 0x000fc6000bf05070 */
[----:B------:R-:W1:Y:S01]  /*1230*/  @P1 LDC.64 R4, c[0x0][0xa28] ;  /* 0x00028a00ff041b82 */ /* 0x000e620000000a00 */
[----:B------:R-:W-:Y:S01]  /*1240*/  ISETP.NE.AND.EX P0, PT, RZ, UR5, PT, P0 ;  /* 0x00000005ff007c0c */ /* 0x000fe2000bf05300 */
[----:B0-----:R-:W-:-:S06]  /*1250*/  IMAD.WIDE R10, R31, 0x4, R6 ;  /* 0x000000041f0a7825 */ /* 0x001fcc00078e0206 */
[----:B------:R-:W0:Y:S01]  /*1260*/  @P2 LDC.64 R8, c[0x0][0xa18] ;  /* 0x00028600ff082b82 */ /* 0x000e220000000a00 */
[----:B------:R-:W-:Y:S02]  /*1270*/  ULDC UR4, c[0x0][0x288] ;  /* 0x0000a20000047ab9 */ /* 0x000fe40000000800 */
[----:B------:R-:W-:Y:S01]  /*1280*/  IMAD.U32 R187, RZ, RZ, UR4 ;  /* 0x00000004ffbb7e24 */ /* 0x000fe2000f8e00ff */
[----:B------:R-:W-:Y:S02]  /*1290*/  ULDC.64 UR4, c[0x0][0x418] ;  /* 0x0001060000047ab9 */ /* 0x000fe40000000a00 */
[----:B--2---:R2:W5:Y:S01]  /*12a0*/  @P0 LDG.E R28, desc[UR38][R10.64] ;  /* 0x000000260a1c0981 */ /* 0x004562000c1e1900 */
[----:B-1----:R-:W-:-:S05]  /*12b0*/  @P1 IMAD.WIDE R4, R31, 0x4, R4 ;  /* 0x000000041f041825 */ /* 0x002fca00078e0204 */
[----:B------:R2:W5:Y:S01]  /*12c0*/  @P1 LDG.E R0, desc[UR38][R4.64] ;  /* 0x0000002604001981 */ /* 0x000562000c1e1900 */
[----:B0-----:R-:W-:-:S05]  /*12d0*/  @P2 IMAD.WIDE R6, R31, 0x4, R8 ;  /* 0x000000041f062825 */ /* 0x001fca00078e0208 */
[----:B------:R2:W5:Y:S01]  /*12e0*/  @P2 LDG.E R187, desc[UR38][R6.64] ;  /* 0x0000002606bb2981 */ /* 0x000562000c1e1900 */
[----:B------:R-:W-:-:S03]  /*12f0*/  UISETP.NE.U32.AND UP0, UPT, UR4, URZ, UPT ;  /* 0x0000003f0400728c */ /* 0x000fc6000bf05070 */
[----:B------:R-:W-:Y:S01]  /*1300*/  ULDC UR4, c[0x0][0x424] ;  /* 0x0001090000047ab9 */ /* 0x000fe20000000800 */
[----:B------:R-:W-:-:S03]  /*1310*/  UISETP.NE.AND.EX UP0, UPT, UR5, URZ, UPT, UP0 ;  /* 0x0000003f0500728c */ /* 0x000fc6000bf05300 */
[----:B------:R-:W-:Y:S01]  /*1320*/  ULDC UR5, c[0x0][0x2f0] ;  /* 0x0000bc0000057ab9 */ /* 0x000fe20000000800 */
[----:B------:R-:W-:-:S04]  /*1330*/  USEL UR4, UR4, 0x1, UP0 ;  /* 0x0000000104047887 */ /* 0x000fc80008000000 */
[----:B------:R-:W-:-:S03]  /*1340*/  UIMAD UR4, UR4, UR5, URZ ;  /* 0x00000005040472a4 */ /* 0x000fc6000f8e023f */
[----:B------:R-:W-:Y:S02]  /*1350*/  ULDC UR5, c[0x0][0x348] ;  /* 0x0000d20000057ab9 */ /* 0x000fe40000000800 */
[----:B------:R-:W-:Y:S02]  /*1360*/  IMAD.U32 R24, RZ, RZ, UR5 ;  /* 0x00000005ff187e24 */ /* 0x000fe4000f8e00ff */
[----:B------:R-:W-:Y:S01]  /*1370*/  IMAD.U32 R27, RZ, RZ, UR4 ;  /* 0x00000004ff1b7e24 */ /* 0x000fe2000f8e00ff */
[----:B--23--:R-:W-:Y:S06]  /*1380*/  @P2 BRA `(.L_x_1665) ;  /* 0x0000000000242947 */ /* 0x00cfec0003800000 */
[----:B------:R-:W-:Y:S02]  /*1390*/  ULDC.64 UR4, c[0x0][0xa00] ;  /* 0x0002800000047ab9 */ /* 0x000fe40000000a00 */
[----:B------:R-:W-:-:S04]  /*13a0*/  ISETP.NE.U32.AND P1, PT, RZ, UR4, PT ;  /* 0x00000004ff007c0c */ /* 0x000fc8000bf25070 */
[----:B------:R-:W-:-:S13]  /*13b0*/  ISETP.NE.AND.EX P1, PT, RZ, UR5, PT, P1 ;  /* 0x00000005ff007c0c */ /* 0x000fda000bf25310 */
[----:B------:R-:W-:Y:S05]  /*13c0*/  @!P1 BRA `(.L_x_1665) ;  /* 0x0000000000149947 */ /* 0x000fea0003800000 */
[----:B------:R-:W0:Y:S02]  /*13d0*/  LDC.64 R4, c[0x0][0xa00] ;  /* 0x00028000ff047b82 */ /* 0x000e240000000a00 */
[----:B0-----:R-:W-:-:S05]  /*13e0*/  IMAD.WIDE R4, R31, 0x4, R4 ;  /* 0x000000041f047825 */ /* 0x001fca00078e0204 */
[----:B-----5:R-:W2:Y:S04]  /*13f0*/  LDG.E R187, desc[UR38][R4.64] ;  /* 0x0000002604bb7981 */ /* 0x020ea8000c1e1900 */
[----:B------:R-:W2:Y:S02]  /*1400*/  LDG.E R6, desc[UR38][R4.64+0x4] ;  /* 0x0000042604067981 */ /* 0x000ea4000c1e1900 */
[----:B--2---:R-:W-:-:S07]  /*1410*/  IADD3 R187, -R187, R6, RZ ;  /* 0x00000006bbbb7210 */ /* 0x004fce0007ffe1ff */
.L_x_1665:
[----:B------:R-:W-:Y:S01]  /*1420*/  ULDC.64 UR4, c[0x0][0xa20] ;  /* 0x0002880000047ab9 */ /* 0x000fe20000000a00 */
[----:B------:R-:W-:Y:S01]  /*1430*/  IMAD.MOV.U32 R208, RZ, RZ, R30 ;  /* 0x000000ffffd07224 */ /* 0x000fe200078e001e */
[----:B------:R-:W-:Y:S01]  /*1440*/  ISETP.NE.U32.AND P1, PT, RZ, UR4, PT ;  /* 0x00000004ff007c0c */ /* 0x000fe2000bf25070 */
[----:B------:R-:W-:-:S03]  /*1450*/  IMAD.MOV.U32 R209, RZ, RZ, R31 ;  /* 0x000000ffffd17224 */ /* 0x000fc600078e001f */
[----:B------:R-:W-:-:S13]  /*1460*/  ISETP.NE.AND.EX P1, PT, RZ, UR5, PT, P1 ;  /* 0x00000005ff007c0c */ /* 0x000fda000bf25310 */
[----:B------:R-:W-:Y:S05]  /*1470*/  @!P1 BRA `(.L_x_1666) ;  /* 0x0000000000109947 */ /* 0x000fea0003800000 */
[----:B------:R-:W0:Y:S02]  /*1480*/  LDC.64 R4, c[0x0][0xa20] ;  /* 0x00028800ff047b82 */ /* 0x000e240000000a00 */
[----:B0-----:R-:W-:-:S05]  /*1490*/  IMAD.WIDE R4, R31, 0x4, R4 ;  /* 0x000000041f047825 */ /* 0x001fca00078e0204 */
[----:B------:R0:W5:Y:S01]  /*14a0*/  LDG.E R27, desc[UR38][R4.64] ;  /* 0x00000026041b7981 */ /* 0x000162000c1e1900 */
[----:B------:R-:W-:Y:S05]  /*14b0*/  BRA `(.L_x_1667) ;  /* 0x0000000000107947 */ /* 0x000fea0003800000 */
.L_x_1666:
[----:B------:R-:W-:Y:S05]  /*14c0*/  @!P0 BRA `(.L_x_1667) ;  /* 0x00000000000c8947 */ /* 0x000fea0003800000 */
[----:B------:R-:W2:Y:S04]  /*14d0*/  LDG.E R4, desc[UR38][R10.64] ;  /* 0x000000260a047981 */ /* 0x000ea8000c1e1900 */
[----:B------:R-:W2:Y:S02]  /*14e0*/  LDG.E R27, desc[UR38][R10.64+0x4] ;  /* 0x000004260a1b7981 */ /* 0x000ea4000c1e1900 */
[----:B--2---:R-:W-:-:S07]  /*14f0*/  IMAD.IADD R27, R27, 0x1, -R4 ;  /* 0x000000011b1b7824 */ /* 0x004fce00078e0a04 */
.L_x_1667:
[----:B------:R-:W-:Y:S01]  /*1500*/  ULDC.64 UR4, c[0x0][0xa10] ;  /* 0x0002840000047ab9 */ /* 0x000fe20000000a00 */
[----:B------:R-:W1:Y:S01]  /*1510*/  LDC R9, c[0x0][0x448] ;  /* 0x00011200ff097b82 */ /* 0x000e620000000800 */
[----:B------:R-:W-:-:S04]  /*1520*/  ISETP.NE.U32.AND P0, PT, RZ, UR4, PT ;  /* 0x00000004ff007c0c */ /* 0x000fc8000bf05070 */
[----:B------:R-:W-:Y:S01]  /*1530*/  ISETP.NE.AND.EX P0, PT, RZ, UR5, PT, P0 ;  /* 0x00000005ff007c0c */ /* 0x000fe2000bf05300 */
[----:B------:R-:W-:Y:S02]  /*1540*/  ULDC.64 UR4, c[0x0][0xa30] ;  /* 0x00028c0000047ab9 */ /* 0x000fe40000000a00 */
[----:B------:R-:W-:Y:S01]  /*1550*/  ISETP.NE.U32.AND P1, PT, RZ, UR4, PT ;  /* 0x00000004ff007c0c */ /* 0x000fe2000bf25070 */
[----:B-----5:R-:W-:Y:S01]  /*1560*/  IMAD.MOV.U32 R115, RZ, RZ, R27 ;  /* 0x000000ffff737224 */ /* 0x020fe200078e001b */
[----:B------:R-:W2:Y:S02]  /*1570*/  LDC.64 R12, c[0x0][0x9e0] ;  /* 0x00027800ff0c7b82 */ /* 0x000ea40000000a00 */
[----:B------:R-:W-:-:S06]  /*1580*/  ISETP.NE.AND.EX P1, PT, RZ, UR5, PT, P1 ;  /* 0x00000005ff007c0c */ /* 0x000fcc000bf25310 */
[----:B0-----:R-:W0:Y:S08]  /*1590*/  @P0 LDC.64 R4, c[0x0][0xa10] ;  /* 0x00028400ff040b82 */ /* 0x001e300000000a00 */
[----:B------:R-:W3:Y:S01]  /*15a0*/  @P1 LDC.64 R6, c[0x0][0xa30] ;  /* 0x00028c00ff061b82 */ /* 0x000ee20000000a00 */
[----:B0-----:R-:W-:-:S05]  /*15b0*/  @P0 IMAD.WIDE R4, R31, 0x4, R4 ;  /* 0x000000041f040825 */ /* 0x001fca00078e0204 */
[----:B------:R-:W4:Y:S04]  /*15c0*/  @P0 LDG.E R3, desc[UR38][R4.64] ;  /* 0x0000002604030981 */ /* 0x000f28000c1e1900 */
[----:B------:R0:W4:Y:S01]  /*15d0*/  @P0 LDG.E R8, desc[UR38][R4.64+0x4] ;  /* 0x0000042604080981 */ /* 0x000122000c1e1900 */
[----:B---3--:R-:W-:-:S05]  /*15e0*/  @P1 IMAD.WIDE R6, R31, 0x4, R6 ;  /* 0x000000041f061825 */ /* 0x008fca00078e0206 */
[----:B------:R3:W5:Y:S01]  /*15f0*/  @P1 LDG.E R115, desc[UR38][R6.64] ;  /* 0x0000002606731981 */ /* 0x000762000c1e1900 */
[----:B-1----:R-:W-:Y:S01]  /*1600*/  ISETP.NE.AND P1, PT, R9, 0x1, PT ;  /* 0x000000010900780c */ /* 0x002fe20003f25270 */
[----:B------:R-:W-:Y:S01]  /*1610*/  IMAD.SHL.U32 R193, R29, 0x80, RZ ;  /* 0x000000801dc17824 */ /* 0x000fe200078e00ff */
[----:B------:R-:W-:Y:S02]  /*1620*/  IADD3 R11, -R0, R27, RZ ;  /* 0x0000001b000b7210 */ /* 0x000fe40007ffe1ff */
[----:B--2---:R-:W-:Y:S01]  /*1630*/  ISETP.GE.AND P2, PT, R13, 0x1, PT ;  /* 0x000000010d00780c */ /* 0x004fe20003f46270 */
[----:B------:R-:W-:-:S04]  /*1640*/  VIADD R0, R193, 0x7f ;  /* 0x0000007fc1007836 */ /* 0x000fc80000000000 */
[----:B0-----:R-:W-:-:S04]  /*1650*/  IMAD.MOV.U32 R4, RZ, RZ, R0 ;  /* 0x000000ffff047224 */ /* 0x001fc800078e0000 */
[----:B------:R-:W0:Y:S08]  /*1660*/  @P1 LDC R9, c[0x0][0x44c] ;  /* 0x00011300ff091b82 */ /* 0x000e300000000800 */
[----:B------:R-:W1:Y:S01]  /*1670*/  @P1 LDC R10, c[0x0][0x450] ;  /* 0x00011400ff0a1b82 */ /* 0x000e620000000800 */
[----:B----4-:R-:W-:Y:S02]  /*1680*/  @P0 IMAD.IADD R24, R8, 0x1, -R3 ;  /* 0x0000000108180824 */ /* 0x010fe400078e0a03 */
[----:B0-----:R-:W-:-:S04]  /*1690*/  @P1 IMAD.HI.U32 R3, R0, R9, RZ ;  /* 0x0000000900031227 */ /* 0x001fc800078e00ff */
[----:B------:R-:W-:Y:S01]  /*16a0*/  IMAD.IADD R188, R11, 0x1, R24 ;  /* 0x000000010bbc7824 */ /* 0x000fe200078e0218 */
[----:B-1----:R-:W-:-:S03]  /*16b0*/  @P1 SHF.R.U32.HI R4, RZ, R10, R3 ;  /* 0x0000000aff041219 */ /* 0x002fc60000011603 */
[C---:B------:R-:W-:Y:S01]  /*16c0*/  VIADD R0, R188.reuse, 0x7f ;  /* 0x0000007fbc007836 */ /* 0x040fe20000000000 */
[----:B------:R-:W-:-:S04]  /*16d0*/  IADD3 R5, R188, 0x1, -R187 ;  /* 0x00000001bc057810 */ /* 0x000fc80007ffe8bb */
[----:B------:R-:W-:Y:S01]  /*16e0*/  SHF.R.S32.HI R3, RZ, 0x1f, R0 ;  /* 0x0000001fff037819 */ /* 0x000fe20000011400 */
[----:B---3--:R-:W-:-:S03]  /*16f0*/  IMAD.IADD R7, R5, 0x1, R4 ;  /* 0x0000000105077824 */ /* 0x008fc600078e0204 */
[----:B------:R-:W-:Y:S01]  /*1700*/  LEA.HI R3, R3, R0, RZ, 0x7 ;  /* 0x0000000003037211 */ /* 0x000fe200078f38ff */
[----:B------:R-:W-:-:S03]  /*1710*/  IMAD.IADD R0, R7, 0x1, R12 ;  /* 0x0000000107007824 */ /* 0x000fc600078e020c */
[----:B------:R-:W-:Y:S01]  /*1720*/  SHF.R.S32.HI R129, RZ, 0x7, R3 ;  /* 0x00000007ff817819 */ /* 0x000fe20000011403 */
[----:B------:R-:W-:Y:S06]  /*1730*/  @!P2 BRA `(.L_x_1668) ;  /* 0x000000000048a947 */ /* 0x000fec0003800000 */
[C---:B------:R-:W-:Y:S01]  /*1740*/  ISETP.GT.AND P0, PT, R7.reuse, RZ, PT ;  /* 0x000000ff0700720c */ /* 0x040fe20003f04270 */
[----:B------:R-:W-:Y:S01]  /*1750*/  BSSY B0, `(.L_x_1669) ;  /* 0x000000e000007945 */ /* 0x000fe20003800000 */
[----:B------:R-:W-:-:S11]  /*1760*/  IADD3 R3, R7, -0x1, RZ ;  /* 0xffffffff07037810 */ /* 0x000fd60007ffe0ff */
[----:B------:R-:W-:Y:S05]  /*1770*/  @P0 BRA `(.L_x_1670) ;  /* 0x00000000001c0947 */ /* 0x000fea0003800000 */
[----:B------:R-:W-:Y:S01]  /*1780*/  ISETP.NE.AND P0, PT, R13, 0x1, PT ;  /* 0x000000010d00780c */ /* 0x000fe20003f05270 */
[----:B------:R-:W-:-:S12]  /*1790*/  IMAD.MOV R3, RZ, RZ, -R7 ;  /* 0x000000ffff037224 */ /* 0x000fd800078e0a07 */
[----:B------:R-:W0:Y:S02]  /*17a0*/  @P0 LDC.64 R4, c[0x0][0x9e8] ;  /* 0x00027a00ff040b82 */ /* 0x000e240000000a00 */
[----:B0-----:R-:W-:-:S05]  /*17b0*/  @P0 IMAD.HI.U32 R4, R3, R4, RZ ;  /* 0x0000000403040227 */ /* 0x001fca00078e00ff */
[----:B------:R-:W-:-:S04]  /*17c0*/  @P0 SHF.R.U32.HI R3, RZ, R5, R4 ;  /* 0x00000005ff030219 */ /* 0x000fc80000011604 */
[----:B------:R-:W-:Y:S01]  /*17d0*/  LOP3.LUT R3, RZ, R3, RZ, 0x33, !PT ;  /* 0x00000003ff037212 */ /* 0x000fe200078e33ff */
[----:B------:R-:W-:Y:S06]  /*17e0*/  BRA `(.L_x_1671) ;  /* 0x0000000000107947 */ /* 0x000fec0003800000 */
.L_x_1670:
[----:B------:R-:W-:-:S13]  /*17f0*/  ISETP.NE.AND P0, PT, R13, 0x1, PT ;  /* 0x000000010d00780c */ /* 0x000fda0003f05270 */
[----:B------:R-:W0:Y:S02]  /*1800*/  @P0 LDC.64 R4, c[0x0][0x9e8] ;  /* 0x00027a00ff040b82 */ /* 0x000e240000000a00 */
[----:B0-----:R-:W-:-:S05]  /*1810*/  @P0 IMAD.HI.U32 R4, R3, R4, RZ ;  /* 0x0000000403040227 */ /* 0x001fca00078e00ff */
[----:B------:R-:W-:-:S07]  /*1820*/  @P0 SHF.R.U32.HI R3, RZ, R5, R4 ;  /* 0x00000005ff030219 */ /* 0x000fce0000011604 */
.L_x_1671:
[----:B------:R-:W-:Y:S05]  /*1830*/  BSYNC B0 ;  /* 0x0000000000007941 */ /* 0x000fea0003800000 */
.L_x_1669:
[----:B------:R-:W-:-:S05]  /*1840*/  IMAD R3, R3, R13, R13 ;  /* 0x0000000d03037224 */ /* 0x000fca00078e020d */
[----:B------:R-:W-:-:S07]  /*1850*/  VIMNMX R0, R0, R3, PT ;  /* 0x0000000300007248 */ /* 0x000fce0003fe0100 */
.L_x_1668:
[----:B------:R-:W0:Y:S01]  /*1860*/  @P1 LDC R4, c[0x0][0x44c] ;  /* 0x00011300ff041b82 */ /* 0x000e220000000800 */
[----:B------:R-:W-:Y:S01]  /*1870*/  IMAD.IADD R127, R188, 0x1, -R187 ;  /* 0x00000001bc7f7824 */ /* 0x000fe200078e0abb */
[----:B------:R-:W-:-:S06]  /*1880*/  ULDC UR4, c[0x0][0x9dc] ;  /* 0x0002770000047ab9 */ /* 0x000fcc0000000800 */
[----:B------:R-:W1:Y:S01]  /*1890*/  @P1 LDC R6, c[0x0][0x450] ;  /* 0x00011400ff061b82 */ /* 0x000e620000000800 */
[----:B0-----:R-:W-:-:S04]  /*18a0*/  @P1 IMAD.HI.U32 R3, R193, R4, RZ ;  /* 0x00000004c1031227 */ /* 0x001fc800078e00ff */
[----:B------:R-:W-:Y:S01]  /*18b0*/  IMAD.MOV.U32 R4, RZ, RZ, R193 ;  /* 0x000000ffff047224 */ /* 0x000fe200078e00c1 */
[----:B-1----:R-:W-:-:S05]  /*18c0*/  @P1 SHF.R.U32.HI R4, RZ, R6, R3 ;  /* 0x00000006ff041219 */ /* 0x002fca0000011603 */
[----:B------:R-:W-:-:S04]  /*18d0*/  IMAD.IADD R3, R127, 0x1, R4 ;  /* 0x000000017f037824 */ /* 0x000fc800078e0204 */
[----:B------:R-:W-:Y:S01]  /*18e0*/  VIADD R4, R3, -UR4 ;  /* 0x8000000403047c36 */ /* 0x000fe20008000000 */
[----:B------:R-:W-:Y:S06]  /*18f0*/  @!P2 BRA `(.L_x_1672) ;  /* 0x000000000044a947 */ /* 0x000fec0003800000 */
[----:B------:R-:W-:Y:S01]  /*1900*/  ISETP.GT.AND P0, PT, R3, -0x1, PT ;  /* 0xffffffff0300780c */ /* 0x000fe20003f04270 */
[----:B------:R-:W-:-:S12]  /*1910*/  BSSY B0, `(.L_x_1673) ;  /* 0x000000d000007945 */ /* 0x000fd80003800000 */
        /* <DEDUP_REMOVED lines=8> */
.L_x_1674:
[----:B------:R-:W-:-:S13]  /*19a0*/  ISETP.NE.AND P0, PT, R13, 0x1, PT ;  /* 0x000000010d00780c */ /* 0x000fda0003f05270 */
[----:B------:R-:W0:Y:S02]  /*19b0*/  @P0 LDC.64 R6, c[0x0][0x9e8] ;  /* 0x00027a00ff060b82 */ /* 0x000e240000000a00 */
[----:B0-----:R-:W-:-:S05]  /*19c0*/  @P0 IMAD.HI.U32 R6, R3, R6, RZ ;  /* 0x0000000603060227 */ /* 0x001fca00078e00ff */
[----:B------:R-:W-:-:S07]  /*19d0*/  @P0 SHF.R.U32.HI R3, RZ, R7, R6 ;  /* 0x00000007ff030219 */ /* 0x000fce0000011606 */
.L_x_1675:
[----:B------:R-:W-:Y:S05]  /*19e0*/  BSYNC B0 ;  /* 0x0000000000007941 */ /* 0x000fea0003800000 */
.L_x_1673:
[----:B------:R-:W-:-:S05]  /*19f0*/  IMAD R3, R3, R13, RZ ;  /* 0x0000000d03037224 */ /* 0x000fca00078e02ff */
[----:B------:R-:W-:-:S07]  /*1a00*/  VIMNMX R4, R4, R3, !PT ;  /* 0x0000000304047248 */ /* 0x000fce0007fe0100 */
.L_x_1672:
[----:B------:R-:W-:Y:S01]  /*1a10*/  VIADD R0, R0, 0x7f ;  /* 0x0000007f00007836 */ /* 0x000fe20000000000 */
[----:B------:R-:W-:-:S04]  /*1a20*/  SHF.R.S32.HI R5, RZ, 0x1f, R4 ;  /* 0x0000001fff057819 */ /* 0x000fc80000011404 */
[----:B------:R-:W-:Y:S02]  /*1a30*/  SHF.R.S32.HI R3, RZ, 0x1f, R0 ;  /* 0x0000001fff037819 */ /* 0x000fe40000011400 */
[----:B------:R-:W-:Y:S02]  /*1a40*/  LEA.HI R5, R5, R4, RZ, 0x7 ;  /* 0x0000000405057211 */ /* 0x000fe400078f38ff */
[----:B------:R-:W-:Y:S02]  /*1a50*/  LEA.HI R3, R3, R0, RZ, 0x7 ;  /* 0x0000000003037211 */ /* 0x000fe400078f38ff */
[----:B------:R-:W-:Y:S02]  /*1a60*/  SHF.R.S32.HI R5, RZ, 0x7, R5 ;  /* 0x00000007ff057819 */ /* 0x000fe40000011405 */
[----:B------:R-:W-:Y:S02]  /*1a70*/  SHF.R.S32.HI R0, RZ, 0x7, R3 ;  /* 0x00000007ff007819 */ /* 0x000fe40000011403 */
[----:B------:R-:W-:-:S02]  /*1a80*/  VIMNMX R5, RZ, R5, !PT ;  /* 0x00000005ff057248 */ /* 0x000fc40007fe0100 */
[----:B------:R-:W-:Y:S02]  /*1a90*/  VIMNMX R0, R129, R0, PT ;  /* 0x0000000081007248 */ /* 0x000fe40003fe0100 */
[----:B------:R-:W-:-:S03]  /*1aa0*/  LEA R5, R5, -R11, 0x7 ;  /* 0x8000000b05057211 */ /* 0x000fc600078e38ff */
[----:B------:R-:W-:Y:S01]  /*1ab0*/  IMAD R3, R0, 0x80, -R11 ;  /* 0x0000008000037824 */ /* 0x000fe200078e0a0b */
[----:B------:R-:W-:-:S04]  /*1ac0*/  VIMNMX R5, RZ, R5, !PT ;  /* 0x00000005ff057248 */ /* 0x000fc80007fe0100 */
[----:B------:R-:W-:Y:S02]  /*1ad0*/  VIMNMX R0, R3, R24, PT ;  /* 0x0000001803007248 */ /* 0x000fe40003fe0100 */
[----:B------:R-:W-:Y:S02]  /*1ae0*/  SHF.R.U32.HI R25, RZ, 0x7, R5 ;  /* 0x00000007ff197819 */ /* 0x000fe40000011605 */
[----:B------:R-:W-:-:S03]  /*1af0*/  ISETP.GT.AND P0, PT, R0, R5, PT ;  /* 0x000000050000720c */ /* 0x000fc60003f04270 */
[----:B------:R-:W-:-:S10]  /*1b00*/  IMAD.MOV.U32 R26, RZ, RZ, R25 ;  /* 0x000000ffff1a7224 */ /* 0x000fd400078e0019 */
[----:B------:R-:W-:-:S05]  /*1b10*/  @P0 VIADD R0, R0, 0x7f ;  /* 0x0000007f00000836 */ /* 0x000fca0000000000 */
[----:B------:R-:W-:-:S04]  /*1b20*/  @P0 SHF.R.S32.HI R3, RZ, 0x1f, R0 ;  /* 0x0000001fff030819 */ /* 0x000fc80000011400 */
[----:B------:R-:W-:-:S04]  /*1b30*/  @P0 LEA.HI R3, R3, R0, RZ, 0x7 ;  /* 0x0000000003030211 */ /* 0x000fc800078f38ff */
[----:B------:R-:W-:Y:S02]  /*1b40*/  @P0 SHF.R.S32.HI R26, RZ, 0x7, R3 ;  /* 0x00000007ff1a0819 */ /* 0x000fe40000011403 */
[----:B------:R-:W-:Y:S02]  /*1b50*/  PLOP3.LUT P0, PT, PT, PT, PT, 0x80, 0x0 ;  /* 0x000000000000781c */ /* 0x000fe40003f0f070 */
[----:B------:R-:W-:-:S13]  /*1b60*/  ISETP.GT.AND P1, PT, R26, R25, PT ;  /* 0x000000191a00720c */ /* 0x000fda0003f24270 */
[----:B------:R-:W-:Y:S05]  /*1b70*/  @!P1 BRA `(.L_x_1676) ;  /* 0x0000006c00109947 */ /* 0x000fea0003800000 */
        /* <DEDUP_REMOVED lines=20> */
.L_x_1678:
[----:B------:R-:W-:Y:S05]  /*1cc0*/  BSYNC B6 ;  /* 0x0000000000067941 */ /* 0x000fea0003800000 */
.L_x_1677:
        /* <DEDUP_REMOVED lines=19> */
[----:B-1---5:R-:W-:Y:S05]  /*1e00*/  CALL.ABS.NOINC R14 ;  /* 0x000000000e007343 */ /* 0x022fea0003c00000 */
.L_x_1680:
[----:B------:R-:W-:Y:S05]  /*1e10*/  BSYNC B6 ;  /* 0x0000000000067941 */ /* 0x000fea0003800000 */
.L_x_1679:
[----:B------:R-:W-:Y:S01]  /*1e20*/  ULDC.64 UR4, c[0x0][0x9f8] ;  /* 0x00027e0000047ab9 */ /* 0x000fe20000000a00 */
[----:B------:R-:W0:Y:S01]  /*1e30*/  S2R R29, SR_TID.X ;  /* 0x00000000001d7919 */ /* 0x000e220000002100 */
[----:B------:R-:W-:Y:S01]  /*1e40*/  ISETP.NE.U32.AND P0, PT, RZ, UR4, PT ;  /* 0x00000004ff007c0c */ /* 0x000fe2000bf05070 */
[----:B------:R-:W1:Y:S01]  /*1e50*/  LDC.64 R98, c[0x0][0x300] ;  /* 0x0000c000ff627b82 */ /* 0x000e620000000a00 */
[----:B------:R-:W-:Y:S01]  /*1e60*/  IMAD.IADD R42, R28, 0x1, R27 ;  /* 0x000000011c2a7824 */ /* 0x000fe200078e021b */
[----:B------:R-:W-:Y:S01]  /*1e70*/  ULDC.64 UR6, c[0x0][0xa08] ;  /* 0x0002820000067ab9 */ /* 0x000fe20000000a00 */
[----:B------:R-:W-:Y:S01]  /*1e80*/  ISETP.NE.AND.EX P0, PT, RZ, UR5, PT, P0 ;  /* 0x00000005ff007c0c */ /* 0x000fe2000bf05300 */
[----:B------:R-:W-:Y:S01]  /*1e90*/  ULDC.64 UR4, c[0x0][0x308] ;  /* 0x0000c20000047ab9 */ /* 0x000fe20000000a00 */
[----:B------:R-:W-:-:S03]  /*1ea0*/  SHF.R.S32.HI R8, RZ, 0x1f, R30 ;  /* 0x0000001fff087819 */ /* 0x000fc6000001141e */
[----:B------:R-:W2:Y:S08]  /*1eb0*/  LDC R113, c[0x0][0x3f4] ;  /* 0x0000fd00ff717b82 */ /* 0x000eb00000000800 */
[----:B------:R-:W3:Y:S08]  /*1ec0*/  @P0 LDC.64 R4, c[0x0][0x9f8] ;  /* 0x00027e00ff040b82 */ /* 0x000ef00000000a00 */
[----:B------:R-:W4:Y:S01]  /*1ed0*/  LDC.64 R12, c[0x0][0x3f8] ;  /* 0x0000fe00ff0c7b82 */ /* 0x000f220000000a00 */
[----:B---3--:R-:W-:-:S05]  /*1ee0*/  @P0 IMAD.WIDE R4, R31, 0x4, R4 ;  /* 0x000000041f040825 */ /* 0x008fca00078e0204 */
[----:B------:R3:W3:Y:S01]  /*1ef0*/  @P0 LDG.E R31, desc[UR38][R4.64] ;  /* 0x00000026041f0981 */ /* 0x0006e2000c1e1900 */
[----:B------:R-:W-:Y:S01]  /*1f00*/  SHF.R.S32.HI R32, RZ, 0x1f, R42 ;  /* 0x0000001fff207819 */ /* 0x000fe2000001142a */
[-C--:B-1----:R-:W-:Y:S01]  /*1f10*/  IMAD.WIDE.U32 R6, R42, R98.reuse, RZ ;  /* 0x000000622a067225 */ /* 0x082fe200078e00ff */
[----:B------:R-:W-:Y:S02]  /*1f20*/  ISETP.NE.U32.AND P0, PT, RZ, UR6, PT ;  /* 0x00000006ff007c0c */ /* 0x000fe4000bf05070 */
[----:B0-----:R-:W-:Y:S01]  /*1f30*/  SHF.R.U32.HI R29, RZ, 0x7, R29 ;  /* 0x00000007ff1d7819 */ /* 0x001fe2000001161d */
[----:B------:R-:W-:Y:S01]  /*1f40*/  IMAD R0, R32, R98, RZ ;  /* 0x0000006220007224 */ /* 0x000fe200078e02ff */
[----:B------:R-:W-:Y:S01]  /*1f50*/  ISETP.NE.AND.EX P0, PT, RZ, UR7, PT, P0 ;  /* 0x00000007ff007c0c */ /* 0x000fe2000bf05300 */
[-C--:B----4-:R-:W-:Y:S01]  /*1f60*/  IMAD.WIDE.U32 R10, R23, R12.reuse, R16 ;  /* 0x0000000c170a7225 */ /* 0x090fe200078e0010 */
[----:B------:R-:W-:Y:S02]  /*1f70*/  ISETP.NE.AND P6, PT, R29, 0x1, PT ;  /* 0x000000011d00780c */ /* 0x000fe40003fc5270 */
[----:B--2---:R-:W-:Y:S01]  /*1f80*/  ISETP.GE.AND P1, PT, R16, R113, PT ;  /* 0x000000711000720c */ /* 0x004fe20003f26270 */
[----:B------:R-:W-:Y:S01]  /*1f90*/  IMAD R3, R42, R99, R0 ;  /* 0x000000632a037224 */ /* 0x000fe200078e0200 */
[----:B-----5:R-:W-:Y:S01]  /*1fa0*/  SHF.R.S32.HI R27, RZ, 0x1f, R115 ;  /* 0x0000001fff1b7819 */ /* 0x020fe20000011473 */
[C---:B------:R-:W-:Y:S01]  /*1fb0*/  IMAD.SHL.U32 R88, R98.reuse, 0x20, RZ ;  /* 0x0000002062587824 */ /* 0x040fe200078e00ff */
[----:B------:R-:W-:Y:S01]  /*1fc0*/  SHF.L.U64.HI R89, R98, 0x5, R99 ;  /* 0x0000000562597819 */ /* 0x000fe20000010263 */
[----:B------:R-:W-:Y:S01]  /*1fd0*/  IMAD.IADD R7, R7, 0x1, R3 ;  /* 0x0000000107077824 */ /* 0x000fe200078e0203 */
[----:B------:R-:W-:Y:S01]  /*1fe0*/  SHF.L.U64.HI R21, R12, 0x5, R13 ;  /* 0x000000050c157819 */ /* 0x000fe2000001020d */
[----:B------:R-:W-:Y:S01]  /*1ff0*/  IMAD R3, R8, UR4, RZ ;  /* 0x0000000408037c24 */ /* 0x000fe2000f8e02ff */
[----:B------:R-:W-:Y:S01]  /*2000*/  SHF.R.S32.HI R118, RZ, 0x1f, R212 ;  /* 0x0000001fff767819 */ /* 0x000fe200000114d4 */
[C---:B---3--:R-:W-:Y:S01]  /*2010*/  IMAD.WIDE.U32 R4, R30.reuse, UR4, R6 ;  /* 0x000000041e047c25 */ /* 0x048fe2000f8e0006 */
[----:B------:R-:W-:Y:S01]  /*2020*/  SHF.R.S32.HI R117, RZ, 0x1f, R211 ;  /* 0x0000001fff757819 */ /* 0x000fe200000114d3 */
[----:B------:R-:W0:Y:S01]  /*2030*/  LDC.64 R6, c[0x0][0x408] ;  /* 0x00010200ff067b82 */ /* 0x000e220000000a00 */
[----:B------:R-:W-:Y:S01]  /*2040*/  SHF.R.S32.HI R116, RZ, 0x1f, R210 ;  /* 0x0000001fff747819 */ /* 0x000fe200000114d2 */
[----:B------:R-:W-:Y:S01]  /*2050*/  IMAD R3, R30, UR5, R3 ;  /* 0x000000051e037c24 */ /* 0x000fe2000f8e0203 */
[----:B------:R-:W-:Y:S01]  /*2060*/  ULDC.64 UR4, c[0x0][0x310] ;  /* 0x0000c40000047ab9 */ /* 0x000fe20000000a00 */
[----:B------:R-:W-:-:S02]  /*2070*/  IMAD R28, R27, R12, RZ ;  /* 0x0000000c1b1c7224 */ /* 0x000fc400078e02ff */
[----:B------:R-:W-:Y:S02]  /*2080*/  IMAD.IADD R5, R5, 0x1, R3 ;  /* 0x0000000105057824 */ /* 0x000fe400078e0203 */
[----:B------:R-:W-:Y:S02]  /*2090*/  IMAD R33, R115, R13, R28 ;  /* 0x0000000d73217224 */ /* 0x000fe400078e021c */
[-C--:B------:R-:W-:Y:S02]  /*20a0*/  IMAD R28, R215, R98.reuse, RZ ;  /* 0x00000062d71c7224 */ /* 0x080fe400078e02ff */
[----:B------:R-:W-:-:S04]  /*20b0*/  IMAD.WIDE.U32 R130, R23, R98, R88 ;  /* 0x0000006217827225 */ /* 0x000fc800078e0058 */
[----:B------:R-:W-:-:S04]  /*20c0*/  IMAD.WIDE.U32 R40, R23, R98, R16 ;  /* 0x0000006217287225 */ /* 0x000fc800078e0010 */
[----:B------:R-:W-:Y:S02]  /*20d0*/  VIADD R126, R29, 0x8 ;  /* 0x000000081d7e7836 */ /* 0x000fe40000000000 */
[----:B------:R-:W-:Y:S02]  /*20e0*/  IMAD.SHL.U32 R128, R98, 0x80, RZ ;  /* 0x0000008062807824 */ /* 0x000fe400078e00ff */
[----:B0-----:R-:W-:-:S04]  /*20f0*/  IMAD R14, R215, R6, RZ ;  /* 0x00000006d70e7224 */ /* 0x001fc800078e02ff */
[----:B------:R-:W-:Y:S01]  /*2100*/  IMAD R85, R23, R7, R14 ;  /* 0x0000000717557224 */ /* 0x000fe200078e020e */
[----:B------:R-:W-:Y:S02]  /*2110*/  SHF.R.S32.HI R0, RZ, 0x1f, R31 ;  /* 0x0000001fff007819 */ /* 0x000fe4000001141f */
[----:B------:R-:W-:Y:S02]  /*2120*/  SEL R31, R31, RZ, !P0 ;  /* 0x000000ff1f1f7207 */ /* 0x000fe40004000000 */
[----:B------:R-:W-:Y:S02]  /*2130*/  SEL R9, R0, RZ, !P0 ;  /* 0x000000ff00097207 */ /* 0x000fe40004000000 */
[----:B------:R-:W-:Y:S01]  /*2140*/  IADD3 R42, P0, R23, R42, RZ ;  /* 0x0000002a172a7210 */ /* 0x000fe20007f1e0ff */
[----:B------:R-:W-:-:S04]  /*2150*/  IMAD.WIDE.U32 R96, R31, UR4, R4 ;  /* 0x000000041f607c25 */ /* 0x000fc8000f8e0004 */
[----:B------:R-:W-:Y:S01]  /*2160*/  IMAD R0, R9, UR4, RZ ;  /* 0x0000000409007c24 */ /* 0x000fe2000f8e02ff */
[C---:B------:R-:W-:Y:S01]  /*2170*/  IADD3 R38, P3, R96.reuse, 0x40, RZ ;  /* 0x0000004060267810 */ /* 0x040fe20007f7e0ff */
[----:B------:R-:W-:Y:S01]  /*2180*/  IMAD.X R43, R215, 0x1, R32, P0 ;  /* 0x00000001d72b7824 */ /* 0x000fe200000e0620 */
[----:B------:R-:W-:Y:S01]  /*2190*/  IADD3 R36, P0, R96, R40, RZ ;  /* 0x0000002860247210 */ /* 0x000fe20007f1e0ff */
[----:B------:R-:W-:Y:S01]  /*21a0*/  IMAD R35, R31, UR5, R0 ;  /* 0x000000051f237c24 */ /* 0x000fe2000f8e0200 */
[----:B------:R-:W-:Y:S05]  /*21b0*/  @!P6 WARPSYNC.ALL ;  /* 0x000000000000e948 */ /* 0x000fea0003800000 */
[----:B------:R-:W-:Y:S01]  /*21c0*/  ULDC.64 UR4, c[0x0][0x330] ;  /* 0x0000cc0000047ab9 */ /* 0x000fe20000000a00 */
[----:B------:R-:W-:-:S02]  /*21d0*/  IMAD.IADD R35, R97, 0x1, R35 ;  /* 0x0000000161237824 */ /* 0x000fc400078e0223 */
[----:B------:R-:W-:Y:S02]  /*21e0*/  IMAD R3, R8, UR4, RZ ;  /* 0x0000000408037c24 */ /* 0x000fe4000f8e02ff */
[----:B------:R-:W-:-:S04]  /*21f0*/  IMAD.WIDE.U32 R4, R30, UR4, R16 ;  /* 0x000000041e047c25 */ /* 0x000fc8000f8e0010 */
[----:B------:R-:W-:Y:S01]  /*2200*/  IMAD R3, R30, UR5, R3 ;  /* 0x000000051e037c24 */ /* 0x000fe2000f8e0203 */
[----:B------:R-:W-:Y:S01]  /*2210*/  ULDC.64 UR4, c[0x0][0x338] ;  /* 0x0000ce0000047ab9 */ /* 0x000fe20000000a00 */
[----:B------:R-:W-:Y:S02]  /*2220*/  IMAD.X R103, RZ, RZ, R35, P3 ;  /* 0x000000ffff677224 */ /* 0x000fe400018e0623 */
[----:B------:R-:W-:Y:S01]  /*2230*/  IMAD.IADD R5, R5, 0x1, R3 ;  /* 0x0000000105057824 */ /* 0x000fe200078e0203 */
[----:B------:R-:W-:Y:S01]  /*2240*/  SEL R3, R113, RZ, P1 ;  /* 0x000000ff71037207 */ /* 0x000fe20000800000 */
[----:B------:R-:W-:Y:S02]  /*2250*/  IMAD R0, R9, UR4, RZ ;  /* 0x0000000409007c24 */ /* 0x000fe4000f8e02ff */
[C---:B------:R-:W-:Y:S01]  /*2260*/  IMAD.WIDE.U32 R94, R31.reuse, UR4, R4 ;  /* 0x000000041f5e7c25 */ /* 0x040fe2000f8e0004 */
[----:B------:R-:W-:Y:S01]  /*2270*/  ULDC UR4, c[0x0][0x2f4] ;  /* 0x0000bd0000047ab9 */ /* 0x000fe20000000800 */
[----:B------:R-:W-:Y:S01]  /*2280*/  @!P6 BAR.SYNC.DEFER_BLOCKING 0x9, 0x100 ;  /* 0x024400000000eb1d */ /* 0x000fe20000010000 */
[----:B------:R-:W-:Y:S01]  /*2290*/  ISETP.GE.AND P2, PT, R16, UR4, PT ;  /* 0x0000000410007c0c */ /* 0x000fe2000bf46270 */
[----:B------:R-:W-:-:S02]  /*22a0*/  IMAD R105, R31, UR5, R0 ;  /* 0x000000051f697c24 */ /* 0x000fc4000f8e0200 */
[----:B------:R-:W-:Y:S02]  /*22b0*/  IMAD.IADD R3, R16, 0x1, R3 ;  /* 0x0000000110037824 */ /* 0x000fe400078e0203 */
[----:B------:R-:W-:Y:S02]  /*22c0*/  IMAD R0, R215, R12, RZ ;  /* 0x0000000cd7007224 */ /* 0x000fe400078e02ff */
[----:B------:R-:W-:Y:S01]  /*22d0*/  IMAD.WIDE.U32 R8, R23, R6, R18 ;  /* 0x0000000617087225 */ /* 0x000fe200078e0012 */
[----:B------:R-:W-:-:S03]  /*22e0*/  SHF.R.S32.HI R20, RZ, 0x1f, R3 ;  /* 0x0000001fff147819 */ /* 0x000fc60000011403 */
[----:B------:R-:W-:Y:S01]  /*22f0*/  IMAD.WIDE.U32 R4, R23, R12, R18 ;  /* 0x0000000c17047225 */ /* 0x000fe200078e0012 */
[----:B------:R-:W-:-:S03]  /*2300*/  LEA.HI R44, R20, R3, RZ, 0x3 ;  /* 0x00000003142c7211 */ /* 0x000fc600078f18ff */
[----:B------:R-:W-:Y:S01]  /*2310*/  IMAD R15, R23, R13, R0 ;  /* 0x0000000d170f7224 */ /* 0x000fe200078e0200 */
[----:B------:R-:W-:Y:S01]  /*2320*/  P2R R0, PR, RZ, 0x2 ;  /* 0x00000002ff007803 */ /* 0x000fe20000000000 */
[----:B------:R-:W-:Y:S01]  /*2330*/  IMAD.MOV.U32 R86, RZ, RZ, R8 ;  /* 0x000000ffff567224 */ /* 0x000fe200078e0008 */
[----:B------:R-:W-:Y:S01]  /*2340*/  LEA.HI R8, R20, R3, RZ, 0x6 ;  /* 0x0000000314087211 */ /* 0x000fe200078f30ff */
[----:B------:R-:W-:Y:S01]  /*2350*/  IMAD.IADD R11, R15, 0x1, R11 ;  /* 0x000000010f0b7824 */ /* 0x000fe200078e020b */
[----:B------:R-:W-:Y:S01]  /*2360*/  IADD3 R5, R5, R15, RZ ;  /* 0x0000000f05057210 */ /* 0x000fe20007ffe0ff */
[----:B------:R-:W-:Y:S01]  /*2370*/  IMAD.WIDE.U32 R14, R23, R6, R16 ;  /* 0x00000006170e7225 */ /* 0x000fe200078e0010 */
[----:B------:R-:W-:Y:S02]  /*2380*/  SHF.L.U32 R3, R8, 0x7, RZ ;  /* 0x0000000708037819 */ /* 0x000fe400000006ff */
[----:B------:R-:W-:Y:S01]  /*2390*/  LOP3.LUT R8, R44, 0x38, RZ, 0xc0, !PT ;  /* 0x000000382c087812 */ /* 0x000fe200078ec0ff */
[----:B------:R-:W-:Y:S01]  /*23a0*/  IMAD.WIDE.U32 R92, R115, R12, R4 ;  /* 0x0000000c735c7225 */ /* 0x000fe200078e0004 */
[----:B------:R-:W-:-:S02]  /*23b0*/  LOP3.LUT R3, R3, 0xffffe000, RZ, 0xc0, !PT ;  /* 0xffffe00003037812 */ /* 0x000fc400078ec0ff */
[----:B------:R-:W-:Y:S01]  /*23c0*/  LOP3.LUT R8, R8, 0x1c0, R225, 0xf8, !PT ;  /* 0x000001c008087812 */ /* 0x000fe200078ef8e1 */
[----:B------:R-:W-:Y:S01]  /*23d0*/  IMAD.IADD R87, R9, 0x1, R85 ;  /* 0x0000000109577824 */ /* 0x000fe200078e0255 */
[--C-:B------:R-:W-:Y:S01]  /*23e0*/  LOP3.LUT R9, R199, 0x38, R44.reuse, 0xf8, !PT ;  /* 0x00000038c7097812 */ /* 0x100fe200078ef82c */
[----:B------:R-:W-:Y:S01]  /*23f0*/  IMAD R4, R27, R6, RZ ;  /* 0x000000061b047224 */ /* 0x000fe200078e02ff */
[----:B------:R-:W-:Y:S01]  /*2400*/  LOP3.LUT R8, R8, R203, RZ, 0x3c, !PT ;  /* 0x000000cb08087212 */ /* 0x000fe200078e3cff */
[----:B------:R-:W-:Y:S01]  /*2410*/  IMAD.IADD R85, R85, 0x1, R15 ;  /* 0x0000000155557824 */ /* 0x000fe200078e020f */
[----:B------:R-:W-:Y:S01]  /*2420*/  LOP3.LUT R15, R197, 0x38, R44, 0xf8, !PT ;  /* 0x00000038c50f7812 */ /* 0x000fe200078ef82c */
[----:B------:R-:W-:Y:S01]  /*2430*/  IMAD.MOV.U32 R84, RZ, RZ, R14 ;  /* 0x000000ffff547224 */ /* 0x000fe200078e000e */
[----:B------:R-:W-:Y:S01]  /*2440*/  LOP3.LUT R14, R198, 0x38, R44, 0xf8, !PT ;  /* 0x00000038c60e7812 */ /* 0x000fe200078ef82c */
[----:B------:R-:W-:Y:S01]  /*2450*/  IMAD R31, R23, R99, R28 ;  /* 0x00000063171f7224 */ /* 0x000fe200078e021c */
[----:B------:R-:W-:Y:S01]  /*2460*/  LOP3.LUT R9, R9, R228, RZ, 0x3c, !PT ;  /* 0x000000e409097212 */ /* 0x000fe200078e3cff */
[----:B------:R-:W-:Y:S01]  /*2470*/  IMAD R45, R115, R7, R4 ;  /* 0x00000007732d7224 */ /* 0x000fe200078e0204 */
[----:B------:R-:W-:Y:S01]  /*2480*/  IADD3 R4, P1, R88, R130, RZ ;  /* 0x0000008258047210 */ /* 0x000fe20007f3e0ff */
[----:B------:R-:W-:Y:S01]  /*2490*/  IMAD.IADD R5, R31, 0x1, R131 ;  /* 0x000000011f057824 */ /* 0x000fe200078e0283 */
[----:B------:R-:W-:Y:S01]  /*24a0*/  LOP3.LUT R14, R14, R227, RZ, 0x3c, !PT ;  /* 0x000000e30e0e7212 */ /* 0x000fe200078e3cff */
[----:B------:R-:W-:Y:S01]  /*24b0*/  IMAD.WIDE.U32 R84, R115, R6, R84 ;  /* 0x0000000673547225 */ /* 0x000fe200078e0054 */
[----:B------:R-:W-:-:S02]  /*24c0*/  LOP3.LUT R15, R15, R226, RZ, 0x3c, !PT ;  /* 0x000000e20f0f7212 */ /* 0x000fc400078e3cff */
[----:B------:R-:W-:Y:S01]  /*24d0*/  IADD3 R30, R41, R31, RZ ;  /* 0x0000001f291e7210 */ /* 0x000fe20007ffe0ff */
[----:B------:R-:W-:Y:S01]  /*24e0*/  IMAD.X R28, R5, 0x1, R89, P1 ;  /* 0x00000001051c7824 */ /* 0x000fe200008e0659 */
[-C--:B------:R-:W-:Y:S01]  /*24f0*/  IADD3 R110, R9, R3.reuse, R202 ;  /* 0x00000003096e7210 */ /* 0x080fe20007ffe0ca */
[----:B------:R-:W-:Y:S01]  /*2500*/  IMAD.WIDE.U32 R90, R115, R12, R10 ;  /* 0x0000000c735a7225 */ /* 0x000fe200078e000a */
[-C--:B------:R-:W-:Y:S02]  /*2510*/  IADD3 R109, R14, R3.reuse, R201 ;  /* 0x000000030e6d7210 */ /* 0x080fe40007ffe0c9 */
[-C--:B------:R-:W-:Y:S01]  /*2520*/  IADD3 R108, R15, R3.reuse, R200 ;  /* 0x000000030f6c7210 */ /* 0x080fe20007ffe0c8 */
[----:B------:R-:W-:Y:S01]  /*2530*/  IMAD.X R39, R30, 0x1, R35, P0 ;  /* 0x000000011e277824 */ /* 0x000fe200000e0623 */
[----:B------:R-:W-:Y:S01]  /*2540*/  IADD3 R112, R8, R3, R204 ;  /* 0x0000000308707210 */ /* 0x000fe20007ffe0cc */
[----:B------:R-:W-:Y:S01]  /*2550*/  IMAD.WIDE.U32 R86, R115, R6, R86 ;  /* 0x0000000673567225 */ /* 0x000fe200078e0056 */
[----:B------:R-:W-:-:S02]  /*2560*/  SHF.L.U64.HI R3, R98, 0x7, R99 ;  /* 0x0000000762037819 */ /* 0x000fc40000010263 */
[----:B------:R-:W-:Y:S01]  /*2570*/  SHF.L.U64.HI R27, R98, 0x6, R99 ;  /* 0x00000006621b7819 */ /* 0x000fe20000010263 */
[----:B------:R-:W-:Y:S01]  /*2580*/  IMAD.SHL.U32 R14, R12, 0x20, RZ ;  /* 0x000000200c0e7824 */ /* 0x000fe200078e00ff */
[----:B------:R-:W-:Y:S01]  /*2590*/  IADD3 R29, P1, R4, R88, RZ ;  /* 0x00000058041d7210 */ /* 0x000fe20007f3e0ff */
[----:B------:R-:W-:Y:S01]  /*25a0*/  IMAD.SHL.U32 R8, R6, 0x20, RZ ;  /* 0x0000002006087824 */ /* 0x000fe200078e00ff */
[----:B------:R-:W-:Y:S01]  /*25b0*/  IADD3 R99, P0, R36, 0x40, RZ ;  /* 0x0000004024637810 */ /* 0x000fe20007f1e0ff */
[----:B------:R-:W-:Y:S01]  /*25c0*/  IMAD.IADD R32, R93, 0x1, R33 ;  /* 0x000000015d207824 */ /* 0x000fe200078e0221 */
[----:B------:R-:W-:Y:S01]  /*25d0*/  LOP3.LUT R37, R44, 0xfffffff8, RZ, 0xc0, !PT ;  /* 0xfffffff82c257812 */ /* 0x000fe200078ec0ff */
[----:B------:R-:W-:Y:S01]  /*25e0*/  IMAD.X R31, R28, 0x1, R89, P1 ;  /* 0x000000011c1f7824 */ /* 0x000fe200008e0659 */
[C-C-:B------:R-:W-:Y:S01]  /*25f0*/  SHF.L.U64.HI R20, R12.reuse, 0x6, R13.reuse ;  /* 0x000000060c147819 */ /* 0x140fe2000001020d */
[----:B------:R-:W-:Y:S01]  /*2600*/  IMAD.SHL.U32 R113, R113, 0x2, RZ ;  /* 0x0000000271717824 */ /* 0x000fe200078e00ff */
[C---:B------:R-:W-:Y:S01]  /*2610*/  SHF.L.U64.HI R15, R12.reuse, 0x7, R13 ;  /* 0x000000070c0f7819 */ /* 0x040fe2000001020d */
[----:B------:R-:W-:Y:S01]  /*2620*/  IMAD.SHL.U32 R13, R12, 0x40, RZ ;  /* 0x000000400c0d7824 */ /* 0x000fe200078e00ff */
[--C-:B------:R-:W-:Y:S01]  /*2630*/  SHF.L.U64.HI R11, R6, 0x5, R7.reuse ;  /* 0x00000005060b7819 */ /* 0x100fe20000010207 */
[----:B------:R-:W-:Y:S01]  /*2640*/  IMAD.SHL.U32 R12, R12, 0x80, RZ ;  /* 0x000000800c0c7824 */ /* 0x000fe200078e00ff */
[C---:B------:R-:W-:Y:S01]  /*2650*/  SHF.L.U64.HI R10, R6.reuse, 0x6, R7 ;  /* 0x00000006060a7819 */ /* 0x040fe20000010207 */
[----:B------:R-:W-:Y:S01]  /*2660*/  IMAD.IADD R33, R33, 0x1, R91 ;  /* 0x0000000121217824 */ /* 0x000fe200078e025b */
[C---:B------:R-:W-:Y:S01]  /*2670*/  SHF.L.U64.HI R9, R6.reuse, 0x7, R7 ;  /* 0x0000000706097819 */ /* 0x040fe20000010207 */
[C---:B------:R-:W-:Y:S01]  /*2680*/  IMAD.SHL.U32 R7, R6.reuse, 0x40, RZ ;  /* 0x0000004006077824 */ /* 0x040fe200078e00ff */
[----:B------:R-:W-:Y:S01]  /*2690*/  SHF.L.U32 R6, R6, 0x7, RZ ;  /* 0x0000000706067819 */ /* 0x000fe200000006ff */
[----:B------:R-:W-:Y:S01]  /*26a0*/  IMAD.IADD R34, R87, 0x1, R45 ;  /* 0x0000000157227824 */ /* 0x000fe200078e022d */
[----:B------:R-:W-:Y:S01]  /*26b0*/  ISETP.GE.AND P1, PT, R190, UR4, PT ;  /* 0x00000004be007c0c */ /* 0x000fe2000bf26270 */
[----:B------:R-:W-:Y:S01]  /*26c0*/  IMAD.X R104, RZ, RZ, R39, P0 ;  /* 0x000000ffff687224 */ /* 0x000fe200000e0627 */
[----:B------:R-:W-:Y:S01]  /*26d0*/  IADD3 R100, R45, R85, RZ ;  /* 0x000000552d647210 */ /* 0x000fe20007ffe0ff */
[----:B------:R-:W-:Y:S01]  /*26e0*/  IMAD.IADD R105, R95, 0x1, R105 ;  /* 0x000000015f697824 */ /* 0x000fe200078e0269 */
[----:B------:R-:W-:-:S02]  /*26f0*/  SHF.R.S32.HI R101, RZ, 0x3, R44 ;  /* 0x00000003ff657819 */ /* 0x000fc4000001142c */
[----:B------:R-:W-:-:S07]  /*2700*/  SHF.R.S32.HI R102, RZ, 0x1f, R37 ;  /* 0x0000001fff667819 */ /* 0x000fce0000011425 */
.L_x_1766:
[----:B0-----:R-:W0:Y:S01]  /*2710*/  LDC R123, c[0x0][0x3f4] ;  /* 0x0000fd00ff7b7b82 */ /* 0x001e220000000800 */
[----:B------:R-:W-:Y:S01]  /*2720*/  VIADD R26, R26, 0xffffffff ;  /* 0xffffffff1a1a7836 */ /* 0x000fe20000000000 */
[----:B------:R-:W-:Y:S05]  /*2730*/  YIELD ;  /* 0x0000000000007946 */ /* 0x000fea0003800000 */
[----:B------:R-:W-:Y:S01]  /*2740*/  IMAD R111, R184, 0x4000, R206 ;  /* 0x00004000b86f7824 */ /* 0x000fe200078e02ce */
[----:B------:R-:W-:Y:S01]  /*2750*/  ISETP.GT.AND P3, PT, R26, R25, PT ;  /* 0x000000191a00720c */ /* 0x000fe20003f64270 */
[----:B------:R-:W-:Y:S02]  /*2760*/  BSSY B0, `(.L_x_1681) ;  /* 0x0000587000007945 */ /* 0x000fe40003800000 */
[----:B------:R-:W-:Y:S01]  /*2770*/  IMAD R111, R111, 0x2, R2 ;  /* 0x000000026f6f7824 */ /* 0x000fe200078e0202 */
[----:B------:R-:W-:-:S02]  /*2780*/  P2R R107, PR, RZ, 0x8 ;  /* 0x00000008ff6b7803 */ /* 0x000fc40000000000 */
[----:B0-----:R-:W-:-:S13]  /*2790*/  ISETP.GE.AND P0, PT, R123, 0x1, PT ;  /* 0x000000017b00780c */ /* 0x001fda0003f06270 */
        /* <DEDUP_REMOVED lines=47> */
.L_x_1685:
[----:B------:R-:W-:Y:S05]  /*2a90*/  BSYNC B1 ;  /* 0x0000000000017941 */ /* 0x000fea0003800000 */
.L_x_1684:
[----:B------:R-:W-:Y:S01]  /*2aa0*/  ISETP.GE.AND P4, PT, R212, R114, PT ;  /* 0x00000072d400720c */ /* 0x000fe20003f86270 */
[----:B0----5:R-:W-:Y:S01]  /*2ab0*/  IMAD.MOV.U32 R44, RZ, RZ, R72 ;  /* 0x000000ffff2c7224 */ /* 0x021fe200078e0048 */
[----:B------:R-:W-:Y:S01]  /*2ac0*/  MOV R46, R80 ;  /* 0x00000050002e7202 */ /* 0x000fe20000000f00 */
[----:B------:R-:W-:Y:S01]  /*2ad0*/  IMAD.MOV.U32 R45, RZ, RZ, R73 ;  /* 0x000000ffff2d7224 */ /* 0x000fe200078e0049 */
[----:B------:R-:W-:Y:S01]  /*2ae0*/  BSSY B1, `(.L_x_1686) ;  /* 0x0000024000017945 */ /* 0x000fe20003800000 */
[----:B------:R-:W-:Y:S01]  /*2af0*/  IMAD.MOV.U32 R47, RZ, RZ, R81 ;  /* 0x000000ffff2f7224 */ /* 0x000fe200078e0051 */
[----:B------:R-:W-:Y:S01]  /*2b00*/  PRMT R147, R147, 0x5410, R46 ;  /* 0x0000541093937816 */ /* 0x000fe2000000002e */
[----:B------:R-:W-:Y:S01]  /*2b10*/  IMAD.MOV.U32 R46, RZ, RZ, R82 ;  /* 0x000000ffff2e7224 */ /* 0x000fe200078e0052 */
[----:B------:R-:W-:Y:S01]  /*2b20*/  PRMT R136, R44, 0x5410, R45 ;  /* 0x000054102c887816 */ /* 0x000fe2000000002d */
[----:B------:R-:W-:Y:S01]  /*2b30*/  IMAD.MOV.U32 R44, RZ, RZ, R74 ;  /* 0x000000ffff2c7224 */ /* 0x000fe200078e004a */
[----:B------:R-:W-:Y:S01]  /*2b40*/  PRMT R145, R47, 0x7610, R145 ;  /* 0x000076102f917816 */ /* 0x000fe20000000091 */
[----:B------:R-:W-:Y:S01]  /*2b50*/  IMAD.MOV.U32 R45, RZ, RZ, R75 ;  /* 0x000000ffff2d7224 */ /* 0x000fe200078e004b */
[----:B------:R-:W-:Y:S01]  /*2b60*/  PRMT R147, R46, 0x7610, R147 ;  /* 0x000076102e937816 */ /* 0x000fe20000000093 */
[----:B------:R-:W-:Y:S01]  /*2b70*/  IMAD.MOV.U32 R47, RZ, RZ, R83 ;  /* 0x000000ffff2f7224 */ /* 0x000fe200078e0053 */
[----:B------:R-:W-:-:S02]  /*2b80*/  CS2R R68, SRZ ;  /* 0x0000000000447805 */ /* 0x000fc4000001ff00 */
[----:B------:R-:W-:Y:S02]  /*2b90*/  CS2R R66, SRZ ;  /* 0x0000000000427805 */ /* 0x000fe4000001ff00 */
[----:B------:R-:W-:Y:S02]  /*2ba0*/  PRMT R137, R44, 0x5410, R45 ;  /* 0x000054102c897816 */ /* 0x000fe4000000002d */
[----:B------:R-:W-:Y:S02]  /*2bb0*/  CS2R R70, SRZ ;  /* 0x0000000000467805 */ /* 0x000fe4000001ff00 */
[----:B------:R-:W-:Y:S01]  /*2bc0*/  PRMT R145, R145, 0x5410, R47 ;  /* 0x0000541091917816 */ /* 0x000fe2000000002f */
[----:B------:R-:W-:Y:S06]  /*2bd0*/  @P4 BRA `(.L_x_1687) ;  /* 0x0000000000504947 */ /* 0x000fec0003800000 */
[----:B------:R-:W-:Y:S01]  /*2be0*/  IADD3 R45, P0, P5, R92, R78, R14 ;  /* 0x0000004e5c2d7210 */ /* 0x000fe20007d1e00e */
[----:B------:R-:W-:Y:S01]  /*2bf0*/  ULDC.64 UR4, c[0x0][0x3e8] ;  /* 0x0000fa0000047ab9 */ /* 0x000fe20000000a00 */
[----:B------:R-:W-:Y:S02]  /*2c00*/  CS2R R68, SRZ ;  /* 0x0000000000447805 */ /* 0x000fe4000001ff00 */
[----:B------:R-:W-:Y:S02]  /*2c10*/  CS2R R70, SRZ ;  /* 0x0000000000467805 */ /* 0x000fe4000001ff00 */
[----:B------:R-:W-:Y:S02]  /*2c20*/  IADD3.X R46, R32, R119, R21, P0, P5 ;  /* 0x00000077202e7210 */ /* 0x000fe400007ea415 */
        /* <DEDUP_REMOVED lines=15> */
.L_x_1687:
[----:B------:R-:W-:Y:S05]  /*2d20*/  BSYNC B1 ;  /* 0x0000000000017941 */ /* 0x000fea0003800000 */
.L_x_1686:
        /* <DEDUP_REMOVED lines=8> */
[----:B------:R-:W-:Y:S01]  /*2db0*/  CS2R R48, SRZ ;  /* 0x0000000000307805 */ /* 0x000fe2000001ff00 */
[----:B------:R-:W-:Y:S01]  /*2dc0*/  IMAD.MOV.U32 R45, RZ, RZ, R67 ;  /* 0x000000ffff2d7224 */ /* 0x000fe200078e0043 */
[----:B------:R-:W-:Y:S01]  /*2dd0*/  PRMT R132, R46, 0x5410, R47 ;  /* 0x000054102e847816 */ /* 0x000fe2000000002f */
[----:B------:R-:W-:Y:S01]  /*2de0*/  IMAD.MOV.U32 R46, RZ, RZ, R70 ;  /* 0x000000ffff2e7224 */ /* 0x000fe200078e0046 */
[----:B------:R-:W-:Y:S01]  /*2df0*/  CS2R R56, SRZ ;  /* 0x0000000000387805 */ /* 0x000fe2000001ff00 */
[----:B------:R-:W-:Y:S01]  /*2e00*/  IMAD.MOV.U32 R47, RZ, RZ, R71 ;  /* 0x000000ffff2f7224 */ /* 0x000fe200078e0047 */
[----:B------:R-:W-:-:S02]  /*2e10*/  PRMT R125, R44, 0x5410, R45 ;  /* 0x000054102c7d7816 */ /* 0x000fc4000000002d */
[----:B------:R-:W-:Y:S02]  /*2e20*/  CS2R R60, SRZ ;  /* 0x00000000003c7805 */ /* 0x000fe4000001ff00 */
[----:B------:R-:W-:Y:S02]  /*2e30*/  CS2R R58, SRZ ;  /* 0x00000000003a7805 */ /* 0x000fe4000001ff00 */
[----:B------:R-:W-:Y:S02]  /*2e40*/  CS2R R62, SRZ ;  /* 0x00000000003e7805 */ /* 0x000fe4000001ff00 */
[----:B------:R-:W-:Y:S02]  /*2e50*/  PRMT R133, R46, 0x5410, R47 ;  /* 0x000054102e857816 */ /* 0x000fe4000000002f */
[----:B------:R-:W-:Y:S02]  /*2e60*/  CS2R R52, SRZ ;  /* 0x0000000000347805 */ /* 0x000fe4000001ff00 */
[----:B------:R-:W-:-:S02]  /*2e70*/  CS2R R50, SRZ ;  /* 0x0000000000327805 */ /* 0x000fc4000001ff00 */
[----:B------:R-:W-:Y:S02]  /*2e80*/  CS2R R54, SRZ ;  /* 0x0000000000367805 */ /* 0x000fe4000001ff00 */
[----:B------:R-:W-:Y:S01]  /*2e90*/  P2R R138, PR, RZ, 0x1 ;  /* 0x00000001ff8a7803 */ /* 0x000fe20000000000 */
        /* <DEDUP_REMOVED lines=21> */
.L_x_1689:
[----:B------:R-:W-:Y:S05]  /*2ff0*/  BSYNC B1 ;  /* 0x0000000000017941 */ /* 0x000fea0003800000 */
.L_x_1688:
[----:B------:R-:W-:Y:S01]  /*3000*/  ISETP.GE.AND P5, PT, R210, R114, PT ;  /* 0x00000072d200720c */ /* 0x000fe20003fa6270 */
[----:B------:R-:W-:-:S12]  /*3010*/  BSSY B1, `(.L_x_1690) ;  /* 0x000001e000017945 */ /* 0x000fd80003800000 */
[----:B------:R-:W-:Y:S05]  /*3020*/  @P5 BRA `(.L_x_1691) ;  /* 0x0000000000705947 */ /* 0x000fea0003800000 */
[----:B0-----:R-:W0:Y:S01]  /*3030*/  LDC.64 R44, c[0x0][0x3f8] ;  /* 0x0000fe00ff2c7b82 */ /* 0x001e220000000a00 */
[----:B------:R-:W-:Y:S01]  /*3040*/  MOV R79, R119 ;  /* 0x00000077004f7202 */ /* 0x000fe20000000f00 */
[----:B------:R-:W-:Y:S01]  /*3050*/  IMAD.MOV.U32 R77, RZ, RZ, R106 ;  /* 0x000000ffff4d7224 */ /* 0x000fe200078e006a */
[----:B------:R-:W-:Y:S01]  /*3060*/  ULDC.64 UR4, c[0x0][0x3e8] ;  /* 0x0000fa0000047ab9 */ /* 0x000fe20000000a00 */
[----:B------:R-:W-:Y:S02]  /*3070*/  CS2R R52, SRZ ;  /* 0x0000000000347805 */ /* 0x000fe4000001ff00 */
[----:B------:R-:W-:Y:S01]  /*3080*/  CS2R R54, SRZ ;  /* 0x0000000000367805 */ /* 0x000fe2000001ff00 */
[----:B0-----:R-:W-:-:S04]  /*3090*/  IMAD.WIDE.U32 R78, R44, 0x60, R78 ;  /* 0x000000602c4e7825 */ /* 0x001fc800078e004e */
[----:B------:R-:W-:Y:S01]  /*30a0*/  IMAD R45, R45, 0x60, RZ ;  /* 0x000000602d2d7824 */ /* 0x000fe200078e02ff */
[----:B------:R-:W-:-:S04]  /*30b0*/  IADD3 R46, P0, R92, R78, RZ ;  /* 0x0000004e5c2e7210 */ /* 0x000fc80007f1e0ff */
[----:B------:R-:W-:Y:S02]  /*30c0*/  IADD3.X R79, R32, R79, R45, P0, !PT ;  /* 0x0000004f204f7210 */ /* 0x000fe400007fe42d */
[----:B------:R-:W0:Y:S02]  /*30d0*/  LDC.64 R44, c[0x0][0x408] ;  /* 0x00010200ff2c7b82 */ /* 0x000e240000000a00 */
[----:B0-----:R-:W-:-:S04]  /*30e0*/  IMAD.WIDE.U32 R76, R44, 0x60, R76 ;  /* 0x000000602c4c7825 */ /* 0x001fc800078e004c */
        /* <DEDUP_REMOVED lines=16> */
.L_x_1691:
[----:B------:R-:W-:Y:S05]  /*31f0*/  BSYNC B1 ;  /* 0x0000000000017941 */ /* 0x000fea0003800000 */
.L_x_1690:
[----:B01---5:R-:W-:Y:S01]  /*3200*/  IMAD.MOV.U32 R44, RZ, RZ, R56 ;  /* 0x000000ffff2c7224 */ /* 0x023fe200078e0038 */
[----:B------:R-:W-:Y:S01]  /*3210*/  ISETP.NE.AND P0, PT, R191, 0x3, PT ;  /* 0x00000003bf00780c */ /* 0x000fe20003f05270 */
[----:B------:R-:W-:Y:S02]  /*3220*/  IMAD.MOV.U32 R45, RZ, RZ, R57 ;  /* 0x000000ffff2d7224 */ /* 0x000fe400078e0039 */
[----:B------:R-:W-:Y:S02]  /*3230*/  IMAD.MOV.U32 R46, RZ, RZ, R60 ;  /* 0x000000ffff2e7224 */ /* 0x000fe400078e003c */
[----:B------:R-:W-:Y:S01]  /*3240*/  IMAD.MOV.U32 R47, RZ, RZ, R61 ;  /* 0x000000ffff2f7224 */ /* 0x000fe200078e003d */
[----:B------:R-:W-:Y:S01]  /*3250*/  PRMT R139, R44, 0x5410, R45 ;  /* 0x000054102c8b7816 */ /* 0x000fe2000000002d */
[----:B------:R-:W-:Y:S01]  /*3260*/  IMAD.MOV.U32 R44, RZ, RZ, R58 ;  /* 0x000000ffff2c7224 */ /* 0x000fe200078e003a */
[----:B------:R-:W-:Y:S02]  /*3270*/  MOV R45, R59 ;  /* 0x0000003b002d7202 */ /* 0x000fe40000000f00 */
[----:B------:R-:W-:Y:S01]  /*3280*/  PRMT R141, R46, 0x5410, R47 ;  /* 0x000054102e8d7816 */ /* 0x000fe2000000002f */
[----:B------:R-:W-:Y:S01]  /*3290*/  IMAD.MOV.U32 R46, RZ, RZ, R62 ;  /* 0x000000ffff2e7224 */ /* 0x000fe200078e003e */
[----:B------:R-:W-:Y:S01]  /*32a0*/  PRMT R140, R44, 0x5410, R45 ;  /* 0x000054102c8c7816 */ /* 0x000fe2000000002d */
[----:B------:R-:W-:-:S02]  /*32b0*/  IMAD.MOV.U32 R47, RZ, RZ, R63 ;  /* 0x000000ffff2f7224 */ /* 0x000fc400078e003f */
[----:B------:R-:W-:Y:S02]  /*32c0*/  IMAD.MOV.U32 R44, RZ, RZ, R48 ;  /* 0x000000ffff2c7224 */ /* 0x000fe400078e0030 */
[----:B------:R-:W-:Y:S01]  /*32d0*/  IMAD.MOV.U32 R45, RZ, RZ, R49 ;  /* 0x000000ffff2d7224 */ /* 0x000fe200078e0031 */
[----:B------:R-:W-:Y:S01]  /*32e0*/  PRMT R142, R46, 0x5410, R47 ;  /* 0x000054102e8e7816 */ /* 0x000fe2000000002f */
        /* <DEDUP_REMOVED lines=8> */
[----:B------:R-:W-:-:S05]  /*3370*/  IMAD.MOV.U32 R47, RZ, RZ, R55 ;  /* 0x000000ffff2f7224 */ /* 0x000fca00078e0037 */
[----:B------:R-:W-:Y:S01]  /*3380*/  PRMT R135, R46, 0x5410, R47 ;  /* 0x000054102e877816 */ /* 0x000fe2000000002f */
[----:B------:R-:W-:Y:S06]  /*3390*/  @!P0 BRA `(.L_x_1692) ;  /* 0x0000000000048947 */ /* 0x000fec0003800000 */
[----:B------:R-:W-:Y:S01]  /*33a0*/  BPT.TRAP 0x1 ;  /* 0x000000040000795c */ /* 0x000fe20000300000 */
.L_x_1692:
[----:B------:R-:W-:Y:S01]  /*33b0*/  IMAD R106, R184, 0x8, R2 ;  /* 0x00000008b86a7824 */ /* 0x000fe200078e0202 */
[----:B------:R-:W-:Y:S01]  /*33c0*/  SHF.L.U32 R119, R192, 0x1f, RZ ;  /* 0x0000001fc0777819 */ /* 0x000fe200000006ff */
[----:B------:R-:W-:Y:S03]  /*33d0*/  BSSY B1, `(.L_x_1693) ;  /* 0x0000003000017945 */ /* 0x000fe60003800000 */
[----:B------:R-:W0:Y:S02]  /*33e0*/  SYNCS.PHASECHK.TRANS64.TRYWAIT P6, [R106+URZ+0x28890], R119 ;  /* 0x028890776a0075a7 */ /* 0x000e2400080c017f */
[----:B0-----:R-:W-:Y:S05]  /*33f0*/  @!P6 BRA `(.L_x_1694) ;  /* 0x0000022c00c4e947 */ /* 0x001fea0003800000 */
.L_x_2098:
[----:B------:R-:W-:Y:S05]  /*3400*/  BSYNC B1 ;  /* 0x0000000000017941 */ /* 0x000fea0003800000 */
.L_x_1693:
[----:B------:R-:W-:Y:S04]  /*3410*/  BSSY B1, `(.L_x_1695) ;  /* 0x0000070000017945 */ /* 0x000fe80003800000 */
[----:B------:R-:W-:Y:S05]  /*3420*/  @P3 BRA `(.L_x_1696) ;  /* 0x0000000400b83947 */ /* 0x000fea0003800000 */
[----:B------:R-:W-:Y:S01]  /*3430*/  IADD3 R143, P3, R40, R120, RZ ;  /* 0x00000078288f7210 */ /* 0x000fe20007f7e0ff */
[----:B------:R-:W-:Y:S04]  /*3440*/  BSSY B2, `(.L_x_1697) ;  /* 0x0000037000027945 */ /* 0x000fe80003800000 */
[----:B------:R-:W-:Y:S01]  /*3450*/  IMAD.X R144, R122, 0x1, R30, P3 ;  /* 0x000000017a907824 */ /* 0x000fe200018e061e */
[----:B------:R-:W-:Y:S07]  /*3460*/  @P2 BRA `(.L_x_1698) ;  /* 0x0000000000d02947 */ /* 0x000fee0003800000 */
[----:B------:R1:W2:Y:S01]  /*3470*/  LDS.128 R44, [R111+0x18400] ;  /* 0x018400006f2c7984 */ /* 0x0002a20000000c00 */
[----:B------:R-:W-:Y:S01]  /*3480*/  IADD3 R77, P3, R143, R96, RZ ;  /* 0x000000608f4d7210 */ /* 0x000fe20007f7e0ff */
[----:B------:R-:W-:Y:S04]  /*3490*/  BSSY B3, `(.L_x_1699) ;  /* 0x000002d000037945 */ /* 0x000fe80003800000 */
[----:B------:R-:W-:Y:S01]  /*34a0*/  IMAD.X R146, R144, 0x1, R35, P3 ;  /* 0x0000000190927824 */ /* 0x000fe200018e0623 */
[----:B------:R-:W-:-:S13]  /*34b0*/  ISETP.GE.AND P3, PT, R18, R123, PT ;  /* 0x0000007b1200720c */ /* 0x000fda0003f66270 */
[----:B-1----:R-:W-:Y:S05]  /*34c0*/  @P3 BRA `(.L_x_1700) ;  /* 0x0000000000a43947 */ /* 0x002fea0003800000 */
[----:B------:R-:W-:Y:S02]  /*34d0*/  SHF.R.U64 R150, R80, 0x10, R81 ;  /* 0x0000001050967819 */ /* 0x000fe40000001251 */
[--C-:B------:R-:W-:Y:S02]  /*34e0*/  SHF.R.U64 R80, R82, 0x10, R83.reuse ;  /* 0x0000001052507819 */ /* 0x100fe40000001253 */
[----:B------:R-:W-:Y:S02]  /*34f0*/  SHF.R.U32.HI R148, RZ, 0x10, R83 ;  /* 0x00000010ff947819 */ /* 0x000fe40000011653 */
[----:B------:R-:W-:Y:S01]  /*3500*/  SHF.R.U32.HI R149, RZ, 0x10, R81 ;  /* 0x00000010ff957819 */ /* 0x000fe20000011651 */
[----:B------:R-:W-:Y:S01]  /*3510*/  HADD2.F32 R83, -RZ, R80.H0_H0 ;  /* 0x20000050ff537230 */ /* 0x000fe20000004100 */
[----:B--2---:R-:W-:Y:S01]  /*3520*/  MOV R76, R46 ;  /* 0x0000002e004c7202 */ /* 0x004fe20000000f00 */
[----:B------:R-:W-:Y:S02]  /*3530*/  HADD2.F32 R148, -RZ, R148.H0_H0 ;  /* 0x20000094ff947230 */ /* 0x000fe40000004100 */
[----:B------:R-:W-:-:S02]  /*3540*/  HADD2.F32 R46, -RZ, R45.H1_H1 ;  /* 0x3000002dff2e7230 */ /* 0x000fc40000004100 */
[----:B------:R-:W-:Y:S02]  /*3550*/  HADD2.F32 R80, -RZ, R47.H1_H1 ;  /* 0x3000002fff507230 */ /* 0x000fe40000004100 */
[----:B------:R-:W-:Y:S02]  /*3560*/  HADD2.F32 R45, -RZ, R45.H0_H0 ;  /* 0x2000002dff2d7230 */ /* 0x000fe40000004100 */
[----:B------:R-:W-:Y:S02]  /*3570*/  HADD2.F32 R81, -RZ, R150.H0_H0 ;  /* 0x20000096ff517230 */ /* 0x000fe40000004100 */
[----:B------:R-:W-:Y:S01]  /*3580*/  FMUL.FTZ R150, R46, R83 ;  /* 0x000000532e967220 */ /* 0x000fe20000410000 */
[----:B------:R-:W-:Y:S02]  /*3590*/  HADD2.F32 R47, -RZ, R47.H0_H0 ;  /* 0x2000002fff2f7230 */ /* 0x000fe40000004100 */
[----:B------:R-:W-:Y:S01]  /*35a0*/  FMUL.FTZ R152, R80, R148 ;  /* 0x0000009450987220 */ /* 0x000fe20000410000 */
[----:B------:R-:W-:-:S02]  /*35b0*/  HADD2.F32 R82, -RZ, R149.H0_H0 ;  /* 0x20000095ff527230 */ /* 0x000fc40000004100 */
[C---:B------:R-:W-:Y:S01]  /*35c0*/  FMUL.FTZ R83, R45.reuse, R83 ;  /* 0x000000532d537220 */ /* 0x040fe20000410000 */
[-C--:B------:R-:W-:Y:S01]  /*35d0*/  FFMA.FTZ R150, R45, R81.reuse, -R150 ;  /* 0x000000512d967223 */ /* 0x080fe20000010896 */
[C---:B------:R-:W-:Y:S01]  /*35e0*/  FMUL.FTZ R151, R47.reuse, R148 ;  /* 0x000000942f977220 */ /* 0x040fe20000410000 */
[--C-:B------:R-:W-:Y:S02]  /*35f0*/  HADD2.F32 R45, -RZ, R44.reuse.H1_H1 ;  /* 0x3000002cff2d7230 */ /* 0x100fe40000004100 */
[-C--:B------:R-:W-:Y:S01]  /*3600*/  FFMA.FTZ R152, R47, R82.reuse, -R152 ;  /* 0x000000522f987223 */ /* 0x080fe20000010898 */
[--C-:B------:R-:W-:Y:S02]  /*3610*/  HADD2.F32 R47, -RZ, R147.reuse.H1_H1 ;  /* 0x30000093ff2f7230 */ /* 0x100fe40000004100 */
[----:B------:R-:W-:Y:S01]  /*3620*/  FFMA.FTZ R149, R46, R81, R83 ;  /* 0x000000512e957223 */ /* 0x000fe20000010053 */
[----:B------:R-:W-:Y:S02]  /*3630*/  HADD2.F32 R147, -RZ, R147.H0_H0 ;  /* 0x20000093ff937230 */ /* 0x000fe40000004100 */
[----:B------:R-:W-:Y:S01]  /*3640*/  FFMA.FTZ R151, R80, R82, R151 ;  /* 0x0000005250977223 */ /* 0x000fe20000010097 */
[----:B------:R-:W-:-:S02]  /*3650*/  HADD2.F32 R44, -RZ, R44.H0_H0 ;  /* 0x2000002cff2c7230 */ /* 0x000fc40000004100 */
[--C-:B------:R-:W-:Y:S02]  /*3660*/  HADD2.F32 R81, -RZ, R145.reuse.H1_H1 ;  /* 0x30000091ff517230 */ /* 0x100fe40000004100 */
[CC--:B------:R-:W-:Y:S01]  /*3670*/  FMUL.FTZ R83, R45.reuse, R147.reuse ;  /* 0x000000932d537220 */ /* 0x0c0fe20000410000 */
[--C-:B------:R-:W-:Y:S02]  /*3680*/  HADD2.F32 R46, -RZ, R76.reuse.H1_H1 ;  /* 0x3000004cff2e7230 */ /* 0x100fe40000004100 */
[C---:B------:R-:W-:Y:S01]  /*3690*/  FMUL.FTZ R80, R44.reuse, R147 ;  /* 0x000000932c507220 */ /* 0x040fe20000410000 */
[----:B------:R-:W-:Y:S02]  /*36a0*/  HADD2.F32 R76, -RZ, R76.H0_H0 ;  /* 0x2000004cff4c7230 */ /* 0x000fe40000004100 */
[----:B------:R-:W-:Y:S01]  /*36b0*/  FFMA.FTZ R83, R44, R47, -R83 ;  /* 0x0000002f2c537223 */ /* 0x000fe20000010853 */
[----:B------:R-:W-:Y:S02]  /*36c0*/  HADD2.F32 R145, -RZ, R145.H0_H0 ;  /* 0x20000091ff917230 */ /* 0x000fe40000004100 */
[----:B------:R-:W-:Y:S01]  /*36d0*/  FMUL.FTZ R147, R46, R81 ;  /* 0x000000512e937220 */ /* 0x000fe20000410000 */
[----:B------:R-:W-:Y:S01]  /*36e0*/  FFMA.FTZ R80, R45, R47, R80 ;  /* 0x0000002f2d507223 */ /* 0x000fe20000010050 */
[C---:B------:R-:W-:Y:S01]  /*36f0*/  FMUL.FTZ R81, R76.reuse, R81 ;  /* 0x000000514c517220 */ /* 0x040fe20000410000 */
[----:B------:R-:W-:Y:S01]  /*3700*/  F2FP.F16.F32.PACK_AB R45, R149, R150 ;  /* 0x00000096952d723e */ /* 0x000fe200000000ff */
[-C--:B------:R-:W-:Y:S01]  /*3710*/  FFMA.FTZ R147, R76, R145.reuse, -R147 ;  /* 0x000000914c937223 */ /* 0x080fe20000010893 */
[----:B------:R-:W-:Y:S01]  /*3720*/  F2FP.F16.F32.PACK_AB R47, R151, R152 ;  /* 0x00000098972f723e */ /* 0x000fe200000000ff */
[----:B------:R-:W-:Y:S01]  /*3730*/  FFMA.FTZ R46, R46, R145, R81 ;  /* 0x000000912e2e7223 */ /* 0x000fe20000010051 */
[----:B------:R-:W-:-:S04]  /*3740*/  F2FP.F16.F32.PACK_AB R44, R80, R83 ;  /* 0x00000053502c723e */ /* 0x000fc800000000ff */
[----:B------:R-:W-:-:S07]  /*3750*/  F2FP.F16.F32.PACK_AB R46, R46, R147 ;  /* 0x000000932e2e723e */ /* 0x000fce00000000ff */
.L_x_1700:
[----:B------:R-:W-:Y:S05]  /*3760*/  BSYNC B3 ;  /* 0x0000000000037941 */ /* 0x000fea0003800000 */
.L_x_1699:
[----:B------:R-:W-:Y:S02]  /*3770*/  ULDC.64 UR4, c[0x0][0x2e8] ;  /* 0x0000ba0000047ab9 */ /* 0x000fe40000000a00 */
[----:B------:R-:W-:-:S04]  /*3780*/  LEA R76, P3, R77, UR4, 0x1 ;  /* 0x000000044d4c7c11 */ /* 0x000fc8000f8608ff */
[----:B------:R-:W-:-:S05]  /*3790*/  LEA.HI.X R77, R77, UR5, R146, 0x1, P3 ;  /* 0x000000054d4d7c11 */ /* 0x000fca00098f0c92 */
[----:B--2---:R1:W-:Y:S04]  /*37a0*/  STG.E.128 desc[UR38][R76.64], R44 ;  /* 0x0000002c4c007986 */ /* 0x0043e8000c101d26 */
.L_x_1698:
[----:B------:R-:W-:Y:S05]  /*37b0*/  BSYNC B2 ;  /* 0x0000000000027941 */ /* 0x000fea0003800000 */
.L_x_1697:
[----:B------:R-:W-:Y:S05]  /*37c0*/  @P1 BRA `(.L_x_1696) ;  /* 0x0000000000d01947 */ /* 0x000fea0003800000 */
[----:B-1----:R1:W2:Y:S01]  /*37d0*/  LDS.128 R44, [R111+0x1c400] ;  /* 0x01c400006f2c7984 */ /* 0x0022a20000000c00 */
[----:B------:R-:W-:Y:S01]  /*37e0*/  IADD3 R143, P3, R143, R38, RZ ;  /* 0x000000268f8f7210 */ /* 0x000fe20007f7e0ff */
[----:B------:R-:W-:Y:S04]  /*37f0*/  BSSY B2, `(.L_x_1701) ;  /* 0x000002d000027945 */ /* 0x000fe80003800000 */
[----:B------:R-:W-:Y:S01]  /*3800*/  IMAD.X R144, R144, 0x1, R103, P3 ;  /* 0x0000000190907824 */ /* 0x000fe200018e0667 */
[----:B------:R-:W-:-:S13]  /*3810*/  ISETP.GE.AND P3, PT, R185, R123, PT ;  /* 0x0000007bb900720c */ /* 0x000fda0003f66270 */
[----:B-1----:R-:W-:Y:S05]  /*3820*/  @P3 BRA `(.L_x_1702) ;  /* 0x0000000000a43947 */ /* 0x002fea0003800000 */
        /* <DEDUP_REMOVED lines=18> */
[----:B------:R-:W-:-:S02]  /*3950*/  HADD2.F32 R74, -RZ, R137.H0_H0 ;  /* 0x20000089ff4a7230 */ /* 0x000fc40000004100 */
[C---:B------:R-:W-:Y:S01]  /*3960*/  FMUL.FTZ R80, R47.reuse, R80 ;  /* 0x000000502f507220 */ /* 0x040fe20000410000 */
[----:B------:R-:W-:Y:S02]  /*3970*/  HADD2.F32 R137, -RZ, R137.H1_H1 ;  /* 0x30000089ff897230 */ /* 0x000fe40000004100 */
        /* <DEDUP_REMOVED lines=20> */
.L_x_1702:
[----:B------:R-:W-:Y:S05]  /*3ac0*/  BSYNC B2 ;  /* 0x0000000000027941 */ /* 0x000fea0003800000 */
.L_x_1701:
[----:B------:R-:W-:Y:S02]  /*3ad0*/  ULDC.64 UR4, c[0x0][0x2e8] ;  /* 0x0000ba0000047ab9 */ /* 0x000fe40000000a00 */
[----:B------:R-:W-:-:S04]  /*3ae0*/  LEA R72, P3, R143, UR4, 0x1 ;  /* 0x000000048f487c11 */ /* 0x000fc8000f8608ff */
[----:B------:R-:W-:-:S05]  /*3af0*/  LEA.HI.X R73, R143, UR5, R144, 0x1, P3 ;  /* 0x000000058f497c11 */ /* 0x000fca00098f0c90 */
[----:B--2---:R2:W-:Y:S04]  /*3b00*/  STG.E.128 desc[UR38][R72.64], R44 ;  /* 0x0000002c48007986 */ /* 0x0045e8000c101d26 */
.L_x_1696:
[----:B------:R-:W-:Y:S05]  /*3b10*/  BSYNC B1 ;  /* 0x0000000000017941 */ /* 0x000fea0003800000 */
.L_x_1695:
[----:B------:R-:W-:Y:S04]  /*3b20*/  BSSY B1, `(.L_x_1703) ;  /* 0x0000070000017945 */ /* 0x000fe80003800000 */
[----:B------:R-:W-:Y:S05]  /*3b30*/  @P4 BRA `(.L_x_1704) ;  /* 0x0000000400b84947 */ /* 0x000fea0003800000 */
[----:B--2---:R-:W-:Y:S01]  /*3b40*/  IADD3 R73, P3, P4, R130, R120, R16 ;  /* 0x0000007882497210 */ /* 0x004fe20007c7e010 */
[----:B------:R-:W-:Y:S03]  /*3b50*/  BSSY B2, `(.L_x_1705) ;  /* 0x0000037000027945 */ /* 0x000fe60003800000 */
[----:B------:R-:W-:Y:S01]  /*3b60*/  IADD3.X R72, R5, R122, R17, P3, P4 ;  /* 0x0000007a05487210 */ /* 0x000fe20001fe8411 */
[----:B------:R-:W-:Y:S08]  /*3b70*/  @P2 BRA `(.L_x_1706) ;  /* 0x0000000000d02947 */ /* 0x000ff00003800000 */
        /* <DEDUP_REMOVED lines=47> */
.L_x_1708:
[----:B------:R-:W-:Y:S05]  /*3e70*/  BSYNC B3 ;  /* 0x0000000000037941 */ /* 0x000fea0003800000 */
.L_x_1707:
[----:B------:R-:W-:Y:S02]  /*3e80*/  ULDC.64 UR4, c[0x0][0x2e8] ;  /* 0x0000ba0000047ab9 */ /* 0x000fe40000000a00 */
[----:B------:R-:W-:-:S04]  /*3e90*/  LEA R68, P3, R74, UR4, 0x1 ;  /* 0x000000044a447c11 */ /* 0x000fc8000f8608ff */
[----:B------:R-:W-:-:S05]  /*3ea0*/  LEA.HI.X R69, R74, UR5, R75, 0x1, P3 ;  /* 0x000000054a457c11 */ /* 0x000fca00098f0c4b */
[----:B--2---:R2:W-:Y:S04]  /*3eb0*/  STG.E.128 desc[UR38][R68.64], R44 ;  /* 0x0000002c44007986 */ /* 0x0045e8000c101d26 */
.L_x_1706:
[----:B------:R-:W-:Y:S05]  /*3ec0*/  BSYNC B2 ;  /* 0x0000000000027941 */ /* 0x000fea0003800000 */
.L_x_1705:
[----:B------:R-:W-:Y:S05]  /*3ed0*/  @P1 BRA `(.L_x_1704) ;  /* 0x0000000000d01947 */ /* 0x000fea0003800000 */
[----:B-12---:R1:W2:Y:S01]  /*3ee0*/  LDS.128 R44, [R111+0x1d400] ;  /* 0x01d400006f2c7984 */ /* 0x0062a20000000c00 */
        /* <DEDUP_REMOVED lines=46> */
.L_x_1710:
[----:B------:R-:W-:Y:S05]  /*41d0*/  BSYNC B2 ;  /* 0x0000000000027941 */ /* 0x000fea0003800000 */
.L_x_1709:
[----:B------:R-:W-:Y:S02]  /*41e0*/  ULDC.64 UR4, c[0x0][0x2e8] ;  /* 0x0000ba0000047ab9 */ /* 0x000fe40000000a00 */
[----:B------:R-:W-:-:S04]  /*41f0*/  LEA R64, P3, R75, UR4, 0x1 ;  /* 0x000000044b407c11 */ /* 0x000fc8000f8608ff */
[----:B------:R-:W-:-:S05]  /*4200*/  LEA.HI.X R65, R75, UR5, R76, 0x1, P3 ;  /* 0x000000054b417c11 */ /* 0x000fca00098f0c4c */
[----:B--2---:R3:W-:Y:S04]  /*4210*/  STG.E.128 desc[UR38][R64.64], R44 ;  /* 0x0000002c40007986 */ /* 0x0047e8000c101d26 */
.L_x_1704:
[----:B------:R-:W-:Y:S05]  /*4220*/  BSYNC B1 ;  /* 0x0000000000017941 */ /* 0x000fea0003800000 */
.L_x_1703:
[----:B------:R-:W-:Y:S01]  /*4230*/  ISETP.NE.AND P3, PT, R138, RZ, PT ;  /* 0x000000ff8a00720c */ /* 0x000fe20003f65270 */
[----:B------:R-:W-:-:S12]  /*4240*/  BSSY B1, `(.L_x_1711) ;  /* 0x0000070000017945 */ /* 0x000fd80003800000 */
[----:B------:R-:W-:Y:S05]  /*4250*/  @P3 BRA `(.L_x_1712) ;  /* 0x0000000400b83947 */ /* 0x000fea0003800000 */
[----:B--2---:R-:W-:Y:S01]  /*4260*/  IADD3 R73, P3, P4, R4, R120, R16 ;  /* 0x0000007804497210 */ /* 0x004fe20007c7e010 */
[----:B------:R-:W-:Y:S03]  /*4270*/  BSSY B2, `(.L_x_1713) ;  /* 0x0000037000027945 */ /* 0x000fe60003800000 */
[----:B------:R-:W-:Y:S01]  /*4280*/  IADD3.X R74, R28, R122, R17, P3, P4 ;  /* 0x0000007a1c4a7210 */ /* 0x000fe20001fe8411 */
[----:B------:R-:W-:Y:S08]  /*4290*/  @P2 BRA `(.L_x_1714) ;  /* 0x0000000000d02947 */ /* 0x000ff00003800000 */
[----:B-1-3--:R1:W2:Y:S01]  /*42a0*/  LDS.128 R44, [R111+0x1a400] ;  /* 0x01a400006f2c7984 */ /* 0x00a2a20000000c00 */
[----:B------:R-:W-:Y:S01]  /*42b0*/  IADD3 R71, P3, R73, R96, RZ ;  /* 0x0000006049477210 */ /* 0x000fe20007f7e0ff */
[----:B------:R-:W-:Y:S03]  /*42c0*/  BSSY B3, `(.L_x_1715) ;  /* 0x000002d000037945 */ /* 0x000fe60003800000 */
[----:B------:R-:W-:Y:S02]  /*42d0*/  IADD3.X R72, R74, R35, RZ, P3, !PT ;  /* 0x000000234a487210 */ /* 0x000fe40001ffe4ff */
        /* <DEDUP_REMOVED lines=43> */
.L_x_1716:
[----:B------:R-:W-:Y:S05]  /*4590*/  BSYNC B3 ;  /* 0x0000000000037941 */ /* 0x000fea0003800000 */
.L_x_1715:
[----:B------:R-:W-:Y:S02]  /*45a0*/  ULDC.64 UR4, c[0x0][0x2e8] ;  /* 0x0000ba0000047ab9 */ /* 0x000fe40000000a00 */
[----:B------:R-:W-:-:S04]  /*45b0*/  LEA R60, P3, R71, UR4, 0x1 ;  /* 0x00000004473c7c11 */ /* 0x000fc8000f8608ff */
[----:B------:R-:W-:-:S05]  /*45c0*/  LEA.HI.X R61, R71, UR5, R72, 0x1, P3 ;  /* 0x00000005473d7c11 */ /* 0x000fca00098f0c48 */
[----:B--2---:R2:W-:Y:S04]  /*45d0*/  STG.E.128 desc[UR38][R60.64], R44 ;  /* 0x0000002c3c007986 */ /* 0x0045e8000c101d26 */
.L_x_1714:
[----:B------:R-:W-:Y:S05]  /*45e0*/  BSYNC B2 ;  /* 0x0000000000027941 */ /* 0x000fea0003800000 */
.L_x_1713:
[----:B------:R-:W-:Y:S05]  /*45f0*/  @P1 BRA `(.L_x_1712) ;  /* 0x0000000000d01947 */ /* 0x000fea0003800000 */
[----:B-123--:R1:W2:Y:S01]  /*4600*/  LDS.128 R44, [R111+0x1e400] ;  /* 0x01e400006f2c7984 */ /* 0x00e2a20000000c00 */
        /* <DEDUP_REMOVED lines=46> */
.L_x_1718:
[----:B------:R-:W-:Y:S05]  /*48f0*/  BSYNC B2 ;  /* 0x0000000000027941 */ /* 0x000fea0003800000 */
.L_x_1717:
[----:B------:R-:W-:Y:S02]  /*4900*/  ULDC.64 UR4, c[0x0][0x2e8] ;  /* 0x0000ba0000047ab9 */ /* 0x000fe40000000a00 */
[----:B------:R-:W-:-:S04]  /*4910*/  LEA R56, P3, R67, UR4, 0x1 ;  /* 0x0000000443387c11 */ /* 0x000fc8000f8608ff */
[----:B------:R-:W-:-:S05]  /*4920*/  LEA.HI.X R57, R67, UR5, R68, 0x1, P3 ;  /* 0x0000000543397c11 */ /* 0x000fca00098f0c44 */
[----:B--2---:R4:W-:Y:S04]  /*4930*/  STG.E.128 desc[UR38][R56.64], R44 ;  /* 0x0000002c38007986 */ /* 0x0049e8000c101d26 */
.L_x_1712:
[----:B------:R-:W-:Y:S05]  /*4940*/  BSYNC B1 ;  /* 0x0000000000017941 */ /* 0x000fea0003800000 */
.L_x_1711:
[----:B------:R-:W-:Y:S05]  /*4950*/  @P5 BRA `(.L_x_1719) ;  /* 0x00000034009c5947 */ /* 0x000fea0003800000 */
[----:B------:R-:W-:Y:S01]  /*4960*/  IADD3 R121, P3, P4, R29, R120, R16 ;  /* 0x000000781d797210 */ /* 0x000fe20007c7e010 */
[----:B------:R-:W-:Y:S03]  /*4970*/  BSSY B1, `(.L_x_1720) ;  /* 0x0000037000017945 */ /* 0x000fe60003800000 */
[----:B------:R-:W-:Y:S01]  /*4980*/  IADD3.X R122, R31, R122, R17, P3, P4 ;  /* 0x0000007a1f7a7210 */ /* 0x000fe20001fe8411 */
[----:B------:R-:W-:Y:S08]  /*4990*/  @P2 BRA `(.L_x_1721) ;  /* 0x0000000000d02947 */ /* 0x000ff00003800000 */
[----:B-1234-:R1:W2:Y:S01]  /*49a0*/  LDS.128 R44, [R111+0x1b400] ;  /* 0x01b400006f2c7984 */ /* 0x01e2a20000000c00 */
[----:B------:R-:W-:Y:S01]  /*49b0*/  ISETP.GE.AND P4, PT, R18, R123, PT ;  /* 0x0000007b1200720c */ /* 0x000fe20003f86270 */
[----:B------:R-:W-:Y:S01]  /*49c0*/  BSSY B2, `(.L_x_1722) ;  /* 0x000002c000027945 */ /* 0x000fe20003800000 */
[----:B------:R-:W-:-:S11]  /*49d0*/  IADD3 R63, P3, R121, R96, RZ ;  /* 0x00000060793f7210 */ /* 0x000fd60007f7e0ff */
        /* <DEDUP_REMOVED lines=42> */
.L_x_1723:
[----:B------:R-:W-:Y:S05]  /*4c80*/  BSYNC B2 ;  /* 0x0000000000027941 */ /* 0x000fea0003800000 */
.L_x_1722:
[----:B------:R-:W-:Y:S01]  /*4c90*/  ULDC.64 UR4, c[0x0][0x2e8] ;  /* 0x0000ba0000047ab9 */ /* 0x000fe20000000a00 */
[----:B------:R-:W-:Y:S01]  /*4ca0*/  IMAD.X R54, R122, 0x1, R35, P3 ;  /* 0x000000017a367824 */ /* 0x000fe200018e0623 */
[----:B------:R-:W-:-:S04]  /*4cb0*/  LEA R52, P3, R63, UR4, 0x1 ;  /* 0x000000043f347c11 */ /* 0x000fc8000f8608ff */
[----:B------:R-:W-:-:S05]  /*4cc0*/  LEA.HI.X R53, R63, UR5, R54, 0x1, P3 ;  /* 0x000000053f357c11 */ /* 0x000fca00098f0c36 */
[----:B--2---:R1:W-:Y:S04]  /*4cd0*/  STG.E.128 desc[UR38][R52.64], R44 ;  /* 0x0000002c34007986 */ /* 0x0043e8000c101d26 */
.L_x_1721:
[----:B------:R-:W-:Y:S05]  /*4ce0*/  BSYNC B1 ;  /* 0x0000000000017941 */ /* 0x000fea0003800000 */
.L_x_1720:
[----:B------:R-:W-:Y:S05]  /*4cf0*/  @P1 BRA `(.L_x_1719) ;  /* 0x0000003000b41947 */ /* 0x000fea0003800000 */
        /* <DEDUP_REMOVED lines=46> */
.L_x_1725:
[----:B------:R-:W-:Y:S05]  /*4fe0*/  BSYNC B1 ;  /* 0x0000000000017941 */ /* 0x000fea0003800000 */
.L_x_1724:
[----:B------:R-:W-:Y:S01]  /*4ff0*/  ULDC.64 UR4, c[0x0][0x2e8] ;  /* 0x0000ba0000047ab9 */ /* 0x000fe20000000a00 */
[----:B------:R-:W-:Y:S02]  /*5000*/  IADD3.X R122, R122, R103, RZ, P3, !PT ;  /* 0x000000677a7a7210 */ /* 0x000fe40001ffe4ff */
[----:B------:R-:W-:-:S04]  /*5010*/  LEA R48, P3, R59, UR4, 0x1 ;  /* 0x000000043b307c11 */ /* 0x000fc8000f8608ff */
[----:B------:R-:W-:-:S05]  /*5020*/  LEA.HI.X R49, R59, UR5, R122, 0x1, P3 ;  /* 0x000000053b317c11 */ /* 0x000fca00098f0c7a */
[----:B--2---:R1:W-:Y:S01]  /*5030*/  STG.E.128 desc[UR38][R48.64], R44 ;  /* 0x0000002c30007986 */ /* 0x0043e2000c101d26 */
[----:B------:R-:W-:Y:S05]  /*5040*/  BRA `(.L_x_1719) ;  /* 0x0000002c00e07947 */ /* 0x000fea0003800000 */
.L_x_1683:
[----:B------:R-:W-:Y:S02]  /*5050*/  ISETP.GE.AND P3, PT, R212, R114, PT ;  /* 0x00000072d400720c */ /* 0x000fe40003f66270 */
[----:B------:R-:W-:Y:S02]  /*5060*/  CS2R R50, SRZ ;  /* 0x0000000000327805 */ /* 0x000fe4000001ff00 */
[----:B------:R-:W-:-:S13]  /*5070*/  ISETP.GE.OR P3, PT, R16, R123, P3 ;  /* 0x0000007b1000720c */ /* 0x000fda0001f66670 */
[----:B------:R-:W-:Y:S01]  /*5080*/  @!P3 IADD3 R46, P0, P4, R90, R78, R14 ;  /* 0x0000004e5a2eb210 */ /* 0x000fe20007c1e00e */
[----:B------:R-:W0:Y:S03]  /*5090*/  @!P3 LDC.64 R60, c[0x0][0x3e8] ;  /* 0x0000fa00ff3cbb82 */ /* 0x000e260000000a00 */
[----:B------:R-:W-:Y:S02]  /*50a0*/  @!P3 IADD3.X R47, R33, R119, R21, P0, P4 ;  /* 0x00000077212fb210 */ /* 0x000fe400007e8415 */
[----:B------:R-:W-:-:S03]  /*50b0*/  @!P3 IADD3 R44, P0, P4, R84, R76, R8 ;  /* 0x0000004c542cb210 */ /* 0x000fc60007c1e008 */
[----:B------:R-:W1:Y:S01]  /*50c0*/  @!P3 LDC.64 R62, c[0x0][0x400] ;  /* 0x00010000ff3ebb82 */ /* 0x000e620000000a00 */
        /* <DEDUP_REMOVED lines=11> */
[----:B------:R-:W4:Y:S01]  /*5180*/  @!P4 LDC.64 R52, c[0x0][0x3e8] ;  /* 0x0000fa00ff34cb82 */ /* 0x000f220000000a00 */
[----:B------:R-:W-:-:S05]  /*5190*/  @!P4 IADD3 R48, P5, R90, R78, RZ ;  /* 0x0000004e5a30c210 */ /* 0x000fca0007fbe0ff */
[----:B------:R-:W-:Y:S02]  /*51a0*/  @!P4 IMAD.X R49, R119, 0x1, R33, P5 ;  /* 0x000000017731c824 */ /* 0x000fe400028e0621 */
[----:B------:R-:W0:Y:S01]  /*51b0*/  @!P4 LDC.64 R54, c[0x0][0x400] ;  /* 0x00010000ff36cb82 */ /* 0x000e220000000a00 */
[----:B----4-:R-:W-:-:S04]  /*51c0*/  @!P4 LEA R52, P5, R48, R52, 0x1 ;  /* 0x000000343034c211 */ /* 0x010fc800078a08ff */
[----:B------:R-:W-:Y:S02]  /*51d0*/  @!P4 LEA.HI.X R53, R48, R53, R49, 0x1, P5 ;  /* 0x000000353035c211 */ /* 0x000fe400028f0c31 */
[----:B------:R-:W-:-:S05]  /*51e0*/  @!P4 IADD3 R48, P5, R84, R76, RZ ;  /* 0x0000004c5430c210 */ /* 0x000fca0007fbe0ff */
[----:B------:R-:W-:Y:S01]  /*51f0*/  @!P4 IMAD.X R49, R106, 0x1, R100, P5 ;  /* 0x000000016a31c824 */ /* 0x000fe200028e0664 */
[----:B0-----:R-:W-:-:S04]  /*5200*/  @!P4 LEA R54, P5, R48, R54, 0x1 ;  /* 0x000000363036c211 */ /* 0x001fc800078a08ff */
[----:B------:R-:W-:Y:S02]  /*5210*/  @!P4 LEA.HI.X R55, R48, R55, R49, 0x1, P5 ;  /* 0x000000373037c211 */ /* 0x000fe400028f0c31 */
[----:B------:R-:W-:Y:S02]  /*5220*/  CS2R R48, SRZ ;  /* 0x0000000000307805 */ /* 0x000fe4000001ff00 */
[----:B------:R-:W-:-:S04]  /*5230*/  @!P3 LEA R60, P5, R46, R60, 0x1 ;  /* 0x0000003c2e3cb211 */ /* 0x000fc800078a08ff */
[----:B------:R-:W-:Y:S02]  /*5240*/  @!P3 LEA.HI.X R61, R46, R61, R47, 0x1, P5 ;  /* 0x0000003d2e3db211 */ /* 0x000fe400028f0c2f */
[----:B------:R-:W-:Y:S02]  /*5250*/  CS2R R46, SRZ ;  /* 0x00000000002e7805 */ /* 0x000fe4000001ff00 */
[C---:B-1----:R-:W-:Y:S01]  /*5260*/  @!P3 LEA R62, P5, R44.reuse, R62, 0x1 ;  /* 0x0000003e2c3eb211 */ /* 0x042fe200078a08ff */
[----:B------:R0:W5:Y:S03]  /*5270*/  @!P4 LDG.E.128 R48, desc[UR38][R54.64] ;  /* 0x000000263630c981 */ /* 0x000166000c1e1d00 */
[----:B------:R-:W-:Y:S02]  /*5280*/  @!P3 LEA.HI.X R63, R44, R63, R45, 0x1, P5 ;  /* 0x0000003f2c3fb211 */ /* 0x000fe400028f0c2d */
[----:B------:R-:W-:-:S02]  /*5290*/  CS2R R44, SRZ ;  /* 0x00000000002c7805 */ /* 0x000fc4000001ff00 */
[----:B------:R-:W-:Y:S02]  /*52a0*/  CS2R R58, SRZ ;  /* 0x00000000003a7805 */ /* 0x000fe4000001ff00 */
[----:B------:R-:W-:Y:S02]  /*52b0*/  CS2R R56, SRZ ;  /* 0x0000000000387805 */ /* 0x000fe4000001ff00 */
[----:B------:R1:W5:Y:S01]  /*52c0*/  @!P4 LDG.E.128 R44, desc[UR38][R52.64] ;  /* 0x00000026342cc981 */ /* 0x000362000c1e1d00 */
[----:B0-----:R-:W-:-:S03]  /*52d0*/  CS2R R54, SRZ ;  /* 0x0000000000367805 */ /* 0x001fc6000001ff00 */
[----:B------:R0:W5:Y:S01]  /*52e0*/  @!P3 LDG.E.128 R56, desc[UR38][R62.64] ;  /* 0x000000263e38b981 */ /* 0x000162000c1e1d00 */
[----:B-1----:R-:W-:-:S06]  /*52f0*/  CS2R R52, SRZ ;  /* 0x0000000000347805 */ /* 0x002fcc000001ff00 */
[----:B------:R1:W5:Y:S01]  /*5300*/  @!P3 LDG.E.128 R52, desc[UR38][R60.64] ;  /* 0x000000263c34b981 */ /* 0x000362000c1e1d00 */
[----:B--2---:R-:W-:-:S04]  /*5310*/  @!P0 LEA R68, P3, R66, R68, 0x1 ;  /* 0x0000004442448211 */ /* 0x004fc800078608ff */
[----:B------:R-:W-:Y:S02]  /*5320*/  @!P0 LEA.HI.X R69, R66, R69, R67, 0x1, P3 ;  /* 0x0000004542458211 */ /* 0x000fe400018f0c43 */
[C---:B---3--:R-:W-:Y:S02]  /*5330*/  @!P0 LEA R70, P3, R64.reuse, R70, 0x1 ;  /* 0x0000004640468211 */ /* 0x048fe400078608ff */
[----:B0-----:R-:W-:Y:S02]  /*5340*/  CS2R R62, SRZ ;  /* 0x00000000003e7805 */ /* 0x001fe4000001ff00 */
[----:B------:R-:W-:Y:S02]  /*5350*/  CS2R R66, SRZ ;  /* 0x0000000000427805 */ /* 0x000fe4000001ff00 */
[----:B-1----:R-:W-:Y:S02]  /*5360*/  CS2R R60, SRZ ;  /* 0x00000000003c7805 */ /* 0x002fe4000001ff00 */
[----:B------:R-:W-:-:S02]  /*5370*/  @!P0 LEA.HI.X R71, R64, R71, R65, 0x1, P3 ;  /* 0x0000004740478211 */ /* 0x000fc400018f0c41 */
[----:B------:R-:W-:Y:S02]  /*5380*/  CS2R R64, SRZ ;  /* 0x0000000000407805 */ /* 0x000fe4000001ff00 */
[----:B------:R0:W5:Y:S04]  /*5390*/  @!P0 LDG.E.128 R60, desc[UR38][R68.64] ;  /* 0x00000026443c8981 */ /* 0x000168000c1e1d00 */
[----:B------:R1:W5:Y:S01]  /*53a0*/  @!P0 LDG.E.128 R64, desc[UR38][R70.64] ;  /* 0x0000002646408981 */ /* 0x000362000c1e1d00 */
[----:B------:R-:W-:-:S04]  /*53b0*/  ISETP.GE.AND P0, PT, R210, R114, PT ;  /* 0x00000072d200720c */ /* 0x000fc80003f06270 */
[CC--:B------:R-:W-:Y:S01]  /*53c0*/  ISETP.GE.OR P0, PT, R16.reuse, R123.reuse, P0 ;  /* 0x0000007b1000720c */ /* 0x0c0fe20000706670 */
[----:B------:R-:W-:Y:S01]  /*53d0*/  BSSY B1, `(.L_x_1726) ;  /* 0x000001c000017945 */ /* 0x000fe20003800000 */
[----:B------:R-:W-:Y:S02]  /*53e0*/  ISETP.GE.AND P3, PT, R16, R123, PT ;  /* 0x0000007b1000720c */ /* 0x000fe40003f66270 */
[----:B0-----:R-:W-:Y:S02]  /*53f0*/  CS2R R68, SRZ ;  /* 0x0000000000447805 */ /* 0x001fe4000001ff00 */
[----:B------:R-:W-:Y:S02]  /*5400*/  CS2R R74, SRZ ;  /* 0x00000000004a7805 */ /* 0x000fe4000001ff00 */
[----:B-1----:R-:W-:Y:S02]  /*5410*/  CS2R R70, SRZ ;  /* 0x0000000000467805 */ /* 0x002fe4000001ff00 */
[----:B------:R-:W-:-:S03]  /*5420*/  CS2R R72, SRZ ;  /* 0x0000000000487805 */ /* 0x000fc6000001ff00 */
[----:B------:R-:W-:Y:S05]  /*5430*/  @P0 BRA `(.L_x_1727) ;  /* 0x0000000000540947 */ /* 0x000fea0003800000 */
[----:B------:R-:W0:Y:S01]  /*5440*/  LDC.64 R68, c[0x0][0x3f8] ;  /* 0x0000fe00ff447b82 */ /* 0x000e220000000a00 */
[----:B------:R-:W-:Y:S01]  /*5450*/  IMAD.MOV.U32 R72, RZ, RZ, R78 ;  /* 0x000000ffff487224 */ /* 0x000fe200078e004e */
[----:B------:R-:W-:Y:S01]  /*5460*/  ULDC.64 UR4, c[0x0][0x3e8] ;  /* 0x0000fa0000047ab9 */ /* 0x000fe20000000a00 */
[----:B------:R-:W-:Y:S01]  /*5470*/  IMAD.MOV.U32 R73, RZ, RZ, R119 ;  /* 0x000000ffff497224 */ /* 0x000fe200078e0077 */
[----:B------:R-:W-:Y:S01]  /*5480*/  ULDC.64 UR6, c[0x0][0x400] ;  /* 0x0001000000067ab9 */ /* 0x000fe20000000a00 */
[----:B------:R-:W-:-:S03]  /*5490*/  IMAD.MOV.U32 R77, RZ, RZ, R106 ;  /* 0x000000ffff4d7224 */ /* 0x000fc600078e006a */
        /* <DEDUP_REMOVED lines=15> */
.L_x_1727:
[----:B------:R-:W-:Y:S05]  /*5590*/  BSYNC B1 ;  /* 0x0000000000017941 */ /* 0x000fea0003800000 */
.L_x_1726:
[----:B-----5:R-:W-:Y:S01]  /*55a0*/  IMAD.MOV.U32 R76, RZ, RZ, R70 ;  /* 0x000000ffff4c7224 */ /* 0x020fe200078e0046 */
[----:B------:R-:W-:Y:S01]  /*55b0*/  MOV R77, R71 ;  /* 0x00000047004d7202 */ /* 0x000fe20000000f00 */
[----:B------:R-:W-:Y:S01]  /*55c0*/  IMAD.MOV.U32 R78, RZ, RZ, R68 ;  /* 0x000000ffff4e7224 */ /* 0x000fe200078e0044 */
[----:B------:R-:W-:Y:S01]  /*55d0*/  ISETP.NE.AND P0, PT, R191, 0x3, PT ;  /* 0x00000003bf00780c */ /* 0x000fe20003f05270 */
[----:B------:R-:W-:Y:S01]  /*55e0*/  IMAD.MOV.U32 R79, RZ, RZ, R69 ;  /* 0x000000ffff4f7224 */ /* 0x000fe200078e0045 */
[----:B------:R-:W-:Y:S01]  /*55f0*/  PRMT R137, R77, 0x5410, R76 ;  /* 0x000054104d897816 */ /* 0x000fe2000000004c */
[----:B------:R-:W-:Y:S02]  /*5600*/  IMAD.MOV.U32 R76, RZ, RZ, R74 ;  /* 0x000000ffff4c7224 */ /* 0x000fe400078e004a */
[----:B------:R-:W-:Y:S01]  /*5610*/  IMAD.MOV.U32 R77, RZ, RZ, R75 ;  /* 0x000000ffff4d7224 */ /* 0x000fe200078e004b */
[----:B------:R-:W-:Y:S01]  /*5620*/  PRMT R136, R79, 0x5410, R78 ;  /* 0x000054104f887816 */ /* 0x000fe2000000004e */
[----:B------:R-:W-:-:S02]  /*5630*/  IMAD.MOV.U32 R78, RZ, RZ, R72 ;  /* 0x000000ffff4e7224 */ /* 0x000fc400078e0048 */
        /* <DEDUP_REMOVED lines=35> */
[----:B------:R-:W-:Y:S02]  /*5870*/  IMAD.MOV.U32 R78, RZ, RZ, R60 ;  /* 0x000000ffff4e7224 */ /* 0x000fe400078e003c */
[----:B------:R-:W-:Y:S01]  /*5880*/  IMAD.MOV.U32 R79, RZ, RZ, R61 ;  /* 0x000000ffff4f7224 */ /* 0x000fe200078e003d */
[----:B------:R-:W-:Y:S01]  /*5890*/  PRMT R138, R76, 0x5410, R77 ;  /* 0x000054104c8a7816 */ /* 0x000fe2000000004d */
[----:B------:R-:W-:Y:S01]  /*58a0*/  IMAD.MOV.U32 R76, RZ, RZ, R66 ;  /* 0x000000ffff4c7224 */ /* 0x000fe200078e0042 */
[----:B------:R-:W-:-:S02]  /*58b0*/  MOV R77, R67 ;  /* 0x00000043004d7202 */ /* 0x000fc40000000f00 */
[----:B------:R-:W-:Y:S01]  /*58c0*/  PRMT R139, R78, 0x5410, R79 ;  /* 0x000054104e8b7816 */ /* 0x000fe2000000004f */
[----:B------:R-:W-:Y:S01]  /*58d0*/  IMAD.MOV.U32 R78, RZ, RZ, R64 ;  /* 0x000000ffff4e7224 */ /* 0x000fe200078e0040 */
[----:B------:R-:W-:Y:S01]  /*58e0*/  PRMT R140, R76, 0x5410, R77 ;  /* 0x000054104c8c7816 */ /* 0x000fe2000000004d */
[----:B------:R-:W-:-:S05]  /*58f0*/  IMAD.MOV.U32 R79, RZ, RZ, R65 ;  /* 0x000000ffff4f7224 */ /* 0x000fca00078e0041 */
[----:B------:R-:W-:Y:S01]  /*5900*/  PRMT R141, R78, 0x5410, R79 ;  /* 0x000054104e8d7816 */ /* 0x000fe2000000004f */
[----:B------:R-:W-:Y:S06]  /*5910*/  @!P0 BRA `(.L_x_1728) ;  /* 0x0000000000048947 */ /* 0x000fec0003800000 */
[----:B------:R-:W-:Y:S01]  /*5920*/  BPT.TRAP 0x1 ;  /* 0x000000040000795c */ /* 0x000fe20000300000 */
.L_x_1728:
[----:B------:R-:W-:Y:S01]  /*5930*/  IMAD R106, R184, 0x8, R2 ;  /* 0x00000008b86a7824 */ /* 0x000fe200078e0202 */
[----:B------:R-:W-:Y:S01]  /*5940*/  SHF.L.U32 R119, R192, 0x1f, RZ ;  /* 0x0000001fc0777819 */ /* 0x000fe200000006ff */
[----:B------:R-:W0:Y:S01]  /*5950*/  LDC R132, c[0x0][0x2f4] ;  /* 0x0000bd00ff847b82 */ /* 0x000e220000000800 */
[----:B------:R-:W-:Y:S01]  /*5960*/  IMAD.MOV.U32 R121, RZ, RZ, R122 ;  /* 0x000000ffff797224 */ /* 0x000fe200078e007a */
[----:B------:R-:W-:Y:S01]  /*5970*/  BSSY B1, `(.L_x_1729) ;  /* 0x0000005000017945 */ /* 0x000fe20003800000 */
[----:B------:R-:W1:Y:S05]  /*5980*/  SYNCS.PHASECHK.TRANS64.TRYWAIT P4, [R106+URZ+0x28890], R119 ;  /* 0x028890776a0075a7 */ /* 0x000e6a000808017f */
[----:B------:R-:W2:Y:S01]  /*5990*/  LDC.64 R122, c[0x0][0x300] ;  /* 0x0000c000ff7a7b82 */ /* 0x000ea20000000a00 */
[----:B0-----:R-:W-:Y:S01]  /*59a0*/  IMAD.IADD R134, R132, 0x1, -R113 ;  /* 0x0000000184867824 */ /* 0x001fe200078e0a71 */
[----:B-1----:R-:W-:Y:S06]  /*59b0*/  @!P4 BRA `(.L_x_1730) ;  /* 0x000002080068c947 */ /* 0x002fec0003800000 */
.L_x_2099:
[----:B------:R-:W-:Y:S05]  /*59c0*/  BSYNC B1 ;  /* 0x0000000000017941 */ /* 0x000fea0003800000 */
.L_x_1729:
[----:B------:R-:W-:Y:S01]  /*59d0*/  ISETP.GE.OR P4, PT, R23, R114, P2 ;  /* 0x000000721700720c */ /* 0x000fe20001786670 */
[----:B------:R-:W-:-:S12]  /*59e0*/  BSSY B1, `(.L_x_1731) ;  /* 0x000007c000017945 */ /* 0x000fd80003800000 */
[----:B------:R-:W-:Y:S05]  /*59f0*/  @P4 BRA `(.L_x_1732) ;  /* 0x0000000400e84947 */ /* 0x000fea0003800000 */
[-C--:B--2---:R-:W-:Y:S01]  /*5a00*/  IMAD R76, R215, R122.reuse, RZ ;  /* 0x0000007ad74c7224 */ /* 0x084fe200078e02ff */
[----:B------:R-:W-:Y:S01]  /*5a10*/  ISETP.NE.AND P6, PT, R0, RZ, PT ;  /* 0x000000ff0000720c */ /* 0x000fe20003fc5270 */
[C---:B------:R-:W-:Y:S01]  /*5a20*/  IMAD.WIDE.U32 R124, R23.reuse, R122, R120 ;  /* 0x0000007a177c7225 */ /* 0x040fe200078e0078 */
[----:B------:R-:W-:Y:S03]  /*5a30*/  BSSY B2, `(.L_x_1733) ;  /* 0x000006b000027945 */ /* 0x000fe60003800000 */
[----:B------:R-:W-:Y:S01]  /*5a40*/  IMAD R77, R23, R123, R76 ;  /* 0x0000007b174d7224 */ /* 0x000fe200078e024c */
[----:B------:R-:W-:Y:S02]  /*5a50*/  SEL R76, R113, R134, !P6 ;  /* 0x00000086714c7207 */ /* 0x000fe40007000000 */
[----:B------:R-:W-:Y:S01]  /*5a60*/  IADD3 R146, P4, P5, R96, R124, R37 ;  /* 0x0000007c60927210 */ /* 0x000fe20007d9e025 */
[----:B------:R-:W-:Y:S01]  /*5a70*/  IMAD.IADD R148, R77, 0x1, R125 ;  /* 0x000000014d947824 */ /* 0x000fe200078e027d */
[----:B------:R-:W-:-:S04]  /*5a80*/  SHF.R.S32.HI R77, RZ, 0x1f, R76 ;  /* 0x0000001fff4d7819 */ /* 0x000fc8000001144c */
[----:B------:R-:W-:Y:S02]  /*5a90*/  LEA.HI R76, R77, R76, RZ, 0x4 ;  /* 0x0000004c4d4c7211 */ /* 0x000fe400078f20ff */
[----:B------:R-:W-:Y:S02]  /*5aa0*/  IADD3.X R147, R35, R148, R102, P4, P5 ;  /* 0x0000009423937210 */ /* 0x000fe400027ea466 */
[----:B------:R-:W-:-:S04]  /*5ab0*/  LEA.HI.SX32 R76, R76, R101, 0x1c ;  /* 0x000000654c4c7211 */ /* 0x000fc800078fe2ff */
[----:B------:R-:W-:Y:S02]  /*5ac0*/  SHF.R.S32.HI R77, RZ, 0x1f, R76 ;  /* 0x0000001fff4d7819 */ /* 0x000fe4000001144c */
[----:B------:R-:W-:Y:S02]  /*5ad0*/  SHF.L.U32 R149, R76, 0x3, RZ ;  /* 0x000000034c957819 */ /* 0x000fe400000006ff */
[----:B------:R-:W-:Y:S02]  /*5ae0*/  LEA.HI R77, R77, R76, RZ, 0x3 ;  /* 0x0000004c4d4d7211 */ /* 0x000fe400078f18ff */
[----:B------:R-:W-:-:S03]  /*5af0*/  LOP3.LUT R76, R149, 0x38, RZ, 0xc0, !PT ;  /* 0x00000038954c7812 */ /* 0x000fc600078ec0ff */
[----:B------:R-:W-:Y:S01]  /*5b00*/  IMAD.SHL.U32 R77, R77, 0x400, RZ ;  /* 0x000004004d4d7824 */ /* 0x000fe200078e00ff */
[----:B------:R-:W-:-:S04]  /*5b10*/  LOP3.LUT R76, R76, 0x1c0, R225, 0xf8, !PT ;  /* 0x000001c04c4c7812 */ /* 0x000fc800078ef8e1 */
[----:B------:R-:W-:Y:S02]  /*5b20*/  LOP3.LUT R77, R77, 0x7fffe000, RZ, 0xc0, !PT ;  /* 0x7fffe0004d4d7812 */ /* 0x000fe400078ec0ff */
[----:B------:R-:W-:-:S04]  /*5b30*/  LOP3.LUT R76, R76, R203, RZ, 0x3c, !PT ;  /* 0x000000cb4c4c7212 */ /* 0x000fc800078e3cff */
[----:B------:R-:W-:Y:S01]  /*5b40*/  IADD3 R79, R76, R77, R204 ;  /* 0x0000004d4c4f7210 */ /* 0x000fe20007ffe0cc */
[----:B------:R-:W-:-:S04]  /*5b50*/  IMAD R77, R184, 0x4000, R112 ;  /* 0x00004000b84d7824 */ /* 0x000fc800078e0270 */
[----:B------:R-:W-:Y:S02]  /*5b60*/  IMAD R79, R184, 0x4000, R79 ;  /* 0x00004000b84f7824 */ /* 0x000fe400078e024f */
[--C-:B------:R-:W-:Y:S02]  /*5b70*/  IMAD R77, R77, 0x2, R2.reuse ;  /* 0x000000024d4d7824 */ /* 0x100fe400078e0202 */
[----:B------:R-:W-:-:S04]  /*5b80*/  IMAD R80, R79, 0x2, R2 ;  /* 0x000000024f507824 */ /* 0x000fc800078e0202 */
[----:B------:R-:W1:Y:S04]  /*5b90*/  LDS.128 R76, [R77+0x18400] ;  /* 0x018400004d4c7984 */ /* 0x000e680000000c00 */
[----:B------:R-:W2:Y:S01]  /*5ba0*/  LDS.128 R80, [R80+0x18400] ;  /* 0x0184000050507984 */ /* 0x000ea20000000c00 */
[----:B------:R-:W-:Y:S05]  /*5bb0*/  @P3 BRA `(.L_x_1734) ;  /* 0x0000000400483947 */ /* 0x000fea0003800000 */
[----:B------:R-:W-:Y:S01]  /*5bc0*/  SHF.R.U32.HI R158, RZ, 0x10, R49 ;  /* 0x00000010ff9e7819 */ /* 0x000fe20000011631 */
[--C-:B------:R-:W-:Y:S01]  /*5bd0*/  HADD2.F32 R155, -RZ, R152.reuse.H0_H0 ;  /* 0x20000098ff9b7230 */ /* 0x100fe20000004100 */
[--C-:B------:R-:W-:Y:S01]  /*5be0*/  SHF.R.U64 R44, R44, 0x10, R45.reuse ;  /* 0x000000102c2c7819 */ /* 0x100fe2000000122d */
[----:B------:R-:W-:Y:S01]  /*5bf0*/  HADD2.F32 R152, -RZ, R152.H1_H1 ;  /* 0x30000098ff987230 */ /* 0x000fe20000004100 */
[----:B------:R-:W-:Y:S01]  /*5c00*/  SHF.R.U32.HI R156, RZ, 0x10, R45 ;  /* 0x00000010ff9c7819 */ /* 0x000fe2000001162d */
[----:B------:R-:W-:Y:S01]  /*5c10*/  HADD2.F32 R158, -RZ, R158.H0_H0 ;  /* 0x2000009eff9e7230 */ /* 0x000fe20000004100 */
[----:B------:R-:W-:Y:S02]  /*5c20*/  SHF.R.U64 R48, R48, 0x10, R49 ;  /* 0x0000001030307819 */ /* 0x000fe40000001231 */
[--C-:B------:R-:W-:Y:S01]  /*5c30*/  SHF.R.U64 R45, R46, 0x10, R47.reuse ;  /* 0x000000102e2d7819 */ /* 0x100fe2000000122f */
[----:B------:R-:W-:Y:S01]  /*5c40*/  HADD2.F32 R156, -RZ, R156.H0_H0 ;  /* 0x2000009cff9c7230 */ /* 0x000fe20000004100 */
[----:B------:R-:W-:Y:S01]  /*5c50*/  SHF.R.U32.HI R49, RZ, 0x10, R47 ;  /* 0x00000010ff317819 */ /* 0x000fe2000001162f */
[----:B-1----:R-:W-:Y:S01]  /*5c60*/  HADD2.F32 R47, -RZ, R77.H0_H0 ;  /* 0x2000004dff2f7230 */ /* 0x002fe20000004100 */
[--C-:B------:R-:W-:Y:S01]  /*5c70*/  SHF.R.U64 R46, R50, 0x10, R51.reuse ;  /* 0x00000010322e7819 */ /* 0x100fe20000001233 */
[--C-:B--2---:R-:W-:Y:S01]  /*5c80*/  HADD2.F32 R50, -RZ, R81.reuse.H0_H0 ;  /* 0x20000051ff327230 */ /* 0x104fe20000004100 */
[----:B------:R-:W-:Y:S01]  /*5c90*/  SHF.R.U32.HI R153, RZ, 0x10, R51 ;  /* 0x00000010ff997819 */ /* 0x000fe20000011633 */
[----:B------:R-:W-:-:S02]  /*5ca0*/  HADD2.F32 R51, -RZ, R81.H1_H1 ;  /* 0x30000051ff337230 */ /* 0x000fc40000004100 */
[-C--:B------:R-:W-:Y:S01]  /*5cb0*/  FMUL.FTZ R81, R47, R152.reuse ;  /* 0x000000982f517220 */ /* 0x080fe20000410000 */
[----:B------:R-:W-:Y:S02]  /*5cc0*/  HADD2.F32 R77, -RZ, R77.H1_H1 ;  /* 0x3000004dff4d7230 */ /* 0x000fe40000004100 */
[C---:B------:R-:W-:Y:S01]  /*5cd0*/  FMUL.FTZ R160, R50.reuse, R152 ;  /* 0x0000009832a07220 */ /* 0x040fe20000410000 */
[----:B------:R-:W-:Y:S02]  /*5ce0*/  HADD2.F32 R45, -RZ, R45.H0_H0 ;  /* 0x2000002dff2d7230 */ /* 0x000fe40000004100 */
[-C--:B------:R-:W-:Y:S01]  /*5cf0*/  FMUL.FTZ R152, R51, R158.reuse ;  /* 0x0000009e33987220 */ /* 0x080fe20000410000 */
[-C--:B------:R-:W-:Y:S01]  /*5d00*/  FFMA.FTZ R50, R50, R155.reuse, R81 ;  /* 0x0000009b32327223 */ /* 0x080fe20000010051 */
[C---:B------:R-:W-:Y:S01]  /*5d10*/  FMUL.FTZ R158, R77.reuse, R158 ;  /* 0x0000009e4d9e7220 */ /* 0x040fe20000410000 */
[----:B------:R-:W-:Y:S02]  /*5d20*/  HADD2.F32 R81, -RZ, R83.H0_H0 ;  /* 0x20000053ff517230 */ /* 0x000fe40000004100 */
[-C--:B------:R-:W-:Y:S01]  /*5d30*/  FFMA.FTZ R152, R77, R156.reuse, -R152 ;  /* 0x0000009c4d987223 */ /* 0x080fe20000010898 */
[----:B------:R-:W-:Y:S01]  /*5d40*/  FFMA.FTZ R47, R47, R155, -R160 ;  /* 0x0000009b2f2f7223 */ /* 0x000fe200000108a0 */
[----:B------:R-:W-:Y:S01]  /*5d50*/  FFMA.FTZ R51, R51, R156, R158 ;  /* 0x0000009c33337223 */ /* 0x000fe2000001009e */
[----:B------:R-:W-:-:S02]  /*5d60*/  HADD2.F32 R156, -RZ, R154.H1_H1 ;  /* 0x3000009aff9c7230 */ /* 0x000fc40000004100 */
[----:B------:R-:W-:Y:S01]  /*5d70*/  HADD2.F32 R154, -RZ, R154.H0_H0 ;  /* 0x2000009aff9a7230 */ /* 0x000fe20000004100 */
[----:B------:R-:W-:Y:S01]  /*5d80*/  F2FP.F16.F32.PACK_AB R47, R152, R47 ;  /* 0x0000002f982f723e */ /* 0x000fe200000000ff */
[----:B------:R-:W-:Y:S01]  /*5d90*/  HADD2.F32 R77, -RZ, R79.H0_H0 ;  /* 0x2000004fff4d7230 */ /* 0x000fe20000004100 */
[----:B------:R-:W-:Y:S01]  /*5da0*/  F2FP.F16.F32.PACK_AB R50, R51, R50 ;  /* 0x000000323332723e */ /* 0x000fe200000000ff */
[----:B------:R-:W-:Y:S02]  /*5db0*/  HADD2.F32 R83, -RZ, R83.H1_H1 ;  /* 0x30000053ff537230 */ /* 0x000fe40000004100 */
[-C--:B------:R-:W-:Y:S01]  /*5dc0*/  FMUL.FTZ R162, R81, R154.reuse ;  /* 0x0000009a51a27220 */ /* 0x080fe20000410000 */
[----:B------:R-:W-:Y:S02]  /*5dd0*/  HADD2.F32 R160, -RZ, R153.H0_H0 ;  /* 0x20000099ffa07230 */ /* 0x000fe40000004100 */
[----:B------:R-:W-:Y:S01]  /*5de0*/  FMUL.FTZ R154, R77, R154 ;  /* 0x0000009a4d9a7220 */ /* 0x000fe20000410000 */
[----:B------:R-:W-:-:S02]  /*5df0*/  HADD2.F32 R79, -RZ, R79.H1_H1 ;  /* 0x3000004fff4f7230 */ /* 0x000fc40000004100 */
[----:B------:R-:W-:Y:S02]  /*5e00*/  HADD2.F32 R158, -RZ, R49.H0_H0 ;  /* 0x20000031ff9e7230 */ /* 0x000fe40000004100 */
[----:B------:R-:W-:Y:S01]  /*5e10*/  FMUL.FTZ R164, R83, R160 ;  /* 0x000000a053a47220 */ /* 0x000fe20000410000 */
[-C--:B------:R-:W-:Y:S01]  /*5e20*/  FFMA.FTZ R49, R77, R156.reuse, -R162 ;  /* 0x0000009c4d317223 */ /* 0x080fe200000108a2 */
[----:B------:R-:W-:Y:S01]  /*5e30*/  FFMA.FTZ R77, R81, R156, R154 ;  /* 0x0000009c514d7223 */ /* 0x000fe2000001009a */
[C---:B------:R-:W-:Y:S01]  /*5e40*/  FMUL.FTZ R160, R79.reuse, R160 ;  /* 0x000000a04fa07220 */ /* 0x040fe20000410000 */
[-C--:B------:R-:W-:Y:S01]  /*5e50*/  FFMA.FTZ R154, R79, R158.reuse, -R164 ;  /* 0x0000009e4f9a7223 */ /* 0x080fe200000108a4 */
[--C-:B------:R-:W-:Y:S02]  /*5e60*/  HADD2.F32 R81, -RZ, R151.reuse.H0_H0 ;  /* 0x20000097ff517230 */ /* 0x100fe40000004100 */
[----:B------:R-:W-:Y:S02]  /*5e70*/  HADD2.F32 R153, -RZ, R48.H0_H0 ;  /* 0x20000030ff997230 */ /* 0x000fe40000004100 */
[----:B------:R-:W-:Y:S01]  /*5e80*/  FFMA.FTZ R156, R83, R158, R160 ;  /* 0x0000009e539c7223 */ /* 0x000fe200000100a0 */
[----:B------:R-:W-:-:S02]  /*5e90*/  HADD2.F32 R151, -RZ, R151.H1_H1 ;  /* 0x30000097ff977230 */ /* 0x000fc40000004100 */
[----:B------:R-:W-:Y:S02]  /*5ea0*/  HADD2.F32 R79, -RZ, R80.H0_H0 ;  /* 0x20000050ff4f7230 */ /* 0x000fe40000004100 */
[----:B------:R-:W-:Y:S02]  /*5eb0*/  HADD2.F32 R48, -RZ, R76.H0_H0 ;  /* 0x2000004cff307230 */ /* 0x000fe40000004100 */
[----:B------:R-:W-:Y:S02]  /*5ec0*/  HADD2.F32 R80, -RZ, R80.H1_H1 ;  /* 0x30000050ff507230 */ /* 0x000fe40000004100 */
[CC--:B------:R-:W-:Y:S01]  /*5ed0*/  FMUL.FTZ R155, R79.reuse, R151.reuse ;  /* 0x000000974f9b7220 */ /* 0x0c0fe20000410000 */
[----:B------:R-:W-:Y:S02]  /*5ee0*/  HADD2.F32 R76, -RZ, R76.H1_H1 ;  /* 0x3000004cff4c7230 */ /* 0x000fe40000004100 */
[----:B------:R-:W-:Y:S02]  /*5ef0*/  HADD2.F32 R83, -RZ, R44.H0_H0 ;  /* 0x2000002cff537230 */ /* 0x000fe40000004100 */
[----:B------:R-:W-:Y:S01]  /*5f00*/  FMUL.FTZ R44, R48, R151 ;  /* 0x00000097302c7220 */ /* 0x000fe20000410000 */
[-C--:B------:R-:W-:Y:S01]  /*5f10*/  FMUL.FTZ R151, R80, R153.reuse ;  /* 0x0000009950977220 */ /* 0x080fe20000410000 */
[----:B------:R-:W-:Y:S01]  /*5f20*/  FMUL.FTZ R153, R76, R153 ;  /* 0x000000994c997220 */ /* 0x000fe20000410000 */
[-C--:B------:R-:W-:Y:S01]  /*5f30*/  FFMA.FTZ R155, R48, R81.reuse, -R155 ;  /* 0x00000051309b7223 */ /* 0x080fe2000001089b */
[----:B------:R-:W-:Y:S01]  /*5f40*/  FFMA.FTZ R48, R79, R81, R44 ;  /* 0x000000514f307223 */ /* 0x000fe2000001002c */
[-C--:B------:R-:W-:Y:S01]  /*5f50*/  FFMA.FTZ R76, R76, R83.reuse, -R151 ;  /* 0x000000534c4c7223 */ /* 0x080fe20000010897 */
[----:B------:R-:W-:Y:S01]  /*5f60*/  FFMA.FTZ R153, R80, R83, R153 ;  /* 0x0000005350997223 */ /* 0x000fe20000010099 */
[----:B------:R-:W-:-:S02]  /*5f70*/  HADD2.F32 R83, -RZ, R46.H0_H0 ;  /* 0x2000002eff537230 */ /* 0x000fc40000004100 */
[----:B------:R-:W-:Y:S01]  /*5f80*/  HADD2.F32 R46, -RZ, R82.H0_H0 ;  /* 0x20000052ff2e7230 */ /* 0x000fe20000004100 */
[----:B------:R-:W-:Y:S01]  /*5f90*/  F2FP.F16.F32.PACK_AB R76, R76, R155 ;  /* 0x0000009b4c4c723e */ /* 0x000fe200000000ff */
[----:B------:R-:W-:Y:S01]  /*5fa0*/  HADD2.F32 R81, -RZ, R150.H1_H1 ;  /* 0x30000096ff517230 */ /* 0x000fe20000004100 */
[----:B------:R-:W-:Y:S01]  /*5fb0*/  F2FP.F16.F32.PACK_AB R80, R153, R48 ;  /* 0x000000309950723e */ /* 0x000fe200000000ff */
[----:B------:R-:W-:Y:S02]  /*5fc0*/  HADD2.F32 R44, -RZ, R78.H0_H0 ;  /* 0x2000004eff2c7230 */ /* 0x000fe40000004100 */
[----:B------:R-:W-:Y:S02]  /*5fd0*/  HADD2.F32 R82, -RZ, R82.H1_H1 ;  /* 0x30000052ff527230 */ /* 0x000fe40000004100 */
[-C--:B------:R-:W-:Y:S01]  /*5fe0*/  FMUL.FTZ R151, R46, R81.reuse ;  /* 0x000000512e977220 */ /* 0x080fe20000410000 */
[----:B------:R-:W-:Y:S02]  /*5ff0*/  HADD2.F32 R78, -RZ, R78.H1_H1 ;  /* 0x3000004eff4e7230 */ /* 0x000fe40000004100 */
[----:B------:R-:W-:Y:S01]  /*6000*/  FMUL.FTZ R81, R44, R81 ;  /* 0x000000512c517220 */ /* 0x000fe20000410000 */
[----:B------:R-:W-:-:S02]  /*6010*/  HADD2.F32 R79, -RZ, R150.H0_H0 ;  /* 0x20000096ff4f7230 */ /* 0x000fc40000004100 */
[-C--:B------:R-:W-:Y:S01]  /*6020*/  FMUL.FTZ R157, R82, R83.reuse ;  /* 0x00000053529d7220 */ /* 0x080fe20000410000 */
[----:B------:R-:W-:Y:S02]  /*6030*/  FMUL.FTZ R83, R78, R83 ;  /* 0x000000534e537220 */ /* 0x000fe40000410000 */
[-C--:B------:R-:W-:Y:S01]  /*6040*/  FFMA.FTZ R81, R46, R79.reuse, R81 ;  /* 0x0000004f2e517223 */ /* 0x080fe20000010051 */
[----:B------:R-:W-:Y:S01]  /*6050*/  FFMA.FTZ R151, R44, R79, -R151 ;  /* 0x0000004f2c977223 */ /* 0x000fe20000010897 */
[-C--:B------:R-:W-:Y:S01]  /*6060*/  FFMA.FTZ R82, R82, R45.reuse, R83 ;  /* 0x0000002d52527223 */ /* 0x080fe20000010053 */
[----:B------:R-:W-:Y:S01]  /*6070*/  FFMA.FTZ R78, R78, R45, -R157 ;  /* 0x0000002d4e4e7223 */ /* 0x000fe2000001089d */
[----:B------:R-:W-:Y:S01]  /*6080*/  F2FP.F16.F32.PACK_AB R83, R156, R77 ;  /* 0x0000004d9c53723e */ /* 0x000fe200000000ff */
[----:B------:R-:W-:Y:S01]  /*6090*/  IMAD.MOV.U32 R77, RZ, RZ, R47 ;  /* 0x000000ffff4d7224 */ /* 0x000fe200078e002f */
[----:B------:R-:W-:Y:S02]  /*60a0*/  F2FP.F16.F32.PACK_AB R79, R154, R49 ;  /* 0x000000319a4f723e */ /* 0x000fe400000000ff */
[----:B------:R-:W-:-:S02]  /*60b0*/  F2FP.F16.F32.PACK_AB R82, R82, R81 ;  /* 0x000000515252723e */ /* 0x000fc400000000ff */
[----:B------:R-:W-:Y:S02]  /*60c0*/  F2FP.F16.F32.PACK_AB R78, R78, R151 ;  /* 0x000000974e4e723e */ /* 0x000fe400000000ff */
[----:B------:R-:W-:-:S07]  /*60d0*/  MOV R81, R50 ;  /* 0x0000003200517202 */ /* 0x000fce0000000f00 */
.L_x_1734:
[----:B------:R-:W-:Y:S05]  /*60e0*/  BSYNC B2 ;  /* 0x0000000000027941 */ /* 0x000fea0003800000 */
.L_x_1733:
[----:B------:R-:W-:Y:S01]  /*60f0*/  ISETP.GE.AND P4, PT, R149, R132, PT ;  /* 0x000000849500720c */ /* 0x000fe20003f86270 */
[----:B------:R-:W-:-:S12]  /*6100*/  ULDC.64 UR4, c[0x0][0x2e8] ;  /* 0x0000ba0000047ab9 */ /* 0x000fd80000000a00 */
[--C-:B------:R-:W-:Y:S02]  /*6110*/  @!P4 SHF.R.S32.HI R44, RZ, 0x1f, R149.reuse ;  /* 0x0000001fff2cc819 */ /* 0x100fe40000011495 */
[----:B------:R-:W-:-:S04]  /*6120*/  @!P4 IADD3 R124, P5, P6, R96, R124, R149 ;  /* 0x0000007c607cc210 */ /* 0x000fc80007ebe095 */
[----:B------:R-:W-:Y:S02]  /*6130*/  @!P4 IADD3.X R47, R35, R148, R44, P5, P6 ;  /* 0x00000094232fc210 */ /* 0x000fe40002fec42c */
[----:B------:R-:W-:-:S04]  /*6140*/  LEA R44, P5, R146, UR4, 0x1 ;  /* 0x00000004922c7c11 */ /* 0x000fc8000f8a08ff */
[----:B------:R-:W-:Y:S02]  /*6150*/  LEA.HI.X R45, R146, UR5, R147, 0x1, P5 ;  /* 0x00000005922d7c11 */ /* 0x000fe4000a8f0c93 */
[----:B------:R-:W-:-:S03]  /*6160*/  @!P4 LEA R46, P5, R124, UR4, 0x1 ;  /* 0x000000047c2ecc11 */ /* 0x000fc6000f8a08ff */
[----:B-1----:R1:W-:Y:S01]  /*6170*/  STG.E.128 desc[UR38][R44.64], R76 ;  /* 0x0000004c2c007986 */ /* 0x0023e2000c101d26 */
[----:B------:R-:W-:-:S05]  /*6180*/  @!P4 LEA.HI.X R47, R124, UR5, R47, 0x1, P5 ;  /* 0x000000057c2fcc11 */ /* 0x000fca000a8f0c2f */
[----:B--2---:R1:W-:Y:S04]  /*6190*/  @!P4 STG.E.128 desc[UR38][R46.64], R80 ;  /* 0x000000502e00c986 */ /* 0x0043e8000c101d26 */
.L_x_1732:
[----:B------:R-:W-:Y:S05]  /*61a0*/  BSYNC B1 ;  /* 0x0000000000017941 */ /* 0x000fea0003800000 */
.L_x_1731:
[----:B------:R-:W-:Y:S01]  /*61b0*/  ISETP.GE.OR P4, PT, R212, R114, P2 ;  /* 0x00000072d400720c */ /* 0x000fe20001786670 */
[----:B------:R-:W-:-:S12]  /*61c0*/  BSSY B1, `(.L_x_1735) ;  /* 0x0000080000017945 */ /* 0x000fd80003800000 */
[----:B------:R-:W-:Y:S05]  /*61d0*/  @P4 BRA `(.L_x_1736) ;  /* 0x0000000400f84947 */ /* 0x000fea0003800000 */
[-C--:B-12---:R-:W-:Y:S01]  /*61e0*/  IMAD R44, R118, R122.reuse, RZ ;  /* 0x0000007a762c7224 */ /* 0x086fe200078e02ff */
        /* <DEDUP_REMOVED lines=11> */
[----:B------:R-:W-:Y:S01]  /*62a0*/  SHF.R.S32.HI R45, RZ, 0x1f, R44 ;  /* 0x0000001fff2d7819 */ /* 0x000fe2000001142c */
[----:B------:R-:W-:-:S03]  /*62b0*/  IMAD.SHL.U32 R81, R44, 0x8, RZ ;  /* 0x000000082c517824 */ /* 0x000fc600078e00ff */
[----:B------:R-:W-:Y:S02]  /*62c0*/  LEA.HI R44, R45, R44, RZ, 0x3 ;  /* 0x0000002c2d2c7211 */ /* 0x000fe400078f18ff */
[----:B------:R-:W-:-:S03]  /*62d0*/  LOP3.LUT R45, R199, 0x38, R81, 0xf8, !PT ;  /* 0x00000038c72d7812 */ /* 0x000fc600078ef851 */
[----:B------:R-:W-:Y:S01]  /*62e0*/  IMAD.SHL.U32 R44, R44, 0x400, RZ ;  /* 0x000004002c2c7824 */ /* 0x000fe200078e00ff */
[----:B------:R-:W-:-:S04]  /*62f0*/  LOP3.LUT R45, R45, R228, RZ, 0x3c, !PT ;  /* 0x000000e42d2d7212 */ /* 0x000fc800078e3cff */
[----:B------:R-:W-:-:S04]  /*6300*/  LOP3.LUT R44, R44, 0x7fffe000, RZ, 0xc0, !PT ;  /* 0x7fffe0002c2c7812 */ /* 0x000fc800078ec0ff */
[----:B------:R-:W-:Y:S01]  /*6310*/  IADD3 R47, R45, R44, R202 ;  /* 0x0000002c2d2f7210 */ /* 0x000fe20007ffe0ca */
[----:B------:R-:W-:-:S04]  /*6320*/  IMAD R45, R184, 0x4000, R110 ;  /* 0x00004000b82d7824 */ /* 0x000fc800078e026e */
[----:B------:R-:W-:Y:S02]  /*6330*/  IMAD R47, R184, 0x4000, R47 ;  /* 0x00004000b82f7824 */ /* 0x000fe400078e022f */
[----:B------:R-:W-:-:S03]  /*6340*/  IMAD R45, R45, 0x2, R2 ;  /* 0x000000022d2d7824 */ /* 0x000fc600078e0202 */
[----:B------:R-:W-:-:S03]  /*6350*/  LEA R48, R47, R2, 0x1 ;  /* 0x000000022f307211 */ /* 0x000fc600078e08ff */
[----:B------:R-:W1:Y:S04]  /*6360*/  LDS.128 R44, [R45+0x18400] ;  /* 0x018400002d2c7984 */ /* 0x000e680000000c00 */
[----:B------:R-:W2:Y:S01]  /*6370*/  LDS.128 R48, [R48+0x18400] ;  /* 0x0184000030307984 */ /* 0x000ea20000000c00 */
[----:B------:R-:W-:Y:S05]  /*6380*/  @P3 BRA `(.L_x_1738) ;  /* 0x00000004005c3947 */ /* 0x000fea0003800000 */
[----:B------:R-:W-:Y:S02]  /*6390*/  SHF.R.U64 R82, R52, 0x10, R53 ;  /* 0x0000001034527819 */ /* 0x000fe40000001235 */
[----:B------:R-:W-:Y:S01]  /*63a0*/  SHF.R.U64 R52, R54, 0x10, R55 ;  /* 0x0000001036347819 */ /* 0x000fe20000001237 */
[----:B-1----:R-:W-:Y:S01]  /*63b0*/  IMAD.MOV.U32 R54, RZ, RZ, R44 ;  /* 0x000000ffff367224 */ /* 0x002fe200078e002c */
[----:B------:R-:W-:Y:S01]  /*63c0*/  SHF.R.U32.HI R124, RZ, 0x10, R57 ;  /* 0x00000010ff7c7819 */ /* 0x000fe20000011639 */
[----:B--2---:R-:W-:Y:S01]  /*63d0*/  IMAD.MOV.U32 R44, RZ, RZ, R49 ;  /* 0x000000ffff2c7224 */ /* 0x004fe200078e0031 */
[----:B------:R-:W-:Y:S01]  /*63e0*/  SHF.R.U32.HI R83, RZ, 0x10, R53 ;  /* 0x00000010ff537819 */ /* 0x000fe20000011635 */
[----:B------:R-:W-:Y:S01]  /*63f0*/  IMAD.MOV.U32 R49, RZ, RZ, R47 ;  /* 0x000000ffff317224 */ /* 0x000fe200078e002f */
[----:B------:R-:W-:Y:S01]  /*6400*/  SHF.R.U64 R56, R56, 0x10, R57 ;  /* 0x0000001038387819 */ /* 0x000fe20000001239 */
[----:B------:R-:W-:Y:S01]  /*6410*/  IMAD.MOV.U32 R57, RZ, RZ, R51 ;  /* 0x000000ffff397224 */ /* 0x000fe200078e0033 */
[----:B------:R-:W-:Y:S01]  /*6420*/  SHF.R.U32.HI R147, RZ, 0x10, R55 ;  /* 0x00000010ff937819 */ /* 0x000fe20000011637 */
[----:B------:R-:W-:Y:S01]  /*6430*/  IMAD.MOV.U32 R55, RZ, RZ, R48 ;  /* 0x000000ffff377224 */ /* 0x000fe200078e0030 */
[--C-:B------:R-:W-:Y:S01]  /*6440*/  SHF.R.U64 R53, R58, 0x10, R59.reuse ;  /* 0x000000103a357819 */ /* 0x100fe2000000123b */
[----:B------:R-:W-:Y:S01]  /*6450*/  HADD2.F32 R48, -RZ, R44.H0_H0 ;  /* 0x2000002cff307230 */ /* 0x000fe20000004100 */
[----:B------:R-:W-:Y:S01]  /*6460*/  SHF.R.U32.HI R125, RZ, 0x10, R59 ;  /* 0x00000010ff7d7819 */ /* 0x000fe2000001163b */
[----:B------:R-:W-:-:S02]  /*6470*/  HADD2.F32 R59, -RZ, R145.H0_H0 ;  /* 0x20000091ff3b7230 */ /* 0x000fc40000004100 */
[----:B------:R-:W-:Y:S02]  /*6480*/  HADD2.F32 R145, -RZ, R145.H1_H1 ;  /* 0x30000091ff917230 */ /* 0x000fe40000004100 */
[----:B------:R-:W-:Y:S02]  /*6490*/  HADD2.F32 R51, -RZ, R44.H1_H1 ;  /* 0x3000002cff337230 */ /* 0x000fe40000004100 */
[--C-:B------:R-:W-:Y:S02]  /*64a0*/  HADD2.F32 R44, -RZ, R45.reuse.H0_H0 ;  /* 0x2000002dff2c7230 */ /* 0x100fe40000004100 */
[----:B------:R-:W-:Y:S02]  /*64b0*/  HADD2.F32 R124, -RZ, R124.H0_H0 ;  /* 0x2000007cff7c7230 */ /* 0x000fe40000004100 */
[----:B------:R-:W-:Y:S02]  /*64c0*/  HADD2.F32 R47, -RZ, R45.H1_H1 ;  /* 0x3000002dff2f7230 */ /* 0x000fe40000004100 */
[----:B------:R-:W-:Y:S01]  /*64d0*/  FMUL.FTZ R45, R48, R145 ;  /* 0x00000091302d7220 */ /* 0x000fe20000410000 */
[----:B------:R-:W-:-:S02]  /*64e0*/  HADD2.F32 R58, -RZ, R83.H0_H0 ;  /* 0x20000053ff3a7230 */ /* 0x000fc40000004100 */
[C---:B------:R-:W-:Y:S01]  /*64f0*/  FMUL.FTZ R145, R44.reuse, R145 ;  /* 0x000000912c917220 */ /* 0x040fe20000410000 */
[-C--:B------:R-:W-:Y:S01]  /*6500*/  FMUL.FTZ R146, R51, R124.reuse ;  /* 0x0000007c33927220 */ /* 0x080fe20000410000 */
[C---:B------:R-:W-:Y:S01]  /*6510*/  FMUL.FTZ R124, R47.reuse, R124 ;  /* 0x0000007c2f7c7220 */ /* 0x040fe20000410000 */
[-C--:B------:R-:W-:Y:S01]  /*6520*/  FFMA.FTZ R44, R44, R59.reuse, -R45 ;  /* 0x0000003b2c2c7223 */ /* 0x080fe2000001082d */
[----:B------:R-:W-:Y:S01]  /*6530*/  FFMA.FTZ R45, R48, R59, R145 ;  /* 0x0000003b302d7223 */ /* 0x000fe20000010091 */
[-C--:B------:R-:W-:Y:S01]  /*6540*/  FFMA.FTZ R47, R47, R58.reuse, -R146 ;  /* 0x0000003a2f2f7223 */ /* 0x080fe20000010892 */
[----:B------:R-:W-:Y:S01]  /*6550*/  FFMA.FTZ R48, R51, R58, R124 ;  /* 0x0000003a33307223 */ /* 0x000fe2000001007c */
[----:B------:R-:W-:Y:S02]  /*6560*/  HADD2.F32 R83, -RZ, R144.H0_H0 ;  /* 0x20000090ff537230 */ /* 0x000fe40000004100 */
[----:B------:R-:W-:Y:S01]  /*6570*/  HADD2.F32 R58, -RZ, R57.H0_H0 ;  /* 0x20000039ff3a7230 */ /* 0x000fe20000004100 */
[----:B------:R-:W-:Y:S01]  /*6580*/  F2FP.F16.F32.PACK_AB R47, R47, R44 ;  /* 0x0000002c2f2f723e */ /* 0x000fe200000000ff */
[----:B------:R-:W-:-:S02]  /*6590*/  HADD2.F32 R51, -RZ, R49.H0_H0 ;  /* 0x20000031ff337230 */ /* 0x000fc40000004100 */
[----:B------:R-:W-:Y:S02]  /*65a0*/  HADD2.F32 R57, -RZ, R57.H1_H1 ;  /* 0x30000039ff397230 */ /* 0x000fe40000004100 */
[-C--:B------:R-:W-:Y:S01]  /*65b0*/  FMUL.FTZ R148, R58, R83.reuse ;  /* 0x000000533a947220 */ /* 0x080fe20000410000 */
[----:B------:R-:W-:Y:S02]  /*65c0*/  HADD2.F32 R146, -RZ, R125.H0_H0 ;  /* 0x2000007dff927230 */ /* 0x000fe40000004100 */
[----:B------:R-:W-:Y:S01]  /*65d0*/  FMUL.FTZ R83, R51, R83 ;  /* 0x0000005333537220 */ /* 0x000fe20000410000 */
[----:B------:R-:W-:Y:S02]  /*65e0*/  HADD2.F32 R59, -RZ, R142.H1_H1 ;  /* 0x3000008eff3b7230 */ /* 0x000fe40000004100 */
[----:B------:R-:W-:Y:S02]  /*65f0*/  HADD2.F32 R49, -RZ, R49.H1_H1 ;  /* 0x30000031ff317230 */ /* 0x000fe40000004100 */
[----:B------:R-:W-:Y:S01]  /*6600*/  FMUL.FTZ R150, R57, R146 ;  /* 0x0000009239967220 */ /* 0x000fe20000410000 */
[----:B------:R-:W-:-:S02]  /*6610*/  HADD2.F32 R124, -RZ, R147.H0_H0 ;  /* 0x20000093ff7c7230 */ /* 0x000fc40000004100 */
[-C--:B------:R-:W-:Y:S01]  /*6620*/  FFMA.FTZ R148, R51, R59.reuse, -R148 ;  /* 0x0000003b33947223 */ /* 0x080fe20000010894 */
[----:B------:R-:W-:Y:S01]  /*6630*/  FFMA.FTZ R125, R58, R59, R83 ;  /* 0x0000003b3a7d7223 */ /* 0x000fe20000010053 */
[C---:B------:R-:W-:Y:S01]  /*6640*/  FMUL.FTZ R146, R49.reuse, R146 ;  /* 0x0000009231927220 */ /* 0x040fe20000410000 */
[----:B------:R-:W-:Y:S02]  /*6650*/  HADD2.F32 R58, -RZ, R143.H0_H0 ;  /* 0x2000008fff3a7230 */ /* 0x000fe40000004100 */
[-C--:B------:R-:W-:Y:S01]  /*6660*/  FFMA.FTZ R145, R49, R124.reuse, -R150 ;  /* 0x0000007c31917223 */ /* 0x080fe20000010896 */
[----:B------:R-:W-:Y:S02]  /*6670*/  HADD2.F32 R51, -RZ, R55.H0_H0 ;  /* 0x20000037ff337230 */ /* 0x000fe40000004100 */
[----:B------:R-:W-:Y:S01]  /*6680*/  FFMA.FTZ R146, R57, R124, R146 ;  /* 0x0000007c39927223 */ /* 0x000fe20000010092 */
[----:B------:R-:W-:Y:S02]  /*6690*/  HADD2.F32 R56, -RZ, R56.H0_H0 ;  /* 0x20000038ff387230 */ /* 0x000fe40000004100 */
[----:B------:R-:W-:-:S02]  /*66a0*/  HADD2.F32 R49, -RZ, R54.H0_H0 ;  /* 0x20000036ff317230 */ /* 0x000fc40000004100 */
[----:B------:R-:W-:Y:S01]  /*66b0*/  FMUL.FTZ R124, R51, R58 ;  /* 0x0000003a337c7220 */ /* 0x000fe20000410000 */
[----:B------:R-:W-:Y:S01]  /*66c0*/  HADD2.F32 R55, -RZ, R55.H1_H1 ;  /* 0x30000037ff377230 */ /* 0x000fe20000004100 */
[----:B------:R-:W-:Y:S01]  /*66d0*/  F2FP.F16.F32.PACK_AB R145, R145, R148 ;  /* 0x000000949191723e */ /* 0x000fe200000000ff */
[----:B------:R-:W-:Y:S02]  /*66e0*/  HADD2.F32 R54, -RZ, R54.H1_H1 ;  /* 0x30000036ff367230 */ /* 0x000fe40000004100 */
[----:B------:R-:W-:Y:S01]  /*66f0*/  FMUL.FTZ R58, R49, R58 ;  /* 0x0000003a313a7220 */ /* 0x000fe20000410000 */
[----:B------:R-:W-:Y:S02]  /*6700*/  HADD2.F32 R142, -RZ, R142.H0_H0 ;  /* 0x2000008eff8e7230 */ /* 0x000fe40000004100 */
[-C--:B------:R-:W-:Y:S01]  /*6710*/  FMUL.FTZ R57, R55, R56.reuse ;  /* 0x0000003837397220 */ /* 0x080fe20000410000 */
[----:B------:R-:W-:Y:S02]  /*6720*/  HADD2.F32 R82, -RZ, R82.H0_H0 ;  /* 0x20000052ff527230 */ /* 0x000fe40000004100 */
[----:B------:R-:W-:Y:S01]  /*6730*/  FMUL.FTZ R56, R54, R56 ;  /* 0x0000003836387220 */ /* 0x000fe20000410000 */
[----:B------:R-:W-:-:S02]  /*6740*/  HADD2.F32 R144, -RZ, R144.H1_H1 ;  /* 0x30000090ff907230 */ /* 0x000fc40000004100 */
[-C--:B------:R-:W-:Y:S01]  /*6750*/  FFMA.FTZ R58, R51, R142.reuse, R58 ;  /* 0x0000008e333a7223 */ /* 0x080fe2000001003a */
[----:B------:R-:W-:Y:S01]  /*6760*/  FFMA.FTZ R124, R49, R142, -R124 ;  /* 0x0000008e317c7223 */ /* 0x000fe2000001087c */
[-C--:B------:R-:W-:Y:S01]  /*6770*/  FFMA.FTZ R59, R55, R82.reuse, R56 ;  /* 0x00000052373b7223 */ /* 0x080fe20000010038 */
[----:B------:R-:W-:Y:S02]  /*6780*/  HADD2.F32 R51, -RZ, R50.H0_H0 ;  /* 0x20000032ff337230 */ /* 0x000fe40000004100 */
[----:B------:R-:W-:Y:S01]  /*6790*/  FFMA.FTZ R57, R54, R82, -R57 ;  /* 0x0000005236397223 */ /* 0x000fe20000010839 */
[----:B------:R-:W-:Y:S02]  /*67a0*/  HADD2.F32 R55, -RZ, R53.H0_H0 ;  /* 0x20000035ff377230 */ /* 0x000fe40000004100 */
[----:B------:R-:W-:Y:S02]  /*67b0*/  HADD2.F32 R49, -RZ, R46.H0_H0 ;  /* 0x2000002eff317230 */ /* 0x000fe40000004100 */
[----:B------:R-:W-:Y:S01]  /*67c0*/  HADD2.F32 R50, -RZ, R50.H1_H1 ;  /* 0x30000032ff327230 */ /* 0x000fe20000004100 */
[----:B------:R-:W-:Y:S01]  /*67d0*/  F2FP.F16.F32.PACK_AB R44, R57, R124 ;  /* 0x0000007c392c723e */ /* 0x000fe200000000ff */
[----:B------:R-:W-:-:S02]  /*67e0*/  HADD2.F32 R46, -RZ, R46.H1_H1 ;  /* 0x3000002eff2e7230 */ /* 0x000fc40000004100 */
[----:B------:R-:W-:Y:S02]  /*67f0*/  HADD2.F32 R53, -RZ, R52.H0_H0 ;  /* 0x20000034ff357230 */ /* 0x000fe40000004100 */
[-C--:B------:R-:W-:Y:S01]  /*6800*/  FMUL.FTZ R52, R51, R144.reuse ;  /* 0x0000009033347220 */ /* 0x080fe20000410000 */
[----:B------:R-:W-:Y:S02]  /*6810*/  HADD2.F32 R54, -RZ, R143.H1_H1 ;  /* 0x3000008fff367230 */ /* 0x000fe40000004100 */
[-C--:B------:R-:W-:Y:S01]  /*6820*/  FMUL.FTZ R83, R50, R55.reuse ;  /* 0x0000003732537220 */ /* 0x080fe20000410000 */
[C---:B------:R-:W-:Y:S01]  /*6830*/  FMUL.FTZ R144, R49.reuse, R144 ;  /* 0x0000009031907220 */ /* 0x040fe20000410000 */
[C---:B------:R-:W-:Y:S01]  /*6840*/  FMUL.FTZ R55, R46.reuse, R55 ;  /* 0x000000372e377220 */ /* 0x040fe20000410000 */
[-C--:B------:R-:W-:Y:S02]  /*6850*/  FFMA.FTZ R52, R49, R54.reuse, -R52 ;  /* 0x0000003631347223 */ /* 0x080fe40000010834 */
[----:B------:R-:W-:Y:S01]  /*6860*/  FFMA.FTZ R144, R51, R54, R144 ;  /* 0x0000003633907223 */ /* 0x000fe20000010090 */
[-C--:B------:R-:W-:Y:S01]  /*6870*/  FFMA.FTZ R83, R46, R53.reuse, -R83 ;  /* 0x000000352e537223 */ /* 0x080fe20000010853 */
[----:B------:R-:W-:Y:S01]  /*6880*/  FFMA.FTZ R55, R50, R53, R55 ;  /* 0x0000003532377223 */ /* 0x000fe20000010037 */
[----:B------:R-:W-:Y:S01]  /*6890*/  F2FP.F16.F32.PACK_AB R49, R48, R45 ;  /* 0x0000002d3031723e */ /* 0x000fe200000000ff */
[----:B------:R-:W-:Y:S01]  /*68a0*/  IMAD.MOV.U32 R45, RZ, RZ, R47 ;  /* 0x000000ffff2d7224 */ /* 0x000fe200078e002f */
[----:B------:R-:W-:-:S02]  /*68b0*/  F2FP.F16.F32.PACK_AB R51, R146, R125 ;  /* 0x0000007d9233723e */ /* 0x000fc400000000ff */
[----:B------:R-:W-:Y:S02]  /*68c0*/  F2FP.F16.F32.PACK_AB R48, R59, R58 ;  /* 0x0000003a3b30723e */ /* 0x000fe400000000ff */
[----:B------:R-:W-:Y:S02]  /*68d0*/  F2FP.F16.F32.PACK_AB R46, R83, R52 ;  /* 0x00000034532e723e */ /* 0x000fe400000000ff */
[----:B------:R-:W-:Y:S02]  /*68e0*/  F2FP.F16.F32.PACK_AB R50, R55, R144 ;  /* 0x000000903732723e */ /* 0x000fe400000000ff */
[----:B------:R-:W-:-:S07]  /*68f0*/  MOV R47, R145 ;  /* 0x00000091002f7202 */ /* 0x000fce0000000f00 */
.L_x_1738:
[----:B------:R-:W-:Y:S05]  /*6900*/  BSYNC B2 ;  /* 0x0000000000027941 */ /* 0x000fea0003800000 */
.L_x_1737:
        /* <DEDUP_REMOVED lines=11> */
.L_x_1736:
[----:B------:R-:W-:Y:S05]  /*69c0*/  BSYNC B1 ;  /* 0x0000000000017941 */ /* 0x000fea0003800000 */
.L_x_1735:
[----:B------:R-:W-:Y:S01]  /*69d0*/  ISETP.GE.OR P4, PT, R211, R114, P2 ;  /* 0x00000072d300720c */ /* 0x000fe20001786670 */
[----:B------:R-:W-:-:S12]  /*69e0*/  BSSY B1, `(.L_x_1739) ;  /* 0x000007e000017945 */ /* 0x000fd80003800000 */
[----:B------:R-:W-:Y:S05]  /*69f0*/  @P4 BRA `(.L_x_1740) ;  /* 0x0000000400f04947 */ /* 0x000fea0003800000 */
[-C--:B-123--:R-:W-:Y:S01]  /*6a00*/  IMAD R44, R117, R122.reuse, RZ ;  /* 0x0000007a752c7224 */ /* 0x08efe200078e02ff */
        /* <DEDUP_REMOVED lines=26> */
[--C-:B------:R-:W-:Y:S02]  /*6bb0*/  SHF.R.U64 R83, R64, 0x10, R65.reuse ;  /* 0x0000001040537819 */ /* 0x100fe40000001241 */
[----:B------:R-:W-:Y:S01]  /*6bc0*/  SHF.R.U32.HI R64, RZ, 0x10, R65 ;  /* 0x00000010ff407819 */ /* 0x000fe20000011641 */
[----:B------:R-:W-:Y:S01]  /*6bd0*/  HADD2.F32 R65, -RZ, R141.H1_H1 ;  /* 0x3000008dff417230 */ /* 0x000fe20000004100 */
[--C-:B------:R-:W-:Y:S02]  /*6be0*/  SHF.R.U64 R60, R60, 0x10, R61.reuse ;  /* 0x000000103c3c7819 */ /* 0x100fe4000000123d */
[----:B------:R-:W-:Y:S01]  /*6bf0*/  SHF.R.U32.HI R76, RZ, 0x10, R61 ;  /* 0x00000010ff4c7819 */ /* 0x000fe2000001163d */
[----:B--2---:R-:W-:Y:S01]  /*6c00*/  IMAD.MOV.U32 R61, RZ, RZ, R48 ;  /* 0x000000ffff3d7224 */ /* 0x004fe200078e0030 */
[----:B------:R-:W-:Y:S01]  /*6c10*/  SHF.R.U64 R58, R62, 0x10, R63 ;  /* 0x000000103e3a7819 */ /* 0x000fe2000000123f */
[----:B------:R-:W-:Y:S01]  /*6c20*/  IMAD.MOV.U32 R62, RZ, RZ, R50 ;  /* 0x000000ffff3e7224 */ /* 0x000fe200078e0032 */
[----:B------:R-:W-:Y:S01]  /*6c30*/  SHF.R.U64 R59, R66, 0x10, R67 ;  /* 0x00000010423b7819 */ /* 0x000fe20000001243 */
[----:B-1----:R-:W-:Y:S01]  /*6c40*/  IMAD.MOV.U32 R48, RZ, RZ, R47 ;  /* 0x000000ffff307224 */ /* 0x002fe200078e002f */
[----:B------:R-:W-:Y:S01]  /*6c50*/  SHF.R.U32.HI R79, RZ, 0x10, R63 ;  /* 0x00000010ff4f7819 */ /* 0x000fe2000001163f */
[--C-:B------:R-:W-:Y:S01]  /*6c60*/  HADD2.F32 R50, -RZ, R49.reuse.H0_H0 ;  /* 0x20000031ff327230 */ /* 0x100fe20000004100 */
[----:B------:R-:W-:Y:S01]  /*6c70*/  SHF.R.U32.HI R77, RZ, 0x10, R67 ;  /* 0x00000010ff4d7819 */ /* 0x000fe20000011643 */
[----:B------:R-:W-:-:S02]  /*6c80*/  HADD2.F32 R49, -RZ, R49.H1_H1 ;  /* 0x30000031ff317230 */ /* 0x000fc40000004100 */
[--C-:B------:R-:W-:Y:S02]  /*6c90*/  HADD2.F32 R47, -RZ, R45.reuse.H0_H0 ;  /* 0x2000002dff2f7230 */ /* 0x100fe40000004100 */
[----:B------:R-:W-:Y:S02]  /*6ca0*/  HADD2.F32 R66, -RZ, R64.H0_H0 ;  /* 0x20000040ff427230 */ /* 0x000fe40000004100 */
[----:B------:R-:W-:Y:S02]  /*6cb0*/  HADD2.F32 R45, -RZ, R45.H1_H1 ;  /* 0x3000002dff2d7230 */ /* 0x000fe40000004100 */
[----:B------:R-:W-:Y:S02]  /*6cc0*/  HADD2.F32 R64, -RZ, R76.H0_H0 ;  /* 0x2000004cff407230 */ /* 0x000fe40000004100 */
[-C--:B------:R-:W-:Y:S01]  /*6cd0*/  FMUL.FTZ R78, R49, R66.reuse ;  /* 0x00000042314e7220 */ /* 0x080fe20000410000 */
[----:B------:R-:W-:Y:S02]  /*6ce0*/  HADD2.F32 R63, -RZ, R139.H1_H1 ;  /* 0x3000008bff3f7230 */ /* 0x000fe40000004100 */
[-C--:B------:R-:W-:Y:S01]  /*6cf0*/  FMUL.FTZ R76, R50, R65.reuse ;  /* 0x00000041324c7220 */ /* 0x080fe20000410000 */
[----:B------:R-:W-:Y:S01]  /*6d00*/  FMUL.FTZ R66, R45, R66 ;  /* 0x000000422d427220 */ /* 0x000fe20000410000 */
[----:B------:R-:W-:Y:S01]  /*6d10*/  FMUL.FTZ R65, R47, R65 ;  /* 0x000000412f417220 */ /* 0x000fe20000410000 */
[-C--:B------:R-:W-:Y:S01]  /*6d20*/  FFMA.FTZ R67, R45, R64.reuse, -R78 ;  /* 0x000000402d437223 */ /* 0x080fe2000001084e */
[----:B------:R-:W-:Y:S01]  /*6d30*/  FFMA.FTZ R76, R47, R63, -R76 ;  /* 0x0000003f2f4c7223 */ /* 0x000fe2000001084c */
[----:B------:R-:W-:Y:S01]  /*6d40*/  FFMA.FTZ R78, R49, R64, R66 ;  /* 0x00000040314e7223 */ /* 0x000fe20000010042 */
[----:B------:R-:W-:-:S02]  /*6d50*/  HADD2.F32 R64, -RZ, R140.H1_H1 ;  /* 0x3000008cff407230 */ /* 0x000fc40000004100 */
[----:B------:R-:W-:Y:S01]  /*6d60*/  FFMA.FTZ R65, R50, R63, R65 ;  /* 0x0000003f32417223 */ /* 0x000fe20000010041 */
[--C-:B------:R-:W-:Y:S02]  /*6d70*/  HADD2.F32 R47, -RZ, R51.reuse.H0_H0 ;  /* 0x20000033ff2f7230 */ /* 0x100fe40000004100 */
[--C-:B------:R-:W-:Y:S02]  /*6d80*/  HADD2.F32 R45, -RZ, R48.reuse.H0_H0 ;  /* 0x20000030ff2d7230 */ /* 0x100fe40000004100 */
[----:B------:R-:W-:Y:S02]  /*6d90*/  HADD2.F32 R51, -RZ, R51.H1_H1 ;  /* 0x30000033ff337230 */ /* 0x000fe40000004100 */
[-C--:B------:R-:W-:Y:S01]  /*6da0*/  FMUL.FTZ R66, R47, R64.reuse ;  /* 0x000000402f427220 */ /* 0x080fe20000410000 */
[----:B------:R-:W-:Y:S02]  /*6db0*/  HADD2.F32 R63, -RZ, R77.H0_H0 ;  /* 0x2000004dff3f7230 */ /* 0x000fe40000004100 */
[----:B------:R-:W-:Y:S01]  /*6dc0*/  FMUL.FTZ R64, R45, R64 ;  /* 0x000000402d407220 */ /* 0x000fe20000410000 */
[----:B------:R-:W-:Y:S01]  /*6dd0*/  HADD2.F32 R48, -RZ, R48.H1_H1 ;  /* 0x30000030ff307230 */ /* 0x000fe20000004100 */
[----:B------:R-:W-:Y:S01]  /*6de0*/  F2FP.F16.F32.PACK_AB R65, R78, R65 ;  /* 0x000000414e41723e */ /* 0x000fe200000000ff */
[----:B------:R-:W-:-:S02]  /*6df0*/  HADD2.F32 R50, -RZ, R138.H1_H1 ;  /* 0x3000008aff327230 */ /* 0x000fc40000004100 */
[-C--:B------:R-:W-:Y:S01]  /*6e00*/  FMUL.FTZ R81, R51, R63.reuse ;  /* 0x0000003f33517220 */ /* 0x080fe20000410000 */
[----:B------:R-:W-:Y:S02]  /*6e10*/  HADD2.F32 R49, -RZ, R79.H0_H0 ;  /* 0x2000004fff317230 */ /* 0x000fe40000004100 */
[C---:B------:R-:W-:Y:S01]  /*6e20*/  FMUL.FTZ R82, R48.reuse, R63 ;  /* 0x0000003f30527220 */ /* 0x040fe20000410000 */
[----:B------:R-:W-:Y:S02]  /*6e30*/  HADD2.F32 R60, -RZ, R60.H0_H0 ;  /* 0x2000003cff3c7230 */ /* 0x000fe40000004100 */
[-C--:B------:R-:W-:Y:S01]  /*6e40*/  FFMA.FTZ R77, R45, R50.reuse, -R66 ;  /* 0x000000322d4d7223 */ /* 0x080fe20000010842 */
[----:B------:R-:W-:Y:S01]  /*6e50*/  FFMA.FTZ R79, R47, R50, R64 ;  /* 0x000000322f4f7223 */ /* 0x000fe20000010040 */
[-C--:B------:R-:W-:Y:S01]  /*6e60*/  FFMA.FTZ R80, R48, R49.reuse, -R81 ;  /* 0x0000003130507223 */ /* 0x080fe20000010851 */
[----:B------:R-:W-:Y:S01]  /*6e70*/  FFMA.FTZ R82, R51, R49, R82 ;  /* 0x0000003133527223 */ /* 0x000fe20000010052 */
[----:B------:R-:W-:-:S02]  /*6e80*/  HADD2.F32 R50, -RZ, R141.H0_H0 ;  /* 0x2000008dff327230 */ /* 0x000fc40000004100 */
[----:B------:R-:W-:Y:S02]  /*6e90*/  HADD2.F32 R47, -RZ, R61.H0_H0 ;  /* 0x2000003dff2f7230 */ /* 0x000fe40000004100 */
[----:B------:R-:W-:Y:S01]  /*6ea0*/  HADD2.F32 R49, -RZ, R83.H0_H0 ;  /* 0x20000053ff317230 */ /* 0x000fe20000004100 */
[----:B------:R-:W-:Y:S01]  /*6eb0*/  F2FP.F16.F32.PACK_AB R79, R82, R79 ;  /* 0x0000004f524f723e */ /* 0x000fe200000000ff */
[----:B------:R-:W-:Y:S02]  /*6ec0*/  HADD2.F32 R61, -RZ, R61.H1_H1 ;  /* 0x3000003dff3d7230 */ /* 0x000fe40000004100 */
[----:B------:R-:W-:Y:S01]  /*6ed0*/  FMUL.FTZ R64, R47, R50 ;  /* 0x000000322f407220 */ /* 0x000fe20000410000 */
[----:B------:R-:W-:Y:S02]  /*6ee0*/  HADD2.F32 R48, -RZ, R139.H0_H0 ;  /* 0x2000008bff307230 */ /* 0x000fe40000004100 */
[--C-:B------:R-:W-:Y:S02]  /*6ef0*/  HADD2.F32 R45, -RZ, R44.reuse.H0_H0 ;  /* 0x2000002cff2d7230 */ /* 0x100fe40000004100 */
[----:B------:R-:W-:Y:S01]  /*6f00*/  FMUL.FTZ R51, R61, R49 ;  /* 0x000000313d337220 */ /* 0x000fe20000410000 */
[----:B------:R-:W-:-:S02]  /*6f10*/  HADD2.F32 R44, -RZ, R44.H1_H1 ;  /* 0x3000002cff2c7230 */ /* 0x000fc40000004100 */
[----:B------:R-:W-:Y:S02]  /*6f20*/  HADD2.F32 R140, -RZ, R140.H0_H0 ;  /* 0x2000008cff8c7230 */ /* 0x000fe40000004100 */
[C---:B------:R-:W-:Y:S01]  /*6f30*/  FMUL.FTZ R50, R45.reuse, R50 ;  /* 0x000000322d327220 */ /* 0x040fe20000410000 */
[----:B------:R-:W-:Y:S01]  /*6f40*/  FFMA.FTZ R64, R45, R48, -R64 ;  /* 0x000000302d407223 */ /* 0x000fe20000010840 */
[C---:B------:R-:W-:Y:S01]  /*6f50*/  FMUL.FTZ R66, R44.reuse, R49 ;  /* 0x000000312c427220 */ /* 0x040fe20000410000 */
[----:B------:R-:W-:Y:S01]  /*6f60*/  FFMA.FTZ R51, R44, R60, -R51 ;  /* 0x0000003c2c337223 */ /* 0x000fe20000010833 */
[----:B------:R-:W-:Y:S02]  /*6f70*/  HADD2.F32 R45, -RZ, R62.H0_H0 ;  /* 0x2000003eff2d7230 */ /* 0x000fe40000004100 */
[----:B------:R-:W-:Y:S01]  /*6f80*/  FFMA.FTZ R50, R47, R48, R50 ;  /* 0x000000302f327223 */ /* 0x000fe20000010032 */
[----:B------:R-:W-:Y:S02]  /*6f90*/  HADD2.F32 R59, -RZ, R59.H0_H0 ;  /* 0x2000003bff3b7230 */ /* 0x000fe40000004100 */
[----:B------:R-:W-:Y:S01]  /*6fa0*/  FFMA.FTZ R61, R61, R60, R66 ;  /* 0x0000003c3d3d7223 */ /* 0x000fe20000010042 */
        /* <DEDUP_REMOVED lines=9> */
[----:B------:R-:W-:Y:S01]  /*7040*/  F2FP.F16.F32.PACK_AB R48, R61, R50 ;  /* 0x000000323d30723e */ /* 0x000fe200000000ff */
[-C--:B------:R-:W-:Y:S01]  /*7050*/  FFMA.FTZ R49, R44, R138.reuse, -R49 ;  /* 0x0000008a2c317223 */ /* 0x080fe20000010831 */
[----:B------:R-:W-:Y:S01]  /*7060*/  FFMA.FTZ R140, R45, R138, R140 ;  /* 0x0000008a2d8c7223 */ /* 0x000fe2000001008c */
[-C--:B------:R-:W-:Y:S01]  /*7070*/  FFMA.FTZ R46, R46, R47.reuse, -R63 ;  /* 0x0000002f2e2e7223 */ /* 0x080fe2000001083f */
[----:B------:R-:W-:Y:S01]  /*7080*/  FFMA.FTZ R59, R62, R47, R59 ;  /* 0x0000002f3e3b7223 */ /* 0x000fe2000001003b */
[----:B------:R-:W-:Y:S01]  /*7090*/  F2FP.F16.F32.PACK_AB R44, R51, R64 ;  /* 0x00000040332c723e */ /* 0x000fe200000000ff */
[----:B------:R-:W-:Y:S01]  /*70a0*/  IMAD.MOV.U32 R51, RZ, RZ, R79 ;  /* 0x000000ffff337224 */ /* 0x000fe200078e004f */
[----:B------:R-:W-:-:S02]  /*70b0*/  F2FP.F16.F32.PACK_AB R45, R67, R76 ;  /* 0x0000004c432d723e */ /* 0x000fc400000000ff */
[----:B------:R-:W-:Y:S01]  /*70c0*/  F2FP.F16.F32.PACK_AB R46, R46, R49 ;  /* 0x000000312e2e723e */ /* 0x000fe200000000ff */
[----:B------:R-:W-:Y:S01]  /*70d0*/  IMAD.MOV.U32 R49, RZ, RZ, R65 ;  /* 0x000000ffff317224 */ /* 0x000fe200078e0041 */
[----:B------:R-:W-:Y:S02]  /*70e0*/  F2FP.F16.F32.PACK_AB R47, R80, R77 ;  /* 0x0000004d502f723e */ /* 0x000fe400000000ff */
[----:B------:R-:W-:-:S07]  /*70f0*/  F2FP.F16.F32.PACK_AB R50, R59, R140 ;  /* 0x0000008c3b32723e */ /* 0x000fce00000000ff */
.L_x_1742:
[----:B------:R-:W-:Y:S05]  /*7100*/  BSYNC B2 ;  /* 0x0000000000027941 */ /* 0x000fea0003800000 */
.L_x_1741:
        /* <DEDUP_REMOVED lines=11> */
.L_x_1740:
[----:B------:R-:W-:Y:S05]  /*71c0*/  BSYNC B1 ;  /* 0x0000000000017941 */ /* 0x000fea0003800000 */
.L_x_1739:
[----:B------:R-:W-:Y:S01]  /*71d0*/  ISETP.GE.OR P4, PT, R210, R114, P2 ;  /* 0x00000072d200720c */ /* 0x000fe20001786670 */
[-C--:B-1234-:R-:W-:Y:S02]  /*71e0*/  IMAD R44, R116, R122.reuse, RZ ;  /* 0x0000007a742c7224 */ /* 0x09efe400078e02ff */
[----:B------:R-:W-:-:S04]  /*71f0*/  IMAD.WIDE.U32 R120, R210, R122, R120 ;  /* 0x0000007ad2787225 */ /* 0x000fc800078e0078 */
[----:B------:R-:W-:-:S06]  /*7200*/  IMAD R123, R210, R123, R44 ;  /* 0x0000007bd27b7224 */ /* 0x000fcc00078e022c */
[----:B------:R-:W-:Y:S05]  /*7210*/  @P4 BRA `(.L_x_1719) ;  /* 0x0000000c006c4947 */ /* 0x000fea0003800000 */
[----:B------:R-:W1:Y:S01]  /*7220*/  LDC.64 R52, c[0x0][0x2e8] ;  /* 0x0000ba00ff347b82 */ /* 0x000e620000000a00 */
[----:B------:R-:W-:Y:S01]  /*7230*/  IMAD.IADD R56, R121, 0x1, R123 ;  /* 0x0000000179387824 */ /* 0x000fe200078e027b */
[----:B------:R-:W-:Y:S01]  /*7240*/  IADD3 R44, P4, P5, R96, R120, R37 ;  /* 0x00000078602c7210 */ /* 0x000fe20007d9e025 */
[----:B------:R-:W-:Y:S01]  /*7250*/  BSSY B1, `(.L_x_1743) ;  /* 0x000006e000017945 */ /* 0x000fe20003800000 */
[----:B------:R-:W-:Y:S02]  /*7260*/  ISETP.NE.AND P6, PT, R0, RZ, PT ;  /* 0x000000ff0000720c */ /* 0x000fe40003fc5270 */
[----:B------:R-:W-:Y:S02]  /*7270*/  IADD3.X R45, R35, R56, R102, P4, P5 ;  /* 0x00000038232d7210 */ /* 0x000fe400027ea466 */
[----:B------:R-:W-:Y:S02]  /*7280*/  SEL R134, R113, R134, !P6 ;  /* 0x0000008671867207 */ /* 0x000fe40007000000 */
[----:B-1----:R-:W-:-:S04]  /*7290*/  LEA R54, P4, R44, R52, 0x1 ;  /* 0x000000342c367211 */ /* 0x002fc800078808ff */
[----:B------:R-:W-:Y:S02]  /*72a0*/  LEA.HI.X R55, R44, R53, R45, 0x1, P4 ;  /* 0x000000352c377211 */ /* 0x000fe400020f0c2d */
[----:B------:R-:W-:-:S04]  /*72b0*/  SHF.R.S32.HI R45, RZ, 0x1f, R134 ;  /* 0x0000001fff2d7819 */ /* 0x000fc80000011486 */
[----:B------:R-:W-:-:S04]  /*72c0*/  LEA.HI R134, R45, R134, RZ, 0x4 ;  /* 0x000000862d867211 */ /* 0x000fc800078f20ff */
[----:B------:R-:W-:-:S04]  /*72d0*/  LEA.HI.SX32 R134, R134, R101, 0x1c ;  /* 0x0000006586867211 */ /* 0x000fc800078fe2ff */
[----:B------:R-:W-:Y:S02]  /*72e0*/  SHF.R.S32.HI R45, RZ, 0x1f, R134 ;  /* 0x0000001fff2d7819 */ /* 0x000fe40000011486 */
[----:B------:R-:W-:Y:S02]  /*72f0*/  SHF.L.U32 R57, R134, 0x3, RZ ;  /* 0x0000000386397819 */ /* 0x000fe400000006ff */
        /* <DEDUP_REMOVED lines=14> */
[----:B--2---:R-:W-:Y:S01]  /*73e0*/  IMAD.MOV.U32 R58, RZ, RZ, R48 ;  /* 0x000000ffff3a7224 */ /* 0x004fe200078e0030 */
[----:B-1----:R-:W-:Y:S01]  /*73f0*/  MOV R48, R46 ;  /* 0x0000002e00307202 */ /* 0x002fe20000000f00 */
[----:B------:R-:W-:Y:S01]  /*7400*/  IMAD.MOV.U32 R59, RZ, RZ, R50 ;  /* 0x000000ffff3b7224 */ /* 0x000fe200078e0032 */
[----:B------:R-:W-:Y:S01]  /*7410*/  SHF.R.U32.HI R60, RZ, 0x10, R69 ;  /* 0x00000010ff3c7819 */ /* 0x000fe20000011645 */
[--C-:B------:R-:W-:Y:S01]  /*7420*/  HADD2.F32 R50, -RZ, R49.reuse.H0_H0 ;  /* 0x20000031ff327230 */ /* 0x100fe20000004100 */
[----:B------:R-:W-:Y:S01]  /*7430*/  SHF.R.U64 R72, R72, 0x10, R73 ;  /* 0x0000001048487819 */ /* 0x000fe20000001249 */
[----:B------:R-:W-:Y:S01]  /*7440*/  HADD2.F32 R49, -RZ, R49.H1_H1 ;  /* 0x30000031ff317230 */ /* 0x000fe20000004100 */
[--C-:B------:R-:W-:Y:S01]  /*7450*/  SHF.R.U64 R73, R70, 0x10, R71.reuse ;  /* 0x0000001046497819 */ /* 0x100fe20000001247 */
[--C-:B------:R-:W-:Y:S01]  /*7460*/  HADD2.F32 R46, -RZ, R45.reuse.H0_H0 ;  /* 0x2000002dff2e7230 */ /* 0x100fe20000004100 */
[----:B------:R-:W-:Y:S01]  /*7470*/  SHF.R.U32.HI R70, RZ, 0x10, R71 ;  /* 0x00000010ff467819 */ /* 0x000fe20000011647 */
[----:B------:R-:W-:Y:S01]  /*7480*/  HADD2.F32 R62, -RZ, R62.H0_H0 ;  /* 0x2000003eff3e7230 */ /* 0x000fe20000004100 */
[--C-:B------:R-:W-:Y:S01]  /*7490*/  SHF.R.U64 R71, R74, 0x10, R75.reuse ;  /* 0x000000104a477819 */ /* 0x100fe2000000124b */
[----:B------:R-:W-:Y:S01]  /*74a0*/  HADD2.F32 R45, -RZ, R45.H1_H1 ;  /* 0x3000002dff2d7230 */ /* 0x000fe20000004100 */
[----:B------:R-:W-:Y:S01]  /*74b0*/  SHF.R.U32.HI R74, RZ, 0x10, R75 ;  /* 0x00000010ff4a7819 */ /* 0x000fe2000001164b */
[----:B------:R-:W-:-:S02]  /*74c0*/  HADD2.F32 R63, -RZ, R133.H0_H0 ;  /* 0x20000085ff3f7230 */ /* 0x000fc40000004100 */
        /* <DEDUP_REMOVED lines=8> */
[----:B------:R-:W-:Y:S01]  /*7550*/  FFMA.FTZ R65, R46, R61, -R65 ;  /* 0x0000003d2e417223 */ /* 0x000fe20000010841 */
[----:B------:R-:W-:-:S02]  /*7560*/  HADD2.F32 R60, -RZ, R135.H0_H0 ;  /* 0x20000087ff3c7230 */ /* 0x000fc40000004100 */
[----:B------:R-:W-:Y:S01]  /*7570*/  FFMA.FTZ R63, R50, R61, R63 ;  /* 0x0000003d323f7223 */ /* 0x000fe2000001003f */
[----:B------:R-:W-:Y:S01]  /*7580*/  HADD2.F32 R45, -RZ, R47.H0_H0 ;  /* 0x2000002fff2d7230 */ /* 0x000fe20000004100 */
[----:B------:R-:W-:Y:S01]  /*7590*/  SHF.R.U64 R76, R68, 0x10, R69 ;  /* 0x00000010444c7819 */ /* 0x000fe20000001245 */
[----:B------:R-:W-:Y:S02]  /*75a0*/  HADD2.F32 R46, -RZ, R51.H0_H0 ;  /* 0x20000033ff2e7230 */ /* 0x000fe40000004100 */
[----:B------:R-:W-:Y:S02]  /*75b0*/  HADD2.F32 R49, -RZ, R137.H0_H0 ;  /* 0x20000089ff317230 */ /* 0x000fe40000004100 */
[-C--:B------:R-:W-:Y:S01]  /*75c0*/  FMUL.FTZ R61, R45, R60.reuse ;  /* 0x0000003c2d3d7220 */ /* 0x080fe20000410000 */
[----:B------:R-:W-:Y:S02]  /*75d0*/  HADD2.F32 R51, -RZ, R51.H1_H1 ;  /* 0x30000033ff337230 */ /* 0x000fe40000004100 */
[----:B------:R-:W-:Y:S01]  /*75e0*/  FMUL.FTZ R68, R46, R60 ;  /* 0x0000003c2e447220 */ /* 0x000fe20000410000 */
[----:B------:R-:W-:-:S02]  /*75f0*/  HADD2.F32 R62, -RZ, R74.H0_H0 ;  /* 0x2000004aff3e7230 */ /* 0x000fc40000004100 */
[-C--:B------:R-:W-:Y:S01]  /*7600*/  FFMA.FTZ R67, R46, R49.reuse, R61 ;  /* 0x000000312e437223 */ /* 0x080fe2000001003d */
[----:B------:R-:W-:Y:S02]  /*7610*/  HADD2.F32 R47, -RZ, R47.H1_H1 ;  /* 0x3000002fff2f7230 */ /* 0x000fe40000004100 */
[----:B------:R-:W-:Y:S01]  /*7620*/  FFMA.FTZ R68, R45, R49, -R68 ;  /* 0x000000312d447223 */ /* 0x000fe20000010844 */
[----:B------:R-:W-:Y:S02]  /*7630*/  HADD2.F32 R50, -RZ, R70.H0_H0 ;  /* 0x20000046ff327230 */ /* 0x000fe40000004100 */
[-C--:B------:R-:W-:Y:S01]  /*7640*/  FMUL.FTZ R60, R51, R62.reuse ;  /* 0x0000003e333c7220 */ /* 0x080fe20000410000 */
[----:B------:R-:W-:Y:S02]  /*7650*/  HADD2.F32 R46, -RZ, R58.H0_H0 ;  /* 0x2000003aff2e7230 */ /* 0x000fe40000004100 */
[----:B------:R-:W-:Y:S01]  /*7660*/  FMUL.FTZ R62, R47, R62 ;  /* 0x0000003e2f3e7220 */ /* 0x000fe20000410000 */
[----:B------:R-:W-:-:S02]  /*7670*/  HADD2.F32 R133, -RZ, R133.H1_H1 ;  /* 0x30000085ff857230 */ /* 0x000fc40000004100 */
[-C--:B------:R-:W-:Y:S01]  /*7680*/  FFMA.FTZ R69, R47, R50.reuse, -R60 ;  /* 0x000000322f457223 */ /* 0x080fe2000001083c */
[----:B------:R-:W-:Y:S02]  /*7690*/  HADD2.F32 R49, -RZ, R72.H0_H0 ;  /* 0x20000048ff317230 */ /* 0x000fe40000004100 */
[----:B------:R-:W-:Y:S01]  /*76a0*/  FFMA.FTZ R70, R51, R50, R62 ;  /* 0x0000003233467223 */ /* 0x000fe2000001003e */
[----:B------:R-:W-:Y:S02]  /*76b0*/  HADD2.F32 R45, -RZ, R44.H0_H0 ;  /* 0x2000002cff2d7230 */ /* 0x000fe40000004100 */
[----:B------:R-:W-:Y:S01]  /*76c0*/  FMUL.FTZ R50, R46, R133 ;  /* 0x000000852e327220 */ /* 0x000fe20000410000 */
[----:B------:R-:W-:Y:S01]  /*76d0*/  HADD2.F32 R58, -RZ, R58.H1_H1 ;  /* 0x3000003aff3a7230 */ /* 0x000fe20000004100 */
[----:B------:R-:W-:Y:S01]  /*76e0*/  F2FP.F16.F32.PACK_AB R63, R66, R63 ;  /* 0x0000003f423f723e */ /* 0x000fe200000000ff */
[----:B------:R-:W-:Y:S02]  /*76f0*/  HADD2.F32 R44, -RZ, R44.H1_H1 ;  /* 0x3000002cff2c7230 */ /* 0x000fe40000004100 */
[----:B------:R-:W-:Y:S01]  /*7700*/  FMUL.FTZ R133, R45, R133 ;  /* 0x000000852d857220 */ /* 0x000fe20000410000 */
[----:B------:R-:W-:-:S02]  /*7710*/  HADD2.F32 R136, -RZ, R136.H1_H1 ;  /* 0x30000088ff887230 */ /* 0x000fc40000004100 */
[-C--:B------:R-:W-:Y:S01]  /*7720*/  FMUL.FTZ R51, R58, R49.reuse ;  /* 0x000000313a337220 */ /* 0x080fe20000410000 */
[----:B------:R-:W-:Y:S02]  /*7730*/  HADD2.F32 R47, -RZ, R76.H0_H0 ;  /* 0x2000004cff2f7230 */ /* 0x000fe40000004100 */
[C---:B------:R-:W-:Y:S01]  /*7740*/  FMUL.FTZ R49, R44.reuse, R49 ;  /* 0x000000312c317220 */ /* 0x040fe20000410000 */
[----:B------:R-:W-:Y:S02]  /*7750*/  HADD2.F32 R135, -RZ, R135.H1_H1 ;  /* 0x30000087ff877230 */ /* 0x000fe40000004100 */
[----:B------:R-:W-:Y:S01]  /*7760*/  FFMA.FTZ R50, R45, R136, -R50 ;  /* 0x000000882d327223 */ /* 0x000fe20000010832 */
[----:B------:R-:W-:Y:S02]  /*7770*/  HADD2.F32 R45, -RZ, R59.H0_H0 ;  /* 0x2000003bff2d7230 */ /* 0x000fe40000004100 */
[-C--:B------:R-:W-:Y:S01]  /*7780*/  FFMA.FTZ R51, R44, R47.reuse, -R51 ;  /* 0x0000002f2c337223 */ /* 0x080fe20000010833 */
[----:B------:R-:W-:Y:S01]  /*7790*/  FFMA.FTZ R58, R58, R47, R49 ;  /* 0x0000002f3a3a7223 */ /* 0x000fe20000010031 */
[----:B------:R-:W-:-:S02]  /*77a0*/  HADD2.F32 R44, -RZ, R48.H0_H0 ;  /* 0x20000030ff2c7230 */ /* 0x000fc40000004100 */
[----:B------:R-:W-:Y:S01]  /*77b0*/  FFMA.FTZ R133, R46, R136, R133 ;  /* 0x000000882e857223 */ /* 0x000fe20000010085 */
[----:B------:R-:W-:Y:S02]  /*77c0*/  HADD2.F32 R47, -RZ, R71.H0_H0 ;  /* 0x20000047ff2f7230 */ /* 0x000fe40000004100 */
[-C--:B------:R-:W-:Y:S01]  /*77d0*/  FMUL.FTZ R49, R45, R135.reuse ;  /* 0x000000872d317220 */ /* 0x080fe20000410000 */
[----:B------:R-:W-:Y:S02]  /*77e0*/  HADD2.F32 R59, -RZ, R59.H1_H1 ;  /* 0x3000003bff3b7230 */ /* 0x000fe40000004100 */
[----:B------:R-:W-:Y:S01]  /*77f0*/  FMUL.FTZ R60, R44, R135 ;  /* 0x000000872c3c7220 */ /* 0x000fe20000410000 */
[----:B------:R-:W-:Y:S01]  /*7800*/  HADD2.F32 R48, -RZ, R48.H1_H1 ;  /* 0x30000030ff307230 */ /* 0x000fe20000004100 */
[----:B------:R-:W-:Y:S01]  /*7810*/  F2FP.F16.F32.PACK_AB R67, R70, R67 ;  /* 0x000000434643723e */ /* 0x000fe200000000ff */
[----:B------:R-:W-:Y:S02]  /*7820*/  HADD2.F32 R137, -RZ, R137.H1_H1 ;  /* 0x30000089ff897230 */ /* 0x000fe40000004100 */
[----:B------:R-:W-:Y:S01]  /*7830*/  FMUL.FTZ R61, R59, R47 ;  /* 0x0000002f3b3d7220 */ /* 0x000fe20000410000 */
[----:B------:R-:W-:-:S02]  /*7840*/  HADD2.F32 R46, -RZ, R73.H0_H0 ;  /* 0x20000049ff2e7230 */ /* 0x000fc40000004100 */
[----:B------:R-:W-:Y:S01]  /*7850*/  FMUL.FTZ R62, R48, R47 ;  /* 0x0000002f303e7220 */ /* 0x000fe20000410000 */
[----:B------:R-:W-:Y:S01]  /*7860*/  F2FP.F16.F32.PACK_AB R47, R69, R68 ;  /* 0x00000044452f723e */ /* 0x000fe200000000ff */
[-C--:B------:R-:W-:Y:S01]  /*7870*/  FFMA.FTZ R49, R44, R137.reuse, -R49 ;  /* 0x000000892c317223 */ /* 0x080fe20000010831 */
[----:B------:R-:W-:Y:S01]  /*7880*/  FFMA.FTZ R60, R45, R137, R60 ;  /* 0x000000892d3c7223 */ /* 0x000fe2000001003c */
[-C--:B------:R-:W-:Y:S01]  /*7890*/  FFMA.FTZ R48, R48, R46.reuse, -R61 ;  /* 0x0000002e30307223 */ /* 0x080fe2000001083d */
[----:B------:R-:W-:Y:S01]  /*78a0*/  FFMA.FTZ R59, R59, R46, R62 ;  /* 0x0000002e3b3b7223 */ /* 0x000fe2000001003e */
[----:B------:R-:W-:Y:S02]  /*78b0*/  F2FP.F16.F32.PACK_AB R62, R58, R133 ;  /* 0x000000853a3e723e */ /* 0x000fe400000000ff */
[----:B------:R-:W-:Y:S01]  /*78c0*/  F2FP.F16.F32.PACK_AB R44, R51, R50 ;  /* 0x00000032332c723e */ /* 0x000fe200000000ff */
[----:B------:R-:W-:Y:S01]  /*78d0*/  IMAD.MOV.U32 R51, RZ, RZ, R67 ;  /* 0x000000ffff337224 */ /* 0x000fe200078e0043 */
[----:B------:R-:W-:Y:S01]  /*78e0*/  F2FP.F16.F32.PACK_AB R46, R48, R49 ;  /* 0x00000031302e723e */ /* 0x000fe200000000ff */
[----:B------:R-:W-:Y:S01]  /*78f0*/  IMAD.MOV.U32 R48, RZ, RZ, R62 ;  /* 0x000000ffff307224 */ /* 0x000fe200078e003e */
[----:B------:R-:W-:Y:S01]  /*7900*/  F2FP.F16.F32.PACK_AB R45, R64, R65 ;  /* 0x00000041402d723e */ /* 0x000fe200000000ff */
[----:B------:R-:W-:Y:S01]  /*7910*/  IMAD.MOV.U32 R49, RZ, RZ, R63 ;  /* 0x000000ffff317224 */ /* 0x000fe200078e003f */
[----:B------:R-:W-:-:S07]  /*7920*/  F2FP.F16.F32.PACK_AB R50, R59, R60 ;  /* 0x0000003c3b32723e */ /* 0x000fce00000000ff */
.L_x_1744:
[----:B------:R-:W-:Y:S05]  /*7930*/  BSYNC B1 ;  /* 0x0000000000017941 */ /* 0x000fea0003800000 */
.L_x_1743:
[----:B-1----:R1:W-:Y:S01]  /*7940*/  STG.E.128 desc[UR38][R54.64], R44 ;  /* 0x0000002c36007986 */ /* 0x0023e2000c101d26 */
[----:B------:R-:W-:-:S13]  /*7950*/  ISETP.GE.AND P3, PT, R57, R132, PT ;  /* 0x000000843900720c */ /* 0x000fda0003f66270 */
[----:B------:R-:W-:Y:S05]  /*7960*/  @P3 BRA `(.L_x_1719) ;  /* 0x0000000400983947 */ /* 0x000fea0003800000 */
[--C-:B-1----:R-:W-:Y:S02]  /*7970*/  SHF.R.S32.HI R44, RZ, 0x1f, R57.reuse ;  /* 0x0000001fff2c7819 */ /* 0x102fe40000011439 */
[----:B------:R-:W-:-:S04]  /*7980*/  IADD3 R57, P3, P4, R96, R120, R57 ;  /* 0x0000007860397210 */ /* 0x000fc80007c7e039 */
[----:B------:R-:W-:Y:S02]  /*7990*/  IADD3.X R56, R35, R56, R44, P3, P4 ;  /* 0x0000003823387210 */ /* 0x000fe40001fe842c */
[----:B------:R-:W-:-:S04]  /*79a0*/  LEA R52, P3, R57, R52, 0x1 ;  /* 0x0000003439347211 */ /* 0x000fc800078608ff */
[----:B------:R-:W-:-:S05]  /*79b0*/  LEA.HI.X R53, R57, R53, R56, 0x1, P3 ;  /* 0x0000003539357211 */ /* 0x000fca00018f0c38 */
[----:B--2---:R1:W-:Y:S01]  /*79c0*/  STG.E.128 desc[UR38][R52.64], R48 ;  /* 0x0000003034007986 */ /* 0x0043e2000c101d26 */
[----:B------:R-:W-:Y:S05]  /*79d0*/  BRA `(.L_x_1719) ;  /* 0x00000004007c7947 */ /* 0x000fea0003800000 */
.L_x_1682:
[----:B------:R-:W-:-:S13]  /*79e0*/  ISETP.NE.AND P0, PT, R191, 0x3, PT ;  /* 0x00000003bf00780c */ /* 0x000fda0003f05270 */
[----:B------:R-:W-:Y:S05]  /*79f0*/  @!P0 BRA `(.L_x_1745) ;  /* 0x0000000000048947 */ /* 0x000fea0003800000 */
[----:B------:R-:W-:Y:S01]  /*7a00*/  BPT.TRAP 0x1 ;  /* 0x000000040000795c */ /* 0x000fe20000300000 */
.L_x_1745:
[----:B------:R-:W-:Y:S01]  /*7a10*/  IMAD R106, R184, 0x8, R2 ;  /* 0x00000008b86a7824 */ /* 0x000fe200078e0202 */
[----:B------:R-:W-:Y:S01]  /*7a20*/  SHF.L.U32 R119, R192, 0x1f, RZ ;  /* 0x0000001fc0777819 */ /* 0x000fe200000006ff */
[----:B------:R-:W-:Y:S01]  /*7a30*/  IMAD R114, R26, -0x80, R24 ;  /* 0xffffff801a727824 */ /* 0x000fe200078e0218 */
[----:B------:R-:W-:Y:S01]  /*7a40*/  BSSY B1, `(.L_x_1746) ;  /* 0x0000006000017945 */ /* 0x000fe20003800000 */
[----:B------:R-:W-:Y:S01]  /*7a50*/  SHF.R.S32.HI R45, RZ, 0x1f, R26 ;  /* 0x0000001fff2d7819 */ /* 0x000fe2000001141a */
[----:B------:R-:W0:Y:S01]  /*7a60*/  SYNCS.PHASECHK.TRANS64.TRYWAIT P3, [R106+URZ+0x28890], R119 ;  /* 0x028890776a0075a7 */ /* 0x000e22000806017f */
[----:B------:R-:W-:Y:S01]  /*7a70*/  IMAD R44, R3, R26, RZ ;  /* 0x0000001a032c7224 */ /* 0x000fe200078e02ff */
[----:B------:R-:W-:Y:S01]  /*7a80*/  VIMNMX R114, R114, 0x80, PT ;  /* 0x0000008072727848 */ /* 0x000fe20003fe0100 */
[----:B0-----:R-:W-:Y:S06]  /*7a90*/  @!P3 BRA `(.L_x_1747) ;  /* 0x000001e80044b947 */ /* 0x001fec0003800000 */
.L_x_2100:
[----:B------:R-:W-:Y:S05]  /*7aa0*/  BSYNC B1 ;  /* 0x0000000000017941 */ /* 0x000fea0003800000 */
.L_x_1746:
[----:B------:R-:W-:Y:S01]  /*7ab0*/  ISETP.GE.AND P3, PT, R23, R114, PT ;  /* 0x000000721700720c */ /* 0x000fe20003f66270 */
[----:B------:R-:W-:Y:S01]  /*7ac0*/  IMAD R45, R45, R128, R44 ;  /* 0x000000802d2d7224 */ /* 0x000fe200078e022c */
[----:B------:R-:W-:Y:S01]  /*7ad0*/  BSSY B1, `(.L_x_1748) ;  /* 0x0000012000017945 */ /* 0x000fe20003800000 */
[----:B------:R-:W-:-:S04]  /*7ae0*/  IMAD.WIDE.U32 R52, R128, R26, RZ ;  /* 0x0000001a80347225 */ /* 0x000fc800078e00ff */
[----:B------:R-:W-:-:S06]  /*7af0*/  IMAD.IADD R61, R45, 0x1, R53 ;  /* 0x000000012d3d7824 */ /* 0x000fcc00078e0235 */
[----:B------:R-:W-:Y:S05]  /*7b00*/  @P3 BRA `(.L_x_1749) ;  /* 0x0000000000383947 */ /* 0x000fea0003800000 */
[----:B------:R-:W1:Y:S01]  /*7b10*/  @!P2 LDC.64 R54, c[0x0][0x2e8] ;  /* 0x0000ba00ff36ab82 */ /* 0x000e620000000a00 */
[----:B------:R-:W2:Y:S01]  /*7b20*/  @!P2 LDS.128 R44, [R111+0x18400] ;  /* 0x018400006f2ca984 */ /* 0x000ea20000000c00 */
[----:B------:R-:W-:-:S03]  /*7b30*/  @!P2 IADD3 R58, P3, R36, R52, RZ ;  /* 0x00000034243aa210 */ /* 0x000fc60007f7e0ff */
[----:B------:R-:W3:Y:S01]  /*7b40*/  @!P1 LDS.128 R48, [R111+0x1c400] ;  /* 0x01c400006f309984 */ /* 0x000ee20000000c00 */
[----:B------:R-:W-:Y:S02]  /*7b50*/  @!P2 IADD3.X R59, R61, R39, RZ, P3, !PT ;  /* 0x000000273d3ba210 */ /* 0x000fe40001ffe4ff */
[----:B------:R-:W4:Y:S01]  /*7b60*/  @!P1 LDC.64 R56, c[0x0][0x2e8] ;  /* 0x0000ba00ff389b82 */ /* 0x000f220000000a00 */
[----:B-1----:R-:W-:-:S04]  /*7b70*/  @!P2 LEA R54, P3, R58, R54, 0x1 ;  /* 0x000000363a36a211 */ /* 0x002fc800078608ff */
[----:B------:R-:W-:Y:S02]  /*7b80*/  @!P2 LEA.HI.X R55, R58, R55, R59, 0x1, P3 ;  /* 0x000000373a37a211 */ /* 0x000fe400018f0c3b */
[----:B------:R-:W-:-:S05]  /*7b90*/  @!P1 IADD3 R58, P3, R99, R52, RZ ;  /* 0x00000034633a9210 */ /* 0x000fca0007f7e0ff */
[----:B------:R-:W-:Y:S01]  /*7ba0*/  @!P1 IMAD.X R59, R61, 0x1, R104, P3 ;  /* 0x000000013d3b9824 */ /* 0x000fe200018e0668 */
[----:B----4-:R-:W-:-:S04]  /*7bb0*/  @!P1 LEA R56, P3, R58, R56, 0x1 ;  /* 0x000000383a389211 */ /* 0x010fc800078608ff */
[----:B------:R-:W-:Y:S01]  /*7bc0*/  @!P1 LEA.HI.X R57, R58, R57, R59, 0x1, P3 ;  /* 0x000000393a399211 */ /* 0x000fe200018f0c3b */
[----:B--2---:R1:W-:Y:S04]  /*7bd0*/  @!P2 STG.E.128 desc[UR38][R54.64], R44 ;  /* 0x0000002c3600a986 */ /* 0x0043e8000c101d26 */
[----:B---3--:R1:W-:Y:S04]  /*7be0*/  @!P1 STG.E.128 desc[UR38][R56.64], R48 ;  /* 0x0000003038009986 */ /* 0x0083e8000c101d26 */
.L_x_1749:
[----:B------:R-:W-:Y:S05]  /*7bf0*/  BSYNC B1 ;  /* 0x0000000000017941 */ /* 0x000fea0003800000 */
.L_x_1748:
[----:B------:R-:W-:Y:S01]  /*7c00*/  ISETP.GE.AND P3, PT, R212, R114, PT ;  /* 0x00000072d400720c */ /* 0x000fe20003f66270 */
[----:B------:R-:W-:-:S12]  /*7c10*/  BSSY B1, `(.L_x_1750) ;  /* 0x0000012000017945 */ /* 0x000fd80003800000 */
[----:B------:R-:W-:Y:S05]  /*7c20*/  @P3 BRA `(.L_x_1751) ;  /* 0x0000000000403947 */ /* 0x000fea0003800000 */
[----:B-1----:R-:W1:Y:S01]  /*7c30*/  @!P2 LDC.64 R54, c[0x0][0x2e8] ;  /* 0x0000ba00ff36ab82 */ /* 0x002e620000000a00 */
[----:B------:R-:W2:Y:S01]  /*7c40*/  @!P2 LDS.128 R44, [R111+0x19400] ;  /* 0x019400006f2ca984 */ /* 0x000ea20000000c00 */
[----:B------:R-:W-:-:S03]  /*7c50*/  IADD3 R60, P3, R88, R52, RZ ;  /* 0x00000034583c7210 */ /* 0x000fc60007f7e0ff */
[----:B------:R-:W3:Y:S02]  /*7c60*/  @!P1 LDS.128 R48, [R111+0x1d400] ;  /* 0x01d400006f309984 */ /* 0x000ee40000000c00 */
[----:B------:R-:W-:Y:S01]  /*7c70*/  IMAD.X R62, R61, 0x1, R89, P3 ;  /* 0x000000013d3e7824 */ /* 0x000fe200018e0659 */
[----:B------:R-:W4:Y:S01]  /*7c80*/  @!P1 LDC.64 R56, c[0x0][0x2e8] ;  /* 0x0000ba00ff389b82 */ /* 0x000f220000000a00 */
[----:B------:R-:W-:-:S05]  /*7c90*/  @!P2 IADD3 R58, P3, R60, R36, RZ ;  /* 0x000000243c3aa210 */ /* 0x000fca0007f7e0ff */
[----:B------:R-:W-:Y:S01]  /*7ca0*/  @!P2 IMAD.X R59, R62, 0x1, R39, P3 ;  /* 0x000000013e3ba824 */ /* 0x000fe200018e0627 */
        /* <DEDUP_REMOVED lines=8> */
.L_x_1751:
[----:B------:R-:W-:Y:S05]  /*7d30*/  BSYNC B1 ;  /* 0x0000000000017941 */ /* 0x000fea0003800000 */
.L_x_1750:
[----:B------:R-:W-:Y:S01]  /*7d40*/  ISETP.GE.AND P3, PT, R211, R114, PT ;  /* 0x00000072d300720c */ /* 0x000fe20003f66270 */
[----:B------:R-:W-:-:S12]  /*7d50*/  BSSY B1, `(.L_x_1752) ;  /* 0x0000012000017945 */ /* 0x000fd80003800000 */
[----:B------:R-:W-:Y:S05]  /*7d60*/  @P3 BRA `(.L_x_1753) ;  /* 0x0000000000403947 */ /* 0x000fea0003800000 */
[----:B-12---:R-:W1:Y:S01]  /*7d70*/  @!P2 LDC.64 R54, c[0x0][0x2e8] ;  /* 0x0000ba00ff36ab82 */ /* 0x006e620000000a00 */
[----:B------:R-:W2:Y:S01]  /*7d80*/  @!P2 LDS.128 R44, [R111+0x1a400] ;  /* 0x01a400006f2ca984 */ /* 0x000ea20000000c00 */
[----:B------:R-:W-:-:S03]  /*7d90*/  LEA R60, P3, R98, R52, 0x6 ;  /* 0x00000034623c7211 */ /* 0x000fc600078630ff */
[----:B------:R-:W3:Y:S02]  /*7da0*/  @!P1 LDS.128 R48, [R111+0x1e400] ;  /* 0x01e400006f309984 */ /* 0x000ee40000000c00 */
[----:B------:R-:W-:Y:S01]  /*7db0*/  IMAD.X R62, R61, 0x1, R27, P3 ;  /* 0x000000013d3e7824 */ /* 0x000fe200018e061b */
[----:B------:R-:W4:Y:S01]  /*7dc0*/  @!P1 LDC.64 R56, c[0x0][0x2e8] ;  /* 0x0000ba00ff389b82 */ /* 0x000f220000000a00 */
[----:B------:R-:W-:-:S05]  /*7dd0*/  @!P2 IADD3 R58, P3, R60, R36, RZ ;  /* 0x000000243c3aa210 */ /* 0x000fca0007f7e0ff */
[----:B------:R-:W-:Y:S01]  /*7de0*/  @!P2 IMAD.X R59, R62, 0x1, R39, P3 ;  /* 0x000000013e3ba824 */ /* 0x000fe200018e0627 */
[----:B-1----:R-:W-:-:S04]  /*7df0*/  @!P2 LEA R54, P3, R58, R54, 0x1 ;  /* 0x000000363a36a211 */ /* 0x002fc800078608ff */
[----:B------:R-:W-:Y:S02]  /*7e00*/  @!P2 LEA.HI.X R55, R58, R55, R59, 0x1, P3 ;  /* 0x000000373a37a211 */ /* 0x000fe400018f0c3b */
[----:B------:R-:W-:-:S04]  /*7e10*/  @!P1 IADD3 R58, P3, R60, R99, RZ ;  /* 0x000000633c3a9210 */ /* 0x000fc80007f7e0ff */
[----:B------:R-:W-:Y:S02]  /*7e20*/  @!P1 IADD3.X R59, R62, R104, RZ, P3, !PT ;  /* 0x000000683e3b9210 */ /* 0x000fe40001ffe4ff */
[----:B----4-:R-:W-:-:S04]  /*7e30*/  @!P1 LEA R56, P3, R58, R56, 0x1 ;  /* 0x000000383a389211 */ /* 0x010fc800078608ff */
[----:B------:R-:W-:Y:S01]  /*7e40*/  @!P1 LEA.HI.X R57, R58, R57, R59, 0x1, P3 ;  /* 0x000000393a399211 */ /* 0x000fe200018f0c3b */
[----:B--2---:R4:W-:Y:S04]  /*7e50*/  @!P2 STG.E.128 desc[UR38][R54.64], R44 ;  /* 0x0000002c3600a986 */ /* 0x0049e8000c101d26 */
[----:B---3--:R4:W-:Y:S04]  /*7e60*/  @!P1 STG.E.128 desc[UR38][R56.64], R48 ;  /* 0x0000003038009986 */ /* 0x0089e8000c101d26 */
.L_x_1753:
[----:B------:R-:W-:Y:S05]  /*7e70*/  BSYNC B1 ;  /* 0x0000000000017941 */ /* 0x000fea0003800000 */
.L_x_1752:
[----:B------:R-:W-:-:S13]  /*7e80*/  ISETP.GE.AND P3, PT, R210, R114, PT ;  /* 0x00000072d200720c */ /* 0x000fda0003f66270 */
[----:B------:R-:W-:Y:S05]  /*7e90*/  @P3 BRA `(.L_x_1719) ;  /* 0x00000000004c3947 */ /* 0x000fea0003800000 */
[----:B------:R-:W3:Y:S01]  /*7ea0*/  LDC.64 R58, c[0x0][0x300] ;  /* 0x0000c000ff3a7b82 */ /* 0x000ee20000000a00 */
[----:B-12-4-:R-:W1:Y:S01]  /*7eb0*/  @!P2 LDS.128 R44, [R111+0x1b400] ;  /* 0x01b400006f2ca984 */ /* 0x016e620000000c00 */
[----:B------:R-:W-:-:S03]  /*7ec0*/  IMAD.MOV.U32 R53, RZ, RZ, R61 ;  /* 0x000000ffff357224 */ /* 0x000fc600078e003d */
[----:B------:R-:W2:Y:S03]  /*7ed0*/  @!P1 LDS.128 R48, [R111+0x1f400] ;  /* 0x01f400006f309984 */ /* 0x000ea60000000c00 */
[----:B------:R-:W4:Y:S08]  /*7ee0*/  @!P2 LDC.64 R54, c[0x0][0x2e8] ;  /* 0x0000ba00ff36ab82 */ /* 0x000f300000000a00 */
[----:B------:R-:W5:Y:S01]  /*7ef0*/  @!P1 LDC.64 R56, c[0x0][0x2e8] ;  /* 0x0000ba00ff389b82 */ /* 0x000f620000000a00 */
[----:B---3--:R-:W-:-:S04]  /*7f00*/  IMAD.WIDE.U32 R52, R58, 0x60, R52 ;  /* 0x000000603a347825 */ /* 0x008fc800078e0034 */
[----:B------:R-:W-:-:S04]  /*7f10*/  IMAD R59, R59, 0x60, RZ ;  /* 0x000000603b3b7824 */ /* 0x000fc800078e02ff */
[----:B------:R-:W-:Y:S01]  /*7f20*/  IMAD.IADD R59, R53, 0x1, R59 ;  /* 0x00000001353b7824 */ /* 0x000fe200078e023b */
[----:B------:R-:W-:-:S05]  /*7f30*/  @!P2 IADD3 R53, P3, R36, R52, RZ ;  /* 0x000000342435a210 */ /* 0x000fca0007f7e0ff */
[----:B------:R-:W-:Y:S01]  /*7f40*/  @!P2 IMAD.X R58, R59, 0x1, R39, P3 ;  /* 0x000000013b3aa824 */ /* 0x000fe200018e0627 */
[----:B----4-:R-:W-:-:S04]  /*7f50*/  @!P2 LEA R54, P3, R53, R54, 0x1 ;  /* 0x000000363536a211 */ /* 0x010fc800078608ff */
[----:B------:R-:W-:Y:S02]  /*7f60*/  @!P2 LEA.HI.X R55, R53, R55, R58, 0x1, P3 ;  /* 0x000000373537a211 */ /* 0x000fe400018f0c3a */
[----:B------:R-:W-:-:S03]  /*7f70*/  @!P1 IADD3 R52, P3, R99, R52, RZ ;  /* 0x0000003463349210 */ /* 0x000fc60007f7e0ff */
[----:B-1----:R1:W-:Y:S02]  /*7f80*/  @!P2 STG.E.128 desc[UR38][R54.64], R44 ;  /* 0x0000002c3600a986 */ /* 0x0023e4000c101d26 */
[----:B------:R-:W-:Y:S01]  /*7f90*/  @!P1 IMAD.X R53, R59, 0x1, R104, P3 ;  /* 0x000000013b359824 */ /* 0x000fe200018e0668 */
[----:B-----5:R-:W-:-:S04]  /*7fa0*/  @!P1 LEA R56, P3, R52, R56, 0x1 ;  /* 0x0000003834389211 */ /* 0x020fc800078608ff */
[----:B------:R-:W-:-:S05]  /*7fb0*/  @!P1 LEA.HI.X R57, R52, R57, R53, 0x1, P3 ;  /* 0x0000003934399211 */ /* 0x000fca00018f0c35 */
[----:B--2---:R1:W-:Y:S04]  /*7fc0*/  @!P1 STG.E.128 desc[UR38][R56.64], R48 ;  /* 0x0000003038009986 */ /* 0x0043e8000c101d26 */
.L_x_1719:
[----:B------:R-:W-:Y:S05]  /*7fd0*/  BSYNC B0 ;  /* 0x0000000000007941 */ /* 0x000fea0003800000 */
.L_x_1681:
[----:B-1234-:R-:W1:Y:S01]  /*7fe0*/  S2R R44, SR_TID.X ;  /* 0x00000000002c7919 */ /* 0x01ee620000002100 */
        /* <DEDUP_REMOVED lines=8> */
[----:B-1----:R-:W-:Y:S01]  /*8070*/  LOP3.LUT R44, R44, 0x7f, RZ, 0xc0, !PT ;  /* 0x0000007f2c2c7812 */ /* 0x002fe200078ec0ff */
[----:B--2---:R1:W-:Y:S03]  /*8080*/  BAR.SYNC.DEFER_BLOCKING R126, 0x80 ;  /* 0x0002007e0000751d */ /* 0x0043e60000010000 */
[----:B------:R-:W-:-:S13]  /*8090*/  ISETP.NE.AND P3, PT, R44, RZ, PT ;  /* 0x000000ff2c00720c */ /* 0x000fda0003f65270 */
[----:B------:R-:W-:-:S05]  /*80a0*/  @!P3 VIADD R44, R106, 0x288a0 ;  /* 0x000288a06a2cb836 */ /* 0x000fca0000000000 */
[----:B------:R-:W-:-:S04]  /*80b0*/  @!P3 PRMT R44, RZ, 0x654, R44 ;  /* 0x00000654ff2cb816 */ /* 0x000fc8000000002c */
[----:B------:R1:W-:Y:S01]  /*80c0*/  @!P3 SYNCS.ARRIVE.TRANS64.RED.A1T0 RZ, [R44+URZ], RZ ;  /* 0x000000ff2cffb9a7 */ /* 0x0003e2000810043f */
[----:B------:R-:W-:Y:S05]  /*80d0*/  @!P0 BRA `(.L_x_1755) ;  /* 0x0000000000048947 */ /* 0x000fea0003800000 */
[----:B------:R-:W-:Y:S01]  /*80e0*/  BPT.TRAP 0x1 ;  /* 0x000000040000795c */ /* 0x000fe20000300000 */
.L_x_1755:
[----:B------:R-:W-:Y:S05]  /*80f0*/  BSYNC B0 ;  /* 0x0000000000007941 */ /* 0x000fea0003800000 */
.L_x_1754:
[----:B------:R-:W2:Y:S01]  /*8100*/  SYNCS.PHASECHK.TRANS64.TRYWAIT P0, [R106+URZ+0x288b0], R119 ;  /* 0x0288b0776a0075a7 */ /* 0x000ea2000800017f */
[----:B------:R-:W-:Y:S01]  /*8110*/  ULDC UR36, c[0x0][0x2f4] ;  /* 0x0000bd0000247ab9 */ /* 0x000fe20000000800 */
[----:B------:R-:W-:Y:S01]  /*8120*/  ULDC.64 UR40, c[0x0][0x328] ;  /* 0x0000ca0000287ab9 */ /* 0x000fe20000000a00 */
[----:B------:R-:W-:Y:S01]  /*8130*/  ULDC.64 UR42, c[0x0][0x318] ;  /* 0x0000c600002a7ab9 */ /* 0x000fe20000000a00 */
[----:B------:R-:W-:Y:S04]  /*8140*/  BSSY B0, `(.L_x_1756) ;  /* 0x0000002000007945 */ /* 0x000fe80003800000 */
[----:B--2---:R-:W-:Y:S05]  /*8150*/  @!P0 BRA `(.L_x_1757) ;  /* 0x000001e000a88947 */ /* 0x004fea0003800000 */
.L_x_2101:
[----:B------:R-:W-:Y:S05]  /*8160*/  BSYNC B0 ;  /* 0x0000000000007941 */ /* 0x000fea0003800000 */
.L_x_1756:
[----:B------:R-:W-:Y:S01]  /*8170*/  ISETP.GE.AND P0, PT, R23, R114, PT ;  /* 0x000000721700720c */ /* 0x000fe20003f06270 */
[----:B------:R-:W-:Y:S01]  /*8180*/  BSSY B0, `(.L_x_1758) ;  /* 0x0000011000007945 */ /* 0x000fe20003800000 */
[----:B------:R-:W-:-:S11]  /*8190*/  IMAD.WIDE R48, R26, 0x80, R42 ;  /* 0x000000801a307825 */ /* 0x000fd600078e022a */
[----:B------:R-:W-:Y:S05]  /*81a0*/  @P0 BRA `(.L_x_1759) ;  /* 0x0000000000380947 */ /* 0x000fea0003800000 */
[----:B------:R-:W-:Y:S01]  /*81b0*/  MOV R45, R105 ;  /* 0x00000069002d7202 */ /* 0x000fe20000000f00 */
[----:B------:R-:W-:Y:S02]  /*81c0*/  IMAD R47, R49, UR40, RZ ;  /* 0x00000028312f7c24 */ /* 0x000fe4000f8e02ff */
[----:B-1----:R-:W-:Y:S02]  /*81d0*/  IMAD.MOV.U32 R44, RZ, RZ, R94 ;  /* 0x000000ffff2c7224 */ /* 0x002fe400078e005e */
[C---:B------:R-:W-:Y:S02]  /*81e0*/  IMAD R47, R48.reuse, UR41, R47 ;  /* 0x00000029302f7c24 */ /* 0x040fe4000f8e022f */
[----:B------:R-:W-:-:S04]  /*81f0*/  IMAD.WIDE.U32 R44, R48, UR40, R44 ;  /* 0x00000028302c7c25 */ /* 0x000fc8000f8e002c */
[----:B------:R-:W-:Y:S01]  /*8200*/  IMAD.IADD R45, R45, 0x1, R47 ;  /* 0x000000012d2d7824 */ /* 0x000fe200078e022f */
[----:B------:R-:W-:-:S04]  /*8210*/  LEA R50, P0, R44, UR42, 0x1 ;  /* 0x0000002a2c327c11 */ /* 0x000fc8000f8008ff */
[----:B------:R-:W-:Y:S02]  /*8220*/  LEA.HI.X R51, R44, UR43, R45, 0x1, P0 ;  /* 0x0000002b2c337c11 */ /* 0x000fe400080f0c2d */
[----:B------:R-:W-:-:S13]  /*8230*/  ISETP.GE.AND P0, PT, R16, UR36, PT ;  /* 0x0000002410007c0c */ /* 0x000fda000bf06270 */
[----:B------:R-:W1:Y:S04]  /*8240*/  @!P0 LDS.128 R44, [R111+0x400] ;  /* 0x000400006f2c8984 */ /* 0x000e680000000c00 */
[----:B-1----:R-:W-:Y:S01]  /*8250*/  @!P0 STG.E.128 desc[UR38][R50.64], R44 ;  /* 0x0000002c32008986 */ /* 0x002fe2000c101d26 */
[----:B------:R-:W-:-:S13]  /*8260*/  ISETP.GE.AND P0, PT, R190, UR36, PT ;  /* 0x00000024be007c0c */ /* 0x000fda000bf06270 */
[----:B------:R-:W1:Y:S04]  /*8270*/  @!P0 LDS.128 R44, [R111+0x4400] ;  /* 0x004400006f2c8984 */ /* 0x000e680000000c00 */
[----:B-1----:R3:W-:Y:S02]  /*8280*/  @!P0 STG.E.128 desc[UR38][R50.64+0x80], R44 ;  /* 0x0000802c32008986 */ /* 0x0027e4000c101d26 */
.L_x_1759:
[----:B------:R-:W-:Y:S05]  /*8290*/  BSYNC B0 ;  /* 0x0000000000007941 */ /* 0x000fea0003800000 */
.L_x_1758:
[----:B------:R-:W-:Y:S01]  /*82a0*/  ISETP.GE.AND P0, PT, R212, R114, PT ;  /* 0x00000072d400720c */ /* 0x000fe20003f06270 */
[----:B------:R-:W-:-:S12]  /*82b0*/  BSSY B0, `(.L_x_1760) ;  /* 0x0000012000007945 */ /* 0x000fd80003800000 */
[----:B------:R-:W-:Y:S05]  /*82c0*/  @P0 BRA `(.L_x_1761) ;  /* 0x0000000000400947 */ /* 0x000fea0003800000 */
[----:B---3--:R-:W-:Y:S01]  /*82d0*/  IADD3 R47, P0, R48, 0x20, RZ ;  /* 0x00000020302f7810 */ /* 0x008fe20007f1e0ff */
[----:B------:R-:W-:-:S04]  /*82e0*/  IMAD.MOV.U32 R45, RZ, RZ, R105 ;  /* 0x000000ffff2d7224 */ /* 0x000fc800078e0069 */
[----:B-1----:R-:W-:-:S04]  /*82f0*/  IMAD.X R44, RZ, RZ, R49, P0 ;  /* 0x000000ffff2c7224 */ /* 0x002fc800000e0631 */
[----:B------:R-:W-:Y:S02]  /*8300*/  IMAD R46, R44, UR40, RZ ;  /* 0x000000282c2e7c24 */ /* 0x000fe4000f8e02ff */
[----:B------:R-:W-:-:S04]  /*8310*/  IMAD.MOV.U32 R44, RZ, RZ, R94 ;  /* 0x000000ffff2c7224 */ /* 0x000fc800078e005e */
[----:B------:R-:W-:-:S04]  /*8320*/  IMAD.WIDE.U32 R44, R47, UR40, R44 ;  /* 0x000000282f2c7c25 */ /* 0x000fc8000f8e002c */
[----:B------:R-:W-:Y:S01]  /*8330*/  IMAD R47, R47, UR41, R46 ;  /* 0x000000292f2f7c24 */ /* 0x000fe2000f8e022e */
[----:B------:R-:W-:-:S03]  /*8340*/  LEA R50, P0, R44, UR42, 0x1 ;  /* 0x0000002a2c327c11 */ /* 0x000fc6000f8008ff */
[----:B------:R-:W-:-:S05]  /*8350*/  IMAD.IADD R45, R45, 0x1, R47 ;  /* 0x000000012d2d7824 */ /* 0x000fca00078e022f */
[----:B------:R-:W-:Y:S02]  /*8360*/  LEA.HI.X R51, R44, UR43, R45, 0x1, P0 ;  /* 0x0000002b2c337c11 */ /* 0x000fe400080f0c2d */
[----:B------:R-:W-:-:S13]  /*8370*/  ISETP.GE.AND P0, PT, R16, UR36, PT ;  /* 0x0000002410007c0c */ /* 0x000fda000bf06270 */
[----:B------:R-:W1:Y:S04]  /*8380*/  @!P0 LDS.128 R44, [R111+0x1400] ;  /* 0x001400006f2c8984 */ /* 0x000e680000000c00 */
[----:B-1----:R-:W-:Y:S01]  /*8390*/  @!P0 STG.E.128 desc[UR38][R50.64], R44 ;  /* 0x0000002c32008986 */ /* 0x002fe2000c101d26 */
[----:B------:R-:W-:-:S13]  /*83a0*/  ISETP.GE.AND P0, PT, R190, UR36, PT ;  /* 0x00000024be007c0c */ /* 0x000fda000bf06270 */
[----:B------:R-:W1:Y:S04]  /*83b0*/  @!P0 LDS.128 R44, [R111+0x5400] ;  /* 0x005400006f2c8984 */ /* 0x000e680000000c00 */
[----:B-1----:R4:W-:Y:S02]  /*83c0*/  @!P0 STG.E.128 desc[UR38][R50.64+0x80], R44 ;  /* 0x0000802c32008986 */ /* 0x0029e4000c101d26 */
.L_x_1761:
[----:B------:R-:W-:Y:S05]  /*83d0*/  BSYNC B0 ;  /* 0x0000000000007941 */ /* 0x000fea0003800000 */
.L_x_1760:
[----:B------:R-:W-:Y:S01]  /*83e0*/  ISETP.GE.AND P0, PT, R211, R114, PT ;  /* 0x00000072d300720c */ /* 0x000fe20003f06270 */
[----:B------:R-:W-:-:S12]  /*83f0*/  BSSY B0, `(.L_x_1762) ;  /* 0x0000012000007945 */ /* 0x000fd80003800000 */
[----:B------:R-:W-:Y:S05]  /*8400*/  @P0 BRA `(.L_x_1763) ;  /* 0x0000000000400947 */ /* 0x000fea0003800000 */
[----:B---34-:R-:W-:Y:S01]  /*8410*/  IADD3 R47, P0, R48, 0x40, RZ ;  /* 0x00000040302f7810 */ /* 0x018fe20007f1e0ff */
[----:B------:R-:W-:-:S04]  /*8420*/  IMAD.MOV.U32 R45, RZ, RZ, R105 ;  /* 0x000000ffff2d7224 */ /* 0x000fc800078e0069 */
[----:B-1----:R-:W-:-:S04]  /*8430*/  IMAD.X R44, RZ, RZ, R49, P0 ;  /* 0x000000ffff2c7224 */ /* 0x002fc800000e0631 */
[----:B------:R-:W-:Y:S01]  /*8440*/  IMAD R46, R44, UR40, RZ ;  /* 0x000000282c2e7c24 */ /* 0x000fe2000f8e02ff */
[----:B------:R-:W-:-:S05]  /*8450*/  MOV R44, R94 ;  /* 0x0000005e002c7202 */ /* 0x000fca0000000f00 */
        /* <DEDUP_REMOVED lines=11> */
.L_x_1763:
[----:B------:R-:W-:Y:S05]  /*8510*/  BSYNC B0 ;  /* 0x0000000000007941 */ /* 0x000fea0003800000 */
.L_x_1762:
[----:B------:R-:W-:Y:S01]  /*8520*/  ISETP.GE.AND P0, PT, R210, R114, PT ;  /* 0x00000072d200720c */ /* 0x000fe20003f06270 */
[----:B------:R-:W-:-:S12]  /*8530*/  BSSY B0, `(.L_x_1764) ;  /* 0x0000012000007945 */ /* 0x000fd80003800000 */
[----:B------:R-:W-:Y:S05]  /*8540*/  @P0 BRA `(.L_x_1765) ;  /* 0x0000000000400947 */ /* 0x000fea0003800000 */
[----:B-1-34-:R-:W-:Y:S01]  /*8550*/  IADD3 R47, P0, R48, 0x60, RZ ;  /* 0x00000060302f7810 */ /* 0x01afe20007f1e0ff */
[----:B------:R-:W-:Y:S02]  /*8560*/  IMAD.MOV.U32 R44, RZ, RZ, R94 ;  /* 0x000000ffff2c7224 */ /* 0x000fe400078e005e */
[----:B------:R-:W-:Y:S02]  /*8570*/  IMAD.MOV.U32 R45, RZ, RZ, R105 ;  /* 0x000000ffff2d7224 */ /* 0x000fe400078e0069 */
[----:B------:R-:W-:Y:S02]  /*8580*/  IMAD.X R48, RZ, RZ, R49, P0 ;  /* 0x000000ffff307224 */ /* 0x000fe400000e0631 */
[----:B------:R-:W-:-:S04]  /*8590*/  IMAD.WIDE.U32 R44, R47, UR40, R44 ;  /* 0x000000282f2c7c25 */ /* 0x000fc8000f8e002c */
[----:B------:R-:W-:-:S04]  /*85a0*/  IMAD R48, R48, UR40, RZ ;  /* 0x0000002830307c24 */ /* 0x000fc8000f8e02ff */
        /* <DEDUP_REMOVED lines=10> */
.L_x_1765:
[----:B------:R-:W-:Y:S05]  /*8650*/  BSYNC B0 ;  /* 0x0000000000007941 */ /* 0x000fea0003800000 */
.L_x_1764:
[----:B------:R-:W-:Y:S01]  /*8660*/  @!PT LDS RZ, [RZ] ;  /* 0x00000000fffff984 */ /* 0x000fe20000000800 */
[----:B------:R-:W-:Y:S01]  /*8670*/  @!PT LDS RZ, [RZ] ;  /* 0x00000000fffff984 */ /* 0x000fe20000000800 */
[----:B------:R-:W-:Y:S01]  /*8680*/  @!PT LDS RZ, [RZ] ;  /* 0x00000000fffff984 */ /* 0x000fe20000000800 */
[----:B------:R-:W-:Y:S01]  /*8690*/  @!PT LDS RZ, [RZ] ;  /* 0x00000000fffff984 */ /* 0x000fe20000000800 */
[----:B------:R5:W-:Y:S06]  /*86a0*/  MEMBAR.ALL.CTA ;  /* 0x0000000000007992 */ /* 0x000bec0000008000 */
[----:B-----5:R-:W5:Y:S02]  /*86b0*/  FENCE.VIEW.ASYNC.S ;  /* 0x00000000000073c6 */ /* 0x020f640000000000 */
[----:B-----5:R1:W-:Y:S01]  /*86c0*/  BAR.SYNC.DEFER_BLOCKING R126, 0x80 ;  /* 0x0002007e0000751d */ /* 0x0203e20000010000 */
[----:B------:R-:W-:Y:S01]  /*86d0*/  ISETP.NE.AND P4, PT, R107, RZ, PT ;  /* 0x000000ff6b00720c */ /* 0x000fe20003f85270 */
[----:B------:R-:W-:Y:S01]  /*86e0*/  VIADD R184, R184, 0x1 ;  /* 0x00000001b8b87836 */ /* 0x000fe20000000000 */
[----:B0-2---:R-:W-:-:S04]  /*86f0*/  @!P3 IADD3 R106, R106, 0x288c0, RZ ;  /* 0x000288c06a6ab810 */ /* 0x005fc80007ffe0ff */
[C---:B------:R-:W-:Y:S02]  /*8700*/  ISETP.NE.AND P0, PT, R184.reuse, 0x2, PT ;  /* 0x00000002b800780c */ /* 0x040fe40003f05270 */
[----:B------:R-:W-:Y:S02]  /*8710*/  @!P3 PRMT R106, RZ, 0x654, R106 ;  /* 0x00000654ff6ab816 */ /* 0x000fe4000000006a */
[----:B-1-34-:R-:W-:Y:S02]  /*8720*/  SEL R45, RZ, 0x1, P0 ;  /* 0x00000001ff2d7807 */ /* 0x01afe40000000000 */
[----:B------:R-:W-:Y:S02]  /*8730*/  SEL R184, R184, RZ, P0 ;  /* 0x000000ffb8b87207 */ /* 0x000fe40000000000 */
[----:B------:R-:W-:Y:S01]  /*8740*/  LOP3.LUT R192, R192, R45, RZ, 0x3c, !PT ;  /* 0x0000002dc0c07212 */ /* 0x000fe200078e3cff */
[----:B------:R0:W-:Y:S01]  /*8750*/  @!P3 SYNCS.ARRIVE.TRANS64.RED.A1T0 RZ, [R106+URZ], RZ ;  /* 0x000000ff6affb9a7 */ /* 0x0001e2000810043f */
[----:B------:R-:W-:Y:S05]  /*8760*/  @P4 BRA `(.L_x_1766) ;  /* 0xffffff9c00e84947 */ /* 0x000fea000383ffff */
[----:B------:R-:W1:Y:S01]  /*8770*/  S2R R44, SR_TID.X ;  /* 0x00000000002c7919 */ /* 0x000e620000002100 */
[----:B------:R-:W-:Y:S02]  /*8780*/  PLOP3.LUT P0, PT, PT, PT, PT, 0x8, 0x0 ;  /* 0x000000000000781c */ /* 0x000fe40003f0e170 */
[----:B-1----:R-:W-:-:S04]  /*8790*/  SHF.R.U32.HI R44, RZ, 0x7, R44 ;  /* 0x00000007ff2c7819 */ /* 0x002fc8000001162c */
[----:B------:R-:W-:-:S13]  /*87a0*/  ISETP.NE.AND P4, PT, R44, 0x1, PT ;  /* 0x000000012c00780c */ /* 0x000fda0003f85270 */
[----:B------:R-:W-:Y:S06]  /*87b0*/  @!P4 BAR.ARV 0x9, 0x100 ;  /* 0x024400000000cb1d */ /* 0x000fec0000002000 */
.L_x_1676:
[----:B------:R-:W1:Y:S01]  /*87c0*/  LDC R0, c[0x0][0x448] ;  /* 0x00011200ff007b82 */ /* 0x000e620000000800 */
[----:B------:R-:W-:-:S07]  /*87d0*/  IADD3 R5, R188, 0x1, -R187 ;  /* 0x00000001bc057810 */ /* 0x000fce0007ffe8bb */
[----:B------:R-:W2:Y:S01]  /*87e0*/  LDC.64 R6, c[0x0][0x9e0] ;  /* 0x00027800ff067b82 */ /* 0x000ea20000000a00 */
[----:B-1----:R-:W-:Y:S01]  /*87f0*/  ISETP.NE.AND P1, PT, R0, 0x1, PT ;  /* 0x000000010000780c */ /* 0x002fe20003f25270 */
[----:B------:R-:W-:Y:S01]  /*8800*/  VIADD R0, R193, 0x7f ;  /* 0x0000007fc1007836 */ /* 0x000fe20000000000 */
[----:B--2---:R-:W-:-:S11]  /*8810*/  ISETP.GE.AND P2, PT, R7, 0x1, PT ;  /* 0x000000010700780c */ /* 0x004fd60003f46270 */
[----:B------:R-:W1:Y:S08]  /*8820*/  @P1 LDC R3, c[0x0][0x44c] ;  /* 0x00011300ff031b82 */ /* 0x000e700000000800 */
[----:B------:R-:W2:Y:S01]  /*8830*/  @P1 LDC R4, c[0x0][0x450] ;  /* 0x00011400ff041b82 */ /* 0x000ea20000000800 */
[----:B-1----:R-:W-:-:S05]  /*8840*/  @P1 IMAD.HI.U32 R3, R0, R3, RZ ;  /* 0x0000000300031227 */ /* 0x002fca00078e00ff */
[----:B--2---:R-:W-:-:S05]  /*8850*/  @P1 SHF.R.U32.HI R0, RZ, R4, R3 ;  /* 0x00000004ff001219 */ /* 0x004fca0000011603 */
[----:B------:R-:W-:Y:S01]  /*8860*/  IMAD.IADD R5, R5, 0x1, R0 ;  /* 0x0000000105057824 */ /* 0x000fe200078e0200 */
[----:B------:R-:W-:Y:S06]  /*8870*/  @P0 BRA `(.L_x_1767) ;  /* 0x00000000000c0947 */ /* 0x000fec0003800000 */
[----:B------:R-:W1:Y:S01]  /*8880*/  FENCE.VIEW.ASYNC.G ;  /* 0x00000000000073c6 */ /* 0x000e620000000100 */
[----:B------:R-:W-:Y:S05]  /*8890*/  WARPSYNC.ALL ;  /* 0x0000000000007948 */ /* 0x000fea0003800000 */
[----:B-1----:R-:W-:Y:S06]  /*88a0*/  BAR.ARV 0xc, 0x180 ;  /* 0x0306000000007b1d */ /* 0x002fec0000002000 */
.L_x_1767:
[----:B------:R-:W-:Y:S01]  /*88b0*/  IMAD.IADD R0, R5, 0x1, R6 ;  /* 0x0000000105007824 */ /* 0x000fe200078e0206 */
[----:B------:R-:W-:Y:S06]  /*88c0*/  @!P2 BRA `(.L_x_1768) ;  /* 0x000000000048a947 */ /* 0x000fec0003800000 */
[C---:B------:R-:W-:Y:S01]  /*88d0*/  ISETP.GT.AND P0, PT, R5.reuse, RZ, PT ;  /* 0x000000ff0500720c */ /* 0x040fe20003f04270 */
[----:B------:R-:W-:Y:S01]  /*88e0*/  BSSY B0, `(.L_x_1769) ;  /* 0x000000e000007945 */ /* 0x000fe20003800000 */
[----:B------:R-:W-:-:S11]  /*88f0*/  VIADD R3, R5, 0xffffffff ;  /* 0xffffffff05037836 */ /* 0x000fd60000000000 */
[----:B------:R-:W-:Y:S05]  /*8900*/  @P0 BRA `(.L_x_1770) ;  /* 0x00000000001c0947 */ /* 0x000fea0003800000 */
[----:B------:R-:W-:Y:S01]  /*8910*/  ISETP.NE.AND P0, PT, R7, 0x1, PT ;  /* 0x000000010700780c */ /* 0x000fe20003f05270 */
[----:B------:R-:W-:-:S12]  /*8920*/  IMAD.MOV R3, RZ, RZ, -R5 ;  /* 0x000000ffff037224 */ /* 0x000fd800078e0a05 */
[----:B------:R-:W1:Y:S02]  /*8930*/  @P0 LDC.64 R8, c[0x0][0x9e8] ;  /* 0x00027a00ff080b82 */ /* 0x000e640000000a00 */
[----:B-1----:R-:W-:-:S05]  /*8940*/  @P0 IMAD.HI.U32 R4, R3, R8, RZ ;  /* 0x0000000803040227 */ /* 0x002fca00078e00ff */
[----:B------:R-:W-:-:S04]  /*8950*/  @P0 SHF.R.U32.HI R3, RZ, R9, R4 ;  /* 0x00000009ff030219 */ /* 0x000fc80000011604 */
[----:B------:R-:W-:Y:S01]  /*8960*/  LOP3.LUT R3, RZ, R3, RZ, 0x33, !PT ;  /* 0x00000003ff037212 */ /* 0x000fe200078e33ff */
[----:B------:R-:W-:Y:S06]  /*8970*/  BRA `(.L_x_1771) ;  /* 0x0000000000107947 */ /* 0x000fec0003800000 */
.L_x_1770:
[----:B------:R-:W-:-:S13]  /*8980*/  ISETP.NE.AND P0, PT, R7, 0x1, PT ;  /* 0x000000010700780c */ /* 0x000fda0003f05270 */
[----:B------:R-:W1:Y:S02]  /*8990*/  @P0 LDC.64 R4, c[0x0][0x9e8] ;  /* 0x00027a00ff040b82 */ /* 0x000e640000000a00 */
[----:B-1----:R-:W-:-:S05]  /*89a0*/  @P0 IMAD.HI.U32 R4, R3, R4, RZ ;  /* 0x0000000403040227 */ /* 0x002fca00078e00ff */
[----:B------:R-:W-:-:S07]  /*89b0*/  @P0 SHF.R.U32.HI R3, RZ, R5, R4 ;  /* 0x00000005ff030219 */ /* 0x000fce0000011604 */
.L_x_1771:
[----:B------:R-:W-:Y:S05]  /*89c0*/  BSYNC B0 ;  /* 0x0000000000007941 */ /* 0x000fea0003800000 */
.L_x_1769:
[----:B------:R-:W-:-:S05]  /*89d0*/  IMAD R3, R3, R7, R7 ;  /* 0x0000000703037224 */ /* 0x000fca00078e0207 */
[----:B------:R-:W-:-:S07]  /*89e0*/  VIMNMX R0, R0, R3, PT ;  /* 0x0000000300007248 */ /* 0x000fce0003fe0100 */
.L_x_1768:
[----:B------:R-:W1:Y:S01]  /*89f0*/  @P1 LDC R4, c[0x0][0x44c] ;  /* 0x00011300ff041b82 */ /* 0x000e620000000800 */
[----:B------:R-:W-:Y:S01]  /*8a00*/  IADD3 R0, R0, 0x7f, RZ ;  /* 0x0000007f00007810 */ /* 0x000fe20007ffe0ff */
[----:B------:R-:W-:-:S03]  /*8a10*/  ULDC UR4, c[0x0][0x9dc] ;  /* 0x0002770000047ab9 */ /* 0x000fc60000000800 */
[----:B------:R-:W-:-:S03]  /*8a20*/  SHF.R.S32.HI R3, RZ, 0x1f, R0 ;  /* 0x0000001fff037819 */ /* 0x000fc60000011400 */
[----:B------:R-:W2:Y:S01]  /*8a30*/  @P1 LDC R6, c[0x0][0x450] ;  /* 0x00011400ff061b82 */ /* 0x000ea20000000800 */
[----:B------:R-:W-:-:S04]  /*8a40*/  LEA.HI R3, R3, R0, RZ, 0x7 ;  /* 0x0000000003037211 */ /* 0x000fc800078f38ff */
[----:B------:R-:W-:-:S04]  /*8a50*/  SHF.R.S32.HI R0, RZ, 0x7, R3 ;  /* 0x00000007ff007819 */ /* 0x000fc80000011403 */
[----:B------:R-:W-:Y:S01]  /*8a60*/  VIMNMX R129, R129, R0, PT ;  /* 0x0000000081817248 */ /* 0x000fe20003fe0100 */
[----:B-1----:R-:W-:-:S04]  /*8a70*/  @P1 IMAD.HI.U32 R5, R193, R4, RZ ;  /* 0x00000004c1051227 */ /* 0x002fc800078e00ff */
[----:B------:R-:W-:Y:S01]  /*8a80*/  IMAD.MOV.U32 R4, RZ, RZ, R193 ;  /* 0x000000ffff047224 */ /* 0x000fe200078e00c1 */
[----:B--2---:R-:W-:-:S05]  /*8a90*/  @P1 SHF.R.U32.HI R4, RZ, R6, R5 ;  /* 0x00000006ff041219 */ /* 0x004fca0000011605 */
        /* <DEDUP_REMOVED lines=8> */
[----:B------:R-:W1:Y:S02]  /*8b20*/  @P0 LDC.64 R8, c[0x0][0x9e8] ;  /* 0x00027a00ff080b82 */ /* 0x000e640000000a00 */
[----:B-1----:R-:W-:-:S05]  /*8b30*/  @P0 IMAD.HI.U32 R0, R3, R8, RZ ;  /* 0x0000000803000227 */ /* 0x002fca00078e00ff */
[----:B------:R-:W-:-:S04]  /*8b40*/  @P0 SHF.R.U32.HI R3, RZ, R9, R0 ;  /* 0x00000009ff030219 */ /* 0x000fc80000011600 */
[----:B------:R-:W-:Y:S01]  /*8b50*/  LOP3.LUT R3, RZ, R3, RZ, 0x33, !PT ;  /* 0x00000003ff037212 */ /* 0x000fe200078e33ff */
[----:B------:R-:W-:Y:S06]  /*8b60*/  BRA `(.L_x_1775) ;  /* 0x0000000000107947 */ /* 0x000fec0003800000 */
.L_x_1774:
[----:B------:R-:W-:-:S13]  /*8b70*/  ISETP.NE.AND P0, PT, R7, 0x1, PT ;  /* 0x000000010700780c */ /* 0x000fda0003f05270 */
[----:B------:R-:W1:Y:S02]  /*8b80*/  @P0 LDC.64 R8, c[0x0][0x9e8] ;  /* 0x00027a00ff080b82 */ /* 0x000e640000000a00 */
[----:B-1----:R-:W-:-:S05]  /*8b90*/  @P0 IMAD.HI.U32 R0, R3, R8, RZ ;  /* 0x0000000803000227 */ /* 0x002fca00078e00ff */
[----:B------:R-:W-:-:S07]  /*8ba0*/  @P0 SHF.R.U32.HI R3, RZ, R9, R0 ;  /* 0x00000009ff030219 */ /* 0x000fce0000011600 */
.L_x_1775:
[----:B------:R-:W-:Y:S05]  /*8bb0*/  BSYNC B0 ;  /* 0x0000000000007941 */ /* 0x000fea0003800000 */
.L_x_1773:
[----:B------:R-:W-:-:S05]  /*8bc0*/  IMAD R3, R3, R7, RZ ;  /* 0x0000000703037224 */ /* 0x000fca00078e02ff */
[----:B------:R-:W-:-:S07]  /*8bd0*/  VIMNMX R4, R4, R3, !PT ;  /* 0x0000000304047248 */ /* 0x000fce0007fe0100 */
.L_x_1772:
[----:B------:R-:W-:Y:S01]  /*8be0*/  SHF.R.S32.HI R3, RZ, 0x1f, R4 ;  /* 0x0000001fff037819 */ /* 0x000fe20000011404 */
[----:B------:R-:W-:Y:S01]  /*8bf0*/  IMAD.MOV.U32 R0, RZ, RZ, RZ ;  /* 0x000000ffff007224 */ /* 0x000fe200078e00ff */
[----:B------:R-:W-:Y:S02]  /*8c00*/  PLOP3.LUT P0, PT, PT, PT, PT, 0x80, 0x0 ;  /* 0x000000000000781c */ /* 0x000fe40003f0f070 */
[----:B------:R-:W-:Y:S02]  /*8c10*/  CS2R R150, SRZ ;  /* 0x0000000000967805 */ /* 0x000fe4000001ff00 */
[----:B------:R-:W-:Y:S01]  /*8c20*/  LEA.HI R4, R3, R4, RZ, 0x7 ;  /* 0x0000000403047211 */ /* 0x000fe200078f38ff */
[----:B------:R-:W-:Y:S01]  /*8c30*/  IMAD.MOV.U32 R3, RZ, RZ, RZ ;  /* 0x000000ffff037224 */ /* 0x000fe200078e00ff */
[----:B------:R-:W-:Y:S02]  /*8c40*/  CS2R R148, SRZ ;  /* 0x0000000000947805 */ /* 0x000fe4000001ff00 */
[----:B------:R-:W-:-:S02]  /*8c50*/  CS2R R146, SRZ ;  /* 0x0000000000927805 */ /* 0x000fc4000001ff00 */
[----:B------:R-:W-:Y:S02]  /*8c60*/  SHF.R.S32.HI R4, RZ, 0x7, R4 ;  /* 0x00000007ff047819 */ /* 0x000fe40000011404 */
[----:B------:R-:W-:Y:S02]  /*8c70*/  CS2R R144, SRZ ;  /* 0x0000000000907805 */ /* 0x000fe4000001ff00 */
[----:B------:R-:W-:Y:S01]  /*8c80*/  CS2R R38, SRZ ;  /* 0x0000000000267805 */ /* 0x000fe2000001ff00 */
[----:B------:R-:W-:Y:S01]  /*8c90*/  IMAD.MOV.U32 R142, RZ, RZ, RZ ;  /* 0x000000ffff8e7224 */ /* 0x000fe200078e00ff */
[----:B------:R-:W-:Y:S02]  /*8ca0*/  VIMNMX R196, RZ, R4, !PT ;  /* 0x00000004ffc47248 */ /* 0x000fe40007fe0100 */
[----:B------:R-:W-:Y:S02]  /*8cb0*/  CS2R R36, SRZ ;  /* 0x0000000000247805 */ /* 0x000fe4000001ff00 */
[----:B------:R-:W-:Y:S01]  /*8cc0*/  MOV R141, RZ ;  /* 0x000000ff008d7202 */ /* 0x000fe20000000f00 */
[----:B------:R-:W-:Y:S01]  /*8cd0*/  IMAD.MOV.U32 R138, RZ, RZ, RZ ;  /* 0x000000ffff8a7224 */ /* 0x000fe200078e00ff */
[----:B------:R-:W-:Y:S01]  /*8ce0*/  ISETP.GT.AND P1, PT, R129, R196, PT ;  /* 0x000000c48100720c */ /* 0x000fe20003f24270 */
[----:B------:R-:W-:Y:S01]  /*8cf0*/  IMAD.MOV.U32 R137, RZ, RZ, RZ ;  /* 0x000000ffff897224 */ /* 0x000fe200078e00ff */
[----:B------:R-:W-:Y:S01]  /*8d00*/  CS2R R134, SRZ ;  /* 0x0000000000867805 */ /* 0x000fe2000001ff00 */
[----:B------:R-:W-:Y:S01]  /*8d10*/  IMAD.MOV.U32 R133, RZ, RZ, RZ ;  /* 0x000000ffff857224 */ /* 0x000fe200078e00ff */
[----:B------:R-:W-:-:S02]  /*8d20*/  CS2R R34, SRZ ;  /* 0x0000000000227805 */ /* 0x000fc4000001ff00 */
[----:B------:R-:W-:Y:S01]  /*8d30*/  CS2R R130, SRZ ;  /* 0x0000000000827805 */ /* 0x000fe2000001ff00 */
[----:B------:R-:W-:Y:S01]  /*8d40*/  IMAD.MOV.U32 R128, RZ, RZ, RZ ;  /* 0x000000ffff807224 */ /* 0x000fe200078e00ff */
        /* <DEDUP_REMOVED lines=10> */
[----:B0-----:R-:W-:-:S02]  /*8df0*/  CS2R R106, SRZ ;  /* 0x00000000006a7805 */ /* 0x001fc4000001ff00 */
[----:B------:R-:W-:Y:S02]  /*8e00*/  CS2R R104, SRZ ;  /* 0x0000000000687805 */ /* 0x000fe4000001ff00 */
[----:B------:R-:W-:Y:S02]  /*8e10*/  CS2R R102, SRZ ;  /* 0x0000000000667805 */ /* 0x000fe4000001ff00 */
[----:B------:R-:W-:Y:S02]  /*8e20*/  CS2R R100, SRZ ;  /* 0x0000000000647805 */ /* 0x000fe4000001ff00 */
[----:B------:R-:W-:Y:S02]  /*8e30*/  CS2R R98, SRZ ;  /* 0x0000000000627805 */ /* 0x000fe4000001ff00 */
[----:B------:R-:W-:Y:S02]  /*8e40*/  CS2R R96, SRZ ;  /* 0x0000000000607805 */ /* 0x000fe4000001ff00 */
[----:B------:R-:W-:Y:S01]  /*8e50*/  CS2R R6, SRZ ;  /* 0x0000000000067805 */ /* 0x000fe2000001ff00 */
[----:B------:R-:W-:Y:S01]  /*8e60*/  IMAD.MOV.U32 R94, RZ, RZ, RZ ;  /* 0x000000ffff5e7224 */ /* 0x000fe200078e00ff */
[----:B------:R-:W-:Y:S01]  /*8e70*/  CS2R R90, SRZ ;  /* 0x00000000005a7805 */ /* 0x000fe2000001ff00 */
[----:B------:R-:W-:Y:S01]  /*8e80*/  IMAD.MOV.U32 R93, RZ, RZ, RZ ;  /* 0x000000ffff5d7224 */ /* 0x000fe200078e00ff */
[----:B------:R-:W-:Y:S01]  /*8e90*/  CS2R R88, SRZ ;  /* 0x0000000000587805 */ /* 0x000fe2000001ff00 */
[----:B------:R-:W-:Y:S06]  /*8ea0*/  @!P1 BRA `(.L_x_1776) ;  /* 0x0000013800289947 */ /* 0x000fec0003800000 */
[----:B------:R-:W-:-:S03]  /*8eb0*/  UMOV UR4, 0xffffffff ;  /* 0xffffffff00047882 */ /* 0x000fc60000000000 */
[----:B------:R-:W-:Y:S05]  /*8ec0*/  BRA.DIV UR4, `(.L_x_1777) ;  /* 0x000001d604607947 */ /* 0x000fea000b800000 */
[----:B------:R0:W1:Y:S02]  /*8ed0*/  SHFL.IDX PT, R194, R222, RZ, 0x1f ;  /* 0x00001fffdec27589 */ /* 0x00006400000e0000 */
.L_x_2104:
[----:B-1----:R-:W-:Y:S02]  /*8ee0*/  LEA.HI R0, R194, R194, RZ, 0x1 ;  /* 0x000000c2c2007211 */ /* 0x002fe400078f08ff */
[----:B------:R-:W-:Y:S02]  /*8ef0*/  LOP3.LUT P0, RZ, R217, 0x3ff, RZ, 0xc0, !PT ;  /* 0x000003ffd9ff7812 */ /* 0x000fe4000780c0ff */
[----:B------:R-:W-:Y:S02]  /*8f00*/  LOP3.LUT R3, R0, 0x1e, RZ, 0xc0, !PT ;  /* 0x0000001e00037812 */ /* 0x000fe400078ec0ff */
[----:B------:R-:W-:Y:S02]  /*8f10*/  P2R R24, PR, RZ, 0x1 ;  /* 0x00000001ff187803 */ /* 0x000fe40000000000 */
        /* <DEDUP_REMOVED lines=9> */
[----:B------:R1:W2:Y:S01]  /*8fb0*/  LDC.64 R14, c[0x4][R0] ;  /* 0x01000000000e7b82 */ /* 0x0002a20000000a00 */
        /* <DEDUP_REMOVED lines=8> */
[----:B-1----:R-:W-:-:S07]  /*9040*/  IMAD.MOV.U32 R13, RZ, RZ, RZ ;  /* 0x000000ffff0d7224 */ /* 0x002fce00078e00ff */
[----:B------:R-:W-:-:S07]  /*9050*/  LEPC R20, `(.L_x_1778) ;  /* 0x000000001014794e */ /* 0x000fce0000000000 */
[----:B0-2--5:R-:W-:Y:S05]  /*9060*/  CALL.ABS.NOINC R14 ;  /* 0x000000000e007343 */ /* 0x025fea0003c00000 */
.L_x_1778:
[----:B------:R-:W-:Y:S02]  /*9070*/  ULDC UR4, c[0x0][0x3f4] ;  /* 0x0000fd0000047ab9 */ /* 0x000fe40000000800 */
[----:B------:R-:W-:-:S13]  /*9080*/  ISETP.LT.AND P0, PT, RZ, UR4, PT ;  /* 0x00000004ff007c0c */ /* 0x000fda000bf01270 */
[----:B------:R-:W-:Y:S05]  /*9090*/  @P0 BRA `(.L_x_1779) ;  /* 0x00000000003c0947 */ /* 0x000fea0003800000 */
[----:B------:R-:W-:-:S04]  /*90a0*/  LEA.HI R0, R213, R213, RZ, 0x1 ;  /* 0x000000d5d5007211 */ /* 0x000fc800078f08ff */
        /* <DEDUP_REMOVED lines=8> */
.L_x_1782:
[----:B--2---:R2:W3:Y:S02]  /*9130*/  SYNCS.PHASECHK.TRANS64.TRYWAIT P0, [R2+URZ+0x28800], R3 ;  /* 0x02880003020075a7 */ /* 0x0044e4000800017f */
[----:B---3--:R-:W-:Y:S05]  /*9140*/  @!P0 NANOSLEEP.SYNCS 0x989680 ;  /* 0x009896800000895d */ /* 0x008fea0003900000 */
[----:B------:R-:W3:Y:S02]  /*9150*/  @!P0 SYNCS.PHASECHK.TRANS64 P0, [R2+URZ+0x28800], R3 ;  /* 0x02880003020085a7 */ /* 0x000ee4000800007f */
[----:B---3--:R-:W-:Y:S05]  /*9160*/  @!P0 BRA `(.L_x_1782) ;  /* 0xfffffffc00f08947 */ /* 0x008fea000383ffff */
.L_x_1781:
[----:B------:R-:W-:Y:S05]  /*9170*/  BSYNC B0 ;  /* 0x0000000000007941 */ /* 0x000fea0003800000 */
.L_x_1780:
[----:B------:R-:W-:Y:S05]  /*9180*/  BRA `(.L_x_1783) ;  /* 0x0000004c00907947 */ /* 0x000fea0003800000 */
.L_x_1779:
[----:B------:R-:W-:Y:S01]  /*9190*/  ISETP.NE.AND P0, PT, R24, RZ, PT ;  /* 0x000000ff1800720c */ /* 0x000fe20003f05270 */
[----:B------:R-:W-:Y:S01]  /*91a0*/  ULDC.64 UR4, c[0x0][0x3f8] ;  /* 0x0000fe0000047ab9 */ /* 0x000fe20000000a00 */
[----:B-----5:R-:W-:Y:S01]  /*91b0*/  SHF.R.S32.HI R0, RZ, 0x1f, R115 ;  /* 0x0000001fff007819 */ /* 0x020fe20000011473 */
[----:B------:R-:W-:Y:S01]  /*91c0*/  ULDC.64 UR6, c[0x0][0x408] ;  /* 0x0001020000067ab9 */ /* 0x000fe20000000a00 */
[----:B------:R-:W-:-:S04]  /*91d0*/  IMAD.WIDE.U32 R24, R115, UR4, RZ ;  /* 0x0000000473187c25 */ /* 0x000fc8000f8e00ff */
[C---:B------:R-:W-:Y:S02]  /*91e0*/  IMAD R4, R0.reuse, UR4, RZ ;  /* 0x0000000400047c24 */ /* 0x040fe4000f8e02ff */
[----:B------:R-:W-:Y:S02]  /*91f0*/  IMAD R0, R0, UR6, RZ ;  /* 0x0000000600007c24 */ /* 0x000fe4000f8e02ff */
[C---:B------:R-:W-:Y:S02]  /*9200*/  IMAD R29, R115.reuse, UR5, R4 ;  /* 0x00000005731d7c24 */ /* 0x040fe4000f8e0204 */
[C---:B------:R-:W-:Y:S02]  /*9210*/  IMAD R31, R115.reuse, UR7, R0 ;  /* 0x00000007731f7c24 */ /* 0x040fe4000f8e0200 */
[----:B------:R-:W-:-:S04]  /*9220*/  IMAD.WIDE.U32 R26, R115, UR6, RZ ;  /* 0x00000006731a7c25 */ /* 0x000fc8000f8e00ff */
[----:B------:R-:W-:Y:S02]  /*9230*/  IMAD.IADD R29, R29, 0x1, R25 ;  /* 0x000000011d1d7824 */ /* 0x000fe400078e0219 */
[----:B------:R-:W-:Y:S01]  /*9240*/  IMAD.IADD R31, R31, 0x1, R27 ;  /* 0x000000011f1f7824 */ /* 0x000fe200078e021b */
[----:B------:R-:W-:Y:S06]  /*9250*/  @!P0 BRA `(.L_x_1784) ;  /* 0x0000000000408947 */ /* 0x000fec0003800000 */
[----:B------:R-:W-:Y:S01]  /*9260*/  MOV R0, 0x0 ;  /* 0x0000000000007802 */ /* 0x000fe20000000f00 */
[----:B------:R-:W-:Y:S01]  /*9270*/  ULDC.64 UR4, c[0x4][0xa0] ;  /* 0x0100280000047ab9 */ /* 0x000fe20000000a00 */
[----:B------:R-:W-:Y:S01]  /*9280*/  ULDC.64 UR6, c[0x4][0x20] ;  /* 0x0100080000067ab9 */ /* 0x000fe20000000a00 */
[----:B------:R-:W-:Y:S01]  /*9290*/  MOV R4, UR4 ;  /* 0x0000000400047c02 */ /* 0x000fe20008000f00 */
[----:B------:R1:W2:Y:S01]  /*92a0*/  LDC.64 R14, c[0x4][R0] ;  /* 0x01000000000e7b82 */ /* 0x0002a20000000a00 */
        /* <DEDUP_REMOVED lines=8> */
[----:B-1----:R-:W-:-:S07]  /*9330*/  IMAD.MOV.U32 R13, RZ, RZ, RZ ;  /* 0x000000ffff0d7224 */ /* 0x002fce00078e00ff */
[----:B------:R-:W-:-:S07]  /*9340*/  LEPC R20, `(.L_x_1784) ;  /* 0x000000001014794e */ /* 0x000fce0000000000 */
[----:B0-2---:R-:W-:Y:S05]  /*9350*/  CALL.ABS.NOINC R14 ;  /* 0x000000000e007343 */ /* 0x005fea0003c00000 */
.L_x_1784:
[----:B------:R-:W-:Y:S01]  /*9360*/  ULDC.U8 UR4, c[0x0][0x410] ;  /* 0x0001040000047ab9 */ /* 0x000fe20000000000 */
[----:B------:R-:W-:Y:S01]  /*9370*/  IMAD.IADD R55, R23, 0x1, R193 ;  /* 0x0000000117377824 */ /* 0x000fe200078e02c1 */
[----:B------:R-:W-:Y:S01]  /*9380*/  ISETP.NE.AND P0, PT, RZ, UR4, PT ;  /* 0x00000004ff007c0c */ /* 0x000fe2000bf05270 */
[----:B------:R-:W-:Y:S02]  /*9390*/  BSSY B0, `(.L_x_1785) ;  /* 0x00004bb000007945 */ /* 0x000fe40003800000 */
[----:B------:R-:W-:-:S10]  /*93a0*/  IMAD R3, R207, 0x20, R55 ;  /* 0x00000020cf037824 */ /* 0x000fd400078e0237 */
[----:B------:R-:W-:Y:S05]  /*93b0*/  @!P0 BRA `(.L_x_1786) ;  /* 0x0000002400b48947 */ /* 0x000fea0003800000 */
[----:B------:R-:W1:Y:S01]  /*93c0*/  LDC R64, c[0x0][0x448] ;  /* 0x00011200ff407b82 */ /* 0x000e620000000800 */
[----:B------:R-:W-:Y:S01]  /*93d0*/  ULDC.64 UR4, c[0x0][0x3f8] ;  /* 0x0000fe0000047ab9 */ /* 0x000fe20000000a00 */
[----:B------:R-:W-:Y:S01]  /*93e0*/  ULDC.64 UR6, c[0x0][0x408] ;  /* 0x0001020000067ab9 */ /* 0x000fe20000000a00 */
[----:B------:R-:W-:Y:S01]  /*93f0*/  MOV R9, R31 ;  /* 0x0000001f00097202 */ /* 0x000fe20000000f00 */
[----:B------:R-:W-:Y:S02]  /*9400*/  IMAD.MOV.U32 R6, RZ, RZ, R24 ;  /* 0x000000ffff067224 */ /* 0x000fe400078e0018 */
[----:B------:R-:W-:Y:S02]  /*9410*/  IMAD.MOV.U32 R7, RZ, RZ, R29 ;  /* 0x000000ffff077224 */ /* 0x000fe400078e001d */
[----:B------:R-:W-:Y:S01]  /*9420*/  IMAD.MOV.U32 R8, RZ, RZ, R26 ;  /* 0x000000ffff087224 */ /* 0x000fe200078e001a */
[----:B-1----:R-:W-:-:S13]  /*9430*/  ISETP.NE.AND P0, PT, R64, 0x1, PT ;  /* 0x000000014000780c */ /* 0x002fda0003f05270 */
[----:B------:R-:W1:Y:S08]  /*9440*/  @P0 LDC R0, c[0x0][0x44c] ;  /* 0x00011300ff000b82 */ /* 0x000e700000000800 */
[----:B------:R-:W2:Y:S01]  /*9450*/  @P0 LDC R5, c[0x0][0x450] ;  /* 0x00011400ff050b82 */ /* 0x000ea20000000800 */
[----:B-1----:R-:W-:-:S05]  /*9460*/  @P0 IMAD.HI.U32 R0, R3, R0, RZ ;  /* 0x0000000003000227 */ /* 0x002fca00078e00ff */
[----:B--2---:R-:W-:-:S04]  /*9470*/  @P0 SHF.R.U32.HI R3, RZ, R5, R0 ;  /* 0x00000005ff030219 */ /* 0x004fc80000011600 */
[----:B------:R-:W-:Y:S01]  /*9480*/  SHF.R.S32.HI R0, RZ, 0x1f, R3 ;  /* 0x0000001fff007819 */ /* 0x000fe20000011403 */
[----:B------:R-:W-:-:S04]  /*9490*/  IMAD.WIDE.U32 R6, R3, UR4, R6 ;  /* 0x0000000403067c25 */ /* 0x000fc8000f8e0006 */
[C---:B------:R-:W-:Y:S02]  /*94a0*/  IMAD R4, R0.reuse, UR4, RZ ;  /* 0x0000000400047c24 */ /* 0x040fe4000f8e02ff */
[----:B------:R-:W-:Y:S02]  /*94b0*/  IMAD R0, R0, UR6, RZ ;  /* 0x0000000600007c24 */ /* 0x000fe4000f8e02ff */
[C---:B------:R-:W-:Y:S01]  /*94c0*/  IMAD R11, R3.reuse, UR5, R4 ;  /* 0x00000005030b7c24 */ /* 0x040fe2000f8e0204 */
[----:B------:R-:W-:Y:S01]  /*94d0*/  ULDC.64 UR4, c[0x0][0x3e8] ;  /* 0x0000fa0000047ab9 */ /* 0x000fe20000000a00 */
[C---:B------:R-:W-:Y:S01]  /*94e0*/  IMAD.WIDE.U32 R8, R3.reuse, UR6, R8 ;  /* 0x0000000603087c25 */ /* 0x040fe2000f8e0008 */
[----:B------:R-:W-:Y:S01]  /*94f0*/  LEA R5, P0, R6, UR4, 0x1 ;  /* 0x0000000406057c11 */ /* 0x000fe2000f8008ff */
[----:B------:R-:W-:Y:S02]  /*9500*/  UMOV UR4, 0xffffffff ;  /* 0xffffffff00047882 */ /* 0x000fe40000000000 */
[----:B------:R-:W-:Y:S01]  /*9510*/  IMAD R3, R3, UR7, R0 ;  /* 0x0000000703037c24 */ /* 0x000fe2000f8e0200 */
[----:B------:R-:W-:Y:S01]  /*9520*/  ULDC.64 UR6, c[0x0][0x400] ;  /* 0x0001000000067ab9 */ /* 0x000fe20000000a00 */
[----:B------:R-:W-:Y:S01]  /*9530*/  IMAD.IADD R11, R7, 0x1, R11 ;  /* 0x00000001070b7824 */ /* 0x000fe200078e020b */
[----:B------:R-:W-:Y:S01]  /*9540*/  LEA R7, P1, R8, UR6, 0x1 ;  /* 0x0000000608077c11 */ /* 0x000fe2000f8208ff */
[----:B------:R-:W-:-:S03]  /*9550*/  IMAD.IADD R3, R9, 0x1, R3 ;  /* 0x0000000109037824 */ /* 0x000fc600078e0203 */
[----:B------:R-:W-:Y:S02]  /*9560*/  LEA.HI.X R6, R6, UR5, R11, 0x1, P0 ;  /* 0x0000000506067c11 */ /* 0x000fe400080f0c0b */
[----:B------:R-:W-:Y:S01]  /*9570*/  LEA.HI.X R8, R8, UR7, R3, 0x1, P1 ;  /* 0x0000000708087c11 */ /* 0x000fe200088f0c03 */
[----:B------:R-:W-:Y:S06]  /*9580*/  BRA.DIV UR4, `(.L_x_1787) ;  /* 0x000001ce04dc7947 */ /* 0x000fec000b800000 */
[----:B------:R1:W2:Y:S04]  /*9590*/  SHFL.IDX PT, R0, R6, RZ, 0x181f ;  /* 0x00181fff06007589 */ /* 0x0002a800000e0000 */
[----:B------:R1:W3:Y:S04]  /*95a0*/  SHFL.IDX PT, R3, R5, RZ, 0x181f ;  /* 0x00181fff05037589 */ /* 0x0002e800000e0000 */
[----:B------:R1:W4:Y:S04]  /*95b0*/  SHFL.IDX PT, R4, R8, RZ, 0x181f ;  /* 0x00181fff08047589 */ /* 0x00032800000e0000 */
[----:B------:R1:W0:Y:S02]  /*95c0*/  SHFL.IDX PT, R14, R7, RZ, 0x181f ;  /* 0x00181fff070e7589 */ /* 0x00022400000e0000 */
.L_x_2110:
[----:B------:R-:W-:Y:S01]  /*95d0*/  IMAD R64, R187, R64, RZ ;  /* 0x00000040bb407224 */ /* 0x000fe200078e02ff */
[----:B------:R-:W-:Y:S01]  /*95e0*/  BSSY B1, `(.L_x_1788) ;  /* 0x000001e000017945 */ /* 0x000fe20003800000 */
[----:B------:R-:W-:Y:S02]  /*95f0*/  CS2R R48, SRZ ;  /* 0x0000000000307805 */ /* 0x000fe4000001ff00 */
[----:B------:R-:W-:Y:S02]  /*9600*/  CS2R R44, SRZ ;  /* 0x00000000002c7805 */ /* 0x000fe4000001ff00 */
[----:B------:R-:W-:Y:S02]  /*9610*/  CS2R R46, SRZ ;  /* 0x00000000002e7805 */ /* 0x000fe4000001ff00 */
[----:B------:R-:W-:Y:S02]  /*9620*/  ISETP.GE.AND P0, PT, R55, R64, PT ;  /* 0x000000403700720c */ /* 0x000fe40003f06270 */
[----:B------:R-:W-:-:S11]  /*9630*/  CS2R R40, SRZ ;  /* 0x0000000000287805 */ /* 0x000fd6000001ff00 */
[----:B------:R-:W-:Y:S05]  /*9640*/  @P0 BRA `(.L_x_1789) ;  /* 0x00000000005c0947 */ /* 0x000fea0003800000 */
[----:B------:R-:W-:Y:S01]  /*9650*/  ULDC UR4, c[0x0][0x3f4] ;  /* 0x0000fd0000047ab9 */ /* 0x000fe20000000800 */
[----:B------:R-:W-:Y:S02]  /*9660*/  CS2R R40, SRZ ;  /* 0x0000000000287805 */ /* 0x000fe4000001ff00 */
[----:B------:R-:W-:Y:S02]  /*9670*/  ISETP.GE.AND P4, PT, R18, UR4, PT ;  /* 0x0000000412007c0c */ /* 0x000fe4000bf86270 */
[----:B------:R-:W-:Y:S02]  /*9680*/  CS2R R44, SRZ ;  /* 0x00000000002c7805 */ /* 0x000fe4000001ff00 */
[----:B------:R-:W-:-:S09]  /*9690*/  ISETP.GE.AND P5, PT, R185, UR4, PT ;  /* 0x00000004b9007c0c */ /* 0x000fd2000bfa6270 */
[C---:B------:R-:W-:Y:S01]  /*96a0*/  @!P4 IMAD.SHL.U32 R12, R18.reuse, 0x2, RZ ;  /* 0x00000002120cc824 */ /* 0x040fe200078e00ff */
[----:B------:R-:W-:-:S03]  /*96b0*/  @!P4 SHF.L.U64.HI R13, R18, 0x1, R19 ;  /* 0x00000001120dc819 */ /* 0x000fc60000010213 */
[C---:B------:R-:W-:Y:S01]  /*96c0*/  @!P5 IMAD.SHL.U32 R15, R185.reuse, 0x2, RZ ;  /* 0x00000002b90fd824 */ /* 0x040fe200078e00ff */
[----:B------:R-:W-:Y:S02]  /*96d0*/  @!P5 SHF.L.U64.HI R9, R185, 0x1, R216 ;  /* 0x00000001b909d819 */ /* 0x000fe400000102d8 */
[CC--:B---3--:R-:W-:Y:S02]  /*96e0*/  @!P4 IADD3 R10, P0, R3.reuse, R12.reuse, RZ ;  /* 0x0000000c030ac210 */ /* 0x0c8fe40007f1e0ff */
[----:B0-----:R-:W-:Y:S02]  /*96f0*/  @!P4 IADD3 R12, P1, R14, R12, RZ ;  /* 0x0000000c0e0cc210 */ /* 0x001fe40007f3e0ff */
[-C--:B------:R-:W-:Y:S01]  /*9700*/  @!P5 IADD3 R20, P2, R3, R15.reuse, RZ ;  /* 0x0000000f0314d210 */ /* 0x080fe20007f5e0ff */
[----:B--2---:R-:W-:Y:S01]  /*9710*/  @!P4 IMAD.X R11, R0, 0x1, R13, P0 ;  /* 0x00000001000bc824 */ /* 0x004fe200000e060d */
[----:B------:R-:W-:Y:S02]  /*9720*/  @!P5 IADD3 R14, P3, R14, R15, RZ ;  /* 0x0000000f0e0ed210 */ /* 0x000fe40007f7e0ff */
[----:B------:R-:W-:-:S02]  /*9730*/  CS2R R46, SRZ ;  /* 0x00000000002e7805 */ /* 0x000fc4000001ff00 */
[----:B------:R-:W-:Y:S01]  /*9740*/  CS2R R48, SRZ ;  /* 0x0000000000307805 */ /* 0x000fe2000001ff00 */
[--C-:B------:R-:W-:Y:S01]  /*9750*/  @!P5 IMAD.X R21, R0, 0x1, R9.reuse, P2 ;  /* 0x000000010015d824 */ /* 0x100fe200010e0609 */
[C---:B----4-:R-:W-:Y:S01]  /*9760*/  @!P4 IADD3.X R13, R4.reuse, R13, RZ, P1, !PT ;  /* 0x0000000d040dc210 */ /* 0x050fe20000ffe4ff */
[----:B------:R-:W-:Y:S01]  /*9770*/  @!P5 IMAD.X R15, R4, 0x1, R9, P3 ;  /* 0x00000001040fd824 */ /* 0x000fe200018e0609 */
[----:B------:R0:W5:Y:S04]  /*9780*/  @!P4 LD.E.64 R46, desc[UR38][R10.64] ;  /* 0x000000260a2ec980 */ /* 0x000168000c101b00 */
[----:B------:R0:W5:Y:S04]  /*9790*/  @!P5 LD.E.64 R40, desc[UR38][R20.64] ;  /* 0x000000261428d980 */ /* 0x000168000c101b00 */
[----:B------:R0:W5:Y:S04]  /*97a0*/  @!P5 LD.E.64 R44, desc[UR38][R14.64] ;  /* 0x000000260e2cd980 */ /* 0x000168000c101b00 */
[----:B------:R0:W5:Y:S02]  /*97b0*/  @!P4 LD.E.64 R48, desc[UR38][R12.64] ;  /* 0x000000260c30c980 */ /* 0x000164000c101b00 */
.L_x_1789:
[----:B------:R-:W-:Y:S05]  /*97c0*/  BSYNC B1 ;  /* 0x0000000000017941 */ /* 0x000fea0003800000 */
.L_x_1788:
[----:B--2--5:R-:W-:Y:S01]  /*97d0*/  IMAD.MOV.U32 R0, RZ, RZ, R48 ;  /* 0x000000ffff007224 */ /* 0x024fe200078e0030 */
[----:B------:R-:W-:Y:S01]  /*97e0*/  UMOV UR4, 0xffffffff ;  /* 0xffffffff00047882 */ /* 0x000fe20000000000 */
[----:B----4-:R-:W-:Y:S01]  /*97f0*/  IMAD.MOV.U32 R4, RZ, RZ, R44 ;  /* 0x000000ffff047224 */ /* 0x010fe200078e002c */
[----:B------:R-:W-:Y:S01]  /*9800*/  CS2R R38, SRZ ;  /* 0x0000000000267805 */ /* 0x000fe2000001ff00 */
[----:B------:R-:W-:Y:S01]  /*9810*/  IMAD.MOV.U32 R9, RZ, RZ, R45 ;  /* 0x000000ffff097224 */ /* 0x000fe200078e002d */
[----:B------:R-:W-:Y:S01]  /*9820*/  PRMT R65, R0, 0x7610, R65 ;  /* 0x0000761000417816 */ /* 0x000fe20000000041 */
[----:B---3--:R-:W-:Y:S01]  /*9830*/  IMAD.MOV.U32 R3, RZ, RZ, R49 ;  /* 0x000000ffff037224 */ /* 0x008fe200078e0031 */
[----:B------:R-:W-:Y:S01]  /*9840*/  PRMT R59, R4, 0x7610, R59 ;  /* 0x00007610043b7816 */ /* 0x000fe2000000003b */
[----:B------:R-:W-:Y:S01]  /*9850*/  IMAD.MOV.U32 R0, RZ, RZ, R46 ;  /* 0x000000ffff007224 */ /* 0x000fe200078e002e */
[----:B------:R-:W-:Y:S01]  /*9860*/  PRMT R58, R58, 0x5410, R9 ;  /* 0x000054103a3a7816 */ /* 0x000fe20000000009 */
[----:B------:R-:W-:Y:S01]  /*9870*/  IMAD.MOV.U32 R4, RZ, RZ, R40 ;  /* 0x000000ffff047224 */ /* 0x000fe200078e0028 */
[----:B------:R-:W-:Y:S01]  /*9880*/  PRMT R70, R3, 0x7610, R70 ;  /* 0x0000761003467816 */ /* 0x000fe20000000046 */
[----:B------:R-:W-:Y:S01]  /*9890*/  IMAD.MOV.U32 R9, RZ, RZ, R41 ;  /* 0x000000ffff097224 */ /* 0x000fe200078e0029 */
[----:B------:R-:W-:-:S02]  /*98a0*/  MOV R3, R47 ;  /* 0x0000002f00037202 */ /* 0x000fc40000000f00 */
[----:B------:R-:W-:Y:S02]  /*98b0*/  PRMT R65, R65, 0x5410, R0 ;  /* 0x0000541041417816 */ /* 0x000fe40000000000 */
[----:B------:R-:W-:Y:S02]  /*98c0*/  PRMT R70, R70, 0x5410, R3 ;  /* 0x0000541046467816 */ /* 0x000fe40000000003 */
[----:B------:R-:W-:Y:S02]  /*98d0*/  PRMT R59, R59, 0x5410, R4 ;  /* 0x000054103b3b7816 */ /* 0x000fe40000000004 */
[----:B------:R-:W-:Y:S01]  /*98e0*/  PRMT R58, R9, 0x7610, R58 ;  /* 0x00007610093a7816 */ /* 0x000fe2000000003a */
[----:B------:R-:W-:Y:S06]  /*98f0*/  BRA.DIV UR4, `(.L_x_1790) ;  /* 0x000001ce04707947 */ /* 0x000fec000b800000 */
[----:B------:R2:W3:Y:S04]  /*9900*/  SHFL.IDX PT, R0, R6, 0x1, 0x181f ;  /* 0x00381f0006007f89 */ /* 0x0004e800000e0000 */
[----:B------:R2:W4:Y:S04]  /*9910*/  SHFL.IDX PT, R3, R5, 0x1, 0x181f ;  /* 0x00381f0005037f89 */ /* 0x00052800000e0000 */
[----:B------:R2:W1:Y:S04]  /*9920*/  SHFL.IDX PT, R4, R8, 0x1, 0x181f ;  /* 0x00381f0008047f89 */ /* 0x00046800000e0000 */
[----:B0-----:R2:W0:Y:S02]  /*9930*/  SHFL.IDX PT, R14, R7, 0x1, 0x181f ;  /* 0x00381f00070e7f89 */ /* 0x00142400000e0000 */
.L_x_2116:
[----:B------:R-:W-:Y:S01]  /*9940*/  VIADD R9, R55, 0x20 ;  /* 0x0000002037097836 */ /* 0x000fe20000000000 */
[----:B------:R-:W-:Y:S01]  /*9950*/  BSSY B1, `(.L_x_1791) ;  /* 0x000001d000017945 */ /* 0x000fe20003800000 */
[----:B------:R-:W-:Y:S02]  /*9960*/  CS2R R34, SRZ ;  /* 0x0000000000227805 */ /* 0x000fe4000001ff00 */
[----:B------:R-:W-:Y:S02]  /*9970*/  CS2R R36, SRZ ;  /* 0x0000000000247805 */ /* 0x000fe4000001ff00 */
[----:B------:R-:W-:Y:S02]  /*9980*/  CS2R R32, SRZ ;  /* 0x0000000000207805 */ /* 0x000fe4000001ff00 */
[----:B------:R-:W-:-:S13]  /*9990*/  ISETP.GE.AND P0, PT, R9, R64, PT ;  /* 0x000000400900720c */ /* 0x000fda0003f06270 */
        /* <DEDUP_REMOVED lines=10> */
[CC--:B----4-:R-:W-:Y:S02]  /*9a40*/  @!P4 IADD3 R10, P0, R3.reuse, R12.reuse, RZ ;  /* 0x0000000c030ac210 */ /* 0x0d0fe40007f1e0ff */
[-C--:B------:R-:W-:Y:S02]  /*9a50*/  @!P5 IADD3 R20, P2, R3, R11.reuse, RZ ;  /* 0x0000000b0314d210 */ /* 0x080fe40007f5e0ff */
[C---:B0-----:R-:W-:Y:S02]  /*9a60*/  @!P4 IADD3 R12, P1, R14.reuse, R12, RZ ;  /* 0x0000000c0e0cc210 */ /* 0x041fe40007f3e0ff */
[----:B------:R-:W-:Y:S01]  /*9a70*/  @!P5 IADD3 R14, P3, R14, R11, RZ ;  /* 0x0000000b0e0ed210 */ /* 0x000fe20007f7e0ff */
[----:B---3--:R-:W-:Y:S01]  /*9a80*/  @!P5 IMAD.X R21, R0, 0x1, R15, P2 ;  /* 0x000000010015d824 */ /* 0x008fe200010e060f */
[----:B------:R-:W-:-:S02]  /*9a90*/  CS2R R36, SRZ ;  /* 0x0000000000247805 */ /* 0x000fc4000001ff00 */
[----:B------:R-:W-:Y:S02]  /*9aa0*/  CS2R R38, SRZ ;  /* 0x0000000000267805 */ /* 0x000fe4000001ff00 */
[----:B------:R-:W-:Y:S01]  /*9ab0*/  @!P4 IADD3.X R11, R0, R9, RZ, P0, !PT ;  /* 0x00000009000bc210 */ /* 0x000fe200007fe4ff */
[C---:B-1----:R-:W-:Y:S01]  /*9ac0*/  @!P4 IMAD.X R13, R4.reuse, 0x1, R9, P1 ;  /* 0x00000001040dc824 */ /* 0x042fe200008e0609 */
[----:B------:R0:W5:Y:S01]  /*9ad0*/  @!P5 LD.E.64 R32, desc[UR38][R20.64] ;  /* 0x000000261420d980 */ /* 0x000162000c101b00 */
[----:B------:R-:W-:-:S03]  /*9ae0*/  @!P5 IMAD.X R15, R4, 0x1, R15, P3 ;  /* 0x00000001040fd824 */ /* 0x000fc600018e060f */
[----:B------:R0:W5:Y:S04]  /*9af0*/  @!P4 LD.E.64 R36, desc[UR38][R10.64] ;  /* 0x000000260a24c980 */ /* 0x000168000c101b00 */
[----:B------:R0:W5:Y:S04]  /*9b00*/  @!P5 LD.E.64 R34, desc[UR38][R14.64] ;  /* 0x000000260e22d980 */ /* 0x000168000c101b00 */
[----:B------:R0:W5:Y:S02]  /*9b10*/  @!P4 LD.E.64 R38, desc[UR38][R12.64] ;  /* 0x000000260c26c980 */ /* 0x000164000c101b00 */
.L_x_1792:
[----:B------:R-:W-:Y:S05]  /*9b20*/  BSYNC B1 ;  /* 0x0000000000017941 */ /* 0x000fea0003800000 */
.L_x_1791:
[----:B----45:R-:W-:Y:S01]  /*9b30*/  IMAD.MOV.U32 R3, RZ, RZ, R39 ;  /* 0x000000ffff037224 */ /* 0x030fe200078e0027 */
[----:B------:R-:W-:Y:S01]  /*9b40*/  UMOV UR4, 0xffffffff ;  /* 0xffffffff00047882 */ /* 0x000fe20000000000 */
[----:B-1----:R-:W-:Y:S02]  /*9b50*/  IMAD.MOV.U32 R4, RZ, RZ, R34 ;  /* 0x000000ffff047224 */ /* 0x002fe400078e0022 */
[----:B------:R-:W-:Y:S01]  /*9b60*/  IMAD.MOV.U32 R9, RZ, RZ, R35 ;  /* 0x000000ffff097224 */ /* 0x000fe200078e0023 */
[----:B------:R-:W-:Y:S01]  /*9b70*/  PRMT R56, R56, 0x5410, R3 ;  /* 0x0000541038387816 */ /* 0x000fe20000000003 */
[----:B---3--:R-:W-:Y:S02]  /*9b80*/  IMAD.MOV.U32 R0, RZ, RZ, R38 ;  /* 0x000000ffff007224 */ /* 0x008fe400078e0026 */
        /* <DEDUP_REMOVED lines=14> */
.L_x_2122:
[----:B------:R-:W-:Y:S01]  /*9c70*/  VIADD R9, R55, 0x40 ;  /* 0x0000004037097836 */ /* 0x000fe20000000000 */
        /* <DEDUP_REMOVED lines=17> */
[C---:B0-----:R-:W-:Y:S02]  /*9d90*/  @!P4 IADD3 R12, P1, R14.reuse, R12, RZ ;  /* 0x0000000c0e0cc210 */ /* 0x041fe40007f3e0ff */
[-C--:B------:R-:W-:Y:S02]  /*9da0*/  @!P5 IADD3 R26, P2, R3, R11.reuse, RZ ;  /* 0x0000000b031ad210 */ /* 0x080fe40007f5e0ff */
[----:B------:R-:W-:Y:S02]  /*9db0*/  @!P5 IADD3 R14, P3, R14, R11, RZ ;  /* 0x0000000b0e0ed210 */ /* 0x000fe40007f7e0ff */
[----:B------:R-:W-:-:S02]  /*9dc0*/  CS2R R28, SRZ ;  /* 0x00000000001c7805 */ /* 0x000fc4000001ff00 */
[C---:B---3--:R-:W-:Y:S02]  /*9dd0*/  @!P5 IADD3.X R27, R0.reuse, R15, RZ, P2, !PT ;  /* 0x0000000f001bd210 */ /* 0x048fe400017fe4ff */
[----:B------:R-:W-:Y:S01]  /*9de0*/  CS2R R30, SRZ ;  /* 0x00000000001e7805 */ /* 0x000fe2000001ff00 */
[--C-:B------:R-:W-:Y:S02]  /*9df0*/  @!P4 IMAD.X R11, R0, 0x1, R9.reuse, P0 ;  /* 0x00000001000bc824 */ /* 0x100fe400000e0609 */
[C---:B-1----:R-:W-:Y:S01]  /*9e00*/  @!P4 IMAD.X R13, R4.reuse, 0x1, R9, P1 ;  /* 0x00000001040dc824 */ /* 0x042fe200008e0609 */
[----:B------:R0:W5:Y:S01]  /*9e10*/  @!P5 LD.E.64 R24, desc[UR38][R26.64] ;  /* 0x000000261a18d980 */ /* 0x000162000c101b00 */
[----:B------:R-:W-:-:S03]  /*9e20*/  @!P5 IMAD.X R15, R4, 0x1, R15, P3 ;  /* 0x00000001040fd824 */ /* 0x000fc600018e060f */
[----:B------:R0:W5:Y:S04]  /*9e30*/  @!P4 LD.E.64 R28, desc[UR38][R10.64] ;  /* 0x000000260a1cc980 */ /* 0x000168000c101b00 */
[----:B------:R0:W5:Y:S04]  /*9e40*/  @!P5 LD.E.64 R20, desc[UR38][R14.64] ;  /* 0x000000260e14d980 */ /* 0x000168000c101b00 */
[----:B------:R0:W5:Y:S02]  /*9e50*/  @!P4 LD.E.64 R30, desc[UR38][R12.64] ;  /* 0x000000260c1ec980 */ /* 0x000164000c101b00 */
.L_x_1795:
[----:B------:R-:W-:Y:S05]  /*9e60*/  BSYNC B1 ;  /* 0x0000000000017941 */ /* 0x000fea0003800000 */
.L_x_1794:
[----:B---3-5:R-:W-:Y:S01]  /*9e70*/  IMAD.MOV.U32 R0, RZ, RZ, R30 ;  /* 0x000000ffff007224 */ /* 0x028fe200078e001e */
[----:B------:R-:W-:Y:S01]  /*9e80*/  MOV R9, R21 ;  /* 0x0000001500097202 */ /* 0x000fe20000000f00 */
[----:B----4-:R-:W-:Y:S01]  /*9e90*/  IMAD.MOV.U32 R3, RZ, RZ, R31 ;  /* 0x000000ffff037224 */ /* 0x010fe200078e001f */
[----:B------:R-:W-:Y:S01]  /*9ea0*/  UMOV UR4, 0xffffffff ;  /* 0xffffffff00047882 */ /* 0x000fe20000000000 */
[----:B-1----:R-:W-:Y:S01]  /*9eb0*/  IMAD.MOV.U32 R4, RZ, RZ, R20 ;  /* 0x000000ffff047224 */ /* 0x002fe200078e0014 */
[----:B0-----:R-:W-:Y:S02]  /*9ec0*/  CS2R R26, SRZ ;  /* 0x00000000001a7805 */ /* 0x001fe4000001ff00 */
[----:B------:R-:W-:Y:S01]  /*9ed0*/  PRMT R53, R0, 0x5410, R3 ;  /* 0x0000541000357816 */ /* 0x000fe20000000003 */
[----:B------:R-:W-:Y:S01]  /*9ee0*/  IMAD.MOV.U32 R0, RZ, RZ, R28 ;  /* 0x000000ffff007224 */ /* 0x000fe200078e001c */
[----:B------:R-:W-:Y:S01]  /*9ef0*/  PRMT R43, R4, 0x5410, R9 ;  /* 0x00005410042b7816 */ /* 0x000fe20000000009 */
[----:B------:R-:W-:-:S02]  /*9f00*/  IMAD.MOV.U32 R3, RZ, RZ, R29 ;  /* 0x000000ffff037224 */ /* 0x000fc400078e001d */
[----:B------:R-:W-:Y:S02]  /*9f10*/  IMAD.MOV.U32 R4, RZ, RZ, R24 ;  /* 0x000000ffff047224 */ /* 0x000fe400078e0018 */
[----:B------:R-:W-:Y:S01]  /*9f20*/  IMAD.MOV.U32 R9, RZ, RZ, R25 ;  /* 0x000000ffff097224 */ /* 0x000fe200078e0019 */
[----:B------:R-:W-:-:S04]  /*9f30*/  PRMT R54, R0, 0x5410, R3 ;  /* 0x0000541000367816 */ /* 0x000fc80000000003 */
[----:B------:R-:W-:Y:S01]  /*9f40*/  PRMT R50, R4, 0x5410, R9 ;  /* 0x0000541004327816 */ /* 0x000fe20000000009 */
[----:B------:R-:W-:Y:S06]  /*9f50*/  BRA.DIV UR4, `(.L_x_1796) ;  /* 0x000001ca04b87947 */ /* 0x000fec000b800000 */
[----:B------:R0:W1:Y:S04]  /*9f60*/  SHFL.IDX PT, R0, R6, 0x3, 0x181f ;  /* 0x00781f0006007f89 */ /* 0x00006800000e0000 */
[----:B------:R0:W3:Y:S04]  /*9f70*/  SHFL.IDX PT, R3, R5, 0x3, 0x181f ;  /* 0x00781f0005037f89 */ /* 0x0000e800000e0000 */
[----:B------:R0:W4:Y:S04]  /*9f80*/  SHFL.IDX PT, R4, R8, 0x3, 0x181f ;  /* 0x00781f0008047f89 */ /* 0x00012800000e0000 */
[----:B------:R0:W0:Y:S02]  /*9f90*/  SHFL.IDX PT, R14, R7, 0x3, 0x181f ;  /* 0x00781f00070e7f89 */ /* 0x00002400000e0000 */
.L_x_2128:
[----:B------:R-:W-:Y:S01]  /*9fa0*/  VIADD R55, R55, 0x60 ;  /* 0x0000006037377836 */ /* 0x000fe20000000000 */
[----:B0-2---:R-:W-:Y:S01]  /*9fb0*/  LEA.HI R5, R213, R213, RZ, 0x1 ;  /* 0x000000d5d5057211 */ /* 0x005fe200078f08ff */
[----:B------:R-:W-:Y:S01]  /*9fc0*/  BSSY B1, `(.L_x_1797) ;  /* 0x0000020000017945 */ /* 0x000fe20003800000 */
[----:B------:R-:W-:Y:S02]  /*9fd0*/  CS2R R10, SRZ ;  /* 0x00000000000a7805 */ /* 0x000fe4000001ff00 */
[----:B------:R-:W-:Y:S02]  /*9fe0*/  CS2R R12, SRZ ;  /* 0x00000000000c7805 */ /* 0x000fe4000001ff00 */
[----:B------:R-:W-:Y:S02]  /*9ff0*/  ISETP.GE.AND P0, PT, R55, R64, PT ;  /* 0x000000403700720c */ /* 0x000fe40003f06270 */
[----:B------:R-:W-:Y:S02]  /*a000*/  CS2R R8, SRZ ;  /* 0x0000000000087805 */ /* 0x000fe4000001ff00 */
[----:B------:R-:W-:-:S05]  /*a010*/  LOP3.LUT R6, R5, 0xfffffffe, RZ, 0xc0, !PT ;  /* 0xfffffffe05067812 */ /* 0x000fca00078ec0ff */
[----:B------:R-:W-:-:S05]  /*a020*/  IMAD.IADD R5, R213, 0x1, -R6 ;  /* 0x00000001d5057824 */ /* 0x000fca00078e0a06 */
[----:B------:R-:W-:Y:S01]  /*a030*/  SHF.L.U32 R5, R5, 0x1f, RZ ;  /* 0x0000001f05057819 */ /* 0x000fe200000006ff */
[----:B------:R-:W-:Y:S06]  /*a040*/  @P0 BRA `(.L_x_1798) ;  /* 0x00000000005c0947 */ /* 0x000fec0003800000 */
[----:B------:R-:W-:Y:S01]  /*a050*/  ULDC UR4, c[0x0][0x3f4] ;  /* 0x0000fd0000047ab9 */ /* 0x000fe20000000800 */
[----:B------:R-:W-:Y:S02]  /*a060*/  CS2R R8, SRZ ;  /* 0x0000000000087805 */ /* 0x000fe4000001ff00 */
[----:B------:R-:W-:Y:S02]  /*a070*/  ISETP.GE.AND P4, PT, R18, UR4, PT ;  /* 0x0000000412007c0c */ /* 0x000fe4000bf86270 */
[----:B------:R-:W-:-:S11]  /*a080*/  ISETP.GE.AND P5, PT, R185, UR4, PT ;  /* 0x00000004b9007c0c */ /* 0x000fd6000bfa6270 */
[C---:B------:R-:W-:Y:S02]  /*a090*/  @!P4 SHF.L.U32 R60, R18.reuse, 0x1, RZ ;  /* 0x00000001123cc819 */ /* 0x040fe400000006ff */
[----:B------:R-:W-:Y:S01]  /*a0a0*/  @!P5 IMAD.SHL.U32 R15, R185, 0x2, RZ ;  /* 0x00000002b90fd824 */ /* 0x000fe200078e00ff */
[----:B------:R-:W-:Y:S02]  /*a0b0*/  @!P4 SHF.L.U64.HI R11, R18, 0x1, R19 ;  /* 0x00000001120bc819 */ /* 0x000fe40000010213 */
[-C--:B---3--:R-:W-:Y:S02]  /*a0c0*/  @!P4 IADD3 R6, P0, R3, R60.reuse, RZ ;  /* 0x0000003c0306c210 */ /* 0x088fe40007f1e0ff */
[----:B------:R-:W-:Y:S02]  /*a0d0*/  @!P4 IADD3 R60, P1, R14, R60, RZ ;  /* 0x0000003c0e3cc210 */ /* 0x000fe40007f3e0ff */
[----:B------:R-:W-:Y:S01]  /*a0e0*/  @!P5 SHF.L.U64.HI R13, R185, 0x1, R216 ;  /* 0x00000001b90dd819 */ /* 0x000fe200000102d8 */
[--C-:B-1----:R-:W-:Y:S01]  /*a0f0*/  @!P4 IMAD.X R7, R0, 0x1, R11.reuse, P0 ;  /* 0x000000010007c824 */ /* 0x102fe200000e060b */
[-C--:B------:R-:W-:Y:S01]  /*a100*/  @!P5 IADD3 R62, P2, R3, R15.reuse, RZ ;  /* 0x0000000f033ed210 */ /* 0x080fe20007f5e0ff */
[----:B----4-:R-:W-:Y:S01]  /*a110*/  @!P4 IMAD.X R61, R4, 0x1, R11, P1 ;  /* 0x00000001043dc824 */ /* 0x010fe200008e060b */
[----:B------:R-:W-:-:S02]  /*a120*/  @!P5 IADD3 R14, P3, R14, R15, RZ ;  /* 0x0000000f0e0ed210 */ /* 0x000fc40007f7e0ff */
[----:B------:R-:W-:Y:S02]  /*a130*/  CS2R R10, SRZ ;  /* 0x00000000000a7805 */ /* 0x000fe4000001ff00 */
[----:B------:R-:W-:Y:S01]  /*a140*/  CS2R R26, SRZ ;  /* 0x00000000001a7805 */ /* 0x000fe2000001ff00 */
[--C-:B------:R-:W-:Y:S02]  /*a150*/  @!P5 IMAD.X R63, R0, 0x1, R13.reuse, P2 ;  /* 0x00000001003fd824 */ /* 0x100fe400010e060d */
[----:B------:R-:W-:Y:S01]  /*a160*/  @!P5 IMAD.X R15, R4, 0x1, R13, P3 ;  /* 0x00000001040fd824 */ /* 0x000fe200018e060d */
[----:B------:R-:W-:Y:S02]  /*a170*/  CS2R R12, SRZ ;  /* 0x00000000000c7805 */ /* 0x000fe4000001ff00 */
[----:B------:R0:W5:Y:S04]  /*a180*/  @!P5 LD.E.64 R8, desc[UR38][R62.64] ;  /* 0x000000263e08d980 */ /* 0x000168000c101b00 */
[----:B------:R0:W5:Y:S04]  /*a190*/  @!P5 LD.E.64 R10, desc[UR38][R14.64] ;  /* 0x000000260e0ad980 */ /* 0x000168000c101b00 */
[----:B------:R0:W5:Y:S04]  /*a1a0*/  @!P4 LD.E.64 R12, desc[UR38][R6.64] ;  /* 0x00000026060cc980 */ /* 0x000168000c101b00 */
[----:B------:R0:W5:Y:S02]  /*a1b0*/  @!P4 LD.E.64 R26, desc[UR38][R60.64] ;  /* 0x000000263c1ac980 */ /* 0x000164000c101b00 */
.L_x_1798:
[----:B------:R-:W-:Y:S05]  /*a1c0*/  BSYNC B1 ;  /* 0x0000000000017941 */ /* 0x000fea0003800000 */
.L_x_1797:
[----:B------:R-:W2:Y:S01]  /*a1d0*/  SYNCS.PHASECHK.TRANS64.TRYWAIT P0, [R2+URZ+0x28800], R5 ;  /* 0x02880005020075a7 */ /* 0x000ea2000800017f */
[----:B---3-5:R-:W-:Y:S01]  /*a1e0*/  IMAD.MOV.U32 R3, RZ, RZ, R26 ;  /* 0x000000ffff037224 */ /* 0x028fe200078e001a */
[----:B----4-:R-:W-:Y:S01]  /*a1f0*/  MOV R4, R27 ;  /* 0x0000001b00047202 */ /* 0x010fe20000000f00 */
[----:B0-----:R-:W-:Y:S01]  /*a200*/  IMAD.MOV.U32 R6, RZ, RZ, R12 ;  /* 0x000000ffff067224 */ /* 0x001fe200078e000c */
[----:B-1----:R-:W-:Y:S01]  /*a210*/  VIADDMNMX R0, R64, -R193, 0x80, PT ;  /* 0x0000008040007446 */ /* 0x002fe200038009c1 */
[----:B------:R-:W-:Y:S01]  /*a220*/  IMAD.MOV.U32 R7, RZ, RZ, R13 ;  /* 0x000000ffff077224 */ /* 0x000fe200078e000d */
[----:B------:R-:W-:Y:S01]  /*a230*/  PRMT R15, R3, 0x5410, R4 ;  /* 0x00005410030f7816 */ /* 0x000fe20000000004 */
[----:B------:R-:W-:Y:S01]  /*a240*/  IMAD.MOV.U32 R3, RZ, RZ, R10 ;  /* 0x000000ffff037224 */ /* 0x000fe200078e000a */
[----:B------:R-:W-:Y:S01]  /*a250*/  BSSY B1, `(.L_x_1799) ;  /* 0x0000008000017945 */ /* 0x000fe20003800000 */
[----:B------:R-:W-:Y:S01]  /*a260*/  IMAD.MOV.U32 R4, RZ, RZ, R11 ;  /* 0x000000ffff047224 */ /* 0x000fe200078e000b */
[----:B------:R-:W-:Y:S01]  /*a270*/  PRMT R55, R6, 0x5410, R7 ;  /* 0x0000541006377816 */ /* 0x000fe20000000007 */
[----:B------:R-:W-:Y:S01]  /*a280*/  IMAD.MOV.U32 R6, RZ, RZ, R9 ;  /* 0x000000ffff067224 */ /* 0x000fe200078e0009 */
[----:B------:R-:W-:-:S02]  /*a290*/  ISETP.GE.AND P1, PT, R23, R0, PT ;  /* 0x000000001700720c */ /* 0x000fc40003f26270 */
[----:B------:R-:W-:Y:S01]  /*a2a0*/  PRMT R3, R3, 0x5410, R4 ;  /* 0x0000541003037816 */ /* 0x000fe20000000004 */
[----:B------:R-:W-:Y:S01]  /*a2b0*/  IMAD.MOV.U32 R4, RZ, RZ, R8 ;  /* 0x000000ffff047224 */ /* 0x000fe200078e0008 */
[----:B--2---:R-:W-:Y:S09]  /*a2c0*/  @!P0 BRA `(.L_x_1800) ;  /* 0x000001c8004c8947 */ /* 0x004ff20003800000 */
.L_x_2129:
[----:B------:R-:W-:Y:S05]  /*a2d0*/  BSYNC B1 ;  /* 0x0000000000017941 */ /* 0x000fea0003800000 */
.L_x_1799:
[----:B------:R-:W-:Y:S01]  /*a2e0*/  BSSY B1, `(.L_x_1801) ;  /* 0x000005e000017945 */ /* 0x000fe20003800000 */
[----:B------:R-:W-:-:S03]  /*a2f0*/  PRMT R14, R4, 0x5410, R6 ;  /* 0x00005410040e7816 */ /* 0x000fc60000000006 */
[----:B------:R-:W-:Y:S05]  /*a300*/  @P1 BRA `(.L_x_1802) ;  /* 0x00000004006c1947 */ /* 0x000fea0003800000 */
[----:B------:R-:W1:Y:S01]  /*a310*/  LDC R4, c[0x0][0x3f4] ;  /* 0x0000fd00ff047b82 */ /* 0x000e620000000800 */
[----:B------:R-:W-:Y:S01]  /*a320*/  BSSY B2, `(.L_x_1803) ;  /* 0x000002e000027945 */ /* 0x000fe20003800000 */
[-C--:B-1----:R-:W-:Y:S02]  /*a330*/  ISETP.GE.AND P0, PT, R18, R4.reuse, PT ;  /* 0x000000041200720c */ /* 0x082fe40003f06270 */
[----:B------:R-:W-:-:S11]  /*a340*/  ISETP.GE.AND P1, PT, R185, R4, PT ;  /* 0x00000004b900720c */ /* 0x000fd60003f26270 */
[----:B------:R-:W-:Y:S05]  /*a350*/  @P0 BRA `(.L_x_1804) ;  /* 0x0000000000a80947 */ /* 0x000fea0003800000 */
[----:B0-----:R-:W0:Y:S01]  /*a360*/  LDS.128 R4, [R205] ;  /* 0x00000000cd047984 */ /* 0x001e220000000c00 */
[----:B------:R-:W-:Y:S01]  /*a370*/  SHF.R.U32.HI R61, RZ, 0x10, R47 ;  /* 0x00000010ff3d7819 */ /* 0x000fe2000001162f */
[--C-:B------:R-:W-:Y:S01]  /*a380*/  HADD2.F32 R62, -RZ, R65.reuse.H0_H0 ;  /* 0x20000041ff3e7230 */ /* 0x100fe20000004100 */
[--C-:B------:R-:W-:Y:S01]  /*a390*/  SHF.R.U32.HI R63, RZ, 0x10, R49.reuse ;  /* 0x00000010ff3f7819 */ /* 0x100fe20000011631 */
[----:B------:R-:W-:Y:S01]  /*a3a0*/  HADD2.F32 R60, -RZ, R65.H1_H1 ;  /* 0x30000041ff3c7230 */ /* 0x000fe20000004100 */
[----:B------:R-:W-:Y:S01]  /*a3b0*/  SHF.R.U64 R67, R48, 0x10, R49 ;  /* 0x0000001030437819 */ /* 0x000fe20000001231 */
[----:B------:R-:W-:Y:S01]  /*a3c0*/  HADD2.F32 R61, -RZ, R61.H0_H0 ;  /* 0x2000003dff3d7230 */ /* 0x000fe20000004100 */
[----:B------:R-:W-:Y:S01]  /*a3d0*/  SHF.R.U64 R69, R46, 0x10, R47 ;  /* 0x000000102e457819 */ /* 0x000fe2000000122f */
[----:B------:R-:W-:Y:S02]  /*a3e0*/  HADD2.F32 R63, -RZ, R63.H0_H0 ;  /* 0x2000003fff3f7230 */ /* 0x000fe40000004100 */
[----:B0-----:R-:W-:-:S02]  /*a3f0*/  HADD2.F32 R48, -RZ, R7.H0_H0 ;  /* 0x20000007ff307230 */ /* 0x001fc40000004100 */
[----:B------:R-:W-:Y:S02]  /*a400*/  HADD2.F32 R49, -RZ, R7.H1_H1 ;  /* 0x30000007ff317230 */ /* 0x000fe40000004100 */
[--C-:B------:R-:W-:Y:S02]  /*a410*/  HADD2.F32 R7, -RZ, R4.reuse.H0_H0 ;  /* 0x20000004ff077230 */ /* 0x100fe40000004100 */
[----:B------:R-:W-:Y:S02]  /*a420*/  HADD2.F32 R4, -RZ, R4.H1_H1 ;  /* 0x30000004ff047230 */ /* 0x000fe40000004100 */
[C---:B------:R-:W-:Y:S01]  /*a430*/  FMUL.FTZ R66, R49.reuse, R61 ;  /* 0x0000003d31427220 */ /* 0x040fe20000410000 */
[-C--:B------:R-:W-:Y:S01]  /*a440*/  FMUL.FTZ R65, R49, R63.reuse ;  /* 0x0000003f31417220 */ /* 0x080fe20000410000 */
[--C-:B------:R-:W-:Y:S02]  /*a450*/  HADD2.F32 R46, -RZ, R6.reuse.H0_H0 ;  /* 0x20000006ff2e7230 */ /* 0x100fe40000004100 */
[----:B------:R-:W-:Y:S01]  /*a460*/  FMUL.FTZ R64, R4, R62 ;  /* 0x0000003e04407220 */ /* 0x000fe20000410000 */
[----:B------:R-:W-:Y:S01]  /*a470*/  FFMA.FTZ R68, R48, R63, R66 ;  /* 0x0000003f30447223 */ /* 0x000fe20000010042 */
[----:B------:R-:W-:-:S02]  /*a480*/  HADD2.F32 R47, -RZ, R6.H1_H1 ;  /* 0x30000006ff2f7230 */ /* 0x000fc40000004100 */
[-C--:B------:R-:W-:Y:S01]  /*a490*/  FMUL.FTZ R66, R4, R60.reuse ;  /* 0x0000003c04427220 */ /* 0x080fe20000410000 */
[C---:B------:R-:W-:Y:S01]  /*a4a0*/  FFMA.FTZ R64, R7.reuse, R60, -R64 ;  /* 0x0000003c07407223 */ /* 0x040fe20000010840 */
[--C-:B------:R-:W-:Y:S02]  /*a4b0*/  HADD2.F32 R6, -RZ, R5.reuse.H0_H0 ;  /* 0x20000005ff067230 */ /* 0x100fe40000004100 */
[----:B------:R-:W-:Y:S01]  /*a4c0*/  FFMA.FTZ R65, R48, R61, -R65 ;  /* 0x0000003d30417223 */ /* 0x000fe20000010841 */
[--C-:B------:R-:W-:Y:S02]  /*a4d0*/  HADD2.F32 R60, -RZ, R70.reuse.H0_H0 ;  /* 0x20000046ff3c7230 */ /* 0x100fe40000004100 */
[----:B------:R-:W-:Y:S01]  /*a4e0*/  FFMA.FTZ R61, R7, R62, R66 ;  /* 0x0000003e073d7223 */ /* 0x000fe20000010042 */
[----:B------:R-:W-:Y:S02]  /*a4f0*/  HADD2.F32 R5, -RZ, R5.H1_H1 ;  /* 0x30000005ff057230 */ /* 0x000fe40000004100 */
[----:B------:R-:W-:-:S02]  /*a500*/  HADD2.F32 R48, -RZ, R70.H1_H1 ;  /* 0x30000046ff307230 */ /* 0x000fc40000004100 */
[C---:B------:R-:W-:Y:S01]  /*a510*/  FMUL.FTZ R63, R47.reuse, R60 ;  /* 0x0000003c2f3f7220 */ /* 0x040fe20000410000 */
[----:B------:R-:W-:Y:S02]  /*a520*/  HADD2.F32 R49, -RZ, R67.H0_H0 ;  /* 0x20000043ff317230 */ /* 0x000fe40000004100 */
[----:B------:R-:W-:Y:S02]  /*a530*/  HADD2.F32 R4, -RZ, R69.H0_H0 ;  /* 0x20000045ff047230 */ /* 0x000fe40000004100 */
[-C--:B------:R-:W-:Y:S01]  /*a540*/  FMUL.FTZ R47, R47, R48.reuse ;  /* 0x000000302f2f7220 */ /* 0x080fe20000410000 */
[C---:B------:R-:W-:Y:S01]  /*a550*/  FFMA.FTZ R63, R46.reuse, R48, -R63 ;  /* 0x000000302e3f7223 */ /* 0x040fe2000001083f */
[C---:B------:R-:W-:Y:S01]  /*a560*/  FMUL.FTZ R7, R5.reuse, R49 ;  /* 0x0000003105077220 */ /* 0x040fe20000410000 */
[----:B------:R-:W-:Y:S01]  /*a570*/  FMUL.FTZ R62, R5, R4 ;  /* 0x00000004053e7220 */ /* 0x000fe20000410000 */
[----:B------:R-:W-:Y:S02]  /*a580*/  FFMA.FTZ R46, R46, R60, R47 ;  /* 0x0000003c2e2e7223 */ /* 0x000fe4000001002f */
[----:B------:R-:W-:Y:S01]  /*a590*/  FFMA.FTZ R5, R6, R4, -R7 ;  /* 0x0000000406057223 */ /* 0x000fe20000010807 */
[----:B------:R-:W-:Y:S01]  /*a5a0*/  F2FP.F16.F32.PACK_AB R7, R68, R65 ;  /* 0x000000414407723e */ /* 0x000fe200000000ff */
[----:B------:R-:W-:Y:S01]  /*a5b0*/  FFMA.FTZ R62, R6, R49, R62 ;  /* 0x00000031063e7223 */ /* 0x000fe2000001003e */
[----:B------:R-:W-:-:S02]  /*a5c0*/  F2FP.F16.F32.PACK_AB R4, R61, R64 ;  /* 0x000000403d04723e */ /* 0x000fc400000000ff */
[----:B------:R-:W-:Y:S02]  /*a5d0*/  F2FP.F16.F32.PACK_AB R6, R46, R63 ;  /* 0x0000003f2e06723e */ /* 0x000fe400000000ff */
[----:B------:R-:W-:-:S05]  /*a5e0*/  F2FP.F16.F32.PACK_AB R5, R62, R5 ;  /* 0x000000053e05723e */ /* 0x000fca00000000ff */
[----:B------:R1:W-:Y:S02]  /*a5f0*/  STS.128 [R205], R4 ;  /* 0x00000004cd007388 */ /* 0x0003e40000000c00 */
.L_x_1804:
[----:B------:R-:W-:Y:S05]  /*a600*/  BSYNC B2 ;  /* 0x0000000000027941 */ /* 0x000fea0003800000 */
.L_x_1803:
[----:B------:R-:W-:Y:S05]  /*a610*/  @P1 BRA `(.L_x_1802) ;  /* 0x0000000000a81947 */ /* 0x000fea0003800000 */
[----:B01----:R-:W0:Y:S01]  /*a620*/  LDS.128 R4, [R205+0x4000] ;  /* 0x00400000cd047984 */ /* 0x003e220000000c00 */
[----:B------:R-:W-:Y:S01]  /*a630*/  SHF.R.U32.HI R48, RZ, 0x10, R45 ;  /* 0x00000010ff307819 */ /* 0x000fe2000001162d */
[--C-:B------:R-:W-:Y:S01]  /*a640*/  HADD2.F32 R46, -RZ, R59.reuse.H1_H1 ;  /* 0x3000003bff2e7230 */ /* 0x100fe20000004100 */
[----:B------:R-:W-:Y:S01]  /*a650*/  SHF.R.U32.HI R47, RZ, 0x10, R41 ;  /* 0x00000010ff2f7819 */ /* 0x000fe20000011629 */
[----:B------:R-:W-:Y:S01]  /*a660*/  HADD2.F32 R59, -RZ, R59.H0_H0 ;  /* 0x2000003bff3b7230 */ /* 0x000fe20000004100 */
[----:B------:R-:W-:Y:S01]  /*a670*/  SHF.R.U64 R61, R44, 0x10, R45 ;  /* 0x000000102c3d7819 */ /* 0x000fe2000000122d */
[----:B------:R-:W-:Y:S01]  /*a680*/  HADD2.F32 R48, -RZ, R48.H0_H0 ;  /* 0x20000030ff307230 */ /* 0x000fe20000004100 */
[----:B------:R-:W-:Y:S01]  /*a690*/  SHF.R.U64 R63, R40, 0x10, R41 ;  /* 0x00000010283f7819 */ /* 0x000fe20000001229 */
[----:B------:R-:W-:Y:S02]  /*a6a0*/  HADD2.F32 R47, -RZ, R47.H0_H0 ;  /* 0x2000002fff2f7230 */ /* 0x000fe40000004100 */
[----:B0-----:R-:W-:-:S02]  /*a6b0*/  HADD2.F32 R45, -RZ, R7.H1_H1 ;  /* 0x30000007ff2d7230 */ /* 0x001fc40000004100 */
[----:B------:R-:W-:Y:S02]  /*a6c0*/  HADD2.F32 R44, -RZ, R7.H0_H0 ;  /* 0x20000007ff2c7230 */ /* 0x000fe40000004100 */
[--C-:B------:R-:W-:Y:S02]  /*a6d0*/  HADD2.F32 R7, -RZ, R4.reuse.H0_H0 ;  /* 0x20000004ff077230 */ /* 0x100fe40000004100 */
[CC--:B------:R-:W-:Y:S01]  /*a6e0*/  FMUL.FTZ R49, R45.reuse, R48.reuse ;  /* 0x000000302d317220 */ /* 0x0c0fe20000410000 */
[----:B------:R-:W-:Y:S01]  /*a6f0*/  FMUL.FTZ R45, R45, R47 ;  /* 0x0000002f2d2d7220 */ /* 0x000fe20000410000 */
[----:B------:R-:W-:Y:S02]  /*a700*/  HADD2.F32 R4, -RZ, R4.H1_H1 ;  /* 0x30000004ff047230 */ /* 0x000fe40000004100 */
[--C-:B------:R-:W-:Y:S02]  /*a710*/  HADD2.F32 R40, -RZ, R6.reuse.H0_H0 ;  /* 0x20000006ff287230 */ /* 0x100fe40000004100 */
[----:B------:R-:W-:Y:S01]  /*a720*/  FFMA.FTZ R62, R44, R48, R45 ;  /* 0x000000302c3e7223 */ /* 0x000fe2000001002d */
[----:B------:R-:W-:-:S02]  /*a730*/  HADD2.F32 R41, -RZ, R6.H1_H1 ;  /* 0x30000006ff297230 */ /* 0x000fc40000004100 */
[----:B------:R-:W-:Y:S01]  /*a740*/  FMUL.FTZ R60, R4, R59 ;  /* 0x0000003b043c7220 */ /* 0x000fe20000410000 */
[--C-:B------:R-:W-:Y:S02]  /*a750*/  HADD2.F32 R45, -RZ, R58.reuse.H1_H1 ;  /* 0x3000003aff2d7230 */ /* 0x100fe40000004100 */
[----:B------:R-:W-:Y:S01]  /*a760*/  FFMA.FTZ R49, R44, R47, -R49 ;  /* 0x0000002f2c317223 */ /* 0x000fe20000010831 */
[--C-:B------:R-:W-:Y:S02]  /*a770*/  HADD2.F32 R6, -RZ, R5.reuse.H0_H0 ;  /* 0x20000005ff067230 */ /* 0x100fe40000004100 */
[-C--:B------:R-:W-:Y:S01]  /*a780*/  FMUL.FTZ R48, R4, R46.reuse ;  /* 0x0000002e04307220 */ /* 0x080fe20000410000 */
[----:B------:R-:W-:Y:S02]  /*a790*/  HADD2.F32 R58, -RZ, R58.H0_H0 ;  /* 0x2000003aff3a7230 */ /* 0x000fe40000004100 */
[----:B------:R-:W-:Y:S01]  /*a7a0*/  FFMA.FTZ R60, R7, R46, -R60 ;  /* 0x0000002e073c7223 */ /* 0x000fe2000001083c */
[----:B------:R-:W-:-:S02]  /*a7b0*/  HADD2.F32 R5, -RZ, R5.H1_H1 ;  /* 0x30000005ff057230 */ /* 0x000fc40000004100 */
[----:B------:R-:W-:Y:S01]  /*a7c0*/  FFMA.FTZ R59, R7, R59, R48 ;  /* 0x0000003b073b7223 */ /* 0x000fe20000010030 */
[----:B------:R-:W-:Y:S02]  /*a7d0*/  HADD2.F32 R44, -RZ, R61.H0_H0 ;  /* 0x2000003dff2c7230 */ /* 0x000fe40000004100 */
[CC--:B------:R-:W-:Y:S01]  /*a7e0*/  FMUL.FTZ R47, R41.reuse, R45.reuse ;  /* 0x0000002d292f7220 */ /* 0x0c0fe20000410000 */
[----:B------:R-:W-:Y:S02]  /*a7f0*/  HADD2.F32 R4, -RZ, R63.H0_H0 ;  /* 0x2000003fff047230 */ /* 0x000fe40000004100 */
[----:B------:R-:W-:Y:S01]  /*a800*/  FMUL.FTZ R46, R41, R58 ;  /* 0x0000003a292e7220 */ /* 0x000fe20000410000 */
[C---:B------:R-:W-:Y:S01]  /*a810*/  FMUL.FTZ R7, R5.reuse, R44 ;  /* 0x0000002c05077220 */ /* 0x040fe20000410000 */
[C---:B------:R-:W-:Y:S01]  /*a820*/  FFMA.FTZ R47, R40.reuse, R58, -R47 ;  /* 0x0000003a282f7223 */ /* 0x040fe2000001082f */
[-C--:B------:R-:W-:Y:S01]  /*a830*/  FMUL.FTZ R41, R5, R4.reuse ;  /* 0x0000000405297220 */ /* 0x080fe20000410000 */
[----:B------:R-:W-:Y:S01]  /*a840*/  FFMA.FTZ R46, R40, R45, R46 ;  /* 0x0000002d282e7223 */ /* 0x000fe2000001002e */
[----:B------:R-:W-:Y:S01]  /*a850*/  FFMA.FTZ R5, R6, R4, -R7 ;  /* 0x0000000406057223 */ /* 0x000fe20000010807 */
[----:B------:R-:W-:Y:S01]  /*a860*/  F2FP.F16.F32.PACK_AB R7, R62, R49 ;  /* 0x000000313e07723e */ /* 0x000fe200000000ff */
[----:B------:R-:W-:Y:S01]  /*a870*/  FFMA.FTZ R44, R6, R44, R41 ;  /* 0x0000002c062c7223 */ /* 0x000fe20000010029 */
[----:B------:R-:W-:-:S02]  /*a880*/  F2FP.F16.F32.PACK_AB R4, R59, R60 ;  /* 0x0000003c3b04723e */ /* 0x000fc400000000ff */
[----:B------:R-:W-:Y:S02]  /*a890*/  F2FP.F16.F32.PACK_AB R6, R46, R47 ;  /* 0x0000002f2e06723e */ /* 0x000fe400000000ff */
[----:B------:R-:W-:-:S05]  /*a8a0*/  F2FP.F16.F32.PACK_AB R5, R44, R5 ;  /* 0x000000052c05723e */ /* 0x000fca00000000ff */
[----:B------:R2:W-:Y:S02]  /*a8b0*/  STS.128 [R205+0x4000], R4 ;  /* 0x00400004cd007388 */ /* 0x0005e40000000c00 */
.L_x_1802:
[----:B------:R-:W-:Y:S05]  /*a8c0*/  BSYNC B1 ;  /* 0x0000000000017941 */ /* 0x000fea0003800000 */
.L_x_1801:
[----:B------:R-:W-:Y:S01]  /*a8d0*/  ISETP.GE.AND P0, PT, R212, R0, PT ;  /* 0x00000000d400720c */ /* 0x000fe20003f06270 */
[----:B------:R-:W-:-:S12]  /*a8e0*/  BSSY B1, `(.L_x_1805) ;  /* 0x000005d000017945 */ /* 0x000fd80003800000 */
[----:B------:R-:W-:Y:S05]  /*a8f0*/  @P0 BRA `(.L_x_1806) ;  /* 0x00000004006c0947 */ /* 0x000fea0003800000 */
[----:B-12---:R-:W1:Y:S01]  /*a900*/  LDC R4, c[0x0][0x3f4] ;  /* 0x0000fd00ff047b82 */ /* 0x006e620000000800 */
[----:B------:R-:W-:Y:S01]  /*a910*/  BSSY B2, `(.L_x_1807) ;  /* 0x000002e000027945 */ /* 0x000fe20003800000 */
[-C--:B-1----:R-:W-:Y:S02]  /*a920*/  ISETP.GE.AND P0, PT, R18, R4.reuse, PT ;  /* 0x000000041200720c */ /* 0x082fe40003f06270 */
[----:B------:R-:W-:-:S11]  /*a930*/  ISETP.GE.AND P1, PT, R185, R4, PT ;  /* 0x00000004b900720c */ /* 0x000fd60003f26270 */
[----:B------:R-:W-:Y:S05]  /*a940*/  @P0 BRA `(.L_x_1808) ;  /* 0x0000000000a80947 */ /* 0x000fea0003800000 */
[----:B0-----:R-:W0:Y:S01]  /*a950*/  LDS.128 R4, [R205+0x1000] ;  /* 0x00100000cd047984 */ /* 0x001e220000000c00 */
        /* <DEDUP_REMOVED lines=41> */
.L_x_1808:
[----:B------:R-:W-:Y:S05]  /*abf0*/  BSYNC B2 ;  /* 0x0000000000027941 */ /* 0x000fea0003800000 */
.L_x_1807:
[----:B------:R-:W-:Y:S05]  /*ac00*/  @P1 BRA `(.L_x_1806) ;  /* 0x0000000000a81947 */ /* 0x000fea0003800000 */
[----:B01----:R-:W0:Y:S01]  /*ac10*/  LDS.128 R4, [R205+0x5000] ;  /* 0x00500000cd047984 */ /* 0x003e220000000c00 */
[----:B------:R-:W-:Y:S01]  /*ac20*/  SHF.R.U32.HI R37, RZ, 0x10, R33 ;  /* 0x00000010ff257819 */ /* 0x000fe20000011621 */
[----:B------:R-:W-:Y:S01]  /*ac30*/  HADD2.F32 R36, -RZ, R52.H0_H0 ;  /* 0x20000034ff247230 */ /* 0x000fe20000004100 */
[--C-:B------:R-:W-:Y:S01]  /*ac40*/  SHF.R.U32.HI R39, RZ, 0x10, R35.reuse ;  /* 0x00000010ff277819 */ /* 0x100fe20000011623 */
[----:B------:R-:W-:Y:S01]  /*ac50*/  HADD2.F32 R38, -RZ, R51.H0_H0 ;  /* 0x20000033ff267230 */ /* 0x000fe20000004100 */
[----:B------:R-:W-:Y:S01]  /*ac60*/  SHF.R.U64 R45, R34, 0x10, R35 ;  /* 0x00000010222d7819 */ /* 0x000fe20000001223 */
[----:B------:R-:W-:Y:S01]  /*ac70*/  HADD2.F32 R37, -RZ, R37.H0_H0 ;  /* 0x20000025ff257230 */ /* 0x000fe20000004100 */
[----:B------:R-:W-:Y:S01]  /*ac80*/  SHF.R.U64 R47, R32, 0x10, R33 ;  /* 0x00000010202f7819 */ /* 0x000fe20000001221 */
[----:B------:R-:W-:Y:S02]  /*ac90*/  HADD2.F32 R39, -RZ, R39.H0_H0 ;  /* 0x20000027ff277230 */ /* 0x000fe40000004100 */
[----:B------:R-:W-:-:S02]  /*aca0*/  HADD2.F32 R51, -RZ, R51.H1_H1 ;  /* 0x30000033ff337230 */ /* 0x000fc40000004100 */
[----:B------:R-:W-:Y:S02]  /*acb0*/  HADD2.F32 R52, -RZ, R52.H1_H1 ;  /* 0x30000034ff347230 */ /* 0x000fe40000004100 */
[--C-:B0-----:R-:W-:Y:S02]  /*acc0*/  HADD2.F32 R35, -RZ, R7.reuse.H1_H1 ;  /* 0x30000007ff237230 */ /* 0x101fe40000004100 */
[----:B------:R-:W-:Y:S02]  /*acd0*/  HADD2.F32 R34, -RZ, R7.H0_H0 ;  /* 0x20000007ff227230 */ /* 0x000fe40000004100 */
[--C-:B------:R-:W-:Y:S02]  /*ace0*/  HADD2.F32 R7, -RZ, R4.reuse.H0_H0 ;  /* 0x20000004ff077230 */ /* 0x100fe40000004100 */
[C---:B------:R-:W-:Y:S01]  /*acf0*/  FMUL.FTZ R44, R35.reuse, R37 ;  /* 0x00000025232c7220 */ /* 0x040fe20000410000 */
[----:B------:R-:W-:Y:S02]  /*ad00*/  HADD2.F32 R4, -RZ, R4.H1_H1 ;  /* 0x30000004ff047230 */ /* 0x000fe40000004100 */
[----:B------:R-:W-:Y:S01]  /*ad10*/  FMUL.FTZ R41, R35, R39 ;  /* 0x0000002723297220 */ /* 0x000fe20000410000 */
[----:B------:R-:W-:-:S02]  /*ad20*/  HADD2.F32 R32, -RZ, R6.H0_H0 ;  /* 0x20000006ff207230 */ /* 0x000fc40000004100 */
[----:B------:R-:W-:Y:S01]  /*ad30*/  FFMA.FTZ R46, R34, R39, R44 ;  /* 0x00000027222e7223 */ /* 0x000fe2000001002c */
[----:B------:R-:W-:Y:S02]  /*ad40*/  HADD2.F32 R33, -RZ, R6.H1_H1 ;  /* 0x30000006ff217230 */ /* 0x000fe40000004100 */
[----:B------:R-:W-:Y:S01]  /*ad50*/  FMUL.FTZ R40, R4, R38 ;  /* 0x0000002604287220 */ /* 0x000fe20000410000 */
[--C-:B------:R-:W-:Y:S02]  /*ad60*/  HADD2.F32 R6, -RZ, R5.reuse.H0_H0 ;  /* 0x20000005ff067230 */ /* 0x100fe40000004100 */
[----:B------:R-:W-:Y:S01]  /*ad70*/  FFMA.FTZ R41, R34, R37, -R41 ;  /* 0x0000002522297223 */ /* 0x000fe20000010829 */
[-C--:B------:R-:W-:Y:S01]  /*ad80*/  FMUL.FTZ R44, R4, R36.reuse ;  /* 0x00000024042c7220 */ /* 0x080fe20000410000 */
[----:B------:R-:W-:Y:S02]  /*ad90*/  HADD2.F32 R5, -RZ, R5.H1_H1 ;  /* 0x30000005ff057230 */ /* 0x000fe40000004100 */
[----:B------:R-:W-:Y:S01]  /*ada0*/  FFMA.FTZ R40, R7, R36, -R40 ;  /* 0x0000002407287223 */ /* 0x000fe20000010828 */
[----:B------:R-:W-:-:S02]  /*adb0*/  HADD2.F32 R34, -RZ, R45.H0_H0 ;  /* 0x2000002dff227230 */ /* 0x000fc40000004100 */
[----:B------:R-:W-:Y:S01]  /*adc0*/  FFMA.FTZ R35, R7, R38, R44 ;  /* 0x0000002607237223 */ /* 0x000fe2000001002c */
[----:B------:R-:W-:Y:S02]  /*add0*/  HADD2.F32 R4, -RZ, R47.H0_H0 ;  /* 0x2000002fff047230 */ /* 0x000fe40000004100 */
[CC--:B------:R-:W-:Y:S01]  /*ade0*/  FMUL.FTZ R37, R33.reuse, R51.reuse ;  /* 0x0000003321257220 */ /* 0x0c0fe20000410000 */
[----:B------:R-:W-:Y:S01]  /*adf0*/  FMUL.FTZ R36, R33, R52 ;  /* 0x0000003421247220 */ /* 0x000fe20000410000 */
[C---:B------:R-:W-:Y:S01]  /*ae00*/  FMUL.FTZ R7, R5.reuse, R34 ;  /* 0x0000002205077220 */ /* 0x040fe20000410000 */
[----:B------:R-:W-:Y:S01]  /*ae10*/  FMUL.FTZ R33, R5, R4 ;  /* 0x0000000405217220 */ /* 0x000fe20000410000 */
[C---:B------:R-:W-:Y:S01]  /*ae20*/  FFMA.FTZ R37, R32.reuse, R52, -R37 ;  /* 0x0000003420257223 */ /* 0x040fe20000010825 */
[----:B------:R-:W-:Y:S01]  /*ae30*/  FFMA.FTZ R36, R32, R51, R36 ;  /* 0x0000003320247223 */ /* 0x000fe20000010024 */
[C---:B------:R-:W-:Y:S01]  /*ae40*/  FFMA.FTZ R5, R6.reuse, R4, -R7 ;  /* 0x0000000406057223 */ /* 0x040fe20000010807 */
[----:B------:R-:W-:Y:S01]  /*ae50*/  FFMA.FTZ R34, R6, R34, R33 ;  /* 0x0000002206227223 */ /* 0x000fe20000010021 */
[----:B------:R-:W-:-:S02]  /*ae60*/  F2FP.F16.F32.PACK_AB R7, R46, R41 ;  /* 0x000000292e07723e */ /* 0x000fc400000000ff */
[----:B------:R-:W-:Y:S02]  /*ae70*/  F2FP.F16.F32.PACK_AB R6, R36, R37 ;  /* 0x000000252406723e */ /* 0x000fe400000000ff */
[----:B------:R-:W-:Y:S02]  /*ae80*/  F2FP.F16.F32.PACK_AB R4, R35, R40 ;  /* 0x000000282304723e */ /* 0x000fe400000000ff */
[----:B------:R-:W-:-:S05]  /*ae90*/  F2FP.F16.F32.PACK_AB R5, R34, R5 ;  /* 0x000000052205723e */ /* 0x000fca00000000ff */
[----:B------:R3:W-:Y:S02]  /*aea0*/  STS.128 [R205+0x5000], R4 ;  /* 0x00500004cd007388 */ /* 0x0007e40000000c00 */
.L_x_1806:
[----:B------:R-:W-:Y:S05]  /*aeb0*/  BSYNC B1 ;  /* 0x0000000000017941 */ /* 0x000fea0003800000 */
.L_x_1805:
[----:B------:R-:W-:Y:S01]  /*aec0*/  ISETP.GE.AND P0, PT, R211, R0, PT ;  /* 0x00000000d300720c */ /* 0x000fe20003f06270 */
[----:B------:R-:W-:-:S12]  /*aed0*/  BSSY B1, `(.L_x_1809) ;  /* 0x000005d000017945 */ /* 0x000fd80003800000 */
[----:B------:R-:W-:Y:S05]  /*aee0*/  @P0 BRA `(.L_x_1810) ;  /* 0x00000004006c0947 */ /* 0x000fea0003800000 */
[----:B-123--:R-:W1:Y:S01]  /*aef0*/  LDC R4, c[0x0][0x3f4] ;  /* 0x0000fd00ff047b82 */ /* 0x00ee620000000800 */
[----:B------:R-:W-:Y:S01]  /*af00*/  BSSY B2, `(.L_x_1811) ;  /* 0x000002e000027945 */ /* 0x000fe20003800000 */
[-C--:B-1----:R-:W-:Y:S02]  /*af10*/  ISETP.GE.AND P0, PT, R18, R4.reuse, PT ;  /* 0x000000041200720c */ /* 0x082fe40003f06270 */
[----:B------:R-:W-:-:S11]  /*af20*/  ISETP.GE.AND P1, PT, R185, R4, PT ;  /* 0x00000004b900720c */ /* 0x000fd60003f26270 */
[----:B------:R-:W-:Y:S05]  /*af30*/  @P0 BRA `(.L_x_1812) ;  /* 0x0000000000a80947 */ /* 0x000fea0003800000 */
[----:B0-----:R-:W0:Y:S01]  /*af40*/  LDS.128 R4, [R205+0x2000] ;  /* 0x00200000cd047984 */ /* 0x001e220000000c00 */
        /* <DEDUP_REMOVED lines=41> */
.L_x_1812:
[----:B------:R-:W-:Y:S05]  /*b1e0*/  BSYNC B2 ;  /* 0x0000000000027941 */ /* 0x000fea0003800000 */
.L_x_1811:
[----:B------:R-:W-:Y:S05]  /*b1f0*/  @P1 BRA `(.L_x_1810) ;  /* 0x0000000000a81947 */ /* 0x000fea0003800000 */
[----:B01----:R-:W0:Y:S01]  /*b200*/  LDS.128 R4, [R205+0x6000] ;  /* 0x00600000cd047984 */ /* 0x003e220000000c00 */
[----:B------:R-:W-:Y:S01]  /*b210*/  SHF.R.U32.HI R29, RZ, 0x10, R25 ;  /* 0x00000010ff1d7819 */ /* 0x000fe20000011619 */
[----:B------:R-:W-:Y:S01]  /*b220*/  HADD2.F32 R28, -RZ, R50.H0_H0 ;  /* 0x20000032ff1c7230 */ /* 0x000fe20000004100 */
[----:B------:R-:W-:Y:S01]  /*b230*/  SHF.R.U32.HI R31, RZ, 0x10, R21 ;  /* 0x00000010ff1f7819 */ /* 0x000fe20000011615 */
        /* <DEDUP_REMOVED lines=38> */
.L_x_1810:
[----:B------:R-:W-:Y:S05]  /*b4a0*/  BSYNC B1 ;  /* 0x0000000000017941 */ /* 0x000fea0003800000 */
.L_x_1809:
[----:B------:R-:W-:-:S13]  /*b4b0*/  ISETP.GE.AND P0, PT, R210, R0, PT ;  /* 0x00000000d200720c */ /* 0x000fda0003f06270 */
[----:B------:R-:W-:Y:S05]  /*b4c0*/  @P0 BRA `(.L_x_1813) ;  /* 0x00000028009c0947 */ /* 0x000fea0003800000 */
[----:B------:R-:W5:Y:S01]  /*b4d0*/  LDC R0, c[0x0][0x3f4] ;  /* 0x0000fd00ff007b82 */ /* 0x000f620000000800 */
[----:B------:R-:W-:Y:S01]  /*b4e0*/  BSSY B1, `(.L_x_1814) ;  /* 0x000002e000017945 */ /* 0x000fe20003800000 */
[-C--:B-----5:R-:W-:Y:S02]  /*b4f0*/  ISETP.GE.AND P0, PT, R18, R0.reuse, PT ;  /* 0x000000001200720c */ /* 0x0a0fe40003f06270 */
[----:B------:R-:W-:-:S11]  /*b500*/  ISETP.GE.AND P1, PT, R185, R0, PT ;  /* 0x00000000b900720c */ /* 0x000fd60003f26270 */
[----:B------:R-:W-:Y:S05]  /*b510*/  @P0 BRA `(.L_x_1815) ;  /* 0x0000000000a80947 */ /* 0x000fea0003800000 */
[----:B01234-:R-:W0:Y:S01]  /*b520*/  LDS.128 R4, [R205+0x3000] ;  /* 0x00300000cd047984 */ /* 0x01fe220000000c00 */
[----:B------:R-:W-:Y:S01]  /*b530*/  SHF.R.U32.HI R24, RZ, 0x10, R13 ;  /* 0x00000010ff187819 */ /* 0x000fe2000001160d */
[----:B------:R-:W-:Y:S01]  /*b540*/  HADD2.F32 R21, -RZ, R55.H0_H0 ;  /* 0x20000037ff157230 */ /* 0x000fe20000004100 */
[--C-:B------:R-:W-:Y:S01]  /*b550*/  SHF.R.U64 R30, R26, 0x10, R27.reuse ;  /* 0x000000101a1e7819 */ /* 0x100fe2000000121b */
[--C-:B------:R-:W-:Y:S01]  /*b560*/  HADD2.F32 R25, -RZ, R15.reuse.H0_H0 ;  /* 0x2000000fff197230 */ /* 0x100fe20000004100 */
[----:B------:R-:W-:Y:S01]  /*b570*/  SHF.R.U32.HI R26, RZ, 0x10, R27 ;  /* 0x00000010ff1a7819 */ /* 0x000fe2000001161b */
[----:B------:R-:W-:Y:S01]  /*b580*/  HADD2.F32 R24, -RZ, R24.H0_H0 ;  /* 0x20000018ff187230 */ /* 0x000fe20000004100 */
[----:B------:R-:W-:Y:S01]  /*b590*/  SHF.R.U64 R32, R12, 0x10, R13 ;  /* 0x000000100c207819 */ /* 0x000fe2000000120d */
[----:B------:R-:W-:Y:S02]  /*b5a0*/  HADD2.F32 R15, -RZ, R15.H1_H1 ;  /* 0x3000000fff0f7230 */ /* 0x000fe40000004100 */
[----:B------:R-:W-:-:S02]  /*b5b0*/  HADD2.F32 R26, -RZ, R26.H0_H0 ;  /* 0x2000001aff1a7230 */ /* 0x000fc40000004100 */
        /* <DEDUP_REMOVED lines=8> */
[C---:B------:R-:W-:Y:S01]  /*b640*/  FFMA.FTZ R31, R13.reuse, R26, R29 ;  /* 0x0000001a0d1f7223 */ /* 0x040fe2000001001d */
[----:B------:R-:W-:Y:S02]  /*b650*/  HADD2.F32 R12, -RZ, R6.H1_H1 ;  /* 0x30000006ff0c7230 */ /* 0x000fe40000004100 */
[C---:B------:R-:W-:Y:S01]  /*b660*/  FMUL.FTZ R27, R4.reuse, R25 ;  /* 0x00000019041b7220 */ /* 0x040fe20000410000 */
[--C-:B------:R-:W-:Y:S02]  /*b670*/  HADD2.F32 R6, -RZ, R5.reuse.H0_H0 ;  /* 0x20000005ff067230 */ /* 0x100fe40000004100 */
[----:B------:R-:W-:Y:S01]  /*b680*/  FFMA.FTZ R28, R13, R24, -R28 ;  /* 0x000000180d1c7223 */ /* 0x000fe2000001081c */
[-C--:B------:R-:W-:Y:S01]  /*b690*/  FMUL.FTZ R29, R4, R21.reuse ;  /* 0x00000015041d7220 */ /* 0x080fe20000410000 */
[----:B------:R-:W-:Y:S02]  /*b6a0*/  HADD2.F32 R5, -RZ, R5.H1_H1 ;  /* 0x30000005ff057230 */ /* 0x000fe40000004100 */
[----:B------:R-:W-:Y:S01]  /*b6b0*/  FFMA.FTZ R27, R0, R21, -R27 ;  /* 0x00000015001b7223 */ /* 0x000fe2000001081b */
[----:B------:R-:W-:-:S02]  /*b6c0*/  HADD2.F32 R13, -RZ, R30.H0_H0 ;  /* 0x2000001eff0d7230 */ /* 0x000fc40000004100 */
[C---:B------:R-:W-:Y:S01]  /*b6d0*/  FMUL.FTZ R20, R12.reuse, R15 ;  /* 0x0000000f0c147220 */ /* 0x040fe20000410000 */
[----:B------:R-:W-:Y:S02]  /*b6e0*/  HADD2.F32 R4, -RZ, R32.H0_H0 ;  /* 0x20000020ff047230 */ /* 0x000fe40000004100 */
[----:B------:R-:W-:Y:S01]  /*b6f0*/  FMUL.FTZ R24, R12, R55 ;  /* 0x000000370c187220 */ /* 0x000fe20000410000 */
[----:B------:R-:W-:Y:S01]  /*b700*/  FFMA.FTZ R0, R0, R25, R29 ;  /* 0x0000001900007223 */ /* 0x000fe2000001001d */
[----:B------:R-:W-:Y:S01]  /*b710*/  FMUL.FTZ R21, R5, R13 ;  /* 0x0000000d05157220 */ /* 0x000fe20000410000 */
[----:B------:R-:W-:Y:S01]  /*b720*/  FFMA.FTZ R20, R7, R55, -R20 ;  /* 0x0000003707147223 */ /* 0x000fe20000010814 */
[-C--:B------:R-:W-:Y:S01]  /*b730*/  FMUL.FTZ R12, R5, R4.reuse ;  /* 0x00000004050c7220 */ /* 0x080fe20000410000 */
[----:B------:R-:W-:Y:S01]  /*b740*/  FFMA.FTZ R15, R7, R15, R24 ;  /* 0x0000000f070f7223 */ /* 0x000fe20000010018 */
[C---:B------:R-:W-:Y:S01]  /*b750*/  FFMA.FTZ R5, R6.reuse, R4, -R21 ;  /* 0x0000000406057223 */ /* 0x040fe20000010815 */
[----:B------:R-:W-:Y:S01]  /*b760*/  F2FP.F16.F32.PACK_AB R7, R31, R28 ;  /* 0x0000001c1f07723e */ /* 0x000fe200000000ff */
[----:B------:R-:W-:Y:S01]  /*b770*/  FFMA.FTZ R12, R6, R13, R12 ;  /* 0x0000000d060c7223 */ /* 0x000fe2000001000c */
[----:B------:R-:W-:-:S02]  /*b780*/  F2FP.F16.F32.PACK_AB R4, R0, R27 ;  /* 0x0000001b0004723e */ /* 0x000fc400000000ff */
[----:B------:R-:W-:Y:S02]  /*b790*/  F2FP.F16.F32.PACK_AB R6, R15, R20 ;  /* 0x000000140f06723e */ /* 0x000fe400000000ff */
[----:B------:R-:W-:-:S05]  /*b7a0*/  F2FP.F16.F32.PACK_AB R5, R12, R5 ;  /* 0x000000050c05723e */ /* 0x000fca00000000ff */
[----:B------:R0:W-:Y:S02]  /*b7b0*/  STS.128 [R205+0x3000], R4 ;  /* 0x00300004cd007388 */ /* 0x0001e40000000c00 */
.L_x_1815:
[----:B------:R-:W-:Y:S05]  /*b7c0*/  BSYNC B1 ;  /* 0x0000000000017941 */ /* 0x000fea0003800000 */
.L_x_1814:
[----:B------:R-:W-:Y:S05]  /*b7d0*/  @P1 BRA `(.L_x_1813) ;  /* 0x0000002400d81947 */ /* 0x000fea0003800000 */
[----:B01234-:R-:W0:Y:S01]  /*b7e0*/  LDS.128 R4, [R205+0x7000] ;  /* 0x00700000cd047984 */ /* 0x01fe220000000c00 */
[----:B------:R-:W-:Y:S01]  /*b7f0*/  SHF.R.U32.HI R15, RZ, 0x10, R11 ;  /* 0x00000010ff0f7819 */ /* 0x000fe2000001160b */
[----:B------:R-:W-:Y:S01]  /*b800*/  HADD2.F32 R13, -RZ, R3.H0_H0 ;  /* 0x20000003ff0d7230 */ /* 0x000fe20000004100 */
[----:B------:R-:W-:Y:S02]  /*b810*/  SHF.R.U32.HI R12, RZ, 0x10, R9 ;  /* 0x00000010ff0c7819 */ /* 0x000fe40000011609 */
[----:B------:R-:W-:Y:S01]  /*b820*/  SHF.R.U64 R24, R10, 0x10, R11 ;  /* 0x000000100a187819 */ /* 0x000fe2000000120b */
[----:B------:R-:W-:Y:S01]  /*b830*/  HADD2.F32 R15, -RZ, R15.H0_H0 ;  /* 0x2000000fff0f7230 */ /* 0x000fe20000004100 */
[----:B------:R-:W-:Y:S01]  /*b840*/  SHF.R.U64 R26, R8, 0x10, R9 ;  /* 0x00000010081a7819 */ /* 0x000fe20000001209 */
[----:B------:R-:W-:Y:S02]  /*b850*/  HADD2.F32 R12, -RZ, R12.H0_H0 ;  /* 0x2000000cff0c7230 */ /* 0x000fe40000004100 */
[----:B------:R-:W-:-:S02]  /*b860*/  HADD2.F32 R11, -RZ, R14.H0_H0 ;  /* 0x2000000eff0b7230 */ /* 0x000fc40000004100 */
[----:B------:R-:W-:Y:S02]  /*b870*/  HADD2.F32 R14, -RZ, R14.H1_H1 ;  /* 0x3000000eff0e7230 */ /* 0x000fe40000004100 */
[--C-:B0-----:R-:W-:Y:S02]  /*b880*/  HADD2.F32 R10, -RZ, R7.reuse.H1_H1 ;  /* 0x30000007ff0a7230 */ /* 0x101fe40000004100 */
[----:B------:R-:W-:Y:S02]  /*b890*/  HADD2.F32 R9, -RZ, R7.H0_H0 ;  /* 0x20000007ff097230 */ /* 0x000fe40000004100 */
[--C-:B------:R-:W-:Y:S02]  /*b8a0*/  HADD2.F32 R0, -RZ, R4.reuse.H0_H0 ;  /* 0x20000004ff007230 */ /* 0x100fe40000004100 */
[C---:B------:R-:W-:Y:S01]  /*b8b0*/  FMUL.FTZ R20, R10.reuse, R15 ;  /* 0x0000000f0a147220 */ /* 0x040fe20000410000 */
[----:B------:R-:W-:Y:S01]  /*b8c0*/  FMUL.FTZ R10, R10, R12 ;  /* 0x0000000c0a0a7220 */ /* 0x000fe20000410000 */
[----:B------:R-:W-:-:S02]  /*b8d0*/  HADD2.F32 R4, -RZ, R4.H1_H1 ;  /* 0x30000004ff047230 */ /* 0x000fc40000004100 */
[C---:B------:R-:W-:Y:S01]  /*b8e0*/  FFMA.FTZ R20, R9.reuse, R12, -R20 ;  /* 0x0000000c09147223 */ /* 0x040fe20000010814 */
[----:B------:R-:W-:Y:S01]  /*b8f0*/  FFMA.FTZ R25, R9, R15, R10 ;  /* 0x0000000f09197223 */ /* 0x000fe2000001000a */
[--C-:B------:R-:W-:Y:S02]  /*b900*/  HADD2.F32 R7, -RZ, R6.reuse.H0_H0 ;  /* 0x20000006ff077230 */ /* 0x100fe40000004100 */
[C---:B------:R-:W-:Y:S01]  /*b910*/  FMUL.FTZ R21, R4.reuse, R13 ;  /* 0x0000000d04157220 */ /* 0x040fe20000410000 */
[----:B------:R-:W-:Y:S02]  /*b920*/  HADD2.F32 R8, -RZ, R6.H1_H1 ;  /* 0x30000006ff087230 */ /* 0x000fe40000004100 */
[-C--:B------:R-:W-:Y:S01]  /*b930*/  FMUL.FTZ R15, R4, R11.reuse ;  /* 0x0000000b040f7220 */ /* 0x080fe20000410000 */
[----:B------:R-:W-:Y:S02]  /*b940*/  HADD2.F32 R9, -RZ, R3.H1_H1 ;  /* 0x30000003ff097230 */ /* 0x000fe40000004100 */
[----:B------:R-:W-:Y:S01]  /*b950*/  FFMA.FTZ R21, R0, R11, -R21 ;  /* 0x0000000b00157223 */ /* 0x000fe20000010815 */
[----:B------:R-:W-:-:S02]  /*b960*/  HADD2.F32 R6, -RZ, R5.H0_H0 ;  /* 0x20000005ff067230 */ /* 0x000fc40000004100 */
[----:B------:R-:W-:Y:S01]  /*b970*/  FFMA.FTZ R0, R0, R13, R15 ;  /* 0x0000000d00007223 */ /* 0x000fe2000001000f */
[----:B------:R-:W-:Y:S02]  /*b980*/  HADD2.F32 R5, -RZ, R5.H1_H1 ;  /* 0x30000005ff057230 */ /* 0x000fe40000004100 */
[CC--:B------:R-:W-:Y:S01]  /*b990*/  FMUL.FTZ R10, R8.reuse, R9.reuse ;  /* 0x00000009080a7220 */ /* 0x0c0fe20000410000 */
[----:B------:R-:W-:Y:S02]  /*b9a0*/  HADD2.F32 R4, -RZ, R24.H0_H0 ;  /* 0x20000018ff047230 */ /* 0x000fe40000004100 */
[-C--:B------:R-:W-:Y:S01]  /*b9b0*/  FMUL.FTZ R8, R8, R14.reuse ;  /* 0x0000000e08087220 */ /* 0x080fe20000410000 */
[----:B------:R-:W-:Y:S02]  /*b9c0*/  HADD2.F32 R3, -RZ, R26.H0_H0 ;  /* 0x2000001aff037230 */ /* 0x000fe40000004100 */
[----:B------:R-:W-:Y:S01]  /*b9d0*/  FFMA.FTZ R10, R7, R14, -R10 ;  /* 0x0000000e070a7223 */ /* 0x000fe2000001080a */
[----:B------:R-:W-:Y:S01]  /*b9e0*/  FMUL.FTZ R11, R5, R4 ;  /* 0x00000004050b7220 */ /* 0x000fe20000410000 */
[----:B------:R-:W-:Y:S01]  /*b9f0*/  FFMA.FTZ R9, R7, R9, R8 ;  /* 0x0000000907097223 */ /* 0x000fe20000010008 */
[-C--:B------:R-:W-:Y:S01]  /*ba00*/  FMUL.FTZ R13, R5, R3.reuse ;  /* 0x00000003050d7220 */ /* 0x080fe20000410000 */
[----:B------:R-:W-:Y:S01]  /*ba10*/  F2FP.F16.F32.PACK_AB R7, R25, R20 ;  /* 0x000000141907723e */ /* 0x000fe200000000ff */
[----:B------:R-:W-:-:S02]  /*ba20*/  FFMA.FTZ R5, R6, R3, -R11 ;  /* 0x0000000306057223 */ /* 0x000fc4000001080b */
[----:B------:R-:W-:Y:S01]  /*ba30*/  FFMA.FTZ R8, R6, R4, R13 ;  /* 0x0000000406087223 */ /* 0x000fe2000001000d */
[----:B------:R-:W-:Y:S02]  /*ba40*/  F2FP.F16.F32.PACK_AB R6, R9, R10 ;  /* 0x0000000a0906723e */ /* 0x000fe400000000ff */
[----:B------:R-:W-:Y:S02]  /*ba50*/  F2FP.F16.F32.PACK_AB R4, R0, R21 ;  /* 0x000000150004723e */ /* 0x000fe400000000ff */
[----:B------:R-:W-:-:S05]  /*ba60*/  F2FP.F16.F32.PACK_AB R5, R8, R5 ;  /* 0x000000050805723e */ /* 0x000fca00000000ff */
[----:B------:R0:W-:Y:S01]  /*ba70*/  STS.128 [R205+0x7000], R4 ;  /* 0x00700004cd007388 */ /* 0x0001e20000000c00 */
[----:B------:R-:W-:Y:S05]  /*ba80*/  BRA `(.L_x_1813) ;  /* 0x00000024002c7947 */ /* 0x000fea0003800000 */
.L_x_1786:
[----:B------:R-:W1:Y:S01]  /*ba90*/  LDC R0, c[0x0][0x448] ;  /* 0x00011200ff007b82 */ /* 0x000e620000000800 */
[----:B------:R-:W-:Y:S01]  /*baa0*/  ULDC.64 UR4, c[0x0][0x3f8] ;  /* 0x0000fe0000047ab9 */ /* 0x000fe20000000a00 */
[----:B------:R-:W-:Y:S01]  /*bab0*/  MOV R25, R29 ;  /* 0x0000001d00197202 */ /* 0x000fe20000000f00 */
[----:B------:R-:W-:Y:S01]  /*bac0*/  ULDC.64 UR6, c[0x0][0x408] ;  /* 0x0001020000067ab9 */ /* 0x000fe20000000a00 */
        /* <DEDUP_REMOVED lines=23> */
[----:B------:R-:W1:Y:S01]  /*bc40*/  LDC R54, c[0x0][0x3f4] ;  /* 0x0000fd00ff367b82 */ /* 0x000e620000000800 */
[----:B------:R-:W2:Y:S01]  /*bc50*/  SHFL.IDX PT, R4, R32, RZ, 0x181f ;  /* 0x00181fff20047589 */ /* 0x000ea200000e0000 */
[----:B------:R-:W-:-:S03]  /*bc60*/  IMAD R0, R187, R0, RZ ;  /* 0x00000000bb007224 */ /* 0x000fc600078e02ff */
[----:B------:R-:W3:Y:S04]  /*bc70*/  SHFL.IDX PT, R3, R35, RZ, 0x181f ;  /* 0x00181fff23037589 */ /* 0x000ee800000e0000 */
[----:B------:R-:W4:Y:S04]  /*bc80*/  SHFL.IDX PT, R14, R34, RZ, 0x181f ;  /* 0x00181fff220e7589 */ /* 0x000f2800000e0000 */
[----:B------:R-:W5:Y:S01]  /*bc90*/  SHFL.IDX PT, R5, R33, RZ, 0x181f ;  /* 0x00181fff21057589 */ /* 0x000f6200000e0000 */
[----:B-1----:R-:W-:-:S04]  /*bca0*/  ISETP.GE.AND P0, PT, R16, R54, PT ;  /* 0x000000361000720c */ /* 0x002fc80003f06270 */
[----:B------:R-:W-:-:S13]  /*bcb0*/  ISETP.GE.OR P1, PT, R55, R0, P0 ;  /* 0x000000003700720c */ /* 0x000fda0000726670 */
[C---:B------:R-:W-:Y:S01]  /*bcc0*/  @!P1 IMAD.SHL.U32 R7, R16.reuse, 0x2, RZ ;  /* 0x0000000210079824 */ /* 0x040fe200078e00ff */
[----:B------:R-:W-:-:S04]  /*bcd0*/  @!P1 SHF.L.U64.HI R6, R16, 0x1, R17 ;  /* 0x0000000110069819 */ /* 0x000fc80000010211 */
[----:B--2---:R-:W-:-:S05]  /*bce0*/  @!P1 IADD3 R4, P2, R4, R7, RZ ;  /* 0x0000000704049210 */ /* 0x004fca0007f5e0ff */
[----:B---3--:R-:W-:Y:S02]  /*bcf0*/  @!P1 IMAD.X R3, R3, 0x1, R6, P2 ;  /* 0x0000000103039824 */ /* 0x008fe400010e0606 */
[----:B------:R-:W-:-:S03]  /*bd00*/  @!P1 IMAD.MOV.U32 R24, RZ, RZ, R4 ;  /* 0x000000ffff189224 */ /* 0x000fc600078e0004 */
[----:B------:R-:W-:-:S06]  /*bd10*/  @!P1 MOV R25, R3 ;  /* 0x0000000300199202 */ /* 0x000fcc0000000f00 */
[----:B------:R-:W2:Y:S01]  /*bd20*/  @!P1 LD.E.128 R24, desc[UR38][R24.64] ;  /* 0x0000002618189980 */ /* 0x000ea2000c101d00 */
[----:B----4-:R-:W-:-:S05]  /*bd30*/  @!P1 IADD3 R14, P2, R14, R7, RZ ;  /* 0x000000070e0e9210 */ /* 0x010fca0007f5e0ff */
[----:B-----5:R-:W-:Y:S02]  /*bd40*/  @!P1 IMAD.X R5, R5, 0x1, R6, P2 ;  /* 0x0000000105059824 */ /* 0x020fe400010e0606 */
[----:B------:R-:W-:-:S06]  /*bd50*/  @!P1 IMAD.MOV.U32 R4, RZ, RZ, R14 ;  /* 0x000000ffff049224 */ /* 0x000fcc00078e000e */
[----:B------:R-:W3:Y:S01]  /*bd60*/  @!P1 LD.E.128 R4, desc[UR38][R4.64] ;  /* 0x0000002604049980 */ /* 0x000ee2000c101d00 */
[----:B------:R-:W-:Y:S02]  /*bd70*/  CS2R R46, SRZ ;  /* 0x00000000002e7805 */ /* 0x000fe4000001ff00 */
[----:B------:R-:W-:Y:S02]  /*bd80*/  CS2R R48, SRZ ;  /* 0x0000000000307805 */ /* 0x000fe4000001ff00 */
[----:B------:R-:W-:Y:S01]  /*bd90*/  CS2R R36, SRZ ;  /* 0x0000000000247805 */ /* 0x000fe2000001ff00 */
[----:B------:R1:W4:Y:S01]  /*bda0*/  SHFL.IDX PT, R9, R33, 0x1, 0x181f ;  /* 0x00381f0021097f89 */ /* 0x00032200000e0000 */
[----:B------:R-:W-:-:S03]  /*bdb0*/  CS2R R20, SRZ ;  /* 0x0000000000147805 */ /* 0x000fc6000001ff00 */
[----:B------:R1:W0:Y:S01]  /*bdc0*/  SHFL.IDX PT, R14, R34, 0x1, 0x181f ;  /* 0x00381f00220e7f89 */ /* 0x00022200000e0000 */
[----:B--2---:R-:W-:Y:S01]  /*bdd0*/  @!P1 IMAD.MOV.U32 R46, RZ, RZ, R24 ;  /* 0x000000ffff2e9224 */ /* 0x004fe200078e0018 */
[----:B------:R-:W-:Y:S01]  /*bde0*/  @!P1 MOV R48, R26 ;  /* 0x0000001a00309202 */ /* 0x000fe20000000f00 */
[----:B------:R-:W-:Y:S01]  /*bdf0*/  @!P1 IMAD.MOV.U32 R47, RZ, RZ, R25 ;  /* 0x000000ffff2f9224 */ /* 0x000fe200078e0019 */
[----:B------:R-:W-:Y:S01]  /*be00*/  CS2R R24, SRZ ;  /* 0x0000000000187805 */ /* 0x000fe2000001ff00 */
[----:B------:R-:W-:Y:S02]  /*be10*/  IMAD.MOV.U32 R3, RZ, RZ, R46 ;  /* 0x000000ffff037224 */ /* 0x000fe400078e002e */
[----:B------:R-:W-:Y:S02]  /*be20*/  IMAD.MOV.U32 R8, RZ, RZ, R47 ;  /* 0x000000ffff087224 */ /* 0x000fe400078e002f */
[----:B------:R-:W-:Y:S01]  /*be30*/  @!P1 IMAD.MOV.U32 R49, RZ, RZ, R27 ;  /* 0x000000ffff319224 */ /* 0x000fe200078e001b */
[----:B------:R-:W-:Y:S01]  /*be40*/  PRMT R64, R3, 0x7610, R64 ;  /* 0x0000761003407816 */ /* 0x000fe20000000040 */
[----:B------:R-:W-:Y:S01]  /*be50*/  IMAD.MOV.U32 R10, RZ, RZ, R48 ;  /* 0x000000ffff0a7224 */ /* 0x000fe200078e0030 */
[----:B------:R-:W-:Y:S01]  /*be60*/  PRMT R66, R8, 0x7610, R66 ;  /* 0x0000761008427816 */ /* 0x000fe20000000042 */
[----:B------:R1:W2:Y:S01]  /*be70*/  SHFL.IDX PT, R3, R35, 0x1, 0x181f ;  /* 0x00381f0023037f89 */ /* 0x0002a200000e0000 */
[----:B------:R-:W-:Y:S01]  /*be80*/  IMAD.MOV.U32 R11, RZ, RZ, R49 ;  /* 0x000000ffff0b7224 */ /* 0x000fe200078e0031 */
[----:B---3--:R-:W-:Y:S01]  /*be90*/  @!P1 MOV R37, R7 ;  /* 0x0000000700259202 */ /* 0x008fe20000000f00 */
[----:B------:R-:W-:Y:S01]  /*bea0*/  @!P1 IMAD.MOV.U32 R20, RZ, RZ, R4 ;  /* 0x000000ffff149224 */ /* 0x000fe200078e0004 */
[----:B------:R1:W3:Y:S01]  /*beb0*/  SHFL.IDX PT, R8, R32, 0x1, 0x181f ;  /* 0x00381f0020087f89 */ /* 0x0002e200000e0000 */
[----:B------:R-:W-:Y:S01]  /*bec0*/  @!P1 IMAD.MOV.U32 R21, RZ, RZ, R5 ;  /* 0x000000ffff159224 */ /* 0x000fe200078e0005 */
[----:B------:R-:W-:Y:S01]  /*bed0*/  PRMT R43, R10, 0x5410, R11 ;  /* 0x000054100a2b7816 */ /* 0x000fe2000000000b */
[----:B------:R-:W-:-:S02]  /*bee0*/  @!P1 IMAD.MOV.U32 R36, RZ, RZ, R6 ;  /* 0x000000ffff249224 */ /* 0x000fc400078e0006 */
[----:B------:R-:W-:Y:S02]  /*bef0*/  IMAD.MOV.U32 R4, RZ, RZ, R20 ;  /* 0x000000ffff047224 */ /* 0x000fe400078e0014 */
[----:B------:R-:W-:Y:S02]  /*bf00*/  IMAD.MOV.U32 R5, RZ, RZ, R21 ;  /* 0x000000ffff057224 */ /* 0x000fe400078e0015 */
[----:B------:R-:W-:Y:S02]  /*bf10*/  IMAD.MOV.U32 R6, RZ, RZ, R36 ;  /* 0x000000ffff067224 */ /* 0x000fe400078e0024 */
[----:B------:R-:W-:Y:S01]  /*bf20*/  IMAD.MOV.U32 R7, RZ, RZ, R37 ;  /* 0x000000ffff077224 */ /* 0x000fe200078e0025 */
[----:B------:R-:W-:Y:S02]  /*bf30*/  PRMT R68, R5, 0x7610, R68 ;  /* 0x0000761005447816 */ /* 0x000fe40000000044 */
[----:B------:R-:W-:Y:S02]  /*bf40*/  PRMT R65, R6, 0x5410, R4 ;  /* 0x0000541006417816 */ /* 0x000fe40000000004 */
[----:B01--4-:R-:W-:-:S07]  /*bf50*/  PRMT R64, R64, 0x5410, R7 ;  /* 0x0000541040407816 */ /* 0x013fce0000000007 */
.L_x_2139:
[----:B------:R-:W-:Y:S01]  /*bf60*/  VIADD R5, R55, 0x20 ;  /* 0x0000002037057836 */ /* 0x000fe20000000000 */
[----:B------:R-:W-:Y:S01]  /*bf70*/  BSSY B1, `(.L_x_1817) ;  /* 0x0000012000017945 */ /* 0x000fe20003800000 */
[----:B------:R-:W-:Y:S02]  /*bf80*/  CS2R R26, SRZ ;  /* 0x00000000001a7805 */ /* 0x000fe4000001ff00 */
[----:B------:R-:W-:Y:S02]  /*bf90*/  CS2R R6, SRZ ;  /* 0x0000000000067805 */ /* 0x000fe4000001ff00 */
[----:B------:R-:W-:Y:S02]  /*bfa0*/  ISETP.GE.AND P1, PT, R5, R0, PT ;  /* 0x000000000500720c */ /* 0x000fe40003f26270 */
[----:B------:R-:W-:-:S11]  /*bfb0*/  CS2R R4, SRZ ;  /* 0x0000000000047805 */ /* 0x000fd6000001ff00 */
[----:B------:R-:W-:Y:S05]  /*bfc0*/  @P1 BRA `(.L_x_1818) ;  /* 0x0000000000301947 */ /* 0x000fea0003800000 */
[----:B------:R-:W-:Y:S02]  /*bfd0*/  CS2R R26, SRZ ;  /* 0x00000000001a7805 */ /* 0x000fe4000001ff00 */
[----:B------:R-:W-:Y:S02]  /*bfe0*/  CS2R R4, SRZ ;  /* 0x0000000000047805 */ /* 0x000fe4000001ff00 */
[----:B------:R-:W-:Y:S01]  /*bff0*/  CS2R R6, SRZ ;  /* 0x0000000000067805 */ /* 0x000fe2000001ff00 */
[----:B------:R-:W-:Y:S06]  /*c000*/  @P0 BRA `(.L_x_1818) ;  /* 0x0000000000200947 */ /* 0x000fec0003800000 */
[C---:B------:R-:W-:Y:S01]  /*c010*/  IMAD.SHL.U32 R15, R16.reuse, 0x2, RZ ;  /* 0x00000002100f7824 */ /* 0x040fe200078e00ff */
[----:B------:R-:W-:-:S04]  /*c020*/  SHF.L.U64.HI R6, R16, 0x1, R17 ;  /* 0x0000000110067819 */ /* 0x000fc80000010211 */
[-C--:B---3--:R-:W-:Y:S02]  /*c030*/  IADD3 R4, P1, R8, R15.reuse, RZ ;  /* 0x0000000f08047210 */ /* 0x088fe40007f3e0ff */
[----:B------:R-:W-:Y:S02]  /*c040*/  IADD3 R14, P2, R14, R15, RZ ;  /* 0x0000000f0e0e7210 */ /* 0x000fe40007f5e0ff */
[----:B--2---:R-:W-:-:S03]  /*c050*/  IADD3.X R5, R3, R6, RZ, P1, !PT ;  /* 0x0000000603057210 */ /* 0x004fc60000ffe4ff */
[----:B------:R-:W-:-:S03]  /*c060*/  IMAD.X R15, R9, 0x1, R6, P2 ;  /* 0x00000001090f7824 */ /* 0x000fc600010e0606 */
[----:B------:R-:W5:Y:S04]  /*c070*/  LD.E.128 R4, desc[UR38][R4.64] ;  /* 0x0000002604047980 */ /* 0x000f68000c101d00 */
[----:B------:R0:W5:Y:S02]  /*c080*/  LD.E.128 R24, desc[UR38][R14.64] ;  /* 0x000000260e187980 */ /* 0x000164000c101d00 */
.L_x_1818:
[----:B------:R-:W-:Y:S05]  /*c090*/  BSYNC B1 ;  /* 0x0000000000017941 */ /* 0x000fea0003800000 */
.L_x_1817:
[----:B--2--5:R-:W-:Y:S01]  /*c0a0*/  IMAD.MOV.U32 R3, RZ, RZ, R24 ;  /* 0x000000ffff037224 */ /* 0x024fe200078e0018 */
[----:B------:R-:W-:Y:S01]  /*c0b0*/  UMOV UR4, 0xffffffff ;  /* 0xffffffff00047882 */ /* 0x000fe20000000000 */
[----:B---3--:R-:W-:Y:S02]  /*c0c0*/  IMAD.MOV.U32 R8, RZ, RZ, R25 ;  /* 0x000000ffff087224 */ /* 0x008fe400078e0019 */
        /* <DEDUP_REMOVED lines=10> */
[----:B------:R-:W-:Y:S06]  /*c170*/  BRA.DIV UR4, `(.L_x_1819) ;  /* 0x000001b2041c7947 */ /* 0x000fec000b800000 */
[----:B------:R-:W1:Y:S01]  /*c180*/  SHFL.IDX PT, R8, R32, 0x2, 0x181f ;  /* 0x00581f0020087f89 */ /* 0x000e6200000e0000 */
[----:B------:R-:W-:-:S03]  /*c190*/  VIADD R9, R55, 0x40 ;  /* 0x0000004037097836 */ /* 0x000fc60000000000 */
[----:B------:R-:W2:Y:S02]  /*c1a0*/  SHFL.IDX PT, R3, R35, 0x2, 0x181f ;  /* 0x00581f0023037f89 */ /* 0x000ea400000e0000 */
[----:B------:R-:W-:Y:S02]  /*c1b0*/  ISETP.GE.OR P1, PT, R9, R0, P0 ;  /* 0x000000000900720c */ /* 0x000fe40000726670 */
[----:B0-----:R-:W0:Y:S04]  /*c1c0*/  SHFL.IDX PT, R14, R34, 0x2, 0x181f ;  /* 0x00581f00220e7f89 */ /* 0x001e2800000e0000 */
[----:B------:R-:W3:Y:S07]  /*c1d0*/  SHFL.IDX PT, R28, R33, 0x2, 0x181f ;  /* 0x00581f00211c7f89 */ /* 0x000eee00000e0000 */
[C---:B------:R-:W-:Y:S01]  /*c1e0*/  @!P1 IMAD.SHL.U32 R31, R16.reuse, 0x2, RZ ;  /* 0x00000002101f9824 */ /* 0x040fe200078e00ff */
[----:B------:R-:W-:-:S04]  /*c1f0*/  @!P1 SHF.L.U64.HI R29, R16, 0x1, R17 ;  /* 0x00000001101d9819 */ /* 0x000fc80000010211 */
[----:B-1----:R-:W-:-:S05]  /*c200*/  @!P1 IADD3 R8, P2, R8, R31, RZ ;  /* 0x0000001f08089210 */ /* 0x002fca0007f5e0ff */
[----:B--2---:R-:W-:-:S06]  /*c210*/  @!P1 IMAD.X R9, R3, 0x1, R29, P2 ;  /* 0x0000000103099824 */ /* 0x004fcc00010e061d */
[----:B------:R-:W2:Y:S01]  /*c220*/  @!P1 LD.E.128 R8, desc[UR38][R8.64] ;  /* 0x0000002608089980 */ /* 0x000ea2000c101d00 */
[----:B0-----:R-:W-:-:S05]  /*c230*/  @!P1 IADD3 R14, P2, R14, R31, RZ ;  /* 0x0000001f0e0e9210 */ /* 0x001fca0007f5e0ff */
[----:B---3--:R-:W-:-:S05]  /*c240*/  @!P1 IMAD.X R3, R28, 0x1, R29, P2 ;  /* 0x000000011c039824 */ /* 0x008fca00010e061d */
[----:B------:R-:W-:-:S05]  /*c250*/  @!P1 MOV R15, R3 ;  /* 0x00000003000f9202 */ /* 0x000fca0000000f00 */
[----:B------:R-:W3:Y:S01]  /*c260*/  @!P1 LD.E.128 R28, desc[UR38][R14.64] ;  /* 0x000000260e1c9980 */ /* 0x000ee2000c101d00 */
[----:B------:R-:W-:Y:S02]  /*c270*/  CS2R R50, SRZ ;  /* 0x0000000000327805 */ /* 0x000fe4000001ff00 */
[----:B------:R-:W-:Y:S02]  /*c280*/  CS2R R52, SRZ ;  /* 0x0000000000347805 */ /* 0x000fe4000001ff00 */
[----:B------:R-:W-:Y:S01]  /*c290*/  CS2R R38, SRZ ;  /* 0x0000000000267805 */ /* 0x000fe2000001ff00 */
[----:B------:R-:W0:Y:S01]  /*c2a0*/  SHFL.IDX PT, R32, R32, 0x3, 0x181f ;  /* 0x00781f0020207f89 */ /* 0x000e2200000e0000 */
[----:B------:R-:W-:-:S03]  /*c2b0*/  CS2R R40, SRZ ;  /* 0x0000000000287805 */ /* 0x000fc6000001ff00 */
[----:B------:R-:W1:Y:S04]  /*c2c0*/  SHFL.IDX PT, R34, R34, 0x3, 0x181f ;  /* 0x00781f0022227f89 */ /* 0x000e6800000e0000 */
[----:B------:R-:W4:Y:S01]  /*c2d0*/  SHFL.IDX PT, R33, R33, 0x3, 0x181f ;  /* 0x00781f0021217f89 */ /* 0x000f2200000e0000 */
[----:B--2---:R-:W-:Y:S02]  /*c2e0*/  @!P1 IMAD.MOV.U32 R50, RZ, RZ, R8 ;  /* 0x000000ffff329224 */ /* 0x004fe400078e0008 */
[----:B------:R-:W-:Y:S02]  /*c2f0*/  @!P1 IMAD.MOV.U32 R51, RZ, RZ, R9 ;  /* 0x000000ffff339224 */ /* 0x000fe400078e0009 */
[----:B------:R-:W-:Y:S02]  /*c300*/  IMAD.MOV.U32 R3, RZ, RZ, R50 ;  /* 0x000000ffff037224 */ /* 0x000fe400078e0032 */
[----:B------:R-:W-:-:S02]  /*c310*/  IMAD.MOV.U32 R12, RZ, RZ, R51 ;  /* 0x000000ffff0c7224 */ /* 0x000fc400078e0033 */
[----:B------:R-:W-:Y:S02]  /*c320*/  @!P1 IMAD.MOV.U32 R52, RZ, RZ, R10 ;  /* 0x000000ffff349224 */ /* 0x000fe400078e000a */
[----:B------:R-:W-:Y:S01]  /*c330*/  @!P1 IMAD.MOV.U32 R53, RZ, RZ, R11 ;  /* 0x000000ffff359224 */ /* 0x000fe200078e000b */
[----:B------:R-:W-:Y:S02]  /*c340*/  PRMT R59, R3, 0x5410, R12 ;  /* 0x00005410033b7816 */ /* 0x000fe4000000000c */
[----:B------:R2:W0:Y:S01]  /*c350*/  SHFL.IDX PT, R3, R35, 0x3, 0x181f ;  /* 0x00781f0023037f89 */ /* 0x00042200000e0000 */
[----:B------:R-:W-:Y:S01]  /*c360*/  IMAD.MOV.U32 R9, RZ, RZ, R53 ;  /* 0x000000ffff097224 */ /* 0x000fe200078e0035 */
[----:B------:R-:W-:Y:S01]  /*c370*/  MOV R8, R52 ;  /* 0x0000003400087202 */ /* 0x000fe20000000f00 */
[----:B---3--:R-:W-:Y:S02]  /*c380*/  @!P1 IMAD.MOV.U32 R38, RZ, RZ, R28 ;  /* 0x000000ffff269224 */ /* 0x008fe400078e001c */
[----:B------:R-:W-:Y:S01]  /*c390*/  @!P1 IMAD.MOV.U32 R39, RZ, RZ, R29 ;  /* 0x000000ffff279224 */ /* 0x000fe200078e001d */
[----:B------:R-:W-:Y:S01]  /*c3a0*/  PRMT R44, R8, 0x5410, R9 ;  /* 0x00005410082c7816 */ /* 0x000fe20000000009 */
[----:B------:R-:W-:-:S02]  /*c3b0*/  @!P1 IMAD.MOV.U32 R40, RZ, RZ, R30 ;  /* 0x000000ffff289224 */ /* 0x000fc400078e001e */
[----:B------:R-:W-:Y:S01]  /*c3c0*/  @!P1 IMAD.MOV.U32 R41, RZ, RZ, R31 ;  /* 0x000000ffff299224 */ /* 0x000fe200078e001f */
[----:B------:R-:W-:Y:S01]  /*c3d0*/  MOV R9, R39 ;  /* 0x0000002700097202 */ /* 0x000fe20000000f00 */
[----:B------:R-:W-:Y:S02]  /*c3e0*/  IMAD.MOV.U32 R8, RZ, RZ, R38 ;  /* 0x000000ffff087224 */ /* 0x000fe400078e0026 */
[----:B------:R-:W-:Y:S02]  /*c3f0*/  IMAD.MOV.U32 R10, RZ, RZ, R40 ;  /* 0x000000ffff0a7224 */ /* 0x000fe400078e0028 */
[----:B------:R-:W-:Y:S01]  /*c400*/  IMAD.MOV.U32 R11, RZ, RZ, R41 ;  /* 0x000000ffff0b7224 */ /* 0x000fe200078e0029 */
[----:B------:R-:W-:Y:S02]  /*c410*/  PRMT R62, R8, 0x5410, R9 ;  /* 0x00005410083e7816 */ /* 0x000fe40000000009 */
[----:B------:R-:W-:Y:S02]  /*c420*/  CS2R R8, SRZ ;  /* 0x0000000000087805 */ /* 0x000fe4000001ff00 */
[----:B-12-4-:R-:W-:-:S07]  /*c430*/  PRMT R63, R10, 0x5410, R11 ;  /* 0x000054100a3f7816 */ /* 0x016fce000000000b */
.L_x_2149:
[----:B------:R-:W-:Y:S01]  /*c440*/  VIADD R55, R55, 0x60 ;  /* 0x0000006037377836 */ /* 0x000fe20000000000 */
[----:B------:R-:W-:Y:S01]  /*c450*/  LEA.HI R10, R213, R213, RZ, 0x1 ;  /* 0x000000d5d50a7211 */ /* 0x000fe200078f08ff */
[----:B------:R-:W-:Y:S01]  /*c460*/  BSSY B1, `(.L_x_1820) ;  /* 0x0000015000017945 */ /* 0x000fe20003800000 */
[----:B------:R-:W-:Y:S02]  /*c470*/  CS2R R12, SRZ ;  /* 0x00000000000c7805 */ /* 0x000fe4000001ff00 */
[----:B------:R-:W-:Y:S02]  /*c480*/  CS2R R14, SRZ ;  /* 0x00000000000e7805 */ /* 0x000fe4000001ff00 */
[----:B------:R-:W-:Y:S02]  /*c490*/  ISETP.GE.AND P1, PT, R55, R0, PT ;  /* 0x000000003700720c */ /* 0x000fe40003f26270 */
[----:B------:R-:W-:-:S05]  /*c4a0*/  LOP3.LUT R10, R10, 0xfffffffe, RZ, 0xc0, !PT ;  /* 0xfffffffe0a0a7812 */ /* 0x000fca00078ec0ff */
[----:B------:R-:W-:Y:S01]  /*c4b0*/  IMAD.IADD R29, R213, 0x1, -R10 ;  /* 0x00000001d51d7824 */ /* 0x000fe200078e0a0a */
[----:B------:R-:W-:-:S04]  /*c4c0*/  CS2R R10, SRZ ;  /* 0x00000000000a7805 */ /* 0x000fc8000001ff00 */
[----:B------:R-:W-:Y:S01]  /*c4d0*/  SHF.L.U32 R29, R29, 0x1f, RZ ;  /* 0x0000001f1d1d7819 */ /* 0x000fe200000006ff */
[----:B------:R-:W-:Y:S06]  /*c4e0*/  @P1 BRA `(.L_x_1821) ;  /* 0x0000000000301947 */ /* 0x000fec0003800000 */
[----:B------:R-:W-:Y:S02]  /*c4f0*/  CS2R R10, SRZ ;  /* 0x00000000000a7805 */ /* 0x000fe4000001ff00 */
[----:B------:R-:W-:Y:S02]  /*c500*/  CS2R R12, SRZ ;  /* 0x00000000000c7805 */ /* 0x000fe4000001ff00 */
[----:B------:R-:W-:Y:S01]  /*c510*/  CS2R R14, SRZ ;  /* 0x00000000000e7805 */ /* 0x000fe2000001ff00 */
[----:B------:R-:W-:Y:S06]  /*c520*/  @P0 BRA `(.L_x_1821) ;  /* 0x0000000000200947 */ /* 0x000fec0003800000 */
[C---:B------:R-:W-:Y:S01]  /*c530*/  IMAD.SHL.U32 R9, R16.reuse, 0x2, RZ ;  /* 0x0000000210097824 */ /* 0x040fe200078e00ff */
[----:B------:R-:W-:-:S04]  /*c540*/  SHF.L.U64.HI R10, R16, 0x1, R17 ;  /* 0x00000001100a7819 */ /* 0x000fc80000010211 */
[-C--:B0-----:R-:W-:Y:S02]  /*c550*/  IADD3 R12, P1, R32, R9.reuse, RZ ;  /* 0x00000009200c7210 */ /* 0x081fe40007f3e0ff */
[----:B------:R-:W-:-:S03]  /*c560*/  IADD3 R8, P2, R34, R9, RZ ;  /* 0x0000000922087210 */ /* 0x000fc60007f5e0ff */
[----:B------:R-:W-:Y:S01]  /*c570*/  IMAD.X R13, R3, 0x1, R10, P1 ;  /* 0x00000001030d7824 */ /* 0x000fe200008e060a */
[----:B------:R-:W-:-:S05]  /*c580*/  IADD3.X R9, R33, R10, RZ, P2, !PT ;  /* 0x0000000a21097210 */ /* 0x000fca00017fe4ff */
[----:B------:R-:W5:Y:S04]  /*c590*/  LD.E.128 R12, desc[UR38][R12.64] ;  /* 0x000000260c0c7980 */ /* 0x000f68000c101d00 */
[----:B------:R-:W5:Y:S02]  /*c5a0*/  LD.E.128 R8, desc[UR38][R8.64] ;  /* 0x0000002608087980 */ /* 0x000f64000c101d00 */
.L_x_1821:
[----:B------:R-:W-:Y:S05]  /*c5b0*/  BSYNC B1 ;  /* 0x0000000000017941 */ /* 0x000fea0003800000 */
.L_x_1820:
[----:B------:R-:W1:Y:S01]  /*c5c0*/  SYNCS.PHASECHK.TRANS64.TRYWAIT P4, [R2+URZ+0x28800], R29 ;  /* 0x0288001d020075a7 */ /* 0x000e62000808017f */
[----:B------:R-:W-:Y:S01]  /*c5d0*/  VIADDMNMX R0, R0, -R193, 0x80, PT ;  /* 0x0000008000007446 */ /* 0x000fe200038009c1 */
[----:B0----5:R-:W-:Y:S01]  /*c5e0*/  IMAD.MOV.U32 R3, RZ, RZ, R8 ;  /* 0x000000ffff037224 */ /* 0x021fe200078e0008 */
[----:B------:R-:W-:Y:S01]  /*c5f0*/  BSSY B1, `(.L_x_1822) ;  /* 0x0000010000017945 */ /* 0x000fe20003800000 */
[----:B------:R-:W-:Y:S01]  /*c600*/  IMAD.MOV.U32 R28, RZ, RZ, R9 ;  /* 0x000000ffff1c7224 */ /* 0x000fe200078e0009 */
[-C--:B------:R-:W-:Y:S01]  /*c610*/  ISETP.GE.OR P3, PT, R23, R0.reuse, P0 ;  /* 0x000000001700720c */ /* 0x080fe20000766670 */
[----:B------:R-:W-:Y:S01]  /*c620*/  IMAD.MOV.U32 R30, RZ, RZ, R13 ;  /* 0x000000ffff1e7224 */ /* 0x000fe200078e000d */
[-C--:B------:R-:W-:Y:S02]  /*c630*/  ISETP.GE.OR P2, PT, R212, R0.reuse, P0 ;  /* 0x00000000d400720c */ /* 0x080fe40000746670 */
[-C--:B------:R-:W-:Y:S02]  /*c640*/  ISETP.GE.OR P1, PT, R211, R0.reuse, P0 ;  /* 0x00000000d300720c */ /* 0x080fe40000726670 */
[----:B------:R-:W-:Y:S01]  /*c650*/  ISETP.GE.OR P0, PT, R210, R0, P0 ;  /* 0x00000000d200720c */ /* 0x000fe20000706670 */
[----:B------:R-:W-:Y:S01]  /*c660*/  IMAD.MOV.U32 R0, RZ, RZ, R10 ;  /* 0x000000ffff007224 */ /* 0x000fe200078e000a */
[----:B------:R-:W-:Y:S01]  /*c670*/  PRMT R55, R3, 0x5410, R28 ;  /* 0x0000541003377816 */ /* 0x000fe2000000001c */
[----:B------:R-:W-:-:S02]  /*c680*/  IMAD.MOV.U32 R3, RZ, RZ, R11 ;  /* 0x000000ffff037224 */ /* 0x000fc400078e000b */
[----:B------:R-:W-:-:S03]  /*c690*/  IMAD.MOV.U32 R28, RZ, RZ, R12 ;  /* 0x000000ffff1c7224 */ /* 0x000fc600078e000c */
[----:B------:R-:W-:Y:S01]  /*c6a0*/  PRMT R60, R0, 0x5410, R3 ;  /* 0x00005410003c7816 */ /* 0x000fe20000000003 */
[----:B------:R-:W-:Y:S01]  /*c6b0*/  IMAD.MOV.U32 R3, RZ, RZ, R15 ;  /* 0x000000ffff037224 */ /* 0x000fe200078e000f */
[----:B------:R-:W-:Y:S02]  /*c6c0*/  PRMT R61, R28, 0x5410, R30 ;  /* 0x000054101c3d7816 */ /* 0x000fe4000000001e */
[----:B------:R-:W-:Y:S01]  /*c6d0*/  MOV R0, R14 ;  /* 0x0000000e00007202 */ /* 0x000fe20000000f00 */
[----:B-1----:R-:W-:Y:S06]  /*c6e0*/  @!P4 BRA `(.L_x_1823) ;  /* 0x000001b0001cc947 */ /* 0x002fec0003800000 */
.L_x_2150:
[----:B------:R-:W-:Y:S05]  /*c6f0*/  BSYNC B1 ;  /* 0x0000000000017941 */ /* 0x000fea0003800000 */
.L_x_1822:
[----:B------:R-:W-:Y:S04]  /*c700*/  BSSY B1, `(.L_x_1824) ;  /* 0x0000061000017945 */ /* 0x000fe80003800000 */
[----:B------:R-:W-:Y:S05]  /*c710*/  @P3 BRA `(.L_x_1825) ;  /* 0x00000004007c3947 */ /* 0x000fea0003800000 */
[----:B------:R-:W-:Y:S01]  /*c720*/  LEA.HI R28, R54, R207, RZ, 0x1d ;  /* 0x000000cf361c7211 */ /* 0x000fe200078fe8ff */
[----:B------:R-:W-:Y:S01]  /*c730*/  HADD2.F32 R68, -RZ, R68.H0_H0 ;  /* 0x20000044ff447230 */ /* 0x000fe20000004100 */
[----:B------:R-:W-:Y:S01]  /*c740*/  SHF.R.U64 R80, R46, 0x10, R47 ;  /* 0x000000102e507819 */ /* 0x000fe2000000122f */
[----:B------:R-:W-:Y:S01]  /*c750*/  HADD2.F32 R66, -RZ, R66.H0_H0 ;  /* 0x20000042ff427230 */ /* 0x000fe20000004100 */
[----:B------:R-:W-:Y:S01]  /*c760*/  SHF.R.S32.HI R31, RZ, 0x1f, R28 ;  /* 0x0000001fff1f7819 */ /* 0x000fe2000001141c */
[----:B0-----:R-:W-:Y:S01]  /*c770*/  IMAD.SHL.U32 R29, R28, 0x8, RZ ;  /* 0x000000081c1d7824 */ /* 0x001fe200078e00ff */
[----:B------:R-:W-:Y:S02]  /*c780*/  SHF.R.U64 R77, R20, 0x10, R21 ;  /* 0x00000010144d7819 */ /* 0x000fe40000001215 */
[----:B------:R-:W-:Y:S02]  /*c790*/  LEA.HI R31, R31, R28, RZ, 0x3 ;  /* 0x0000001c1f1f7211 */ /* 0x000fe400078f18ff */
[----:B------:R-:W-:-:S02]  /*c7a0*/  LOP3.LUT R30, R29, 0x38, RZ, 0xc0, !PT ;  /* 0x000000381d1e7812 */ /* 0x000fc400078ec0ff */
[----:B------:R-:W-:Y:S01]  /*c7b0*/  SHF.R.U32.HI R70, RZ, 0x10, R21 ;  /* 0x00000010ff467819 */ /* 0x000fe20000011615 */
[----:B------:R-:W-:Y:S01]  /*c7c0*/  IMAD.SHL.U32 R31, R31, 0x400, RZ ;  /* 0x000004001f1f7824 */ /* 0x000fe200078e00ff */
[----:B------:R-:W-:Y:S02]  /*c7d0*/  LOP3.LUT R30, R30, 0x1c0, R225, 0xf8, !PT ;  /* 0x000001c01e1e7812 */ /* 0x000fe400078ef8e1 */
[----:B------:R-:W-:Y:S01]  /*c7e0*/  SHF.R.U32.HI R69, RZ, 0x10, R47 ;  /* 0x00000010ff457819 */ /* 0x000fe2000001162f */
[----:B------:R-:W-:Y:S01]  /*c7f0*/  HADD2.F32 R70, -RZ, R70.H0_H0 ;  /* 0x20000046ff467230 */ /* 0x000fe20000004100 */
[----:B------:R-:W-:Y:S02]  /*c800*/  LOP3.LUT R32, R30, R203, RZ, 0x3c, !PT ;  /* 0x000000cb1e207212 */ /* 0x000fe400078e3cff */
[----:B------:R-:W-:Y:S02]  /*c810*/  LOP3.LUT R33, R31, 0x7fffe000, RZ, 0xc0, !PT ;  /* 0x7fffe0001f217812 */ /* 0x000fe400078ec0ff */
[----:B------:R-:W0:Y:S01]  /*c820*/  LDS.128 R28, [R205] ;  /* 0x00000000cd1c7984 */ /* 0x000e220000000c00 */
[----:B------:R-:W-:-:S02]  /*c830*/  SHF.R.U64 R79, R48, 0x10, R49 ;  /* 0x00000010304f7819 */ /* 0x000fc40000001231 */
[----:B------:R-:W-:Y:S02]  /*c840*/  IADD3 R33, R32, R33, R204 ;  /* 0x0000002120217210 */ /* 0x000fe40007ffe0cc */
[----:B------:R-:W-:Y:S02]  /*c850*/  SHF.R.U32.HI R78, RZ, 0x10, R49 ;  /* 0x00000010ff4e7819 */ /* 0x000fe40000011631 */
[--C-:B------:R-:W-:Y:S01]  /*c860*/  SHF.R.U32.HI R73, RZ, 0x10, R37.reuse ;  /* 0x00000010ff497819 */ /* 0x100fe20000011625 */
[----:B------:R-:W-:Y:S01]  /*c870*/  IMAD R67, R33, 0x2, R2 ;  /* 0x0000000221437824 */ /* 0x000fe200078e0202 */
[----:B------:R-:W-:-:S04]  /*c880*/  SHF.R.U64 R75, R36, 0x10, R37 ;  /* 0x00000010244b7819 */ /* 0x000fc80000001225 */
[----:B------:R-:W1:Y:S01]  /*c890*/  LDS.128 R32, [R67+0x10400] ;  /* 0x0104000043207984 */ /* 0x000e620000000c00 */
[--C-:B0-----:R-:W-:Y:S02]  /*c8a0*/  HADD2.F32 R21, -RZ, R29.reuse.H0_H0 ;  /* 0x2000001dff157230 */ /* 0x101fe40000004100 */
[----:B------:R-:W-:Y:S02]  /*c8b0*/  HADD2.F32 R20, -RZ, R28.H0_H0 ;  /* 0x2000001cff147230 */ /* 0x000fe40000004100 */
[----:B------:R-:W-:Y:S02]  /*c8c0*/  HADD2.F32 R29, -RZ, R29.H1_H1 ;  /* 0x3000001dff1d7230 */ /* 0x000fe40000004100 */
[----:B------:R-:W-:Y:S02]  /*c8d0*/  HADD2.F32 R36, -RZ, R30.H0_H0 ;  /* 0x2000001eff247230 */ /* 0x000fe40000004100 */
[--C-:B------:R-:W-:Y:S02]  /*c8e0*/  HADD2.F32 R37, -RZ, R31.reuse.H0_H0 ;  /* 0x2000001fff257230 */ /* 0x100fe40000004100 */
[----:B------:R-:W-:-:S02]  /*c8f0*/  HADD2.F32 R31, -RZ, R31.H1_H1 ;  /* 0x3000001fff1f7230 */ /* 0x000fc40000004100 */
[----:B------:R-:W-:Y:S02]  /*c900*/  HADD2.F32 R28, -RZ, R28.H1_H1 ;  /* 0x3000001cff1c7230 */ /* 0x000fe40000004100 */
[--C-:B-1----:R-:W-:Y:S02]  /*c910*/  HADD2.F32 R46, -RZ, R33.reuse.H0_H0 ;  /* 0x20000021ff2e7230 */ /* 0x102fe40000004100 */
[----:B------:R-:W-:Y:S02]  /*c920*/  HADD2.F32 R47, -RZ, R33.H1_H1 ;  /* 0x30000021ff2f7230 */ /* 0x000fe40000004100 */
[----:B------:R-:W-:Y:S02]  /*c930*/  HADD2.F32 R33, -RZ, R32.H0_H0 ;  /* 0x20000020ff217230 */ /* 0x000fe40000004100 */
[C---:B------:R-:W-:Y:S01]  /*c940*/  FMUL.FTZ R72, R46.reuse, R68 ;  /* 0x000000442e487220 */ /* 0x040fe20000410000 */
[----:B------:R-:W-:Y:S01]  /*c950*/  FMUL.FTZ R74, R46, R66 ;  /* 0x000000422e4a7220 */ /* 0x000fe20000410000 */
[----:B------:R-:W-:-:S02]  /*c960*/  HADD2.F32 R46, -RZ, R69.H0_H0 ;  /* 0x20000045ff2e7230 */ /* 0x000fc40000004100 */
[----:B------:R-:W-:Y:S01]  /*c970*/  FMUL.FTZ R76, R47, R70 ;  /* 0x000000462f4c7220 */ /* 0x000fe20000410000 */
[C---:B------:R-:W-:Y:S01]  /*c980*/  FFMA.FTZ R72, R21.reuse, R66, -R72 ;  /* 0x0000004215487223 */ /* 0x040fe20000010848 */
[--C-:B------:R-:W-:Y:S02]  /*c990*/  HADD2.F32 R66, -RZ, R65.reuse.H1_H1 ;  /* 0x30000041ff427230 */ /* 0x100fe40000004100 */
[----:B------:R-:W-:Y:S01]  /*c9a0*/  FFMA.FTZ R74, R21, R68, R74 ;  /* 0x00000044154a7223 */ /* 0x000fe2000001004a */
[----:B------:R-:W-:Y:S02]  /*c9b0*/  HADD2.F32 R21, -RZ, R64.H0_H0 ;  /* 0x20000040ff157230 */ /* 0x000fe40000004100 */
[----:B------:R-:W-:Y:S01]  /*c9c0*/  FMUL.FTZ R68, R47, R46 ;  /* 0x0000002e2f447220 */ /* 0x000fe20000410000 */
[----:B------:R-:W-:Y:S02]  /*c9d0*/  HADD2.F32 R48, -RZ, R34.H0_H0 ;  /* 0x20000022ff307230 */ /* 0x000fe40000004100 */
[----:B------:R-:W-:Y:S01]  /*c9e0*/  FMUL.FTZ R47, R33, R66 ;  /* 0x00000042212f7220 */ /* 0x000fe20000410000 */
[----:B------:R-:W-:-:S02]  /*c9f0*/  HADD2.F32 R65, -RZ, R65.H0_H0 ;  /* 0x20000041ff417230 */ /* 0x000fc40000004100 */
[-C--:B------:R-:W-:Y:S01]  /*ca00*/  FMUL.FTZ R33, R33, R21.reuse ;  /* 0x0000001521217220 */ /* 0x080fe20000410000 */
[----:B------:R-:W-:Y:S02]  /*ca10*/  HADD2.F32 R49, -RZ, R35.H0_H0 ;  /* 0x20000023ff317230 */ /* 0x000fe40000004100 */
[C---:B------:R-:W-:Y:S01]  /*ca20*/  FFMA.FTZ R47, R20.reuse, R21, -R47 ;  /* 0x00000015142f7223 */ /* 0x040fe2000001082f */
[--C-:B------:R-:W-:Y:S02]  /*ca30*/  HADD2.F32 R21, -RZ, R43.reuse.H0_H0 ;  /* 0x2000002bff157230 */ /* 0x100fe40000004100 */
[C---:B------:R-:W-:Y:S01]  /*ca40*/  FFMA.FTZ R69, R29.reuse, R46, -R76 ;  /* 0x0000002e1d457223 */ /* 0x040fe2000001084c */
[----:B------:R-:W-:Y:S02]  /*ca50*/  HADD2.F32 R64, -RZ, R64.H1_H1 ;  /* 0x30000040ff407230 */ /* 0x000fe40000004100 */
[----:B------:R-:W-:Y:S01]  /*ca60*/  FFMA.FTZ R71, R29, R70, R68 ;  /* 0x000000461d477223 */ /* 0x000fe20000010044 */
[----:B------:R-:W-:Y:S01]  /*ca70*/  FFMA.FTZ R66, R20, R66, R33 ;  /* 0x0000004214427223 */ /* 0x000fe20000010021 */
[----:B------:R-:W-:Y:S01]  /*ca80*/  FMUL.FTZ R29, R48, R65 ;  /* 0x00000041301d7220 */ /* 0x000fe20000410000 */
[----:B------:R-:W-:-:S02]  /*ca90*/  HADD2.F32 R20, -RZ, R43.H1_H1 ;  /* 0x3000002bff147230 */ /* 0x000fc40000004100 */
[-C--:B------:R-:W-:Y:S01]  /*caa0*/  FMUL.FTZ R33, R48, R21.reuse ;  /* 0x0000001530217220 */ /* 0x080fe20000410000 */
[----:B------:R-:W-:Y:S02]  /*cab0*/  HADD2.F32 R35, -RZ, R35.H1_H1 ;  /* 0x30000023ff237230 */ /* 0x000fe40000004100 */
[C---:B------:R-:W-:Y:S01]  /*cac0*/  FMUL.FTZ R68, R49.reuse, R64 ;  /* 0x0000004031447220 */ /* 0x040fe20000410000 */
[----:B------:R-:W-:Y:S02]  /*cad0*/  HADD2.F32 R48, -RZ, R73.H0_H0 ;  /* 0x20000049ff307230 */ /* 0x000fe40000004100 */
[C---:B------:R-:W-:Y:S01]  /*cae0*/  FFMA.FTZ R43, R36.reuse, R21, -R29 ;  /* 0x00000015242b7223 */ /* 0x040fe2000001081d */
[----:B------:R-:W-:Y:S02]  /*caf0*/  HADD2.F32 R46, -RZ, R78.H0_H0 ;  /* 0x2000004eff2e7230 */ /* 0x000fe40000004100 */
[-C--:B------:R-:W-:Y:S01]  /*cb00*/  FMUL.FTZ R49, R49, R20.reuse ;  /* 0x0000001431317220 */ /* 0x080fe20000410000 */
[----:B------:R-:W-:Y:S01]  /*cb10*/  FFMA.FTZ R68, R37, R20, -R68 ;  /* 0x0000001425447223 */ /* 0x000fe20000010844 */
[----:B------:R-:W-:Y:S01]  /*cb20*/  FFMA.FTZ R36, R36, R65, R33 ;  /* 0x0000004124247223 */ /* 0x000fe20000010021 */
[C---:B------:R-:W-:Y:S01]  /*cb30*/  FMUL.FTZ R70, R35.reuse, R48 ;  /* 0x0000003023467220 */ /* 0x040fe20000410000 */
[----:B------:R-:W-:Y:S01]  /*cb40*/  FMUL.FTZ R20, R35, R46 ;  /* 0x0000002e23147220 */ /* 0x000fe20000410000 */
[----:B------:R-:W-:-:S02]  /*cb50*/  HADD2.F32 R32, -RZ, R32.H1_H1 ;  /* 0x30000020ff207230 */ /* 0x000fc40000004100 */
[----:B------:R-:W-:Y:S01]  /*cb60*/  FFMA.FTZ R49, R37, R64, R49 ;  /* 0x0000004025317223 */ /* 0x000fe20000010031 */
[----:B------:R-:W-:Y:S02]  /*cb70*/  HADD2.F32 R34, -RZ, R34.H1_H1 ;  /* 0x30000022ff227230 */ /* 0x000fe40000004100 */
[C---:B------:R-:W-:Y:S01]  /*cb80*/  FFMA.FTZ R65, R31.reuse, R46, -R70 ;  /* 0x0000002e1f417223 */ /* 0x040fe20000010846 */
[----:B------:R-:W-:Y:S02]  /*cb90*/  HADD2.F32 R33, -RZ, R77.H0_H0 ;  /* 0x2000004dff217230 */ /* 0x000fe40000004100 */
[----:B------:R-:W-:Y:S01]  /*cba0*/  FFMA.FTZ R48, R31, R48, R20 ;  /* 0x000000301f307223 */ /* 0x000fe20000010014 */
[----:B------:R-:W-:Y:S02]  /*cbb0*/  HADD2.F32 R35, -RZ, R75.H0_H0 ;  /* 0x2000004bff237230 */ /* 0x000fe40000004100 */
[----:B------:R-:W-:Y:S02]  /*cbc0*/  HADD2.F32 R21, -RZ, R80.H0_H0 ;  /* 0x20000050ff157230 */ /* 0x000fe40000004100 */
[----:B------:R-:W-:Y:S01]  /*cbd0*/  FMUL.FTZ R31, R32, R33 ;  /* 0x00000021201f7220 */ /* 0x000fe20000410000 */
[----:B------:R-:W-:-:S02]  /*cbe0*/  HADD2.F32 R29, -RZ, R79.H0_H0 ;  /* 0x2000004fff1d7230 */ /* 0x000fc40000004100 */
[----:B------:R-:W-:Y:S01]  /*cbf0*/  FMUL.FTZ R37, R34, R35 ;  /* 0x0000002322257220 */ /* 0x000fe20000410000 */
[----:B------:R-:W-:Y:S02]  /*cc00*/  HADD2.F32 R30, -RZ, R30.H1_H1 ;  /* 0x3000001eff1e7230 */ /* 0x000fe40000004100 */
[-C--:B------:R-:W-:Y:S01]  /*cc10*/  FMUL.FTZ R32, R32, R21.reuse ;  /* 0x0000001520207220 */ /* 0x080fe20000410000 */
[----:B------:R-:W-:Y:S01]  /*cc20*/  FFMA.FTZ R20, R28, R21, -R31 ;  /* 0x000000151c147223 */ /* 0x000fe2000001081f */
[-C--:B------:R-:W-:Y:S01]  /*cc30*/  FMUL.FTZ R46, R34, R29.reuse ;  /* 0x0000001d222e7220 */ /* 0x080fe20000410000 */
[----:B------:R-:W-:Y:S01]  /*cc40*/  F2FP.F16.F32.PACK_AB R31, R65, R68 ;  /* 0x00000044411f723e */ /* 0x000fe200000000ff */
[----:B------:R-:W-:Y:S01]  /*cc50*/  FFMA.FTZ R34, R30, R29, -R37 ;  /* 0x0000001d1e227223 */ /* 0x000fe20000010825 */
[----:B------:R-:W-:Y:S01]  /*cc60*/  FFMA.FTZ R21, R28, R33, R32 ;  /* 0x000000211c157223 */ /* 0x000fe20000010020 */
[----:B------:R-:W-:Y:S01]  /*cc70*/  FFMA.FTZ R37, R30, R35, R46 ;  /* 0x000000231e257223 */ /* 0x000fe2000001002e */
[----:B------:R-:W-:-:S02]  /*cc80*/  F2FP.F16.F32.PACK_AB R29, R69, R72 ;  /* 0x00000048451d723e */ /* 0x000fc400000000ff */
[----:B------:R-:W-:Y:S02]  /*cc90*/  F2FP.F16.F32.PACK_AB R28, R20, R47 ;  /* 0x0000002f141c723e */ /* 0x000fe400000000ff */
[----:B------:R-:W-:Y:S02]  /*cca0*/  F2FP.F16.F32.PACK_AB R30, R34, R43 ;  /* 0x0000002b221e723e */ /* 0x000fe400000000ff */
[----:B------:R-:W-:Y:S02]  /*ccb0*/  F2FP.F16.F32.PACK_AB R35, R48, R49 ;  /* 0x000000313023723e */ /* 0x000fe400000000ff */
[----:B------:R-:W-:Y:S01]  /*ccc0*/  F2FP.F16.F32.PACK_AB R33, R71, R74 ;  /* 0x0000004a4721723e */ /* 0x000fe200000000ff */
[----:B------:R1:W-:Y:S01]  /*ccd0*/  STS.128 [R205], R28 ;  /* 0x0000001ccd007388 */ /* 0x0003e20000000c00 */
[----:B------:R-:W-:Y:S02]  /*cce0*/  F2FP.F16.F32.PACK_AB R32, R21, R66 ;  /* 0x000000421520723e */ /* 0x000fe400000000ff */
[----:B------:R-:W-:-:S05]  /*ccf0*/  F2FP.F16.F32.PACK_AB R34, R37, R36 ;  /* 0x000000242522723e */ /* 0x000fca00000000ff */
[----:B------:R1:W-:Y:S02]  /*cd00*/  STS.128 [R67+0x10400], R32 ;  /* 0x0104002043007388 */ /* 0x0003e40000000c00 */
.L_x_1825:
[----:B------:R-:W-:Y:S05]  /*cd10*/  BSYNC B1 ;  /* 0x0000000000017941 */ /* 0x000fea0003800000 */
.L_x_1824:
[----:B------:R-:W-:Y:S04]  /*cd20*/  BSSY B1, `(.L_x_1826) ;  /* 0x0000060000017945 */ /* 0x000fe80003800000 */
[----:B------:R-:W-:Y:S05]  /*cd30*/  @P2 BRA `(.L_x_1827) ;  /* 0x0000000400782947 */ /* 0x000fea0003800000 */
[----:B------:R-:W-:Y:S01]  /*cd40*/  LEA.HI R20, R54, R207, RZ, 0x1d ;  /* 0x000000cf36147211 */ /* 0x000fe200078fe8ff */
[--C-:B------:R-:W-:Y:S01]  /*cd50*/  HADD2.F32 R36, -RZ, R45.reuse.H1_H1 ;  /* 0x3000002dff247230 */ /* 0x100fe20000004100 */
[--C-:B------:R-:W-:Y:S01]  /*cd60*/  SHF.R.U32.HI R46, RZ, 0x10, R25.reuse ;  /* 0x00000010ff2e7819 */ /* 0x100fe20000011619 */
[----:B------:R-:W-:Y:S01]  /*cd70*/  HADD2.F32 R45, -RZ, R45.H0_H0 ;  /* 0x2000002dff2d7230 */ /* 0x000fe20000004100 */
[----:B------:R-:W-:Y:S01]  /*cd80*/  SHF.R.S32.HI R21, RZ, 0x1f, R20 ;  /* 0x0000001fff157819 */ /* 0x000fe20000011414 */
[----:B-1----:R-:W-:Y:S01]  /*cd90*/  IMAD.SHL.U32 R28, R20, 0x8, RZ ;  /* 0x00000008141c7824 */ /* 0x002fe200078e00ff */
[----:B------:R-:W-:Y:S01]  /*cda0*/  SHF.R.U64 R49, R24, 0x10, R25 ;  /* 0x0000001018317819 */ /* 0x000fe20000001219 */
[----:B------:R-:W-:Y:S01]  /*cdb0*/  HADD2.F32 R46, -RZ, R46.H0_H0 ;  /* 0x2000002eff2e7230 */ /* 0x000fe20000004100 */
[----:B------:R-:W-:Y:S02]  /*cdc0*/  LEA.HI R20, R21, R20, RZ, 0x3 ;  /* 0x0000001415147211 */ /* 0x000fe400078f18ff */
[----:B------:R-:W-:-:S02]  /*cdd0*/  LOP3.LUT R21, R199, 0x38, R28, 0xf8, !PT ;  /* 0x00000038c7157812 */ /* 0x000fc400078ef81c */
[----:B0-----:R-:W0:Y:S01]  /*cde0*/  LDS.128 R28, [R221] ;  /* 0x00000000dd1c7984 */ /* 0x001e220000000c00 */
[----:B------:R-:W-:Y:S01]  /*cdf0*/  IMAD.SHL.U32 R20, R20, 0x400, RZ ;  /* 0x0000040014147824 */ /* 0x000fe200078e00ff */
[----:B------:R-:W-:Y:S02]  /*ce00*/  LOP3.LUT R21, R21, R228, RZ, 0x3c, !PT ;  /* 0x000000e415157212 */ /* 0x000fe400078e3cff */
[--C-:B------:R-:W-:Y:S02]  /*ce10*/  SHF.R.U64 R47, R26, 0x10, R27.reuse ;  /* 0x000000101a2f7819 */ /* 0x100fe4000000121b */
[----:B------:R-:W-:Y:S02]  /*ce20*/  LOP3.LUT R20, R20, 0x7fffe000, RZ, 0xc0, !PT ;  /* 0x7fffe00014147812 */ /* 0x000fe400078ec0ff */
[----:B------:R-:W-:Y:S01]  /*ce30*/  SHF.R.U32.HI R43, RZ, 0x10, R27 ;  /* 0x00000010ff2b7819 */ /* 0x000fe2000001161b */
[--C-:B------:R-:W-:Y:S01]  /*ce40*/  HADD2.F32 R27, -RZ, R57.reuse.H1_H1 ;  /* 0x30000039ff1b7230 */ /* 0x100fe20000004100 */
[----:B------:R-:W-:Y:S01]  /*ce50*/  IADD3 R21, R21, R20, R202 ;  /* 0x0000001415157210 */ /* 0x000fe20007ffe0ca */
[----:B------:R-:W-:Y:S01]  /*ce60*/  HADD2.F32 R57, -RZ, R57.H0_H0 ;  /* 0x20000039ff397230 */ /* 0x000fe20000004100 */
[----:B------:R-:W-:-:S02]  /*ce70*/  SHF.R.U32.HI R37, RZ, 0x10, R5 ;  /* 0x00000010ff257819 */ /* 0x000fc40000011605 */
[----:B------:R-:W-:Y:S02]  /*ce80*/  LEA R21, R21, R2, 0x1 ;  /* 0x0000000215157211 */ /* 0x000fe400078e08ff */
[----:B------:R-:W-:Y:S02]  /*ce90*/  SHF.R.U64 R68, R4, 0x10, R5 ;  /* 0x0000001004447819 */ /* 0x000fe40000001205 */
[--C-:B------:R-:W-:Y:S01]  /*cea0*/  SHF.R.U64 R67, R6, 0x10, R7.reuse ;  /* 0x0000001006437819 */ /* 0x100fe20000001207 */
[----:B------:R-:W1:Y:S01]  /*ceb0*/  LDS.128 R32, [R21+0x10400] ;  /* 0x0104000015207984 */ /* 0x000e620000000c00 */
[----:B------:R-:W-:Y:S01]  /*cec0*/  SHF.R.U32.HI R65, RZ, 0x10, R7 ;  /* 0x00000010ff417819 */ /* 0x000fe20000011607 */
[--C-:B0-----:R-:W-:Y:S02]  /*ced0*/  HADD2.F32 R5, -RZ, R29.reuse.H0_H0 ;  /* 0x2000001dff057230 */ /* 0x101fe40000004100 */
[----:B------:R-:W-:Y:S02]  /*cee0*/  HADD2.F32 R29, -RZ, R29.H1_H1 ;  /* 0x3000001dff1d7230 */ /* 0x000fe40000004100 */
[----:B------:R-:W-:-:S02]  /*cef0*/  HADD2.F32 R4, -RZ, R28.H0_H0 ;  /* 0x2000001cff047230 */ /* 0x000fc40000004100 */
[----:B------:R-:W-:Y:S02]  /*cf00*/  HADD2.F32 R6, -RZ, R30.H0_H0 ;  /* 0x2000001eff067230 */ /* 0x000fe40000004100 */
[--C-:B------:R-:W-:Y:S02]  /*cf10*/  HADD2.F32 R7, -RZ, R31.reuse.H0_H0 ;  /* 0x2000001fff077230 */ /* 0x100fe40000004100 */
[----:B------:R-:W-:Y:S02]  /*cf20*/  HADD2.F32 R31, -RZ, R31.H1_H1 ;  /* 0x3000001fff1f7230 */ /* 0x000fe40000004100 */
[----:B------:R-:W-:Y:S02]  /*cf30*/  HADD2.F32 R28, -RZ, R28.H1_H1 ;  /* 0x3000001cff1c7230 */ /* 0x000fe40000004100 */
[----:B------:R-:W-:Y:S02]  /*cf40*/  HADD2.F32 R30, -RZ, R30.H1_H1 ;  /* 0x3000001eff1e7230 */ /* 0x000fe40000004100 */
[----:B-1----:R-:W-:-:S02]  /*cf50*/  HADD2.F32 R24, -RZ, R33.H0_H0 ;  /* 0x20000021ff187230 */ /* 0x002fc40000004100 */
[----:B------:R-:W-:Y:S02]  /*cf60*/  HADD2.F32 R33, -RZ, R33.H1_H1 ;  /* 0x30000021ff217230 */ /* 0x000fe40000004100 */
[----:B------:R-:W-:Y:S02]  /*cf70*/  HADD2.F32 R20, -RZ, R32.H0_H0 ;  /* 0x20000020ff147230 */ /* 0x000fe40000004100 */
[C---:B------:R-:W-:Y:S01]  /*cf80*/  FMUL.FTZ R48, R24.reuse, R36 ;  /* 0x0000002418307220 */ /* 0x040fe20000410000 */
[-C--:B------:R-:W-:Y:S01]  /*cf90*/  FMUL.FTZ R64, R24, R27.reuse ;  /* 0x0000001b18407220 */ /* 0x080fe20000410000 */
[----:B------:R-:W-:Y:S02]  /*cfa0*/  HADD2.F32 R24, -RZ, R37.H0_H0 ;  /* 0x20000025ff187230 */ /* 0x000fe40000004100 */
[----:B------:R-:W-:Y:S01]  /*cfb0*/  FMUL.FTZ R66, R33, R46 ;  /* 0x0000002e21427220 */ /* 0x000fe20000410000 */
[C---:B------:R-:W-:Y:S01]  /*cfc0*/  FFMA.FTZ R48, R5.reuse, R27, -R48 ;  /* 0x0000001b05307223 */ /* 0x040fe20000010830 */
[----:B------:R-:W-:Y:S01]  /*cfd0*/  FFMA.FTZ R64, R5, R36, R64 ;  /* 0x0000002405407223 */ /* 0x000fe20000010040 */
[----:B------:R-:W-:Y:S01]  /*cfe0*/  FMUL.FTZ R5, R20, R45 ;  /* 0x0000002d14057220 */ /* 0x000fe20000410000 */
[-C--:B------:R-:W-:Y:S01]  /*cff0*/  FMUL.FTZ R36, R33, R24.reuse ;  /* 0x0000001821247220 */ /* 0x080fe20000410000 */
[----:B------:R-:W-:Y:S01]  /*d000*/  FFMA.FTZ R33, R29, R24, -R66 ;  /* 0x000000181d217223 */ /* 0x000fe20000010842 */
[----:B------:R-:W-:-:S02]  /*d010*/  HADD2.F32 R25, -RZ, R34.H0_H0 ;  /* 0x20000022ff197230 */ /* 0x000fc40000004100 */
[-C--:B------:R-:W-:Y:S01]  /*d020*/  FMUL.FTZ R20, R20, R57.reuse ;  /* 0x0000003914147220 */ /* 0x080fe20000410000 */
[----:B------:R-:W-:Y:S02]  /*d030*/  HADD2.F32 R24, -RZ, R56.H0_H0 ;  /* 0x20000038ff187230 */ /* 0x000fe40000004100 */
[----:B------:R-:W-:Y:S01]  /*d040*/  FFMA.FTZ R57, R4, R57, -R5 ;  /* 0x0000003904397223 */ /* 0x000fe20000010805 */
[--C-:B------:R-:W-:Y:S02]  /*d050*/  HADD2.F32 R5, -RZ, R58.reuse.H0_H0 ;  /* 0x2000003aff057230 */ /* 0x100fe40000004100 */
[----:B------:R-:W-:Y:S01]  /*d060*/  FFMA.FTZ R37, R29, R46, R36 ;  /* 0x0000002e1d257223 */ /* 0x000fe20000010024 */
[----:B------:R-:W-:Y:S02]  /*d070*/  HADD2.F32 R26, -RZ, R35.H0_H0 ;  /* 0x20000023ff1a7230 */ /* 0x000fe40000004100 */
[----:B------:R-:W-:Y:S01]  /*d080*/  FMUL.FTZ R27, R25, R24 ;  /* 0x00000018191b7220 */ /* 0x000fe20000410000 */
[----:B------:R-:W-:-:S02]  /*d090*/  HADD2.F32 R58, -RZ, R58.H1_H1 ;  /* 0x3000003aff3a7230 */ /* 0x000fc40000004100 */
[----:B------:R-:W-:Y:S01]  /*d0a0*/  FFMA.FTZ R45, R4, R45, R20 ;  /* 0x0000002d042d7223 */ /* 0x000fe20000010014 */
[----:B------:R-:W-:Y:S02]  /*d0b0*/  HADD2.F32 R56, -RZ, R56.H1_H1 ;  /* 0x30000038ff387230 */ /* 0x000fe40000004100 */
[-C--:B------:R-:W-:Y:S01]  /*d0c0*/  FMUL.FTZ R25, R25, R5.reuse ;  /* 0x0000000519197220 */ /* 0x080fe20000410000 */
[----:B------:R-:W-:Y:S02]  /*d0d0*/  HADD2.F32 R35, -RZ, R35.H1_H1 ;  /* 0x30000023ff237230 */ /* 0x000fe40000004100 */
[----:B------:R-:W-:Y:S01]  /*d0e0*/  FFMA.FTZ R36, R6, R5, -R27 ;  /* 0x0000000506247223 */ /* 0x000fe2000001081b */
[----:B------:R-:W-:Y:S02]  /*d0f0*/  HADD2.F32 R20, -RZ, R43.H0_H0 ;  /* 0x2000002bff147230 */ /* 0x000fe40000004100 */
[----:B------:R-:W-:Y:S01]  /*d100*/  FMUL.FTZ R46, R26, R56 ;  /* 0x000000381a2e7220 */ /* 0x000fe20000410000 */
[----:B------:R-:W-:-:S02]  /*d110*/  HADD2.F32 R4, -RZ, R65.H0_H0 ;  /* 0x20000041ff047230 */ /* 0x000fc40000004100 */
[----:B------:R-:W-:Y:S01]  /*d120*/  FMUL.FTZ R5, R26, R58 ;  /* 0x0000003a1a057220 */ /* 0x000fe20000410000 */
[----:B------:R-:W-:Y:S01]  /*d130*/  FFMA.FTZ R26, R6, R24, R25 ;  /* 0x00000018061a7223 */ /* 0x000fe20000010019 */
[----:B------:R-:W-:Y:S02]  /*d140*/  HADD2.F32 R32, -RZ, R32.H1_H1 ;  /* 0x30000020ff207230 */ /* 0x000fe40000004100 */
[----:B------:R-:W-:Y:S01]  /*d150*/  FMUL.FTZ R6, R35, R20 ;  /* 0x0000001423067220 */ /* 0x000fe20000410000 */
[----:B------:R-:W-:Y:S02]  /*d160*/  HADD2.F32 R34, -RZ, R34.H1_H1 ;  /* 0x30000022ff227230 */ /* 0x000fe40000004100 */
[C---:B------:R-:W-:Y:S01]  /*d170*/  FFMA.FTZ R46, R7.reuse, R58, -R46 ;  /* 0x0000003a072e7223 */ /* 0x040fe2000001082e */
[----:B------:R-:W-:Y:S01]  /*d180*/  FFMA.FTZ R56, R7, R56, R5 ;  /* 0x0000003807387223 */ /* 0x000fe20000010005 */
[----:B------:R-:W-:Y:S01]  /*d190*/  FMUL.FTZ R24, R35, R4 ;  /* 0x0000000423187220 */ /* 0x000fe20000410000 */
[----:B------:R-:W-:-:S02]  /*d1a0*/  HADD2.F32 R25, -RZ, R49.H0_H0 ;  /* 0x20000031ff197230 */ /* 0x000fc40000004100 */
[C---:B------:R-:W-:Y:S01]  /*d1b0*/  FFMA.FTZ R35, R31.reuse, R4, -R6 ;  /* 0x000000041f237223 */ /* 0x040fe20000010806 */
[----:B------:R-:W-:Y:S02]  /*d1c0*/  HADD2.F32 R27, -RZ, R47.H0_H0 ;  /* 0x2000002fff1b7230 */ /* 0x000fe40000004100 */
[----:B------:R-:W-:Y:S01]  /*d1d0*/  FFMA.FTZ R43, R31, R20, R24 ;  /* 0x000000141f2b7223 */ /* 0x000fe20000010018 */
[----:B------:R-:W-:Y:S02]  /*d1e0*/  HADD2.F32 R5, -RZ, R68.H0_H0 ;  /* 0x20000044ff057230 */ /* 0x000fe40000004100 */
[----:B------:R-:W-:Y:S01]  /*d1f0*/  FMUL.FTZ R29, R32, R25 ;  /* 0x00000019201d7220 */ /* 0x000fe20000410000 */
[----:B------:R-:W-:Y:S02]  /*d200*/  HADD2.F32 R7, -RZ, R67.H0_H0 ;  /* 0x20000043ff077230 */ /* 0x000fe40000004100 */
[----:B------:R-:W-:Y:S01]  /*d210*/  FMUL.FTZ R31, R34, R27 ;  /* 0x0000001b221f7220 */ /* 0x000fe20000410000 */
[-C--:B------:R-:W-:Y:S01]  /*d220*/  FMUL.FTZ R32, R32, R5.reuse ;  /* 0x0000000520207220 */ /* 0x080fe20000410000 */
[----:B------:R-:W-:Y:S01]  /*d230*/  FFMA.FTZ R4, R28, R5, -R29 ;  /* 0x000000051c047223 */ /* 0x000fe2000001081d */
[-C--:B------:R-:W-:Y:S01]  /*d240*/  FMUL.FTZ R34, R34, R7.reuse ;  /* 0x0000000722227220 */ /* 0x080fe20000410000 */
[----:B------:R-:W-:Y:S01]  /*d250*/  FFMA.FTZ R31, R30, R7, -R31 ;  /* 0x000000071e1f7223 */ /* 0x000fe2000001081f */
[----:B------:R-:W-:Y:S01]  /*d260*/  FFMA.FTZ R24, R28, R25, R32 ;  /* 0x000000191c187223 */ /* 0x000fe20000010020 */
[----:B------:R-:W-:Y:S01]  /*d270*/  F2FP.F16.F32.PACK_AB R7, R35, R46 ;  /* 0x0000002e2307723e */ /* 0x000fe200000000ff */
        /* <DEDUP_REMOVED lines=10> */
.L_x_1827:
[----:B------:R-:W-:Y:S05]  /*d320*/  BSYNC B1 ;  /* 0x0000000000017941 */ /* 0x000fea0003800000 */
.L_x_1826:
[----:B------:R-:W-:Y:S04]  /*d330*/  BSSY B1, `(.L_x_1828) ;  /* 0x0000060000017945 */ /* 0x000fe80003800000 */
[----:B------:R-:W-:Y:S05]  /*d340*/  @P1 BRA `(.L_x_1829) ;  /* 0x0000000400781947 */ /* 0x000fea0003800000 */
[----:B--2---:R-:W-:Y:S01]  /*d350*/  LEA.HI R4, R54, R207, RZ, 0x1d ;  /* 0x000000cf36047211 */ /* 0x004fe200078fe8ff */
[----:B-1----:R-:W-:Y:S01]  /*d360*/  HADD2.F32 R35, -RZ, R59.H1_H1 ;  /* 0x3000003bff237230 */ /* 0x002fe20000004100 */
[--C-:B------:R-:W-:Y:S01]  /*d370*/  SHF.R.U64 R56, R50, 0x10, R51.reuse ;  /* 0x0000001032387819 */ /* 0x100fe20000001233 */
[--C-:B------:R-:W-:Y:S01]  /*d380*/  HADD2.F32 R36, -RZ, R62.reuse.H1_H1 ;  /* 0x3000003eff247230 */ /* 0x100fe20000004100 */
[----:B------:R-:W-:Y:S01]  /*d390*/  SHF.R.S32.HI R7, RZ, 0x1f, R4 ;  /* 0x0000001fff077819 */ /* 0x000fe20000011404 */
[----:B------:R-:W-:Y:S01]  /*d3a0*/  IMAD.SHL.U32 R5, R4, 0x8, RZ ;  /* 0x0000000804057824 */ /* 0x000fe200078e00ff */
[----:B------:R-:W-:Y:S01]  /*d3b0*/  SHF.R.U32.HI R50, RZ, 0x10, R51 ;  /* 0x00000010ff327819 */ /* 0x000fe20000011633 */
[----:B------:R-:W-:Y:S01]  /*d3c0*/  HADD2.F32 R62, -RZ, R62.H0_H0 ;  /* 0x2000003eff3e7230 */ /* 0x000fe20000004100 */
[----:B------:R-:W-:Y:S02]  /*d3d0*/  LEA.HI R7, R7, R4, RZ, 0x3 ;  /* 0x0000000407077211 */ /* 0x000fe400078f18ff */
[----:B------:R-:W-:-:S02]  /*d3e0*/  LOP3.LUT R4, R198, 0x38, R5, 0xf8, !PT ;  /* 0x00000038c6047812 */ /* 0x000fc400078ef805 */
[--C-:B------:R-:W-:Y:S01]  /*d3f0*/  SHF.R.U64 R48, R38, 0x10, R39.reuse ;  /* 0x0000001026307819 */ /* 0x100fe20000001227 */
[----:B------:R-:W-:Y:S01]  /*d400*/  IMAD.SHL.U32 R7, R7, 0x400, RZ ;  /* 0x0000040007077824 */ /* 0x000fe200078e00ff */
[----:B------:R-:W-:Y:S02]  /*d410*/  LOP3.LUT R20, R4, R227, RZ, 0x3c, !PT ;  /* 0x000000e304147212 */ /* 0x000fe400078e3cff */
[----:B------:R-:W-:Y:S02]  /*d420*/  SHF.R.U32.HI R37, RZ, 0x10, R39 ;  /* 0x00000010ff257819 */ /* 0x000fe40000011627 */
[----:B------:R-:W-:Y:S02]  /*d430*/  LOP3.LUT R21, R7, 0x7fffe000, RZ, 0xc0, !PT ;  /* 0x7fffe00007157812 */ /* 0x000fe400078ec0ff */
[----:B------:R-:W1:Y:S01]  /*d440*/  LDS.128 R4, [R220] ;  /* 0x00000000dc047984 */ /* 0x000e620000000c00 */
[----:B------:R-:W-:Y:S01]  /*d450*/  SHF.R.U64 R47, R40, 0x10, R41 ;  /* 0x00000010282f7819 */ /* 0x000fe20000001229 */
[----:B------:R-:W-:Y:S01]  /*d460*/  HADD2.F32 R37, -RZ, R37.H0_H0 ;  /* 0x20000025ff257230 */ /* 0x000fe20000004100 */
[----:B------:R-:W-:-:S02]  /*d470*/  IADD3 R21, R20, R21, R201 ;  /* 0x0000001514157210 */ /* 0x000fc40007ffe0c9 */
[----:B------:R-:W-:Y:S02]  /*d480*/  SHF.R.U32.HI R45, RZ, 0x10, R41 ;  /* 0x00000010ff2d7819 */ /* 0x000fe40000011629 */
[--C-:B------:R-:W-:Y:S01]  /*d490*/  SHF.R.U64 R49, R52, 0x10, R53.reuse ;  /* 0x0000001034317819 */ /* 0x100fe20000001235 */
[----:B------:R-:W-:Y:S01]  /*d4a0*/  IMAD R21, R21, 0x2, R2 ;  /* 0x0000000215157824 */ /* 0x000fe200078e0202 */
[----:B------:R-:W-:-:S04]  /*d4b0*/  SHF.R.U32.HI R52, RZ, 0x10, R53 ;  /* 0x00000010ff347819 */ /* 0x000fc80000011635 */
[----:B------:R-:W2:Y:S01]  /*d4c0*/  LDS.128 R24, [R21+0x10400] ;  /* 0x0104000015187984 */ /* 0x000ea20000000c00 */
[--C-:B-1----:R-:W-:Y:S02]  /*d4d0*/  HADD2.F32 R20, -RZ, R5.reuse.H0_H0 ;  /* 0x20000005ff147230 */ /* 0x102fe40000004100 */
[----:B------:R-:W-:Y:S02]  /*d4e0*/  HADD2.F32 R28, -RZ, R5.H1_H1 ;  /* 0x30000005ff1c7230 */ /* 0x000fe40000004100 */
[----:B------:R-:W-:Y:S02]  /*d4f0*/  HADD2.F32 R5, -RZ, R4.H0_H0 ;  /* 0x20000004ff057230 */ /* 0x000fe40000004100 */
[----:B0-----:R-:W-:Y:S02]  /*d500*/  HADD2.F32 R29, -RZ, R6.H0_H0 ;  /* 0x20000006ff1d7230 */ /* 0x001fe40000004100 */
[--C-:B------:R-:W-:Y:S02]  /*d510*/  HADD2.F32 R30, -RZ, R7.reuse.H0_H0 ;  /* 0x20000007ff1e7230 */ /* 0x100fe40000004100 */
[----:B------:R-:W-:-:S02]  /*d520*/  HADD2.F32 R7, -RZ, R7.H1_H1 ;  /* 0x30000007ff077230 */ /* 0x000fc40000004100 */
[----:B------:R-:W-:Y:S02]  /*d530*/  HADD2.F32 R4, -RZ, R4.H1_H1 ;  /* 0x30000004ff047230 */ /* 0x000fe40000004100 */
[--C-:B--2---:R-:W-:Y:S02]  /*d540*/  HADD2.F32 R31, -RZ, R25.reuse.H0_H0 ;  /* 0x20000019ff1f7230 */ /* 0x104fe40000004100 */
[----:B------:R-:W-:Y:S02]  /*d550*/  HADD2.F32 R32, -RZ, R25.H1_H1 ;  /* 0x30000019ff207230 */ /* 0x000fe40000004100 */
[----:B------:R-:W-:Y:S02]  /*d560*/  HADD2.F32 R25, -RZ, R24.H0_H0 ;  /* 0x20000018ff197230 */ /* 0x000fe40000004100 */
[C---:B------:R-:W-:Y:S01]  /*d570*/  FMUL.FTZ R39, R31.reuse, R36 ;  /* 0x000000241f277220 */ /* 0x040fe20000410000 */
[----:B------:R-:W-:Y:S01]  /*d580*/  FMUL.FTZ R41, R31, R35 ;  /* 0x000000231f297220 */ /* 0x000fe20000410000 */
[----:B------:R-:W-:-:S02]  /*d590*/  HADD2.F32 R31, -RZ, R50.H0_H0 ;  /* 0x20000032ff1f7230 */ /* 0x000fc40000004100 */
[C---:B------:R-:W-:Y:S01]  /*d5a0*/  FFMA.FTZ R39, R20.reuse, R35, -R39 ;  /* 0x0000002314277223 */ /* 0x040fe20000010827 */
[----:B------:R-:W-:Y:S01]  /*d5b0*/  FFMA.FTZ R41, R20, R36, R41 ;  /* 0x0000002414297223 */ /* 0x000fe20000010029 */
[----:B------:R-:W-:Y:S02]  /*d5c0*/  HADD2.F32 R20, -RZ, R59.H0_H0 ;  /* 0x2000003bff147230 */ /* 0x000fe40000004100 */
[C---:B------:R-:W-:Y:S01]  /*d5d0*/  FMUL.FTZ R35, R32.reuse, R37 ;  /* 0x0000002520237220 */ /* 0x040fe20000410000 */
[----:B------:R-:W-:Y:S01]  /*d5e0*/  FMUL.FTZ R43, R32, R31 ;  /* 0x0000001f202b7220 */ /* 0x000fe20000410000 */
[C---:B------:R-:W-:Y:S01]  /*d5f0*/  FMUL.FTZ R36, R25.reuse, R62 ;  /* 0x0000003e19247220 */ /* 0x040fe20000410000 */
[----:B------:R-:W-:Y:S02]  /*d600*/  HADD2.F32 R33, -RZ, R26.H0_H0 ;  /* 0x2000001aff217230 */ /* 0x000fe40000004100 */
[----:B------:R-:W-:Y:S01]  /*d610*/  FMUL.FTZ R25, R25, R20 ;  /* 0x0000001419197220 */ /* 0x000fe20000410000 */
[----:B------:R-:W-:-:S02]  /*d620*/  HADD2.F32 R32, -RZ, R63.H0_H0 ;  /* 0x2000003fff207230 */ /* 0x000fc40000004100 */
[C---:B------:R-:W-:Y:S01]  /*d630*/  FFMA.FTZ R36, R5.reuse, R20, -R36 ;  /* 0x0000001405247223 */ /* 0x040fe20000010824 */
[----:B------:R-:W-:Y:S02]  /*d640*/  HADD2.F32 R34, -RZ, R27.H0_H0 ;  /* 0x2000001bff227230 */ /* 0x000fe40000004100 */
[C---:B------:R-:W-:Y:S01]  /*d650*/  FFMA.FTZ R38, R28.reuse, R31, -R35 ;  /* 0x0000001f1c267223 */ /* 0x040fe20000010823 */
[----:B------:R-:W-:Y:S01]  /*d660*/  FFMA.FTZ R40, R28, R37, R43 ;  /* 0x000000251c287223 */ /* 0x000fe2000001002b */
[--C-:B------:R-:W-:Y:S02]  /*d670*/  HADD2.F32 R20, -RZ, R44.reuse.H0_H0 ;  /* 0x2000002cff147230 */ /* 0x100fe40000004100 */
[----:B------:R-:W-:Y:S01]  /*d680*/  FFMA.FTZ R62, R5, R62, R25 ;  /* 0x0000003e053e7223 */ /* 0x000fe20000010019 */
[----:B------:R-:W-:Y:S02]  /*d690*/  HADD2.F32 R63, -RZ, R63.H1_H1 ;  /* 0x3000003fff3f7230 */ /* 0x000fe40000004100 */
[----:B------:R-:W-:Y:S01]  /*d6a0*/  FMUL.FTZ R28, R33, R32 ;  /* 0x00000020211c7220 */ /* 0x000fe20000410000 */
[----:B------:R-:W-:-:S02]  /*d6b0*/  HADD2.F32 R5, -RZ, R44.H1_H1 ;  /* 0x3000002cff057230 */ /* 0x000fc40000004100 */
[-C--:B------:R-:W-:Y:S01]  /*d6c0*/  FMUL.FTZ R44, R33, R20.reuse ;  /* 0x00000014212c7220 */ /* 0x080fe20000410000 */
[----:B------:R-:W-:Y:S02]  /*d6d0*/  HADD2.F32 R27, -RZ, R27.H1_H1 ;  /* 0x3000001bff1b7230 */ /* 0x000fe40000004100 */
[C---:B------:R-:W-:Y:S01]  /*d6e0*/  FFMA.FTZ R35, R29.reuse, R20, -R28 ;  /* 0x000000141d237223 */ /* 0x040fe2000001081c */
[C---:B------:R-:W-:Y:S01]  /*d6f0*/  FMUL.FTZ R25, R34.reuse, R63 ;  /* 0x0000003f22197220 */ /* 0x040fe20000410000 */
[----:B------:R-:W-:Y:S02]  /*d700*/  HADD2.F32 R28, -RZ, R45.H0_H0 ;  /* 0x2000002dff1c7230 */ /* 0x000fe40000004100 */
[-C--:B------:R-:W-:Y:S01]  /*d710*/  FMUL.FTZ R34, R34, R5.reuse ;  /* 0x0000000522227220 */ /* 0x080fe20000410000 */
[----:B------:R-:W-:Y:S02]  /*d720*/  HADD2.F32 R20, -RZ, R52.H0_H0 ;  /* 0x20000034ff147230 */ /* 0x000fe40000004100 */
[----:B------:R-:W-:Y:S01]  /*d730*/  FFMA.FTZ R44, R29, R32, R44 ;  /* 0x000000201d2c7223 */ /* 0x000fe2000001002c */
[C---:B------:R-:W-:Y:S01]  /*d740*/  FFMA.FTZ R32, R30.reuse, R5, -R25 ;  /* 0x000000051e207223 */ /* 0x040fe20000010819 */
[----:B------:R-:W-:Y:S01]  /*d750*/  FFMA.FTZ R34, R30, R63, R34 ;  /* 0x0000003f1e227223 */ /* 0x000fe20000010022 */
[C---:B------:R-:W-:Y:S01]  /*d760*/  FMUL.FTZ R46, R27.reuse, R28 ;  /* 0x0000001c1b2e7220 */ /* 0x040fe20000410000 */
[----:B------:R-:W-:Y:S01]  /*d770*/  FMUL.FTZ R30, R27, R20 ;  /* 0x000000141b1e7220 */ /* 0x000fe20000410000 */
[----:B------:R-:W-:-:S02]  /*d780*/  HADD2.F32 R24, -RZ, R24.H1_H1 ;  /* 0x30000018ff187230 */ /* 0x000fc40000004100 */
        /* <DEDUP_REMOVED lines=26> */
.L_x_1829:
[----:B------:R-:W-:Y:S05]  /*d930*/  BSYNC B1 ;  /* 0x0000000000017941 */ /* 0x000fea0003800000 */
.L_x_1828:
[----:B-1----:R-:W-:Y:S01]  /*d940*/  PRMT R32, R0, 0x5410, R3 ;  /* 0x0000541000207816 */ /* 0x002fe20000000003 */
[----:B------:R-:W-:Y:S06]  /*d950*/  @P0 BRA `(.L_x_1813) ;  /* 0x0000000400780947 */ /* 0x000fec0003800000 */
[----:B------:R-:W-:Y:S01]  /*d960*/  LEA.HI R54, R54, R207, RZ, 0x1d ;  /* 0x000000cf36367211 */ /* 0x000fe200078fe8ff */
[----:B--23--:R-:W1:Y:S01]  /*d970*/  LDS.128 R4, [R219] ;  /* 0x00000000db047984 */ /* 0x00ce620000000c00 */
[----:B------:R-:W-:Y:S01]  /*d980*/  SHF.R.U32.HI R20, RZ, 0x10, R9 ;  /* 0x00000010ff147819 */ /* 0x000fe20000011609 */
[--C-:B------:R-:W-:Y:S01]  /*d990*/  HADD2.F32 R21, -RZ, R55.reuse.H1_H1 ;  /* 0x30000037ff157230 */ /* 0x100fe20000004100 */
[----:B------:R-:W-:Y:S01]  /*d9a0*/  SHF.R.S32.HI R3, RZ, 0x1f, R54 ;  /* 0x0000001fff037819 */ /* 0x000fe20000011436 */
[----:B------:R-:W-:Y:S01]  /*d9b0*/  IMAD.SHL.U32 R0, R54, 0x8, RZ ;  /* 0x0000000836007824 */ /* 0x000fe200078e00ff */
[----:B------:R-:W-:Y:S01]  /*d9c0*/  SHF.R.U64 R38, R12, 0x10, R13 ;  /* 0x000000100c267819 */ /* 0x000fe2000000120d */
[----:B------:R-:W-:Y:S01]  /*d9d0*/  HADD2.F32 R20, -RZ, R20.H0_H0 ;  /* 0x20000014ff147230 */ /* 0x000fe20000004100 */
[----:B------:R-:W-:Y:S01]  /*d9e0*/  LEA.HI R54, R3, R54, RZ, 0x3 ;  /* 0x0000003603367211 */ /* 0x000fe200078f18ff */
[----:B------:R-:W-:Y:S01]  /*d9f0*/  HADD2.F32 R55, -RZ, R55.H0_H0 ;  /* 0x20000037ff377230 */ /* 0x000fe20000004100 */
[----:B------:R-:W-:-:S02]  /*da00*/  LOP3.LUT R3, R197, 0x38, R0, 0xf8, !PT ;  /* 0x00000038c5037812 */ /* 0x000fc400078ef800 */
[--C-:B------:R-:W-:Y:S01]  /*da10*/  SHF.R.U64 R37, R14, 0x10, R15.reuse ;  /* 0x000000100e257819 */ /* 0x100fe2000000120f */
[----:B------:R-:W-:Y:S01]  /*da20*/  IMAD.SHL.U32 R54, R54, 0x400, RZ ;  /* 0x0000040036367824 */ /* 0x000fe200078e00ff */
[----:B------:R-:W-:Y:S02]  /*da30*/  LOP3.LUT R3, R3, R226, RZ, 0x3c, !PT ;  /* 0x000000e203037212 */ /* 0x000fe400078e3cff */
[----:B------:R-:W-:Y:S01]  /*da40*/  SHF.R.U32.HI R34, RZ, 0x10, R15 ;  /* 0x00000010ff227819 */ /* 0x000fe2000001160f */
[--C-:B------:R-:W-:Y:S01]  /*da50*/  HADD2.F32 R15, -RZ, R61.reuse.H1_H1 ;  /* 0x3000003dff0f7230 */ /* 0x100fe20000004100 */
[----:B------:R-:W-:Y:S01]  /*da60*/  LOP3.LUT R54, R54, 0x7fffe000, RZ, 0xc0, !PT ;  /* 0x7fffe00036367812 */ /* 0x000fe200078ec0ff */
[----:B------:R-:W-:Y:S01]  /*da70*/  HADD2.F32 R61, -RZ, R61.H0_H0 ;  /* 0x2000003dff3d7230 */ /* 0x000fe20000004100 */
[----:B------:R-:W-:Y:S02]  /*da80*/  SHF.R.U32.HI R28, RZ, 0x10, R13 ;  /* 0x00000010ff1c7819 */ /* 0x000fe4000001160d */
[----:B------:R-:W-:-:S02]  /*da90*/  IADD3 R3, R3, R54, R200 ;  /* 0x0000003603037210 */ /* 0x000fc40007ffe0c8 */
[----:B------:R-:W-:Y:S02]  /*daa0*/  SHF.R.U64 R36, R8, 0x10, R9 ;  /* 0x0000001008247819 */ /* 0x000fe40000001209 */
[--C-:B------:R-:W-:Y:S01]  /*dab0*/  SHF.R.U64 R35, R10, 0x10, R11.reuse ;  /* 0x000000100a237819 */ /* 0x100fe2000000120b */
[----:B------:R-:W-:Y:S01]  /*dac0*/  IMAD R3, R3, 0x2, R2 ;  /* 0x0000000203037824 */ /* 0x000fe200078e0202 */
[----:B------:R-:W-:-:S04]  /*dad0*/  SHF.R.U32.HI R33, RZ, 0x10, R11 ;  /* 0x00000010ff217819 */ /* 0x000fc8000001160b */
[----:B------:R-:W2:Y:S01]  /*dae0*/  LDS.128 R24, [R3+0x10400] ;  /* 0x0104000003187984 */ /* 0x000ea20000000c00 */
[--C-:B-1----:R-:W-:Y:S02]  /*daf0*/  HADD2.F32 R8, -RZ, R5.reuse.H0_H0 ;  /* 0x20000005ff087230 */ /* 0x102fe40000004100 */
[----:B------:R-:W-:Y:S02]  /*db00*/  HADD2.F32 R5, -RZ, R5.H1_H1 ;  /* 0x30000005ff057230 */ /* 0x000fe40000004100 */
[----:B------:R-:W-:Y:S02]  /*db10*/  HADD2.F32 R0, -RZ, R4.H0_H0 ;  /* 0x20000004ff007230 */ /* 0x000fe40000004100 */
[----:B------:R-:W-:Y:S02]  /*db20*/  HADD2.F32 R9, -RZ, R6.H0_H0 ;  /* 0x20000006ff097230 */ /* 0x000fe40000004100 */
[--C-:B------:R-:W-:Y:S02]  /*db30*/  HADD2.F32 R10, -RZ, R7.reuse.H0_H0 ;  /* 0x20000007ff0a7230 */ /* 0x100fe40000004100 */
[----:B------:R-:W-:-:S02]  /*db40*/  HADD2.F32 R7, -RZ, R7.H1_H1 ;  /* 0x30000007ff077230 */ /* 0x000fc40000004100 */
[----:B------:R-:W-:Y:S02]  /*db50*/  HADD2.F32 R4, -RZ, R4.H1_H1 ;  /* 0x30000004ff047230 */ /* 0x000fe40000004100 */
[----:B------:R-:W-:Y:S02]  /*db60*/  HADD2.F32 R6, -RZ, R6.H1_H1 ;  /* 0x30000006ff067230 */ /* 0x000fe40000004100 */
[--C-:B--2---:R-:W-:Y:S02]  /*db70*/  HADD2.F32 R12, -RZ, R25.reuse.H0_H0 ;  /* 0x20000019ff0c7230 */ /* 0x104fe40000004100 */
[----:B------:R-:W-:Y:S02]  /*db80*/  HADD2.F32 R25, -RZ, R25.H1_H1 ;  /* 0x30000019ff197230 */ /* 0x000fe40000004100 */
[----:B------:R-:W-:Y:S02]  /*db90*/  HADD2.F32 R11, -RZ, R24.H0_H0 ;  /* 0x20000018ff0b7230 */ /* 0x000fe40000004100 */
[C---:B0-----:R-:W-:Y:S01]  /*dba0*/  FMUL.FTZ R29, R12.reuse, R21 ;  /* 0x000000150c1d7220 */ /* 0x041fe20000410000 */
[----:B------:R-:W-:Y:S01]  /*dbb0*/  FMUL.FTZ R31, R12, R15 ;  /* 0x0000000f0c1f7220 */ /* 0x000fe20000410000 */
[----:B------:R-:W-:-:S02]  /*dbc0*/  HADD2.F32 R12, -RZ, R28.H0_H0 ;  /* 0x2000001cff0c7230 */ /* 0x000fc40000004100 */
[C---:B------:R-:W-:Y:S01]  /*dbd0*/  FMUL.FTZ R28, R25.reuse, R20 ;  /* 0x00000014191c7220 */ /* 0x040fe20000410000 */
[C---:B------:R-:W-:Y:S01]  /*dbe0*/  FFMA.FTZ R29, R8.reuse, R15, -R29 ;  /* 0x0000000f081d7223 */ /* 0x040fe2000001081d */
[----:B------:R-:W-:Y:S01]  /*dbf0*/  FFMA.FTZ R31, R8, R21, R31 ;  /* 0x00000015081f7223 */ /* 0x000fe2000001001f */
[----:B------:R-:W-:Y:S02]  /*dc00*/  HADD2.F32 R13, -RZ, R26.H0_H0 ;  /* 0x2000001aff0d7230 */ /* 0x000fe40000004100 */
[-C--:B------:R-:W-:Y:S01]  /*dc10*/  FMUL.FTZ R8, R25, R12.reuse ;  /* 0x0000000c19087220 */ /* 0x080fe20000410000 */
[----:B------:R-:W-:Y:S01]  /*dc20*/  FFMA.FTZ R30, R5, R12, -R28 ;  /* 0x0000000c051e7223 */ /* 0x000fe2000001081c */
[C---:B------:R-:W-:Y:S01]  /*dc30*/  FMUL.FTZ R15, R11.reuse, R55 ;  /* 0x000000370b0f7220 */ /* 0x040fe20000410000 */
[----:B------:R-:W-:Y:S02]  /*dc40*/  HADD2.F32 R12, -RZ, R60.H0_H0 ;  /* 0x2000003cff0c7230 */ /* 0x000fe40000004100 */
[----:B------:R-:W-:Y:S01]  /*dc50*/  FMUL.FTZ R28, R11, R61 ;  /* 0x0000003d0b1c7220 */ /* 0x000fe20000410000 */
[----:B------:R-:W-:Y:S01]  /*dc60*/  FFMA.FTZ R20, R5, R20, R8 ;  /* 0x0000001405147223 */ /* 0x000fe20000010008 */
[----:B------:R-:W-:-:S02]  /*dc70*/  HADD2.F32 R8, -RZ, R32.H0_H0 ;  /* 0x20000020ff087230 */ /* 0x000fc40000004100 */
[C---:B------:R-:W-:Y:S01]  /*dc80*/  FFMA.FTZ R15, R0.reuse, R61, -R15 ;  /* 0x0000003d000f7223 */ /* 0x040fe2000001080f */
[--C-:B------:R-:W-:Y:S02]  /*dc90*/  HADD2.F32 R14, -RZ, R27.reuse.H0_H0 ;  /* 0x2000001bff0e7230 */ /* 0x100fe40000004100 */
[----:B------:R-:W-:Y:S01]  /*dca0*/  FFMA.FTZ R28, R0, R55, R28 ;  /* 0x00000037001c7223 */ /* 0x000fe2000001001c */
[----:B------:R-:W-:Y:S02]  /*dcb0*/  HADD2.F32 R11, -RZ, R60.H1_H1 ;  /* 0x3000003cff0b7230 */ /* 0x000fe40000004100 */
[C---:B------:R-:W-:Y:S01]  /*dcc0*/  FMUL.FTZ R0, R13.reuse, R12 ;  /* 0x0000000c0d007220 */ /* 0x040fe20000410000 */
[----:B------:R-:W-:Y:S02]  /*dcd0*/  HADD2.F32 R5, -RZ, R32.H1_H1 ;  /* 0x30000020ff057230 */ /* 0x000fe40000004100 */
[----:B------:R-:W-:Y:S01]  /*dce0*/  FMUL.FTZ R32, R13, R8 ;  /* 0x000000080d207220 */ /* 0x000fe20000410000 */
[----:B------:R-:W-:-:S02]  /*dcf0*/  HADD2.F32 R27, -RZ, R27.H1_H1 ;  /* 0x3000001bff1b7230 */ /* 0x000fc40000004100 */
        /* <DEDUP_REMOVED lines=8> */
[----:B------:R-:W-:-:S02]  /*dd80*/  HADD2.F32 R24, -RZ, R24.H1_H1 ;  /* 0x30000018ff187230 */ /* 0x000fc40000004100 */
[C---:B------:R-:W-:Y:S01]  /*dd90*/  FMUL.FTZ R34, R27.reuse, R8 ;  /* 0x000000081b227220 */ /* 0x040fe20000410000 */
[----:B------:R-:W-:Y:S02]  /*dda0*/  HADD2.F32 R26, -RZ, R26.H1_H1 ;  /* 0x3000001aff1a7230 */ /* 0x000fe40000004100 */
[-C--:B------:R-:W-:Y:S01]  /*ddb0*/  FMUL.FTZ R10, R27, R0.reuse ;  /* 0x000000001b0a7220 */ /* 0x080fe20000410000 */
[----:B------:R-:W-:Y:S02]  /*ddc0*/  HADD2.F32 R11, -RZ, R36.H0_H0 ;  /* 0x20000024ff0b7230 */ /* 0x000fe40000004100 */
[C---:B------:R-:W-:Y:S01]  /*ddd0*/  FFMA.FTZ R33, R7.reuse, R0, -R34 ;  /* 0x0000000007217223 */ /* 0x040fe20000010822 */
[----:B------:R-:W-:Y:S02]  /*dde0*/  HADD2.F32 R13, -RZ, R35.H0_H0 ;  /* 0x20000023ff0d7230 */ /* 0x000fe40000004100 */
[----:B------:R-:W-:Y:S01]  /*ddf0*/  FFMA.FTZ R35, R7, R8, R10 ;  /* 0x0000000807237223 */ /* 0x000fe2000001000a */
[----:B------:R-:W-:-:S02]  /*de00*/  HADD2.F32 R5, -RZ, R38.H0_H0 ;  /* 0x20000026ff057230 */ /* 0x000fc40000004100 */
        /* <DEDUP_REMOVED lines=19> */
.L_x_1813:
[----:B------:R-:W-:Y:S05]  /*df40*/  BSYNC B0 ;  /* 0x0000000000007941 */ /* 0x000fea0003800000 */
.L_x_1785:
        /* <DEDUP_REMOVED lines=8> */
.L_x_1783:
[----:B------:R-:W-:-:S13]  /*dfd0*/  ISETP.NE.AND P0, PT, R191, 0x3, PT ;  /* 0x00000003bf00780c */ /* 0x000fda0003f05270 */
[----:B------:R-:W-:Y:S05]  /*dfe0*/  @!P0 BRA `(.L_x_1830) ;  /* 0x0000000000048947 */ /* 0x000fea0003800000 */
[----:B------:R-:W-:Y:S01]  /*dff0*/  BPT.TRAP 0x1 ;  /* 0x000000040000795c */ /* 0x000fe20000300000 */
.L_x_1830:
[----:B-1----:R-:W-:Y:S02]  /*e000*/  LEA R8, R22, R2, 0x3 ;  /* 0x0000000216087211 */ /* 0x002fe400078e18ff */
[----:B--2---:R-:W-:-:S04]  /*e010*/  SHF.L.U32 R3, R186, 0x1f, RZ ;  /* 0x0000001fba037819 */ /* 0x004fc800000006ff */
[----:B------:R1:W2:Y:S01]  /*e020*/  SYNCS.PHASECHK.TRANS64.TRYWAIT P2, [R8+URZ+0x28830], R3 ;  /* 0x02883003080075a7 */ /* 0x0002a2000804017f */
[----:B------:R-:W-:Y:S05]  /*e030*/  @!P0 BRA `(.L_x_1831) ;  /* 0x0000000000048947 */ /* 0x000fea0003800000 */
[----:B------:R-:W-:Y:S01]  /*e040*/  BPT.TRAP 0x1 ;  /* 0x000000040000795c */ /* 0x000fe20000300000 */
.L_x_1831:
[----:B------:R-:W0:Y:S02]  /*e050*/  S2R R0, SR_TID.X ;  /* 0x0000000000007919 */ /* 0x000e240000002100 */
[----:B0-----:R-:W-:-:S04]  /*e060*/  LOP3.LUT R0, R0, 0x7f, RZ, 0xc0, !PT ;  /* 0x0000007f00007812 */ /* 0x001fc800078ec0ff */
[----:B------:R-:W-:Y:S01]  /*e070*/  ISETP.NE.AND P1, PT, R0, RZ, PT ;  /* 0x000000ff0000720c */ /* 0x000fe20003f25270 */
[----:B--2---:R-:W-:-:S12]  /*e080*/  @P2 BRA `(.L_x_1832) ;  /* 0x0000000000082947 */ /* 0x004fd80003800000 */
[----:B------:R-:W0:Y:S02]  /*e090*/  SYNCS.PHASECHK.TRANS64.TRYWAIT P2, [R8+URZ+0x28830], R3 ;  /* 0x02883003080075a7 */ /* 0x000e24000804017f */
[----:B0-----:R-:W-:Y:S05]  /*e0a0*/  @!P2 BRA `(.L_x_1833) ;  /* 0x0000019400c0a947 */ /* 0x001fea0003800000 */
.L_x_1832:
[----:B------:R-:W-:Y:S05]  /*e0b0*/  WARPSYNC.ALL ;  /* 0x0000000000007948 */ /* 0x000fea0003800000 */
[----:B------:R-:W-:Y:S01]  /*e0c0*/  VIADD R0, R2, 0x18400 ;  /* 0x0001840002007836 */ /* 0x000fe20000000000 */
[----:B------:R-:W-:Y:S01]  /*e0d0*/  R2UR UR44, R42 ;  /* 0x000000002a2c72ca */ /* 0x000fe200000e0000 */
[----:B---34-:R-:W-:Y:S01]  /*e0e0*/  IMAD.MOV.U32 R7, RZ, RZ, 0x40000040 ;  /* 0x40000040ff077424 */ /* 0x018fe200078e00ff */
[----:B------:R-:W-:Y:S01]  /*e0f0*/  WARPGROUP.ARRIVE ;  /* 0x00000000000079c5 */ /* 0x000fe20000000000 */
[----:B------:R-:W-:Y:S01]  /*e100*/  UMOV UR45, 0x40000040 ;  /* 0x40000040002d7882 */ /* 0x000fe20000000000 */
[----:B------:R-:W-:Y:S01]  /*e110*/  SHF.R.U32.HI R0, RZ, 0x4, R0 ;  /* 0x00000004ff007819 */ /* 0x000fe20000011600 */
[----:B------:R-:W-:Y:S01]  /*e120*/  IMAD.MOV.U32 R11, RZ, RZ, 0x40000040 ;  /* 0x40000040ff0b7424 */ /* 0x000fe200078e00ff */
[----:B------:R-:W-:Y:S01]  /*e130*/  R2UR UR47, R7 ;  /* 0x00000000072f72ca */ /* 0x000fe200000e0000 */
[----:B------:R-:W-:Y:S01]  /*e140*/  UMOV UR9, 0x40000040 ;  /* 0x4000004000097882 */ /* 0x000fe20000000000 */
[----:B------:R-:W-:Y:S01]  /*e150*/  LOP3.LUT R0, R0, 0x3fff, RZ, 0xc0, !PT ;  /* 0x00003fff00007812 */ /* 0x000fe200078ec0ff */
[----:B------:R-:W-:Y:S01]  /*e160*/  UMOV UR13, 0x40000040 ;  /* 0x40000040000d7882 */ /* 0x000fe20000000000 */
[----:B------:R-:W-:Y:S01]  /*e170*/  R2UR UR11, R11 ;  /* 0x000000000b0b72ca */ /* 0x000fe200000e0000 */
[----:B------:R-:W-:Y:S01]  /*e180*/  UMOV UR17, 0x40000040 ;  /* 0x4000004000117882 */ /* 0x000fe20000000000 */
[----:B------:R-:W-:Y:S01]  /*e190*/  LOP3.LUT R5, R0, 0x10000, RZ, 0xfc, !PT ;  /* 0x0001000000057812 */ /* 0x000fe200078efcff */
[----:B------:R-:W-:Y:S01]  /*e1a0*/  ULOP3.LUT UR44, UR44, 0x10000, URZ, 0xfc, !UPT ;  /* 0x000100002c2c7892 */ /* 0x000fe2000f8efc3f */
[----:B------:R-:W-:Y:S01]  /*e1b0*/  MOV R11, 0x40000040 ;  /* 0x40000040000b7802 */ /* 0x000fe20000000f00 */
[----:B------:R-:W-:Y:S01]  /*e1c0*/  UMOV UR21, 0x40000040 ;  /* 0x4000004000157882 */ /* 0x000fe20000000000 */
[----:B------:R-:W-:Y:S01]  /*e1d0*/  UMOV UR25, 0x40000040 ;  /* 0x4000004000197882 */ /* 0x000fe20000000000 */
[----:B------:R-:W-:Y:S01]  /*e1e0*/  IMAD R6, R22, 0x800, R5 ;  /* 0x0000080016067824 */ /* 0x000fe200078e0205 */
[----:B------:R-:W-:Y:S01]  /*e1f0*/  UIADD3 UR8, UR44, 0x2, URZ ;  /* 0x000000022c087890 */ /* 0x000fe2000fffe03f */
[----:B------:R-:W-:Y:S01]  /*e200*/  R2UR UR15, R11 ;  /* 0x000000000b0f72ca */ /* 0x000fe200000e0000 */
[----:B------:R-:W-:Y:S01]  /*e210*/  UIADD3 UR12, UR44, 0x4, URZ ;  /* 0x000000042c0c7890 */ /* 0x000fe2000fffe03f */
[C---:B------:R-:W-:Y:S01]  /*e220*/  VIADD R10, R6.reuse, 0x2 ;  /* 0x00000002060a7836 */ /* 0x040fe20000000000 */
[----:B------:R-:W-:Y:S01]  /*e230*/  R2UR UR46, R6 ;  /* 0x00000000062e72ca */ /* 0x000fe200000e0000 */
[----:B------:R-:W-:Y:S01]  /*e240*/  IMAD.MOV.U32 R11, RZ, RZ, 0x40000040 ;  /* 0x40000040ff0b7424 */ /* 0x000fe200078e00ff */
[----:B------:R-:W-:Y:S01]  /*e250*/  UIADD3 UR16, UR44, 0x6, URZ ;  /* 0x000000062c107890 */ /* 0x000fe2000fffe03f */
[----:B------:R-:W-:Y:S01]  /*e260*/  IMAD.MOV.U32 R7, RZ, RZ, 0x40000040 ;  /* 0x40000040ff077424 */ /* 0x000fe200078e00ff */
[----:B------:R-:W-:Y:S01]  /*e270*/  R2UR UR10, R10 ;  /* 0x000000000a0a72ca */ /* 0x000fe200000e0000 */
[----:B------:R-:W-:Y:S01]  /*e280*/  VIADD R10, R6, 0x4 ;  /* 0x00000004060a7836 */ /* 0x000fe20000000000 */
[----:B------:R-:W-:Y:S01]  /*e290*/  R2UR UR19, R11 ;  /* 0x000000000b1372ca */ /* 0x000fe200000e0000 */
[----:B------:R-:W-:Y:S01]  /*e2a0*/  IMAD.MOV.U32 R11, RZ, RZ, 0x40000040 ;  /* 0x40000040ff0b7424 */ /* 0x000fe200078e00ff */
[----:B------:R-:W-:Y:S01]  /*e2b0*/  UIADD3 UR20, UR44, 0x400, URZ ;  /* 0x000004002c147890 */ /* 0x000fe2000fffe03f */
[----:B------:R-:W-:Y:S01]  /*e2c0*/  R2UR UR35, R7 ;  /* 0x00000000072372ca */ /* 0x000fe200000e0000 */
[----:B------:R-:W-:Y:S01]  /*e2d0*/  UIADD3 UR24, UR44, 0x402, URZ ;  /* 0x000004022c187890 */ /* 0x000fe2000fffe03f */
[----:B------:R-:W-:Y:S01]  /*e2e0*/  R2UR UR14, R10 ;  /* 0x000000000a0e72ca */ /* 0x000fe200000e0000 */
[----:B------:R-:W-:Y:S01]  /*e2f0*/  VIADD R10, R6, 0x6 ;  /* 0x00000006060a7836 */ /* 0x000fe20000000000 */
[----:B------:R-:W-:Y:S01]  /*e300*/  HGMMA.64x128x16.F32 R24, gdesc[UR44], RZ, !UPT, gsb0 ;  /* 0x01e000002c1879f0 */ /* 0x000fe2000c0008ff */
[----:B------:R-:W-:Y:S01]  /*e310*/  R2UR UR23, R11 ;  /* 0x000000000b1772ca */ /* 0x000fe200000e0000 */
[----:B------:R-:W-:Y:S01]  /*e320*/  IMAD.MOV.U32 R11, RZ, RZ, 0x40000040 ;  /* 0x40000040ff0b7424 */ /* 0x000fe200078e00ff */
[----:B------:R-:W-:Y:S01]  /*e330*/  UIADD3 UR28, UR44, 0x404, URZ ;  /* 0x000004042c1c7890 */ /* 0x000fe2000fffe03f */
[----:B------:R-:W-:Y:S01]  /*e340*/  R2UR UR18, R10 ;  /* 0x000000000a1272ca */ /* 0x000fe200000e0000 */
[----:B------:R-:W-:Y:S01]  /*e350*/  VIADD R10, R6, 0x400 ;  /* 0x00000400060a7836 */ /* 0x000fe20000000000 */
[----:B------:R-:W-:Y:S01]  /*e360*/  UMOV UR29, 0x40000040 ;  /* 0x40000040001d7882 */ /* 0x000fe20000000000 */
[----:B------:R-:W-:Y:S01]  /*e370*/  R2UR UR27, R11 ;  /* 0x000000000b1b72ca */ /* 0x000fe200000e0000 */
[----:B------:R-:W-:Y:S01]  /*e380*/  IMAD.MOV.U32 R11, RZ, RZ, 0x40000040 ;  /* 0x40000040ff0b7424 */ /* 0x000fe200078e00ff */
[----:B------:R-:W-:Y:S01]  /*e390*/  UIADD3 UR32, UR44, 0x406, URZ ;  /* 0x000004062c207890 */ /* 0x000fe2000fffe03f */
[----:B------:R-:W-:Y:S01]  /*e3a0*/  R2UR UR22, R10 ;  /* 0x000000000a1672ca */ /* 0x000fe200000e0000 */
[----:B------:R-:W-:Y:S01]  /*e3b0*/  VIADD R10, R6, 0x402 ;  /* 0x00000402060a7836 */ /* 0x000fe20000000000 */
[----:B------:R-:W-:Y:S01]  /*e3c0*/  UMOV UR33, 0x40000040 ;  /* 0x4000004000217882 */ /* 0x000fe20000000000 */
[----:B------:R-:W-:Y:S01]  /*e3d0*/  R2UR UR31, R11 ;  /* 0x000000000b1f72ca */ /* 0x000fe200000e0000 */
[----:B------:R-:W-:Y:S01]  /*e3e0*/  ULDC UR4, c[0x0][0x9d8] ;  /* 0x0002760000047ab9 */ /* 0x000fe20000000800 */
[----:B01----:R-:W-:Y:S01]  /*e3f0*/  @!P1 IADD3 R8, R8, 0x28840, RZ ;  /* 0x0002884008089810 */ /* 0x003fe20007ffe0ff */
[----:B------:R-:W-:Y:S01]  /*e400*/  ULDC UR50, c[0x0][0x9dc] ;  /* 0x0002770000327ab9 */ /* 0x000fe20000000800 */
[----:B------:R-:W-:Y:S01]  /*e410*/  R2UR UR26, R10 ;  /* 0x000000000a1a72ca */ /* 0x000fe200000e0000 */
[----:B------:R-:W-:Y:S01]  /*e420*/  ULOP3.LUT UR50, URZ, UR50, URZ, 0x33, !UPT ;  /* 0x000000323f327292 */ /* 0x000fe2000f8e333f */
[C---:B------:R-:W-:Y:S01]  /*e430*/  IADD3 R10, R6.reuse, 0x404, RZ ;  /* 0x00000404060a7810 */ /* 0x040fe20007ffe0ff */
[----:B------:R-:W-:Y:S01]  /*e440*/  VIADD R6, R6, 0x406 ;  /* 0x0000040606067836 */ /* 0x000fe20000000000 */
[----:B------:R-:W-:-:S02]  /*e450*/  @!P1 PRMT R8, RZ, 0x654, R8 ;  /* 0x00000654ff089816 */ /* 0x000fc40000000008 */
[----:B------:R-:W-:Y:S02]  /*e460*/  R2UR UR30, R10 ;  /* 0x000000000a1e72ca */ /* 0x000fe400000e0000 */
[----:B------:R-:W-:Y:S02]  /*e470*/  R2UR UR34, R6 ;  /* 0x00000000062272ca */ /* 0x000fe400000e0000 */
[----:B------:R-:W0:Y:S02]  /*e480*/  LDC R6, c[0x0][0x448] ;  /* 0x00011200ff067b82 */ /* 0x000e240000000800 */
[----:B0-----:R-:W-:Y:S01]  /*e490*/  ISETP.NE.AND P2, PT, R6, 0x1, PT ;  /* 0x000000010600780c */ /* 0x001fe20003f45270 */
[----:B------:R-:W-:-:S12]  /*e4a0*/  IMAD.IADD R6, R195, 0x1, R193 ;  /* 0x00000001c3067824 */ /* 0x000fd800078e02c1 */
[----:B------:R-:W0:Y:S02]  /*e4b0*/  @P2 LDC R7, c[0x0][0x44c] ;  /* 0x00011300ff072b82 */ /* 0x000e240000000800 */
[----:B0-----:R-:W-:Y:S01]  /*e4c0*/  @P2 IMAD.HI.U32 R7, R6, R7, RZ ;  /* 0x0000000706072227 */ /* 0x001fe200078e00ff */
[----:B------:R-:W-:Y:S02]  /*e4d0*/  WARPGROUP.DEPBAR.LE gsb0, 0x0 ;  /* 0x00008000000079c5 */ /* 0x000fe40000010000 */
[----:B------:R-:W-:-:S06]  /*e4e0*/  WARPGROUP.ARRIVE ;  /* 0x00000000000079c5 */ /* 0x000fcc0000000000 */
        /* <DEDUP_REMOVED lines=22> */
[----:B------:R-:W0:Y:S01]  /*e650*/  @P2 LDC R42, c[0x0][0x450] ;  /* 0x00011400ff2a2b82 */ /* 0x000e220000000800 */
[----:B------:R-:W-:Y:S02]  /*e660*/  IMAD.MOV.U32 R49, RZ, RZ, R6 ;  /* 0x000000ffff317224 */ /* 0x000fe400078e0006 */
        /* <DEDUP_REMOVED lines=22> */
[----:B0-----:R-:W-:Y:S01]  /*e7d0*/  @P2 SHF.R.U32.HI R49, RZ, R42, R7 ;  /* 0x0000002aff312219 */ /* 0x001fe20000011607 */
[----:B------:R-:W-:Y:S01]  /*e7e0*/  IMAD.MOV.U32 R42, RZ, RZ, -0x80 ;  /* 0xffffff80ff2a7424 */ /* 0x000fe200078e00ff */
[----:B------:R-:W0:Y:S01]  /*e7f0*/  LDC.64 R6, c[0x0][0x9e0] ;  /* 0x00027800ff067b82 */ /* 0x000e220000000a00 */
[----:B------:R-:W-:Y:S01]  /*e800*/  FMUL.FTZ R29, R29, UR4 ;  /* 0x000000041d1d7c20 */ /* 0x000fe20008410000 */
[----:B------:R-:W-:Y:S01]  /*e810*/  FMUL.FTZ R32, R32, UR4 ;  /* 0x0000000420207c20 */ /* 0x000fe20008410000 */
[----:B------:R-:W1:Y:S01]  /*e820*/  SHFL.IDX PT, R48, R49, RZ, 0x1c1f ;  /* 0x001c1fff31307589 */ /* 0x000e6200000e0000 */
[----:B------:R-:W-:-:S02]  /*e830*/  IMAD R55, R129, R42, 0x80 ;  /* 0x0000008081377424 */ /* 0x000fc400078e022a */
[----:B------:R-:W-:Y:S01]  /*e840*/  FMUL.FTZ R33, R33, UR4 ;  /* 0x0000000421217c20 */ /* 0x000fe20008410000 */
[----:B------:R-:W-:Y:S01]  /*e850*/  FMUL.FTZ R36, R36, UR4 ;  /* 0x0000000424247c20 */ /* 0x000fe20008410000 */
[----:B------:R-:W-:Y:S01]  /*e860*/  FMUL.FTZ R37, R37, UR4 ;  /* 0x0000000425257c20 */ /* 0x000fe20008410000 */
[----:B------:R-:W-:Y:S02]  /*e870*/  VIADD R44, R55, 0x1 ;  /* 0x00000001372c7836 */ /* 0x000fe40000000000 */
        /* <DEDUP_REMOVED lines=35> */
[----:B0-----:R-:W-:Y:S01]  /*eab0*/  ISETP.GE.AND P3, PT, R7, 0x1, PT ;  /* 0x000000010700780c */ /* 0x001fe20003f66270 */
[----:B------:R-:W0:Y:S01]  /*eac0*/  MUFU.TANH R4, R4 ;  /* 0x0000000400047308 */ /* 0x000e220000002400 */
[----:B------:R2:W-:Y:S01]  /*ead0*/  @!P1 SYNCS.ARRIVE.TRANS64.RED.A1T0 RZ, [R8+URZ], RZ ;  /* 0x000000ff08ff99a7 */ /* 0x0005e2000810043f */
[----:B------:R-:W-:Y:S01]  /*eae0*/  FMUL.FTZ R68, R68, UR4 ;  /* 0x0000000444447c20 */ /* 0x000fe20008410000 */
[----:B------:R-:W-:-:S05]  /*eaf0*/  IADD3 R45, -R187, R44, R188 ;  /* 0x0000002cbb2d7210 */ /* 0x000fca0007ffe1bc */
[----:B------:R-:W3:Y:S01]  /*eb00*/  MUFU.TANH R9, R9 ;  /* 0x0000000900097308 */ /* 0x000ee20000002400 */
[----:B--2---:R-:W-:Y:S02]  /*eb10*/  IMAD.IADD R8, R188, 0x1, R55 ;  /* 0x00000001bc087824 */ /* 0x004fe400078e0237 */
[----:B------:R-:W-:Y:S02]  /*eb20*/  IMAD.IADD R57, R45, 0x1, R6 ;  /* 0x000000012d397824 */ /* 0x000fe400078e0206 */
[----:B------:R-:W-:Y:S02]  /*eb30*/  IMAD R106, R189, -0x2, R8 ;  /* 0xfffffffebd6a7824 */ /* 0x000fe400078e0208 */
[----:B------:R-:W-:Y:S01]  /*eb40*/  VIADD R59, R45, UR50 ;  /* 0x000000322d3b7c36 */ /* 0x000fe20008000000 */
[----:B------:R-:W2:Y:S02]  /*eb50*/  MUFU.TANH R0, R0 ;  /* 0x0000000000007308 */ /* 0x000ea40000002400 */
[----:B-1----:R-:W-:Y:S01]  /*eb60*/  VIADDMNMX R8, R48, R57, R106, PT ;  /* 0x0000003930087246 */ /* 0x002fe2000380016a */
[----:B------:R-:W-:-:S05]  /*eb70*/  IMAD.IADD R51, R59, 0x1, R48 ;  /* 0x000000013b337824 */ /* 0x000fca00078e0230 */
[----:B------:R-:W1:Y:S08]  /*eb80*/  MUFU.TANH R3, R3 ;  /* 0x0000000300037308 */ /* 0x000e700000002400 */
        /* <DEDUP_REMOVED lines=60> */
[----:B---3--:R-:W-:Y:S01]  /*ef50*/  LEA R68, R129, 0xffffff80, 0x7 ;  /* 0xffffff8081447811 */ /* 0x008fe200078e38ff */
[----:B-12-4-:R-:W-:Y:S06]  /*ef60*/  @!P3 BRA `(.L_x_1834) ;  /* 0x000000000050b947 */ /* 0x016fec0003800000 */
[----:B------:R-:W-:Y:S01]  /*ef70*/  IADD3 R48, -R187, R188, R48 ;  /* 0x000000bcbb307210 */ /* 0x000fe20007ffe130 */
[----:B------:R-:W-:Y:S03]  /*ef80*/  BSSY B0, `(.L_x_1835) ;  /* 0x000000e000007945 */ /* 0x000fe60003800000 */
[----:B------:R-:W-:-:S13]  /*ef90*/  ISETP.GT.AND P4, PT, R48, -0x1, PT ;  /* 0xffffffff3000780c */ /* 0x000fda0003f84270 */
        /* <DEDUP_REMOVED lines=8> */
.L_x_1836:
[----:B------:R-:W-:-:S13]  /*f020*/  ISETP.NE.AND P4, PT, R7, 0x1, PT ;  /* 0x000000010700780c */ /* 0x000fda0003f85270 */
[----:B------:R-:W1:Y:S02]  /*f030*/  @P4 LDC.64 R44, c[0x0][0x9e8] ;  /* 0x00027a00ff2c4b82 */ /* 0x000e640000000a00 */
[----:B-1----:R-:W-:-:S05]  /*f040*/  @P4 IMAD.HI.U32 R44, R48, R44, RZ ;  /* 0x0000002c302c4227 */ /* 0x002fca00078e00ff */
[----:B------:R-:W-:-:S07]  /*f050*/  @P4 SHF.R.U32.HI R48, RZ, R45, R44 ;  /* 0x0000002dff304219 */ /* 0x000fce000001162c */
.L_x_1837:
[----:B------:R-:W-:Y:S05]  /*f060*/  BSYNC B0 ;  /* 0x0000000000007941 */ /* 0x000fea0003800000 */
.L_x_1835:
[----:B------:R-:W-:-:S04]  /*f070*/  IMAD R48, R48, R7, -R68 ;  /* 0x0000000730307224 */ /* 0x000fc800078e0a44 */
[----:B------:R-:W-:-:S05]  /*f080*/  IMAD R48, R189, -0x2, R48 ;  /* 0xfffffffebd307824 */ /* 0x000fca00078e0230 */
[----:B------:R-:W-:Y:S02]  /*f090*/  VIMNMX R51, R51, R48, !PT ;  /* 0x0000003033337248 */ /* 0x000fe40007fe0100 */
[----:B------:R-:W-:-:S07]  /*f0a0*/  VIADDMNMX R8, R48, R7, R8, PT ;  /* 0x0000000730087246 */ /* 0x000fce0003800108 */
.L_x_1834:
[C---:B------:R-:W-:Y:S02]  /*f0b0*/  ISETP.GE.AND P4, PT, R55.reuse, 0x2, PT ;  /* 0x000000023700780c */ /* 0x040fe40003f86270 */
[----:B------:R-:W-:Y:S02]  /*f0c0*/  ISETP.GE.AND P6, PT, R55, 0x9, PT ;  /* 0x000000093700780c */ /* 0x000fe40003fc6270 */
[----:B------:R-:W-:Y:S02]  /*f0d0*/  ISETP.GT.AND P5, PT, R51, 0x1, !P4 ;  /* 0x000000013300780c */ /* 0x000fe400067a4270 */
[----:B------:R-:W-:Y:S02]  /*f0e0*/  P2R R53, PR, RZ, 0x40 ;  /* 0x00000040ff357803 */ /* 0x000fe40000000000 */
[----:B------:R-:W-:-:S04]  /*f0f0*/  ISETP.LT.OR P5, PT, R8, 0x2, P5 ;  /* 0x000000020800780c */ /* 0x000fc80002fa1670 */
[----:B------:R-:W-:Y:S02]  /*f100*/  FSEL R136, R9, -INF , !P5 ;  /* 0xff80000009887808 */ /* 0x000fe40006800000 */
[----:B------:R-:W-:Y:S02]  /*f110*/  ISETP.GT.AND P5, PT, R51, 0x8, !P6 ;  /* 0x000000083300780c */ /* 0x000fe400077a4270 */
[----:B------:R-:W-:Y:S02]  /*f120*/  ISETP.GE.AND P6, PT, R55, 0xa, PT ;  /* 0x0000000a3700780c */ /* 0x000fe40003fc6270 */
[----:B------:R-:W-:Y:S02]  /*f130*/  ISETP.LT.OR P5, PT, R8, 0x9, P5 ;  /* 0x000000090800780c */ /* 0x000fe40002fa1670 */
[----:B------:R-:W-:Y:S02]  /*f140*/  P2R R61, PR, RZ, 0x40 ;  /* 0x00000040ff3d7803 */ /* 0x000fe40000000000 */
[----:B------:R-:W-:-:S02]  /*f150*/  FSEL R134, R28, -INF , !P5 ;  /* 0xff8000001c867808 */ /* 0x000fc40006800000 */
[----:B------:R-:W-:Y:S02]  /*f160*/  ISETP.GT.AND P5, PT, R51, 0x9, !P6 ;  /* 0x000000093300780c */ /* 0x000fe400077a4270 */
[----:B------:R-:W-:Y:S02]  /*f170*/  ISETP.GE.AND P6, PT, R55, 0x11, PT ;  /* 0x000000113700780c */ /* 0x000fe40003fc6270 */
[----:B------:R-:W-:Y:S02]  /*f180*/  ISETP.LT.OR P5, PT, R8, 0xa, P5 ;  /* 0x0000000a0800780c */ /* 0x000fe40002fa1670 */
[----:B------:R-:W-:Y:S02]  /*f190*/  P2R R63, PR, RZ, 0x40 ;  /* 0x00000040ff3f7803 */ /* 0x000fe40000000000 */
[----:B0-----:R-:W-:Y:S02]  /*f1a0*/  FSEL R132, R29, -INF , !P5 ;  /* 0xff8000001d847808 */ /* 0x001fe40006800000 */
[----:B------:R-:W-:-:S02]  /*f1b0*/  ISETP.GT.AND P5, PT, R51, 0x10, !P6 ;  /* 0x000000103300780c */ /* 0x000fc400077a4270 */
[----:B------:R-:W-:Y:S02]  /*f1c0*/  ISETP.GE.AND P6, PT, R55, 0x12, PT ;  /* 0x000000123700780c */ /* 0x000fe40003fc6270 */
[----:B------:R-:W-:Y:S02]  /*f1d0*/  ISETP.LT.OR P5, PT, R8, 0x11, P5 ;  /* 0x000000110800780c */ /* 0x000fe40002fa1670 */
[----:B------:R-:W-:Y:S02]  /*f1e0*/  P2R R65, PR, RZ, 0x40 ;  /* 0x00000040ff417803 */ /* 0x000fe40000000000 */
[----:B------:R-:W-:Y:S02]  /*f1f0*/  FSEL R130, R32, -INF , !P5 ;  /* 0xff80000020827808 */ /* 0x000fe40006800000 */
[----:B------:R-:W-:Y:S02]  /*f200*/  ISETP.GT.AND P5, PT, R51, 0x11, !P6 ;  /* 0x000000113300780c */ /* 0x000fe400077a4270 */
[----:B------:R-:W-:-:S02]  /*f210*/  ISETP.GE.AND P6, PT, R55, 0x19, PT ;  /* 0x000000193700780c */ /* 0x000fc40003fc6270 */
[C---:B------:R-:W-:Y:S02]  /*f220*/  ISETP.LT.OR P5, PT, R8.reuse, 0x12, P5 ;  /* 0x000000120800780c */ /* 0x040fe40002fa1670 */
[----:B------:R-:W-:Y:S02]  /*f230*/  P2R R67, PR, RZ, 0x40 ;  /* 0x00000040ff437803 */ /* 0x000fe40000000000 */
[----:B------:R-:W-:Y:S02]  /*f240*/  FSEL R128, R33, -INF , !P5 ;  /* 0xff80000021807808 */ /* 0x000fe40006800000 */
[----:B------:R-:W-:Y:S02]  /*f250*/  ISETP.GT.AND P5, PT, R51, 0x18, !P6 ;  /* 0x000000183300780c */ /* 0x000fe400077a4270 */
[----:B------:R-:W-:Y:S02]  /*f260*/  ISETP.GE.AND P6, PT, R55, 0x1a, PT ;  /* 0x0000001a3700780c */ /* 0x000fe40003fc6270 */
[----:B------:R-:W-:-:S02]  /*f270*/  ISETP.LT.OR P5, PT, R8, 0x19, P5 ;  /* 0x000000190800780c */ /* 0x000fc40002fa1670 */
[----:B------:R-:W-:Y:S02]  /*f280*/  P2R R69, PR, RZ, 0x40 ;  /* 0x00000040ff457803 */ /* 0x000fe40000000000 */
[----:B------:R-:W-:Y:S02]  /*f290*/  FSEL R126, R36, -INF , !P5 ;  /* 0xff800000247e7808 */ /* 0x000fe40006800000 */
[----:B------:R-:W-:Y:S02]  /*f2a0*/  ISETP.GT.AND P5, PT, R51, 0x19, !P6 ;  /* 0x000000193300780c */ /* 0x000fe400077a4270 */
[----:B------:R-:W-:Y:S02]  /*f2b0*/  ISETP.GE.AND P6, PT, R55, 0x21, PT ;  /* 0x000000213700780c */ /* 0x000fe40003fc6270 */
[----:B------:R-:W-:Y:S02]  /*f2c0*/  ISETP.LT.OR P5, PT, R8, 0x1a, P5 ;  /* 0x0000001a0800780c */ /* 0x000fe40002fa1670 */
[----:B------:R-:W-:-:S02]  /*f2d0*/  P2R R70, PR, RZ, 0x40 ;  /* 0x00000040ff467803 */ /* 0x000fc40000000000 */
        /* <DEDUP_REMOVED lines=10> */
[----:B------:R-:W-:Y:S02]  /*f380*/  FSEL R120, R120, -INF , !P5 ;  /* 0xff80000078787808 */ /* 0x000fe40006800000 */
[----:B------:R-:W-:-:S02]  /*f390*/  ISETP.GT.AND P5, PT, R51, 0x28, !P6 ;  /* 0x000000283300780c */ /* 0x000fc400077a4270 */
[----:B------:R-:W-:Y:S02]  /*f3a0*/  ISETP.GE.AND P6, PT, R55, 0x2a, PT ;  /* 0x0000002a3700780c */ /* 0x000fe40003fc6270 */
[----:B------:R-:W-:Y:S02]  /*f3b0*/  ISETP.LT.OR P5, PT, R8, 0x29, P5 ;  /* 0x000000290800780c */ /* 0x000fe40002fa1670 */
[----:B------:R-:W-:Y:S02]  /*f3c0*/  P2R R74, PR, RZ, 0x40 ;  /* 0x00000040ff4a7803 */ /* 0x000fe40000000000 */
[----:B------:R-:W-:Y:S02]  /*f3d0*/  FSEL R118, R118, -INF , !P5 ;  /* 0xff80000076767808 */ /* 0x000fe40006800000 */
[----:B------:R-:W-:Y:S02]  /*f3e0*/  ISETP.GT.AND P5, PT, R51, 0x29, !P6 ;  /* 0x000000293300780c */ /* 0x000fe400077a4270 */
[----:B------:R-:W-:-:S02]  /*f3f0*/  ISETP.GE.AND P6, PT, R55, 0x31, PT ;  /* 0x000000313700780c */ /* 0x000fc40003fc6270 */
[----:B------:R-:W-:Y:S02]  /*f400*/  ISETP.LT.OR P5, PT, R8, 0x2a, P5 ;  /* 0x0000002a0800780c */ /* 0x000fe40002fa1670 */
        /* <DEDUP_REMOVED lines=69> */
[----:B------:R-:W-:-:S04]  /*f860*/  ISETP.LT.OR P5, PT, R8, 0x62, P5 ;  /* 0x000000620800780c */ /* 0x000fc80002fa1670 */
        /* <DEDUP_REMOVED lines=31> */
[----:B------:R-:W-:-:S04]  /*fa60*/  ISETP.GT.AND P6, PT, R51, 0x79, !P6 ;  /* 0x000000793300780c */ /* 0x000fc800077c4270 */
[----:B------:R-:W-:Y:S02]  /*fa70*/  ISETP.LT.OR P6, PT, R8, 0x7a, P6 ;  /* 0x0000007a0800780c */ /* 0x000fe400037c1670 */
[----:B------:R-:W0:Y:S02]  /*fa80*/  SHFL.IDX PT, R8, R49, 0x1, 0x1c1f ;  /* 0x003c1f0031087f89 */ /* 0x000e2400000e0000 */
[----:B------:R-:W-:Y:S02]  /*fa90*/  FSEL R4, R85, -INF , !P6 ;  /* 0xff80000055047808 */ /* 0x000fe40007000000 */
[----:B0-----:R-:W-:Y:S01]  /*faa0*/  VIADDMNMX R106, R8, R57, R106, PT ;  /* 0x00000039086a7246 */ /* 0x001fe2000380016a */
[----:B------:R-:W-:Y:S01]  /*fab0*/  IMAD.IADD R29, R59, 0x1, R8 ;  /* 0x000000013b1d7824 */ /* 0x000fe200078e0208 */
[----:B------:R-:W-:Y:S06]  /*fac0*/  @!P3 BRA `(.L_x_1838) ;  /* 0x000000000050b947 */ /* 0x000fec0003800000 */
[----:B------:R-:W-:Y:S01]  /*fad0*/  IADD3 R37, -R187, R188, R8 ;  /* 0x000000bcbb257210 */ /* 0x000fe20007ffe108 */
[----:B------:R-:W-:Y:S03]  /*fae0*/  BSSY B0, `(.L_x_1839) ;  /* 0x000000e000007945 */ /* 0x000fe60003800000 */
        /* <DEDUP_REMOVED lines=9> */
.L_x_1840:
[----:B------:R-:W-:-:S13]  /*fb80*/  ISETP.NE.AND P6, PT, R7, 0x1, PT ;  /* 0x000000010700780c */ /* 0x000fda0003fc5270 */
[----:B------:R-:W0:Y:S02]  /*fb90*/  @P6 LDC.64 R8, c[0x0][0x9e8] ;  /* 0x00027a00ff086b82 */ /* 0x000e240000000a00 */
[----:B0-----:R-:W-:-:S05]  /*fba0*/  @P6 IMAD.HI.U32 R8, R37, R8, RZ ;  /* 0x0000000825086227 */ /* 0x001fca00078e00ff */
[----:B------:R-:W-:-:S07]  /*fbb0*/  @P6 SHF.R.U32.HI R37, RZ, R9, R8 ;  /* 0x00000009ff256219 */ /* 0x000fce0000011608 */
.L_x_1841:
[----:B------:R-:W-:Y:S05]  /*fbc0*/  BSYNC B0 ;  /* 0x0000000000007941 */ /* 0x000fea0003800000 */
.L_x_1839:
[----:B------:R-:W-:-:S04]  /*fbd0*/  IMAD R8, R37, R7, -R68 ;  /* 0x0000000725087224 */ /* 0x000fc800078e0a44 */
[----:B------:R-:W-:-:S05]  /*fbe0*/  IMAD R8, R189, -0x2, R8 ;  /* 0xfffffffebd087824 */ /* 0x000fca00078e0208 */
[----:B------:R-:W-:Y:S02]  /*fbf0*/  VIMNMX R29, R29, R8, !PT ;  /* 0x000000081d1d7248 */ /* 0x000fe40007fe0100 */
[----:B------:R-:W-:-:S07]  /*fc00*/  VIADDMNMX R106, R8, R7, R106, PT ;  /* 0x00000007086a7246 */ /* 0x000fce000380016a */
.L_x_1838:
[----:B------:R-:W-:Y:S01]  /*fc10*/  ISETP.GT.AND P4, PT, R29, 0x1, !P4 ;  /* 0x000000011d00780c */ /* 0x000fe20006784270 */
[----:B------:R-:W-:Y:S01]  /*fc20*/  ULDC UR4, c[0x0][0x988] ;  /* 0x0002620000047ab9 */ /* 0x000fe20000000800 */
[----:B------:R-:W-:Y:S02]  /*fc30*/  ISETP.NE.AND P6, PT, R69, RZ, PT ;  /* 0x000000ff4500720c */ /* 0x000fe40003fc5270 */
[----:B------:R-:W-:Y:S02]  /*fc40*/  ISETP.LT.OR P4, PT, R106, 0x2, P4 ;  /* 0x000000026a00780c */ /* 0x000fe40002781670 */
[----:B------:R-:W-:Y:S02]  /*fc50*/  MOV R59, UR4 ;  /* 0x00000004003b7c02 */ /* 0x000fe40008000f00 */
[----:B------:R-:W-:Y:S02]  /*fc60*/  FSEL R86, R3, -INF , !P4 ;  /* 0xff80000003567808 */ /* 0x000fe40006000000 */
[----:B------:R-:W-:-:S02]  /*fc70*/  ISETP.NE.AND P4, PT, R53, RZ, PT ;  /* 0x000000ff3500720c */ /* 0x000fc40003f85270 */
[----:B------:R-:W-:Y:S01]  /*fc80*/  FMNMX.FTZ R3, R33, R136, !PT ;  /* 0x0000008821037209 */ /* 0x000fe20007810000 */
[----:B------:R-:W0:Y:S01]  /*fc90*/  @P2 LDC R53, c[0x0][0x450] ;  /* 0x00011400ff352b82 */ /* 0x000e220000000800 */
        /* <DEDUP_REMOVED lines=33> */
[----:B------:R-:W-:Y:S02]  /*feb0*/  ISETP.GT.AND P4, PT, R29, 0x19, !P6 ;  /* 0x000000191d00780c */ /* 0x000fe40007784270 */
[----:B------:R-:W-:-:S02]  /*fec0*/  ISETP.NE.AND P6, PT, R78, RZ, PT ;  /* 0x000000ff4e00720c */ /* 0x000fc40003fc5270 */
        /* <DEDUP_REMOVED lines=38> */
[----:B------:R-:W-:Y:S01]  /*10130*/  ISETP.NE.AND P4, PT, R79, RZ, PT ;  /* 0x000000ff4f00720c */ /* 0x000fe20003f85270 */
[----:B------:R-:W1:Y:S01]  /*10140*/  SHFL.BFLY PT, R10, R3, 0x2, 0x1f ;  /* 0x0c401f00030a7f89 */ /* 0x000e6200000e0000 */
[C---:B------:R-:W-:Y:S02]  /*10150*/  ISETP.GT.AND P5, PT, R29.reuse, 0x78, !P5 ;  /* 0x000000781d00780c */ /* 0x040fe40006fa4270 */
[----:B------:R-:W-:Y:S02]  /*10160*/  ISETP.GT.AND P4, PT, R29, 0x31, !P4 ;  /* 0x000000311d00780c */ /* 0x000fe40006784270 */
[----:B------:R-:W-:-:S02]  /*10170*/  ISETP.LT.OR P5, PT, R106, 0x79, P5 ;  /* 0x000000796a00780c */ /* 0x000fc40002fa1670 */
[----:B------:R-:W-:Y:S02]  /*10180*/  ISETP.LT.OR P4, PT, R106, 0x32, P4 ;  /* 0x000000326a00780c */ /* 0x000fe40002781670 */
[----:B------:R-:W-:Y:S02]  /*10190*/  FSEL R42, R42, -INF , !P5 ;  /* 0xff8000002a2a7808 */ /* 0x000fe40006800000 */
[----:B------:R-:W-:Y:S02]  /*101a0*/  FSEL R74, R27, -INF , !P4 ;  /* 0xff8000001b4a7808 */ /* 0x000fe40006000000 */
[----:B------:R-:W-:-:S04]  /*101b0*/  ISETP.NE.AND P4, PT, R83, RZ, PT ;  /* 0x000000ff5300720c */ /* 0x000fc80003f85270 */
[----:B------:R-:W-:-:S04]  /*101c0*/  ISETP.GT.AND P4, PT, R29, 0x38, !P4 ;  /* 0x000000381d00780c */ /* 0x000fc80006784270 */
[----:B------:R-:W-:Y:S02]  /*101d0*/  ISETP.LT.OR P4, PT, R106, 0x39, P4 ;  /* 0x000000396a00780c */ /* 0x000fe40002781670 */
[----:B-1----:R-:W-:Y:S02]  /*101e0*/  FMNMX.FTZ R10, R3, R10, !PT ;  /* 0x0000000a030a7209 */ /* 0x002fe40007810000 */
[----:B------:R-:W-:Y:S02]  /*101f0*/  FSEL R30, R30, -INF , !P4 ;  /* 0xff8000001e1e7808 */ /* 0x000fe40006000000 */
[----:B------:R-:W-:Y:S01]  /*10200*/  ISETP.NE.AND P4, PT, R87, RZ, PT ;  /* 0x000000ff5700720c */ /* 0x000fe20003f85270 */
[----:B------:R-:W1:Y:S03]  /*10210*/  SHFL.BFLY PT, R11, R10, 0x1, 0x1f ;  /* 0x0c201f000a0b7f89 */ /* 0x000e6600000e0000 */
[----:B------:R-:W-:-:S04]  /*10220*/  ISETP.GT.AND P4, PT, R29, 0x39, !P4 ;  /* 0x000000391d00780c */ /* 0x000fc80006784270 */
[----:B------:R-:W-:-:S04]  /*10230*/  ISETP.LT.OR P4, PT, R106, 0x3a, P4 ;  /* 0x0000003a6a00780c */ /* 0x000fc80002781670 */
[----:B------:R-:W-:Y:S02]  /*10240*/  FSEL R72, R31, -INF , !P4 ;  /* 0xff8000001f487808 */ /* 0x000fe40006000000 */
[----:B------:R-:W-:-:S04]  /*10250*/  ISETP.NE.AND P4, PT, R89, RZ, PT ;  /* 0x000000ff5900720c */ /* 0x000fc80003f85270 */
[----:B------:R-:W-:-:S04]  /*10260*/  ISETP.GT.AND P4, PT, R29, 0x40, !P4 ;  /* 0x000000401d00780c */ /* 0x000fc80006784270 */
[----:B------:R-:W-:Y:S02]  /*10270*/  ISETP.LT.OR P4, PT, R106, 0x41, P4 ;  /* 0x000000416a00780c */ /* 0x000fe40002781670 */
[----:B-1----:R-:W-:Y:S02]  /*10280*/  FMNMX.FTZ R11, R10, R11, !PT ;  /* 0x0000000b0a0b7209 */ /* 0x002fe40007810000 */
[----:B------:R-:W-:Y:S02]  /*10290*/  FSEL R70, R34, -INF , !P4 ;  /* 0xff80000022467808 */ /* 0x000fe40006000000 */
[----:B------:R-:W-:Y:S01]  /*102a0*/  ISETP.NE.AND P4, PT, R90, RZ, PT ;  /* 0x000000ff5a00720c */ /* 0x000fe20003f85270 */
[----:B------:R-:W-:-:S03]  /*102b0*/  FMUL.FTZ R9, R11, R59 ;  /* 0x0000003b0b097220 */ /* 0x000fc60000410000 */
        /* <DEDUP_REMOVED lines=58> */
[-CC-:B------:R-:W-:Y:S01]  /*10660*/  FFMA.FTZ R182, R134, R59.reuse, -R49.reuse ;  /* 0x0000003b86b67223 */ /* 0x180fe20000010831 */
[-CC-:B------:R-:W-:Y:S01]  /*10670*/  FFMA.FTZ R9, R132, R59.reuse, -R49.reuse ;  /* 0x0000003b84097223 */ /* 0x180fe20000010831 */
[----:B------:R-:W-:Y:S01]  /*10680*/  FSEL R47, R0, -INF , !P4 ;  /* 0xff800000002f7808 */ /* 0x000fe20006000000 */
[----:B------:R-:W-:Y:S01]  /*10690*/  MUFU.EX2 R180, R180 ;  /* 0x000000b400b47308 */ /* 0x000fe20000000800 */
[----:B------:R-:W-:Y:S01]  /*106a0*/  ISETP.GT.AND P4, PT, R29, 0x79, !P6 ;  /* 0x000000791d00780c */ /* 0x000fe20007784270 */
[-CC-:B------:R-:W-:Y:S01]  /*106b0*/  FFMA.FTZ R154, R28, R59.reuse, -R49.reuse ;  /* 0x0000003b1c9a7223 */ /* 0x180fe20000010831 */
[----:B------:R-:W-:Y:S01]  /*106c0*/  FMNMX.FTZ R13, R47, R86, !PT ;  /* 0x000000562f0d7209 */ /* 0x000fe20007810000 */
[-CC-:B------:R-:W-:Y:S01]  /*106d0*/  FFMA.FTZ R176, R130, R59.reuse, -R49.reuse ;  /* 0x0000003b82b07223 */ /* 0x180fe20000010831 */
[----:B------:R-:W-:Y:S01]  /*106e0*/  ISETP.LT.OR P4, PT, R106, 0x7a, P4 ;  /* 0x0000007a6a00780c */ /* 0x000fe20002781670 */
[--C-:B------:R-:W-:Y:S01]  /*106f0*/  FFMA.FTZ R128, R128, R59, -R49.reuse ;  /* 0x0000003b80807223 */ /* 0x100fe20000010831 */
[----:B------:R-:W-:Y:S01]  /*10700*/  FMNMX.FTZ R13, R8, R13, !PT ;  /* 0x0000000d080d7209 */ /* 0x000fe20007810000 */
[----:B------:R-:W1:Y:S01]  /*10710*/  MUFU.EX2 R3, R3 ;  /* 0x0000000300037308 */ /* 0x000e620000000800 */
[----:B------:R-:W-:Y:S01]  /*10720*/  FSEL R0, R43, -INF , !P4 ;  /* 0xff8000002b007808 */ /* 0x000fe20006000000 */
[--C-:B------:R-:W-:Y:S01]  /*10730*/  FFMA.FTZ R178, R126, R59, -R49.reuse ;  /* 0x0000003b7eb27223 */ /* 0x100fe20000010831 */
[----:B------:R-:W-:Y:S01]  /*10740*/  FMNMX.FTZ R13, R84, R13, !PT ;  /* 0x0000000d540d7209 */ /* 0x000fe20007810000 */
[-CC-:B------:R-:W-:Y:S01]  /*10750*/  FFMA.FTZ R124, R124, R59.reuse, -R49.reuse ;  /* 0x0000003b7c7c7223 */ /* 0x180fe20000010831 */
[-CC-:B------:R-:W-:Y:S01]  /*10760*/  FFMA.FTZ R172, R122, R59.reuse, -R49.reuse ;  /* 0x0000003b7aac7223 */ /* 0x180fe20000010831 */
[--C-:B------:R-:W-:Y:S01]  /*10770*/  FFMA.FTZ R120, R120, R59, -R49.reuse ;  /* 0x0000003b78787223 */ /* 0x100fe20000010831 */
[----:B------:R-:W-:Y:S01]  /*10780*/  FMNMX.FTZ R15, R68, R13, !PT ;  /* 0x0000000d440f7209 */ /* 0x000fe20007810000 */
[----:B------:R-:W2:Y:S01]  /*10790*/  MUFU.EX2 R182, R182 ;  /* 0x000000b600b67308 */ /* 0x000ea20000000800 */
[-CC-:B------:R-:W-:Y:S01]  /*107a0*/  FFMA.FTZ R174, R118, R59.reuse, -R49.reuse ;  /* 0x0000003b76ae7223 */ /* 0x180fe20000010831 */
[--C-:B------:R-:W-:Y:S01]  /*107b0*/  FFMA.FTZ R116, R116, R59, -R49.reuse ;  /* 0x0000003b74747223 */ /* 0x100fe20000010831 */
[----:B------:R-:W-:Y:S01]  /*107c0*/  FMNMX.FTZ R15, R82, R15, !PT ;  /* 0x0000000f520f7209 */ /* 0x000fe20007810000 */
[-CC-:B------:R-:W-:Y:S01]  /*107d0*/  FFMA.FTZ R168, R114, R59.reuse, -R49.reuse ;  /* 0x0000003b72a87223 */ /* 0x180fe20000010831 */
[-CC-:B------:R-:W-:Y:S01]  /*107e0*/  FFMA.FTZ R102, R102, R59.reuse, -R49.reuse ;  /* 0x0000003b66667223 */ /* 0x180fe20000010831 */
[--C-:B------:R-:W-:Y:S01]  /*107f0*/  FFMA.FTZ R170, R92, R59, -R49.reuse ;  /* 0x0000003b5caa7223 */ /* 0x100fe20000010831 */
[----:B------:R-:W-:Y:S01]  /*10800*/  FMNMX.FTZ R15, R14, R15, !PT ;  /* 0x0000000f0e0f7209 */ /* 0x000fe20007810000 */
[----:B------:R-:W3:Y:S01]  /*10810*/  MUFU.EX2 R9, R9 ;  /* 0x0000000900097308 */ /* 0x000ee20000000800 */
[-CC-:B------:R-:W-:Y:S01]  /*10820*/  FFMA.FTZ R66, R66, R59.reuse, -R49.reuse ;  /* 0x0000003b42427223 */ /* 0x180fe20000010831 */
[--C-:B------:R-:W-:Y:S01]  /*10830*/  FFMA.FTZ R164, R88, R59, -R49.reuse ;  /* 0x0000003b58a47223 */ /* 0x100fe20000010831 */
[----:B------:R-:W-:Y:S01]  /*10840*/  FMNMX.FTZ R15, R80, R15, !PT ;  /* 0x0000000f500f7209 */ /* 0x000fe20007810000 */
[-CC-:B------:R-:W-:Y:S01]  /*10850*/  FFMA.FTZ R29, R64, R59.reuse, -R49.reuse ;  /* 0x0000003b401d7223 */ /* 0x180fe20000010831 */
        /* <DEDUP_REMOVED lines=14> */
[----:B------:R-:W-:Y:S01]  /*10940*/  FMNMX.FTZ R21, R76, R21, !PT ;  /* 0x000000154c157209 */ /* 0x000fe20007810000 */
[----:B------:R-:W0:Y:S03]  /*10950*/  @P2 LDC R44, c[0x0][0x44c] ;  /* 0x00011300ff2c2b82 */ /* 0x000e260000000800 */
[----:B------:R-:W-:-:S03]  /*10960*/  FMNMX.FTZ R25, R26, R21, !PT ;  /* 0x000000151a197209 */ /* 0x000fc60007810000 */
[----:B------:R-:W4:Y:S01]  /*10970*/  MUFU.EX2 R13, R128 ;  /* 0x00000080000d7308 */ /* 0x000f220000000800 */
[----:B------:R-:W-:-:S04]  /*10980*/  FMNMX.FTZ R25, R74, R25, !PT ;  /* 0x000000194a197209 */ /* 0x000fc80007810000 */
[----:B------:R-:W-:-:S03]  /*10990*/  FMNMX.FTZ R25, R30, R25, !PT ;  /* 0x000000191e197209 */ /* 0x000fc60007810000 */
[----:B------:R-:W4:Y:S01]  /*109a0*/  MUFU.EX2 R178, R178 ;  /* 0x000000b200b27308 */ /* 0x000f220000000800 */
[----:B------:R-:W-:-:S04]  /*109b0*/  FMNMX.FTZ R25, R72, R25, !PT ;  /* 0x0000001948197209 */ /* 0x000fc80007810000 */
[----:B------:R-:W-:-:S03]  /*109c0*/  FMNMX.FTZ R27, R70, R25, !PT ;  /* 0x00000019461b7209 */ /* 0x000fc60007810000 */
[----:B------:R-:W4:Y:S01]  /*109d0*/  MUFU.EX2 R15, R124 ;  /* 0x0000007c000f7308 */ /* 0x000f220000000800 */
[----:B------:R-:W-:Y:S01]  /*109e0*/  FMNMX.FTZ R27, R12, R27, !PT ;  /* 0x0000001b0c1b7209 */ /* 0x000fe20007810000 */
[----:B0-----:R-:W-:-:S03]  /*109f0*/  @P2 IMAD.HI.U32 R44, R193, R44, RZ ;  /* 0x0000002cc12c2227 */ /* 0x001fc600078e00ff */
[----:B------:R-:W-:-:S03]  /*10a00*/  FMNMX.FTZ R27, R38, R27, !PT ;  /* 0x0000001b261b7209 */ /* 0x000fc60007810000 */
[----:B------:R-:W0:Y:S01]  /*10a10*/  MUFU.EX2 R172, R172 ;  /* 0x000000ac00ac7308 */ /* 0x000e220000000800 */
        /* <DEDUP_REMOVED lines=18> */
[----:B------:R-:W-:Y:S01]  /*10b40*/  FMNMX.FTZ R10, R0, R33, !PT ;  /* 0x00000021000a7209 */ /* 0x000fe20007810000 */
[----:B------:R-:W-:-:S04]  /*10b50*/  FFMA.FTZ R33, R58, R59, -R49 ;  /* 0x0000003b3a217223 */ /* 0x000fc80000010831 */
[----:B------:R-:W1:Y:S02]  /*10b60*/  SHFL.BFLY PT, R39, R10, 0x2, 0x1f ;  /* 0x0c401f000a277f89 */ /* 0x000e6400000e0000 */
[----:B------:R-:W-:Y:S08]  /*10b70*/  MUFU.EX2 R31, R66 ;  /* 0x00000042001f7308 */ /* 0x000ff00000000800 */
[----:B------:R-:W-:Y:S08]  /*10b80*/  MUFU.EX2 R164, R164 ;  /* 0x000000a400a47308 */ /* 0x000ff00000000800 */
[----:B------:R-:W-:Y:S01]  /*10b90*/  MUFU.EX2 R29, R29 ;  /* 0x0000001d001d7308 */ /* 0x000fe20000000800 */
[----:B-1----:R-:W-:Y:S01]  /*10ba0*/  FMNMX.FTZ R45, R10, R39, !PT ;  /* 0x000000270a2d7209 */ /* 0x002fe20007810000 */
[----:B------:R-:W-:-:S06]  /*10bb0*/  FFMA.FTZ R39, R48, R59, -R49 ;  /* 0x0000003b30277223 */ /* 0x000fcc0000010831 */
[----:B------:R-:W-:Y:S01]  /*10bc0*/  MUFU.EX2 R166, R166 ;  /* 0x000000a600a67308 */ /* 0x000fe20000000800 */
[----:B------:R-:W1:Y:S07]  /*10bd0*/  SHFL.BFLY PT, R10, R45, 0x1, 0x1f ;  /* 0x0c201f002d0a7f89 */ /* 0x000e6e00000e0000 */
[----:B------:R-:W-:Y:S08]  /*10be0*/  MUFU.EX2 R33, R33 ;  /* 0x0000002100217308 */ /* 0x000ff00000000800 */
[----:B------:R-:W-:Y:S08]  /*10bf0*/  MUFU.EX2 R160, R160 ;  /* 0x000000a000a07308 */ /* 0x000ff00000000800 */
[----:B------:R-:W-:Y:S01]  /*10c00*/  MUFU.EX2 R35, R35 ;  /* 0x0000002300237308 */ /* 0x000fe20000000800 */
[----:B-1----:R-:W-:Y:S01]  /*10c10*/  FMNMX.FTZ R10, R45, R10, !PT ;  /* 0x0000000a2d0a7209 */ /* 0x002fe20007810000 */
[----:B------:R-:W-:-:S03]  /*10c20*/  FFMA.FTZ R45, R4, R59, -R49 ;  /* 0x0000003b042d7223 */ /* 0x000fc60000010831 */
[C---:B------:R-:W-:Y:S01]  /*10c30*/  FSETP.NEU.FTZ.AND P4, PT, R10.reuse, -INF , PT ;  /* 0xff8000000a00780b */ /* 0x040fe20003f9d000 */
[----:B------:R-:W-:Y:S02]  /*10c40*/  FMUL.FTZ R28, R10, R59 ;  /* 0x0000003b0a1c7220 */ /* 0x000fe40000410000 */
[----:B------:R-:W-:Y:S03]  /*10c50*/  MUFU.EX2 R162, R162 ;  /* 0x000000a200a27308 */ /* 0x000fe60000000800 */
[----:B------:R-:W-:-:S05]  /*10c60*/  FSEL R49, R28, RZ, P4 ;  /* 0x000000ff1c317208 */ /* 0x000fca0002000000 */
[----:B------:R-:W-:Y:S01]  /*10c70*/  MUFU.EX2 R37, R37 ;  /* 0x0000002500257308 */ /* 0x000fe20000000800 */
[-CC-:B------:R-:W-:Y:S01]  /*10c80*/  FFMA.FTZ R181, R47, R59.reuse, -R49.reuse ;  /* 0x0000003b2fb57223 */ /* 0x180fe20000010831 */
[-C--:B------:R-:W-:Y:S01]  /*10c90*/  FFMA.FTZ R4, R86, R59.reuse, -R49 ;  /* 0x0000003b56047223 */ /* 0x080fe20000010831 */
[----:B------:R-:W-:Y:S01]  /*10ca0*/  FADD.FTZ R47, R180, R3 ;  /* 0x00000003b42f7221 */ /* 0x000fe20000010000 */
[-CC-:B------:R-:W-:Y:S01]  /*10cb0*/  FFMA.FTZ R183, R8, R59.reuse, -R49.reuse ;  /* 0x0000003b08b77223 */ /* 0x180fe20000010831 */
[-CC-:B------:R-:W-:Y:S01]  /*10cc0*/  FFMA.FTZ R8, R84, R59.reuse, -R49.reuse ;  /* 0x0000003b54087223 */ /* 0x180fe20000010831 */
[-C--:B------:R-:W-:Y:S01]  /*10cd0*/  FFMA.FTZ R177, R68, R59.reuse, -R49 ;  /* 0x0000003b44b17223 */ /* 0x080fe20000010831 */
[----:B--2---:R-:W-:Y:S01]  /*10ce0*/  FADD.FTZ R32, R182, R47 ;  /* 0x0000002fb6207221 */ /* 0x004fe20000010000 */
[----:B------:R-:W-:Y:S01]  /*10cf0*/  MUFU.EX2 R181, R181 ;  /* 0x000000b500b57308 */ /* 0x000fe20000000800 */
[-CC-:B------:R-:W-:Y:S01]  /*10d00*/  FFMA.FTZ R28, R82, R59.reuse, -R49.reuse ;  /* 0x0000003b521c7223 */ /* 0x180fe20000010831 */
[-CC-:B------:R-:W-:Y:S01]  /*10d10*/  FFMA.FTZ R179, R14, R59.reuse, -R49.reuse ;  /* 0x0000003b0eb37223 */ /* 0x180fe20000010831 */
[----:B---3--:R-:W-:Y:S01]  /*10d20*/  FADD.FTZ R47, R9, R32 ;  /* 0x00000020092f7221 */ /* 0x008fe20000010000 */
[-CC-:B------:R-:W-:Y:S01]  /*10d30*/  FFMA.FTZ R14, R80, R59.reuse, -R49.reuse ;  /* 0x0000003b500e7223 */ /* 0x180fe20000010831 */
[-CC-:B------:R-:W-:Y:S01]  /*10d40*/  FFMA.FTZ R173, R20, R59.reuse, -R49.reuse ;  /* 0x0000003b14ad7223 */ /* 0x180fe20000010831 */
[-C--:B------:R-:W-:Y:S01]  /*10d50*/  FFMA.FTZ R20, R78, R59.reuse, -R49 ;  /* 0x0000003b4e147223 */ /* 0x080fe20000010831 */
[----:B----4-:R-:W-:Y:S01]  /*10d60*/  FADD.FTZ R32, R176, R47 ;  /* 0x0000002fb0207221 */ /* 0x010fe20000010000 */
[----:B------:R-:W1:Y:S01]  /*10d70*/  MUFU.EX2 R4, R4 ;  /* 0x0000000400047308 */ /* 0x000e620000000800 */
[-CC-:B------:R-:W-:Y:S01]  /*10d80*/  FFMA.FTZ R175, R24, R59.reuse, -R49.reuse ;  /* 0x0000003b18af7223 */ /* 0x180fe20000010831 */
[-CC-:B------:R-:W-:Y:S01]  /*10d90*/  FFMA.FTZ R24, R76, R59.reuse, -R49.reuse ;  /* 0x0000003b4c187223 */ /* 0x180fe20000010831 */
[----:B------:R-:W-:Y:S01]  /*10da0*/  FADD.FTZ R47, R13, R32 ;  /* 0x000000200d2f7221 */ /* 0x000fe20000010000 */
[-CC-:B------:R-:W-:Y:S01]  /*10db0*/  FFMA.FTZ R169, R26, R59.reuse, -R49.reuse ;  /* 0x0000003b1aa97223 */ /* 0x180fe20000010831 */
[-CC-:B------:R-:W-:Y:S01]  /*10dc0*/  FFMA.FTZ R26, R74, R59.reuse, -R49.reuse ;  /* 0x0000003b4a1a7223 */ /* 0x180fe20000010831 */
[-C--:B------:R-:W-:Y:S01]  /*10dd0*/  FFMA.FTZ R171, R30, R59.reuse, -R49 ;  /* 0x0000003b1eab7223 */ /* 0x080fe20000010831 */
[----:B------:R-:W-:Y:S01]  /*10de0*/  FADD.FTZ R36, R178, R47 ;  /* 0x0000002fb2247221 */ /* 0x000fe20000010000 */
[----:B------:R-:W2:Y:S01]  /*10df0*/  MUFU.EX2 R183, R183 ;  /* 0x000000b700b77308 */ /* 0x000ea20000000800 */
[-CC-:B------:R-:W-:Y:S01]  /*10e00*/  FFMA.FTZ R30, R72, R59.reuse, -R49.reuse ;  /* 0x0000003b481e7223 */ /* 0x180fe20000010831 */
[-CC-:B------:R-:W-:Y:S01]  /*10e10*/  FFMA.FTZ R165, R70, R59.reuse, -R49.reuse ;  /* 0x0000003b46a57223 */ /* 0x180fe20000010831 */
[----:B------:R-:W-:Y:S01]  /*10e20*/  FADD.FTZ R51, R15, R36 ;  /* 0x000000240f337221 */ /* 0x000fe20000010000 */
[-CC-:B------:R-:W-:Y:S01]  /*10e30*/  FFMA.FTZ R12, R12, R59.reuse, -R49.reuse ;  /* 0x0000003b0c0c7223 */ /* 0x180fe20000010831 */
[-CC-:B------:R-:W-:Y:S01]  /*10e40*/  FFMA.FTZ R167, R38, R59.reuse, -R49.reuse ;  /* 0x0000003b26a77223 */ /* 0x180fe20000010831 */
[-C--:B------:R-:W-:Y:S01]  /*10e50*/  FFMA.FTZ R34, R34, R59.reuse, -R49 ;  /* 0x0000003b22227223 */ /* 0x080fe20000010831 */
[----:B0-----:R-:W-:Y:S01]  /*10e60*/  FADD.FTZ R36, R172, R51 ;  /* 0x00000033ac247221 */ /* 0x001fe20000010000 */
[----:B------:R-:W0:Y:S01]  /*10e70*/  MUFU.EX2 R8, R8 ;  /* 0x0000000800087308 */ /* 0x000e220000000800 */
[----:B-1----:R-:W-:Y:S01]  /*10e80*/  FADD.FTZ R32, R181, R4 ;  /* 0x00000004b5207221 */ /* 0x002fe20000010000 */
[-CC-:B------:R-:W-:Y:S01]  /*10e90*/  FFMA.FTZ R40, R40, R59.reuse, -R49.reuse ;  /* 0x0000003b28287223 */ /* 0x180fe20000010831 */
[----:B------:R-:W-:Y:S01]  /*10ea0*/  FADD.FTZ R51, R21, R36 ;  /* 0x0000002415337221 */ /* 0x000fe20000010000 */
[-CC-:B------:R-:W-:Y:S01]  /*10eb0*/  FFMA.FTZ R90, R90, R59.reuse, -R49.reuse ;  /* 0x0000003b5a5a7223 */ /* 0x180fe20000010831 */
[----:B------:R-:W-:Y:S01]  /*10ec0*/  F2FP.F16.F32.PACK_AB R180, R3, R180 ;  /* 0x000000b403b4723e */ /* 0x000fe200000000ff */
[-C--:B------:R-:W-:Y:S01]  /*10ed0*/  FFMA.FTZ R94, R94, R59.reuse, -R49 ;  /* 0x0000003b5e5e7223 */ /* 0x080fe20000010831 */
[----:B------:R-:W-:Y:S01]  /*10ee0*/  FADD.FTZ R36, R174, R51 ;  /* 0x00000033ae247221 */ /* 0x000fe20000010000 */
[----:B------:R-:W1:Y:S01]  /*10ef0*/  MUFU.EX2 R177, R177 ;  /* 0x000000b100b17308 */ /* 0x000e620000000800 */
[----:B--2---:R-:W-:Y:S01]  /*10f00*/  FADD.FTZ R47, R183, R32 ;  /* 0x00000020b72f7221 */ /* 0x004fe20000010000 */
[----:B------:R-:W-:Y:S01]  /*10f10*/  F2FP.F16.F32.PACK_AB R182, R9, R182 ;  /* 0x000000b609b6723e */ /* 0x000fe200000000ff */
[----:B------:R-:W-:Y:S01]  /*10f20*/  FADD.FTZ R51, R25, R36 ;  /* 0x0000002419337221 */ /* 0x000fe20000010000 */
[-CC-:B------:R-:W-:Y:S01]  /*10f30*/  FFMA.FTZ R96, R96, R59.reuse, -R49.reuse ;  /* 0x0000003b60607223 */ /* 0x180fe20000010831 */
[-CC-:B------:R-:W-:Y:S01]  /*10f40*/  FFMA.FTZ R98, R98, R59.reuse, -R49.reuse ;  /* 0x0000003b62627223 */ /* 0x180fe20000010831 */
[-C--:B------:R-:W-:Y:S01]  /*10f50*/  FFMA.FTZ R100, R100, R59.reuse, -R49 ;  /* 0x0000003b64647223 */ /* 0x080fe20000010831 */
[----:B------:R-:W-:Y:S01]  /*10f60*/  FADD.FTZ R36, R168, R51 ;  /* 0x00000033a8247221 */ /* 0x000fe20000010000 */
[----:B------:R-:W2:Y:S01]  /*10f70*/  MUFU.EX2 R28, R28 ;  /* 0x0000001c001c7308 */ /* 0x000ea20000000800 */
[----:B0-----:R-:W-:Y:S01]  /*10f80*/  FADD.FTZ R32, R8, R47 ;  /* 0x0000002f08207221 */ /* 0x001fe20000010000 */
[-CC-:B------:R-:W-:Y:S01]  /*10f90*/  FFMA.FTZ R104, R104, R59.reuse, -R49.reuse ;  /* 0x0000003b68687223 */ /* 0x180fe20000010831 */
[----:B------:R-:W-:Y:S01]  /*10fa0*/  FADD.FTZ R51, R27, R36 ;  /* 0x000000241b337221 */ /* 0x000fe20000010000 */
[-CC-:B------:R-:W-:Y:S01]  /*10fb0*/  FFMA.FTZ R108, R108, R59.reuse, -R49.reuse ;  /* 0x0000003b6c6c7223 */ /* 0x180fe20000010831 */
[-CC-:B------:R-:W-:Y:S01]  /*10fc0*/  FFMA.FTZ R110, R110, R59.reuse, -R49.reuse ;  /* 0x0000003b6e6e7223 */ /* 0x180fe20000010831 */
[-C--:B------:R-:W-:Y:S01]  /*10fd0*/  FFMA.FTZ R112, R112, R59.reuse, -R49 ;  /* 0x0000003b70707223 */ /* 0x080fe20000010831 */
[----:B------:R-:W-:Y:S01]  /*10fe0*/  FADD.FTZ R36, R170, R51 ;  /* 0x00000033aa247221 */ /* 0x000fe20000010000 */
[----:B------:R-:W0:Y:S01]  /*10ff0*/  MUFU.EX2 R179, R179 ;  /* 0x000000b300b37308 */ /* 0x000e220000000800 */
[----:B-1----:R-:W-:Y:S01]  /*11000*/  FADD.FTZ R47, R177, R32 ;  /* 0x00000020b12f7221 */ /* 0x002fe20000010000 */
[-CC-:B------:R-:W-:Y:S01]  /*11010*/  FFMA.FTZ R42, R42, R59.reuse, -R49.reuse ;  /* 0x0000003b2a2a7223 */ /* 0x180fe20000010831 */
[----:B------:R-:W-:Y:S01]  /*11020*/  FADD.FTZ R51, R31, R36 ;  /* 0x000000241f337221 */ /* 0x000fe20000010000 */
[----:B------:R-:W-:Y:S01]  /*11030*/  FFMA.FTZ R0, R0, R59, -R49 ;  /* 0x0000003b00007223 */ /* 0x000fe20000010831 */
[----:B------:R-:W-:Y:S01]  /*11040*/  F2FP.F16.F32.PACK_AB R181, R4, R181 ;  /* 0x000000b504b5723e */ /* 0x000fe200000000ff */
[----:B------:R-:W-:-:S02]  /*11050*/  IMAD.MOV.U32 R38, RZ, RZ, R193 ;  /* 0x000000ffff267224 */ /* 0x000fc400078e00c1 */
[----:B------:R-:W-:Y:S01]  /*11060*/  FADD.FTZ R36, R164, R51 ;  /* 0x00000033a4247221 */ /* 0x000fe20000010000 */
[----:B------:R-:W1:Y:S01]  /*11070*/  MUFU.EX2 R14, R14 ;  /* 0x0000000e000e7308 */ /* 0x000e620000000800 */
[----:B--2---:R-:W-:Y:S01]  /*11080*/  FADD.FTZ R32, R28, R47 ;  /* 0x0000002f1c207221 */ /* 0x004fe20000010000 */
[----:B------:R-:W-:Y:S01]  /*11090*/  @P2 SHF.R.U32.HI R38, RZ, R53, R44 ;  /* 0x00000035ff262219 */ /* 0x000fe2000001162c */
[----:B------:R-:W-:Y:S01]  /*110a0*/  FADD.FTZ R51, R29, R36 ;  /* 0x000000241d337221 */ /* 0x000fe20000010000 */
[----:B------:R-:W-:Y:S02]  /*110b0*/  F2FP.F16.F32.PACK_AB R176, R13, R176 ;  /* 0x000000b00db0723e */ /* 0x000fe400000000ff */
[----:B------:R-:W-:Y:S01]  /*110c0*/  F2FP.F16.F32.PACK_AB R178, R15, R178 ;  /* 0x000000b20fb2723e */ /* 0x000fe200000000ff */
[----:B------:R-:W-:Y:S01]  /*110d0*/  FADD.FTZ R36, R166, R51 ;  /* 0x00000033a6247221 */ /* 0x000fe20000010000 */
[----:B------:R-:W2:Y:S01]  /*110e0*/  MUFU.EX2 R173, R173 ;  /* 0x000000ad00ad7308 */ /* 0x000ea20000000800 */
[----:B0-----:R-:W-:Y:S01]  /*110f0*/  FADD.FTZ R47, R179, R32 ;  /* 0x00000020b32f7221 */ /* 0x001fe20000010000 */
[----:B------:R-:W-:-:S02]  /*11100*/  IMAD.IADD R127, R127, 0x1, R38 ;  /* 0x000000017f7f7824 */ /* 0x000fc400078e0226 */
[----:B------:R-:W-:Y:S01]  /*11110*/  FADD.FTZ R51, R33, R36 ;  /* 0x0000002421337221 */ /* 0x000fe20000010000 */
[----:B------:R-:W-:Y:S02]  /*11120*/  F2FP.F16.F32.PACK_AB R172, R21, R172 ;  /* 0x000000ac15ac723e */ /* 0x000fe400000000ff */
[----:B------:R-:W-:Y:S01]  /*11130*/  F2FP.F16.F32.PACK_AB R174, R25, R174 ;  /* 0x000000ae19ae723e */ /* 0x000fe200000000ff */
[----:B------:R-:W-:Y:S01]  /*11140*/  FADD.FTZ R36, R160, R51 ;  /* 0x00000033a0247221 */ /* 0x000fe20000010000 */
[----:B------:R-:W0:Y:S01]  /*11150*/  MUFU.EX2 R20, R20 ;  /* 0x0000001400147308 */ /* 0x000e220000000800 */
[----:B-1----:R-:W-:Y:S01]  /*11160*/  FADD.FTZ R32, R14, R47 ;  /* 0x0000002f0e207221 */ /* 0x002fe20000010000 */
[----:B------:R-:W-:Y:S01]  /*11170*/  F2FP.F16.F32.PACK_AB R168, R27, R168 ;  /* 0x000000a81ba8723e */ /* 0x000fe200000000ff */
[----:B------:R-:W-:Y:S01]  /*11180*/  IMAD.IADD R6, R127, 0x1, R6 ;  /* 0x000000017f067824 */ /* 0x000fe200078e0206 */
[----:B------:R-:W-:Y:S02]  /*11190*/  F2FP.F16.F32.PACK_AB R170, R31, R170 ;  /* 0x000000aa1faa723e */ /* 0x000fe400000000ff */
[----:B------:R-:W-:-:S02]  /*111a0*/  F2FP.F16.F32.PACK_AB R164, R29, R164 ;  /* 0x000000a41da4723e */ /* 0x000fc400000000ff */
[----:B------:R-:W1:Y:S01]  /*111b0*/  MUFU.EX2 R175, R175 ;  /* 0x000000af00af7308 */ /* 0x000e620000000800 */
[----:B--2---:R-:W-:Y:S01]  /*111c0*/  FADD.FTZ R47, R173, R32 ;  /* 0x00000020ad2f7221 */ /* 0x004fe20000010000 */
[----:B------:R-:W-:Y:S02]  /*111d0*/  F2FP.F16.F32.PACK_AB R166, R33, R166 ;  /* 0x000000a621a6723e */ /* 0x000fe400000000ff */
[----:B------:R-:W-:Y:S02]  /*111e0*/  F2FP.F16.F32.PACK_AB R160, R35, R160 ;  /* 0x000000a023a0723e */ /* 0x000fe400000000ff */
[----:B------:R-:W-:Y:S02]  /*111f0*/  F2FP.F16.F32.PACK_AB R183, R8, R183 ;  /* 0x000000b708b7723e */ /* 0x000fe400000000ff */
[----:B------:R-:W2:Y:S01]  /*11200*/  MUFU.EX2 R24, R24 ;  /* 0x0000001800187308 */ /* 0x000ea20000000800 */
[----:B0-----:R-:W-:Y:S01]  /*11210*/  FADD.FTZ R32, R20, R47 ;  /* 0x0000002f14207221 */ /* 0x001fe20000010000 */
[----:B------:R-:W-:-:S02]  /*11220*/  F2FP.F16.F32.PACK_AB R177, R28, R177 ;  /* 0x000000b11cb1723e */ /* 0x000fc400000000ff */
[----:B------:R-:W-:Y:S02]  /*11230*/  F2FP.F16.F32.PACK_AB R179, R14, R179 ;  /* 0x000000b30eb3723e */ /* 0x000fe400000000ff */
[----:B------:R-:W-:Y:S02]  /*11240*/  F2FP.F16.F32.PACK_AB R173, R20, R173 ;  /* 0x000000ad14ad723e */ /* 0x000fe400000000ff */
        /* <DEDUP_REMOVED lines=14> */
[----:B------:R-:W-:Y:S01]  /*11330*/  FADD.FTZ R47, R35, R36 ;  /* 0x00000024232f7221 */ /* 0x000fe20000010000 */
[----:B------:R-:W-:-:S03]  /*11340*/  F2FP.F16.F32.PACK_AB R171, R30, R171 ;  /* 0x000000ab1eab723e */ /* 0x000fc600000000ff */
[----:B------:R-:W-:Y:S01]  /*11350*/  FADD.FTZ R36, R162, R47 ;  /* 0x0000002fa2247221 */ /* 0x000fe20000010000 */
[----:B------:R-:W-:Y:S01]  /*11360*/  F2FP.F16.F32.PACK_AB R162, R37, R162 ;  /* 0x000000a225a2723e */ /* 0x000fe200000000ff */
[----:B------:R-:W0:Y:S01]  /*11370*/  MUFU.EX2 R167, R167 ;  /* 0x000000a700a77308 */ /* 0x000e220000000800 */
[----:B-1----:R-:W-:Y:S01]  /*11380*/  FADD.FTZ R3, R165, R32 ;  /* 0x00000020a5037221 */ /* 0x002fe20000010000 */
[----:B------:R-:W-:-:S06]  /*11390*/  FADD.FTZ R9, R37, R36 ;  /* 0x0000002425097221 */ /* 0x000fcc0000010000 */
        /* <DEDUP_REMOVED lines=47> */
[----:B------:R1:W2:Y:S01]  /*11690*/  MUFU.EX2 R155, R0 ;  /* 0x00000000009b7308 */ /* 0x0002a20000000800 */
[C---:B0-----:R-:W-:Y:S01]  /*116a0*/  FADD.FTZ R9, R153.reuse, R4 ;  /* 0x0000000499097221 */ /* 0x041fe20000010000 */
[----:B------:R-:W-:Y:S01]  /*116b0*/  F2FP.F16.F32.PACK_AB R153, R153, R110 ;  /* 0x0000006e9999723e */ /* 0x000fe200000000ff */
[----:B------:R-:W-:-:S05]  /*116c0*/  VIADD R4, R129, 0xfffffffe ;  /* 0xfffffffe81047836 */ /* 0x000fca0000000000 */
[----:B------:R-:W0:Y:S01]  /*116d0*/  MUFU.EX2 R45, R45 ;  /* 0x0000002d002d7308 */ /* 0x000e220000000800 */
[----:B-1----:R-:W-:-:S04]  /*116e0*/  FADD.FTZ R0, R42, R9 ;  /* 0x000000092a007221 */ /* 0x002fc80000010000 */
[C---:B--2---:R-:W-:Y:S01]  /*116f0*/  FADD.FTZ R0, R155.reuse, R0 ;  /* 0x000000009b007221 */ /* 0x044fe20000010000 */
[----:B------:R-:W-:Y:S01]  /*11700*/  F2FP.F16.F32.PACK_AB R155, R155, R42 ;  /* 0x0000002a9b9b723e */ /* 0x000fe200000000ff */
[C---:B0-----:R-:W-:Y:S01]  /*11710*/  FADD.FTZ R3, R45.reuse, R36 ;  /* 0x000000242d037221 */ /* 0x041fe20000010000 */
[----:B------:R-:W-:Y:S01]  /*11720*/  F2FP.F16.F32.PACK_AB R154, R45, R154 ;  /* 0x0000009a2d9a723e */ /* 0x000fe200000000ff */
[----:B------:R-:W-:Y:S06]  /*11730*/  @!P3 BRA `(.L_x_1842) ;  /* 0x000000000048b947 */ /* 0x000fec0003800000 */
[C---:B------:R-:W-:Y:S01]  /*11740*/  ISETP.GT.AND P4, PT, R127.reuse, RZ, PT ;  /* 0x000000ff7f00720c */ /* 0x040fe20003f84270 */
[----:B------:R-:W-:Y:S01]  /*11750*/  BSSY B0, `(.L_x_1843) ;  /* 0x000000e000007945 */ /* 0x000fe20003800000 */
[----:B------:R-:W-:-:S11]  /*11760*/  VIADD R8, R127, 0xffffffff ;  /* 0xffffffff7f087836 */ /* 0x000fd60000000000 */
        /* <DEDUP_REMOVED lines=8> */
.L_x_1844:
[----:B------:R-:W-:-:S13]  /*117f0*/  ISETP.NE.AND P4, PT, R7, 0x1, PT ;  /* 0x000000010700780c */ /* 0x000fda0003f85270 */
[----:B------:R-:W0:Y:S02]  /*11800*/  @P4 LDC.64 R12, c[0x0][0x9e8] ;  /* 0x00027a00ff0c4b82 */ /* 0x000e240000000a00 */
[----:B0-----:R-:W-:-:S05]  /*11810*/  @P4 IMAD.HI.U32 R12, R8, R12, RZ ;  /* 0x0000000c080c4227 */ /* 0x001fca00078e00ff */
[----:B------:R-:W-:-:S07]  /*11820*/  @P4 SHF.R.U32.HI R8, RZ, R13, R12 ;  /* 0x0000000dff084219 */ /* 0x000fce000001160c */
.L_x_1845:
[----:B------:R-:W-:Y:S05]  /*11830*/  BSYNC B0 ;  /* 0x0000000000007941 */ /* 0x000fea0003800000 */
.L_x_1843:
[----:B------:R-:W-:-:S05]  /*11840*/  IMAD R7, R8, R7, R7 ;  /* 0x0000000708077224 */ /* 0x000fca00078e0207 */
[----:B------:R-:W-:-:S07]  /*11850*/  VIMNMX R6, R6, R7, PT ;  /* 0x0000000706067248 */ /* 0x000fce0003fe0100 */
.L_x_1842:
[----:B------:R-:W-:Y:S01]  /*11860*/  SHF.R.S32.HI R7, RZ, 0x1f, R6 ;  /* 0x0000001fff077819 */ /* 0x000fe20000011406 */
[----:B------:R-:W-:Y:S01]  /*11870*/  ULDC UR4, c[0x0][0x9e4] ;  /* 0x0002790000047ab9 */ /* 0x000fe20000000800 */
[----:B------:R-:W-:Y:S01]  /*11880*/  ULDC UR5, c[0x0][0x9e4] ;  /* 0x0002790000057ab9 */ /* 0x000fe20000000800 */
[----:B------:R-:W-:Y:S01]  /*11890*/  ULDC UR7, c[0x0][0x9d8] ;  /* 0x0002760000077ab9 */ /* 0x000fe20000000800 */
[----:B------:R-:W-:Y:S01]  /*118a0*/  LEA.HI R7, R7, R6, RZ, 0x7 ;  /* 0x0000000607077211 */ /* 0x000fe200078f38ff */
[----:B------:R-:W-:Y:S01]  /*118b0*/  ULDC UR49, c[0x0][0x9d8] ;  /* 0x0002760000317ab9 */ /* 0x000fe20000000800 */
[----:B------:R-:W-:Y:S01]  /*118c0*/  ULDC UR37, c[0x0][0x9d8] ;  /* 0x0002760000257ab9 */ /* 0x000fe20000000800 */
[----:B------:R-:W-:Y:S01]  /*118d0*/  ULDC UR48, c[0x0][0x9e0] ;  /* 0x0002780000307ab9 */ /* 0x000fe20000000800 */
[----:B------:R-:W-:Y:S01]  /*118e0*/  SHF.R.S32.HI R7, RZ, 0x7, R7 ;  /* 0x00000007ff077819 */ /* 0x000fe20000011407 */
[----:B------:R-:W-:Y:S01]  /*118f0*/  ULDC UR6, c[0x0][0x9e0] ;  /* 0x0002780000067ab9 */ /* 0x000fe20000000800 */
[----:B------:R-:W-:-:S02]  /*11900*/  CS2R R150, SRZ ;  /* 0x0000000000967805 */ /* 0x000fc4000001ff00 */
[----:B------:R-:W-:Y:S02]  /*11910*/  CS2R R148, SRZ ;  /* 0x0000000000947805 */ /* 0x000fe4000001ff00 */
[----:B------:R-:W-:Y:S02]  /*11920*/  VIMNMX R12, R196, R7, !PT ;  /* 0x00000007c40c7248 */ /* 0x000fe40007fe0100 */
[----:B------:R-:W-:Y:S02]  /*11930*/  CS2R R146, SRZ ;  /* 0x0000000000927805 */ /* 0x000fe4000001ff00 */
[----:B------:R-:W-:Y:S02]  /*11940*/  CS2R R144, SRZ ;  /* 0x0000000000907805 */ /* 0x000fe4000001ff00 */
[----:B------:R-:W-:Y:S02]  /*11950*/  CS2R R142, SRZ ;  /* 0x00000000008e7805 */ /* 0x000fe4000001ff00 */
[----:B------:R-:W-:-:S02]  /*11960*/  ISETP.GE.AND P4, PT, R4, R12, PT ;  /* 0x0000000c0400720c */ /* 0x000fc40003f86270 */
        /* <DEDUP_REMOVED lines=13> */
[----:B-----5:R-:W-:Y:S02]  /*11a40*/  CS2R R114, SRZ ;  /* 0x0000000000727805 */ /* 0x020fe4000001ff00 */
        /* <DEDUP_REMOVED lines=13> */
[----:B------:R-:W-:Y:S06]  /*11b20*/  @!P4 BRA `(.L_x_1846) ;  /* 0x0000003800a0c947 */ /* 0x000fec0003800000 */
[----:B------:R-:W-:-:S07]  /*11b30*/  MOV R151, RZ ;  /* 0x000000ff00977202 */ /* 0x000fce0000000f00 */
.L_x_1864:
[----:B------:R-:W-:Y:S01]  /*11b40*/  VIADD R13, R22, 0x1 ;  /* 0x00000001160d7836 */ /* 0x000fe20000000000 */
[----:B------:R-:W-:Y:S05]  /*11b50*/  YIELD ;  /* 0x0000000000007946 */ /* 0x000fea0003800000 */
[----:B------:R-:W-:-:S04]  /*11b60*/  ISETP.NE.AND P4, PT, R13, 0x2, PT ;  /* 0x000000020d00780c */ /* 0x000fc80003f85270 */
[----:B------:R-:W-:Y:S02]  /*11b70*/  SEL R7, RZ, 0x1, P4 ;  /* 0x00000001ff077807 */ /* 0x000fe40002000000 */
[----:B------:R-:W-:Y:S02]  /*11b80*/  SEL R13, R13, RZ, P4 ;  /* 0x000000ff0d0d7207 */ /* 0x000fe40002000000 */
[----:B------:R-:W-:Y:S02]  /*11b90*/  ISETP.NE.AND P4, PT, R194, RZ, PT ;  /* 0x000000ffc200720c */ /* 0x000fe40003f85270 */
[----:B------:R-:W-:-:S11]  /*11ba0*/  LOP3.LUT R14, R186, R7, RZ, 0x3c, !PT ;  /* 0x00000007ba0e7212 */ /* 0x000fd600078e3cff */
[----:B------:R-:W-:Y:S05]  /*11bb0*/  @P4 BRA `(.L_x_1847) ;  /* 0x0000000000304947 */ /* 0x000fea0003800000 */
[----:B------:R-:W-:Y:S05]  /*11bc0*/  @!P0 BRA `(.L_x_1848) ;  /* 0x0000000000048947 */ /* 0x000fea0003800000 */
[----:B------:R-:W-:Y:S01]  /*11bd0*/  BPT.TRAP 0x1 ;  /* 0x000000040000795c */ /* 0x000fe20000300000 */
.L_x_1848:
[----:B------:R-:W-:Y:S01]  /*11be0*/  IMAD R7, R13, 0x8, R2 ;  /* 0x000000080d077824 */ /* 0x000fe200078e0202 */
[----:B------:R-:W-:-:S04]  /*11bf0*/  SHF.L.U32 R6, R14, 0x1f, RZ ;  /* 0x0000001f0e067819 */ /* 0x000fc800000006ff */
[----:B------:R0:W1:Y:S01]  /*11c00*/  SYNCS.PHASECHK.TRANS64.TRYWAIT P5, [R7+URZ+0x28830], R6 ;  /* 0x02883006070075a7 */ /* 0x00006200080a017f */
[----:B------:R-:W-:Y:S05]  /*11c10*/  @!P0 BRA `(.L_x_1849) ;  /* 0x0000000000048947 */ /* 0x000fea0003800000 */
[----:B------:R-:W-:Y:S01]  /*11c20*/  BPT.TRAP 0x1 ;  /* 0x000000040000795c */ /* 0x000fe20000300000 */
.L_x_1849:
[----:B------:R-:W-:Y:S04]  /*11c30*/  BSSY B0, `(.L_x_1847) ;  /* 0x0000004000007945 */ /* 0x000fe80003800000 */
[----:B-1----:R-:W-:Y:S05]  /*11c40*/  @P5 BRA `(.L_x_1850) ;  /* 0x0000000000085947 */ /* 0x002fea0003800000 */
[----:B------:R-:W1:Y:S02]  /*11c50*/  SYNCS.PHASECHK.TRANS64.TRYWAIT P5, [R7+URZ+0x28830], R6 ;  /* 0x02883006070075a7 */ /* 0x000e6400080a017f */
[----:B-1----:R-:W-:Y:S05]  /*11c60*/  @!P5 BRA `(.L_x_1851) ;  /* 0x0000015800e4d947 */ /* 0x002fea0003800000 */
.L_x_1850:
[----:B------:R-:W-:Y:S05]  /*11c70*/  BSYNC B0 ;  /* 0x0000000000007941 */ /* 0x000fea0003800000 */
.L_x_1847:
[----:B------:R-:W2:Y:S01]  /*11c80*/  S2R R8, SR_TID.X ;  /* 0x0000000000087919 */ /* 0x000ea20000002100 */
[----:B01----:R-:W-:Y:S01]  /*11c90*/  IMAD.MOV.U32 R7, RZ, RZ, 0x40000040 ;  /* 0x40000040ff077424 */ /* 0x003fe200078e00ff */
[----:B------:R-:W-:Y:S05]  /*11ca0*/  WARPSYNC.ALL ;  /* 0x0000000000007948 */ /* 0x000fea0003800000 */
[----:B------:R-:W-:Y:S01]  /*11cb0*/  R2UR UR47, R7 ;  /* 0x00000000072f72ca */ /* 0x000fe200000e0000 */
[----:B------:R-:W-:Y:S01]  /*11cc0*/  IMAD R6, R13, 0x800, R5 ;  /* 0x000008000d067824 */ /* 0x000fe200078e0205 */
[----:B------:R-:W-:-:S04]  /*11cd0*/  MOV R9, 0x40000040 ;  /* 0x4000004000097802 */ /* 0x000fc80000000f00 */
[----:B------:R-:W-:Y:S02]  /*11ce0*/  R2UR UR46, R6 ;  /* 0x00000000062e72ca */ /* 0x000fe400000e0000 */
[----:B------:R-:W-:Y:S01]  /*11cf0*/  R2UR UR11, R9 ;  /* 0x00000000090b72ca */ /* 0x000fe200000e0000 */
[----:B------:R-:W-:-:S05]  /*11d00*/  IMAD.MOV.U32 R9, RZ, RZ, 0x40000040 ;  /* 0x40000040ff097424 */ /* 0x000fca00078e00ff */
[----:B------:R-:W-:Y:S01]  /*11d10*/  R2UR UR15, R9 ;  /* 0x00000000090f72ca */ /* 0x000fe200000e0000 */
[----:B------:R-:W-:-:S05]  /*11d20*/  IMAD.MOV.U32 R9, RZ, RZ, 0x40000040 ;  /* 0x40000040ff097424 */ /* 0x000fca00078e00ff */
[----:B------:R-:W-:Y:S01]  /*11d30*/  R2UR UR19, R9 ;  /* 0x00000000091372ca */ /* 0x000fe200000e0000 */
[----:B------:R-:W-:Y:S01]  /*11d40*/  IMAD.MOV.U32 R9, RZ, RZ, 0x40000040 ;  /* 0x40000040ff097424 */ /* 0x000fe200078e00ff */
[----:B--2---:R-:W-:-:S04]  /*11d50*/  SHF.R.U32.HI R8, RZ, 0x7, R8 ;  /* 0x00000007ff087819 */ /* 0x004fc80000011608 */
[----:B------:R-:W-:Y:S01]  /*11d60*/  R2UR UR23, R9 ;  /* 0x00000000091772ca */ /* 0x000fe200000e0000 */
[----:B------:R-:W-:Y:S02]  /*11d70*/  IMAD.MOV.U32 R9, RZ, RZ, 0x40000040 ;  /* 0x40000040ff097424 */ /* 0x000fe400078e00ff */
[----:B------:R-:W-:Y:S02]  /*11d80*/  VIADD R7, R8, 0x8 ;  /* 0x0000000808077836 */ /* 0x000fe40000000000 */
[----:B------:R-:W-:Y:S01]  /*11d90*/  VIADD R8, R6, 0x2 ;  /* 0x0000000206087836 */ /* 0x000fe20000000000 */
[----:B------:R-:W-:Y:S01]  /*11da0*/  R2UR UR27, R9 ;  /* 0x00000000091b72ca */ /* 0x000fe200000e0000 */
[----:B------:R-:W-:Y:S01]  /*11db0*/  IMAD.MOV.U32 R9, RZ, RZ, 0x40000040 ;  /* 0x40000040ff097424 */ /* 0x000fe200078e00ff */
[----:B------:R0:W-:Y:S02]  /*11dc0*/  BAR.SYNC.DEFER_BLOCKING R7, 0x100 ;  /* 0x000400070000751d */ /* 0x0001e40000010000 */
[----:B------:R-:W-:Y:S01]  /*11dd0*/  R2UR UR10, R8 ;  /* 0x00000000080a72ca */ /* 0x000fe200000e0000 */
[----:B------:R-:W-:Y:S01]  /*11de0*/  VIADD R8, R6, 0x4 ;  /* 0x0000000406087836 */ /* 0x000fe20000000000 */
[----:B------:R-:W-:-:S04]  /*11df0*/  R2UR UR31, R9 ;  /* 0x00000000091f72ca */ /* 0x000fc800000e0000 */
[----:B------:R-:W-:Y:S01]  /*11e00*/  R2UR UR14, R8 ;  /* 0x00000000080e72ca */ /* 0x000fe200000e0000 */
[----:B------:R-:W-:Y:S02]  /*11e10*/  VIADD R8, R6, 0x6 ;  /* 0x0000000606087836 */ /* 0x000fe40000000000 */
[----:B0-----:R-:W-:-:S03]  /*11e20*/  IMAD.MOV.U32 R7, RZ, RZ, 0x40000040 ;  /* 0x40000040ff077424 */ /* 0x001fc600078e00ff */
[----:B------:R-:W-:Y:S01]  /*11e30*/  R2UR UR18, R8 ;  /* 0x00000000081272ca */ /* 0x000fe200000e0000 */
[----:B------:R-:W-:Y:S01]  /*11e40*/  VIADD R8, R6, 0x400 ;  /* 0x0000040006087836 */ /* 0x000fe20000000000 */
[----:B------:R-:W-:-:S04]  /*11e50*/  R2UR UR35, R7 ;  /* 0x00000000072372ca */ /* 0x000fc800000e0000 */
[----:B------:R-:W-:Y:S02]  /*11e60*/  R2UR UR22, R8 ;  /* 0x00000000081672ca */ /* 0x000fe400000e0000 */
[----:B------:R-:W-:Y:S01]  /*11e70*/  IADD3 R8, R6, 0x402, RZ ;  /* 0x0000040206087810 */ /* 0x000fe20007ffe0ff */
[----:B------:R-:W-:-:S03]  /*11e80*/  WARPGROUP.ARRIVE ;  /* 0x00000000000079c5 */ /* 0x000fc60000000000 */
[----:B------:R-:W-:Y:S01]  /*11e90*/  R2UR UR26, R8 ;  /* 0x00000000081a72ca */ /* 0x000fe200000e0000 */
[C---:B------:R-:W-:Y:S02]  /*11ea0*/  VIADD R8, R6.reuse, 0x404 ;  /* 0x0000040406087836 */ /* 0x040fe40000000000 */
[----:B------:R-:W-:Y:S01]  /*11eb0*/  VIADD R6, R6, 0x406 ;  /* 0x0000040606067836 */ /* 0x000fe20000000000 */
[----:B------:R-:W-:Y:S02]  /*11ec0*/  HGMMA.64x128x16.F32 R24, gdesc[UR44], RZ, !UPT, gsb0 ;  /* 0x01e000002c1879f0 */ /* 0x000fe4000c0008ff */
[----:B------:R-:W-:Y:S02]  /*11ed0*/  R2UR UR30, R8 ;  /* 0x00000000081e72ca */ /* 0x000fe400000e0000 */
[----:B------:R-:W-:Y:S01]  /*11ee0*/  R2UR UR34, R6 ;  /* 0x00000000062272ca */ /* 0x000fe200000e0000 */
        /* <DEDUP_REMOVED lines=22> */
[----:B------:R-:W-:Y:S05]  /*12050*/  @P4 BRA `(.L_x_1852) ;  /* 0x0000000000284947 */ /* 0x000fea0003800000 */
[----:B------:R-:W-:Y:S05]  /*12060*/  @!P0 BRA `(.L_x_1853) ;  /* 0x0000000000048947 */ /* 0x000fea0003800000 */
[----:B------:R-:W-:Y:S01]  /*12070*/  BPT.TRAP 0x1 ;  /* 0x000000040000795c */ /* 0x000fe20000300000 */
.L_x_1853:
[----:B------:R-:W-:Y:S01]  /*12080*/  SHF.L.U32 R6, R186, 0x1f, RZ ;  /* 0x0000001fba067819 */ /* 0x000fe200000006ff */
[----:B------:R-:W-:-:S04]  /*12090*/  IMAD R7, R22, 0x8, R2 ;  /* 0x0000000816077824 */ /* 0x000fc800078e0202 */
[----:B------:R0:W1:Y:S01]  /*120a0*/  SYNCS.PHASECHK.TRANS64.TRYWAIT P4, [R7+URZ+0x28850], R6 ;  /* 0x02885006070075a7 */ /* 0x000062000808017f */
[----:B------:R-:W-:Y:S05]  /*120b0*/  @!P0 BRA `(.L_x_1854) ;  /* 0x0000000000048947 */ /* 0x000fea0003800000 */
[----:B------:R-:W-:Y:S01]  /*120c0*/  BPT.TRAP 0x1 ;  /* 0x000000040000795c */ /* 0x000fe20000300000 */
.L_x_1854:
[----:B-1----:R-:W-:Y:S05]  /*120d0*/  @P4 BRA `(.L_x_1852) ;  /* 0x0000000000084947 */ /* 0x002fea0003800000 */
[----:B------:R-:W1:Y:S02]  /*120e0*/  SYNCS.PHASECHK.TRANS64.TRYWAIT P4, [R7+URZ+0x28850], R6 ;  /* 0x02885006070075a7 */ /* 0x000e64000808017f */
[----:B-1----:R-:W-:Y:S05]  /*120f0*/  @!P4 BRA `(.L_x_1855) ;  /* 0x0000015400d4c947 */ /* 0x002fea0003800000 */
.L_x_1852:
[----:B01----:R-:W-:Y:S01]  /*12100*/  IADD3 R6, R2, 0x400, RZ ;  /* 0x0000040002067810 */ /* 0x003fe20007ffe0ff */
[----:B------:R-:W-:Y:S05]  /*12110*/  WARPSYNC.ALL ;  /* 0x0000000000007948 */ /* 0x000fea0003800000 */
[----:B------:R-:W-:Y:S01]  /*12120*/  SHF.R.U32.HI R6, RZ, 0x4, R6 ;  /* 0x00000004ff067819 */ /* 0x000fe20000011606 */
[----:B------:R-:W-:Y:S01]  /*12130*/  WARPGROUP.ARRIVE ;  /* 0x00000000000079c5 */ /* 0x000fe20000000000 */
[----:B------:R-:W-:Y:S02]  /*12140*/  IMAD.MOV.U32 R9, RZ, RZ, 0x40000040 ;  /* 0x40000040ff097424 */ /* 0x000fe400078e00ff */
[----:B------:R-:W-:Y:S01]  /*12150*/  FMUL.FTZ R20, R27, UR49 ;  /* 0x000000311b147c20 */ /* 0x000fe20008410000 */
[----:B------:R-:W-:Y:S01]  /*12160*/  LOP3.LUT R6, R6, 0x3fff, RZ, 0xc0, !PT ;  /* 0x00003fff06067812 */ /* 0x000fe200078ec0ff */
[----:B------:R-:W-:Y:S01]  /*12170*/  FMUL.FTZ R27, R28, UR49 ;  /* 0x000000311c1b7c20 */ /* 0x000fe20008410000 */
[----:B------:R-:W-:Y:S01]  /*12180*/  FMUL.FTZ R28, R29, UR49 ;  /* 0x000000311d1c7c20 */ /* 0x000fe20008410000 */
[----:B------:R-:W-:Y:S01]  /*12190*/  FMUL.FTZ R29, R34, UR49 ;  /* 0x00000031221d7c20 */ /* 0x000fe20008410000 */
[----:B------:R-:W-:Y:S01]  /*121a0*/  LOP3.LUT R7, R6, 0x4000000, RZ, 0xfc, !PT ;  /* 0x0400000006077812 */ /* 0x000fe200078efcff */
[----:B------:R-:W-:Y:S01]  /*121b0*/  FMUL.FTZ R34, R36, UR49 ;  /* 0x0000003124227c20 */ /* 0x000fe20008410000 */
[----:B------:R-:W-:Y:S01]  /*121c0*/  FMUL.FTZ R36, R39, UR49 ;  /* 0x0000003127247c20 */ /* 0x000fe20008410000 */
[----:B------:R-:W-:Y:S01]  /*121d0*/  FMUL.FTZ R39, R40, UR49 ;  /* 0x0000003128277c20 */ /* 0x000fe20008410000 */
[----:B------:R-:W-:Y:S01]  /*121e0*/  FMUL.FTZ R40, R41, UR49 ;  /* 0x0000003129287c20 */ /* 0x000fe20008410000 */
[----:B------:R-:W-:Y:S01]  /*121f0*/  IMAD R6, R22, 0x800, R7 ;  /* 0x0000080016067824 */ /* 0x000fe200078e0207 */
[----:B------:R-:W0:Y:S01]  /*12200*/  S2R R186, SR_TID.X ;  /* 0x0000000000ba7919 */ /* 0x000e220000002100 */
[----:B------:R-:W-:-:S02]  /*12210*/  IMAD.MOV.U32 R7, RZ, RZ, 0x40000040 ;  /* 0x40000040ff077424 */ /* 0x000fc400078e00ff */
[----:B------:R-:W-:Y:S01]  /*12220*/  FMUL.FTZ R41, R46, UR49 ;  /* 0x000000312e297c20 */ /* 0x000fe20008410000 */
[C---:B------:R-:W-:Y:S01]  /*12230*/  VIADD R8, R6.reuse, 0x80 ;  /* 0x0000008006087836 */ /* 0x040fe20000000000 */
[----:B------:R-:W-:Y:S01]  /*12240*/  R2UR UR10, R6 ;  /* 0x00000000060a72ca */ /* 0x000fe200000e0000 */
[----:B------:R-:W-:Y:S01]  /*12250*/  FMUL.FTZ R46, R51, UR49 ;  /* 0x00000031332e7c20 */ /* 0x000fe20008410000 */
[----:B------:R-:W-:Y:S01]  /*12260*/  R2UR UR11, R7 ;  /* 0x00000000070b72ca */ /* 0x000fe200000e0000 */
[----:B------:R-:W-:Y:S02]  /*12270*/  IMAD.MOV.U32 R7, RZ, RZ, 0x40000040 ;  /* 0x40000040ff077424 */ /* 0x000fe400078e00ff */
[----:B------:R-:W-:Y:S01]  /*12280*/  FMUL.FTZ R51, R53, UR49 ;  /* 0x0000003135337c20 */ /* 0x000fe20008410000 */
[----:B------:R-:W-:Y:S01]  /*12290*/  FMUL.FTZ R53, R59, UR49 ;  /* 0x000000313b357c20 */ /* 0x000fe20008410000 */
[----:B------:R-:W-:Y:S01]  /*122a0*/  FMUL.FTZ R59, R66, UR49 ;  /* 0x00000031423b7c20 */ /* 0x000fe20008410000 */
[----:B------:R-:W-:Y:S01]  /*122b0*/  FMUL.FTZ R66, R75, UR49 ;  /* 0x000000314b427c20 */ /* 0x000fe20008410000 */
[----:B------:R-:W-:-:S02]  /*122c0*/  IMAD.IADD R75, R195, 0x1, R193 ;  /* 0x00000001c34b7824 */ /* 0x000fc400078e02c1 */
[----:B------:R-:W-:Y:S01]  /*122d0*/  FMUL.FTZ R15, R26, UR49 ;  /* 0x000000311a0f7c20 */ /* 0x000fe20008410000 */
[----:B------:R-:W-:Y:S01]  /*122e0*/  FMUL.FTZ R26, R31, UR49 ;  /* 0x000000311f1a7c20 */ /* 0x000fe20008410000 */
[----:B------:R-:W-:Y:S01]  /*122f0*/  FMUL.FTZ R21, R24, UR49 ;  /* 0x0000003118157c20 */ /* 0x000fe20008410000 */
[----:B------:R-:W-:Y:S01]  /*12300*/  FMUL.FTZ R31, R32, UR49 ;  /* 0x00000031201f7c20 */ /* 0x000fe20008410000 */
[----:B------:R-:W-:Y:S01]  /*12310*/  FMUL.FTZ R24, R25, UR49 ;  /* 0x0000003119187c20 */ /* 0x000fe20008410000 */
[----:B------:R-:W-:Y:S01]  /*12320*/  FMUL.FTZ R32, R33, UR49 ;  /* 0x0000003121207c20 */ /* 0x000fe20008410000 */
[----:B------:R-:W-:Y:S01]  /*12330*/  HGMMA.64x128x16.F32 R88, R180, gdesc[UR8].tnspB, R88, gsb0 ;  /* 0x41e00008b4587df0 */ /* 0x000fe20008000858 */
[----:B------:R-:W-:Y:S01]  /*12340*/  R2UR UR10, R8 ;  /* 0x00000000080a72ca */ /* 0x000fe200000e0000 */
[----:B------:R-:W-:Y:S01]  /*12350*/  VIADD R8, R6, 0x100 ;  /* 0x0000010006087836 */ /* 0x000fe20000000000 */
[----:B------:R-:W-:Y:S01]  /*12360*/  R2UR UR11, R9 ;  /* 0x00000000090b72ca */ /* 0x000fe200000e0000 */
[----:B------:R-:W-:-:S02]  /*12370*/  IMAD.MOV.U32 R9, RZ, RZ, 0x40000040 ;  /* 0x40000040ff097424 */ /* 0x000fc400078e00ff */
        /* <DEDUP_REMOVED lines=22> */
[----:B0-----:R-:W-:Y:S01]  /*124e0*/  SHF.R.U32.HI R186, RZ, 0x7, R186 ;  /* 0x00000007ffba7819 */ /* 0x001fe200000116ba */
        /* <DEDUP_REMOVED lines=19> */
[----:B------:R-:W-:Y:S02]  /*12620*/  R2UR UR10, R8 ;  /* 0x00000000080a72ca */ /* 0x000fe400000e0000 */
[----:B------:R-:W-:Y:S01]  /*12630*/  R2UR UR11, R9 ;  /* 0x00000000090b72ca */ /* 0x000fe200000e0000 */
[----:B------:R-:W-:Y:S01]  /*12640*/  IMAD.MOV.U32 R9, RZ, RZ, 0x40000040 ;  /* 0x40000040ff097424 */ /* 0x000fe200078e00ff */
[----:B------:R-:W-:Y:S02]  /*12650*/  IADD3 R8, R6, 0x180, RZ ;  /* 0x0000018006087810 */ /* 0x000fe40007ffe0ff */
        /* <DEDUP_REMOVED lines=20> */
[----:B------:R-:W-:-:S03]  /*127a0*/  FMUL.FTZ R176, R81, UR49 ;  /* 0x0000003151b07c20 */ /* 0x000fc60008410000 */
[----:B------:R-:W0:Y:S01]  /*127b0*/  MUFU.TANH R53, R53 ;  /* 0x0000003500357308 */ /* 0x000e220000002400 */
[----:B------:R-:W-:Y:S01]  /*127c0*/  HGMMA.64x128x16.F32 R88, R172, gdesc[UR8].tnspB, R88, gsb0 ;  /* 0x41e00008ac587df0 */ /* 0x000fe20008000858 */
[----:B------:R-:W-:Y:S01]  /*127d0*/  R2UR UR10, R8 ;  /* 0x00000000080a72ca */ /* 0x000fe200000e0000 */
[----:B------:R-:W-:Y:S01]  /*127e0*/  VIADD R8, R6, 0x200 ;  /* 0x0000020006087836 */ /* 0x000fe20000000000 */
[----:B------:R-:W-:Y:S01]  /*127f0*/  R2UR UR11, R9 ;  /* 0x00000000090b72ca */ /* 0x000fe200000e0000 */
[----:B------:R-:W-:-:S03]  /*12800*/  IMAD.MOV.U32 R9, RZ, RZ, 0x40000040 ;  /* 0x40000040ff097424 */ /* 0x000fc600078e00ff */
        /* <DEDUP_REMOVED lines=13> */
[----:B------:R-:W-:-:S04]  /*128e0*/  FMUL.FTZ R172, R84, UR49 ;  /* 0x0000003154ac7c20 */ /* 0x000fc80008410000 */
[----:B------:R-:W-:Y:S01]  /*128f0*/  HGMMA.64x128x16.F32 R88, R168, gdesc[UR8].tnspB, R88, gsb0 ;  /* 0x41e00008a8587df0 */ /* 0x000fe20008000858 */
[----:B------:R-:W-:Y:S01]  /*12900*/  R2UR UR10, R8 ;  /* 0x00000000080a72ca */ /* 0x000fe200000e0000 */
[----:B------:R-:W-:Y:S01]  /*12910*/  VIADD R8, R6, 0x280 ;  /* 0x0000028006087836 */ /* 0x000fe20000000000 */
[----:B------:R-:W-:Y:S01]  /*12920*/  R2UR UR11, R9 ;  /* 0x00000000090b72ca */ /* 0x000fe200000e0000 */
[----:B------:R-:W-:Y:S01]  /*12930*/  IMAD.MOV.U32 R9, RZ, RZ, 0x40000040 ;  /* 0x40000040ff097424 */ /* 0x000fe200078e00ff */
        /* <DEDUP_REMOVED lines=8> */
[C---:B------:R-:W-:Y:S01]  /*129c0*/  VIADD R8, R6.reuse, 0x300 ;  /* 0x0000030006087836 */ /* 0x040fe20000000000 */
[----:B------:R-:W-:Y:S01]  /*129d0*/  R2UR UR11, R9 ;  /* 0x00000000090b72ca */ /* 0x000fe200000e0000 */
[----:B------:R-:W-:Y:S01]  /*129e0*/  VIADD R6, R6, 0x380 ;  /* 0x0000038006067836 */ /* 0x000fe20000000000 */
[----:B------:R-:W-:Y:S01]  /*129f0*/  MOV R9, 0x40000040 ;  /* 0x4000004000097802 */ /* 0x000fe20000000f00 */
[----:B------:R-:W0:Y:S08]  /*12a00*/  MUFU.TANH R168, R168 ;  /* 0x000000a800a87308 */ /* 0x000e300000002400 */
[----:B------:R-:W0:Y:S01]  /*12a10*/  MUFU.TANH R170, R170 ;  /* 0x000000aa00aa7308 */ /* 0x000e220000002400 */
[----:B------:R-:W-:-:S02]  /*12a20*/  WARPGROUP.DEPBAR.LE gsb0, 0x0 ;  /* 0x00008000000079c5 */ /* 0x000fc40000010000 */
[----:B------:R-:W-:Y:S01]  /*12a30*/  WARPGROUP.ARRIVE ;  /* 0x00000000000079c5 */ /* 0x000fe20000000000 */
[----:B------:R-:W-:Y:S01]  /*12a40*/  FMUL.FTZ R166, R73, UR49 ;  /* 0x0000003149a67c20 */ /* 0x000fe20008410000 */
[----:B------:R-:W-:Y:S02]  /*12a50*/  IMAD.SHL.U32 R73, R4, 0x80, RZ ;  /* 0x0000008004497824 */ /* 0x000fe400078e00ff */
[----:B------:R-:W-:Y:S01]  /*12a60*/  FMUL.FTZ R164, R72, UR49 ;  /* 0x0000003148a47c20 */ /* 0x000fe20008410000 */
[----:B------:R-:W-:Y:S01]  /*12a70*/  FMUL.FTZ R72, R87, UR49 ;  /* 0x0000003157487c20 */ /* 0x000fe20008410000 */
[----:B------:R-:W-:Y:S01]  /*12a80*/  HGMMA.64x128x16.F32 R88, R160, gdesc[UR8].tnspB, R88, gsb0 ;  /* 0x41e00008a0587df0 */ /* 0x000fe20008000858 */
[----:B------:R-:W-:Y:S01]  /*12a90*/  R2UR UR10, R8 ;  /* 0x00000000080a72ca */ /* 0x000fe200000e0000 */
[----:B------:R-:W-:Y:S01]  /*12aa0*/  FMUL.FTZ R8, R55, UR49 ;  /* 0x0000003137087c20 */ /* 0x000fe20008410000 */
[----:B------:R-:W-:Y:S01]  /*12ab0*/  R2UR UR11, R9 ;  /* 0x00000000090b72ca */ /* 0x000fe200000e0000 */
[----:B------:R-:W-:Y:S01]  /*12ac0*/  FMUL.FTZ R55, R62, UR49 ;  /* 0x000000313e377c20 */ /* 0x000fe20008410000 */
[----:B------:R-:W-:Y:S01]  /*12ad0*/  FMUL.FTZ R62, R64, UR49 ;  /* 0x00000031403e7c20 */ /* 0x000fe20008410000 */
[----:B------:R-:W-:Y:S01]  /*12ae0*/  FMUL.FTZ R64, R71, UR49 ;  /* 0x0000003147407c20 */ /* 0x000fe20008410000 */
[----:B------:R-:W-:Y:S01]  /*12af0*/  FMUL.FTZ R9, R56, UR49 ;  /* 0x0000003138097c20 */ /* 0x000fe20008410000 */
[----:B------:R-:W5:Y:S01]  /*12b00*/  @P2 LDC R71, c[0x0][0x450] ;  /* 0x00011400ff472b82 */ /* 0x000f620000000800 */
[----:B------:R-:W-:Y:S01]  /*12b10*/  FMUL.FTZ R56, R63, UR49 ;  /* 0x000000313f387c20 */ /* 0x000fe20008410000 */
[----:B------:R-:W-:Y:S01]  /*12b20*/  FMUL.FTZ R63, R70, UR49 ;  /* 0x00000031463f7c20 */ /* 0x000fe20008410000 */
[----:B------:R-:W-:Y:S01]  /*12b30*/  IADD3 R74, -R73, 0x1, RZ ;  /* 0x00000001494a7810 */ /* 0x000fe20007ffe1ff */
[----:B------:R-:W-:Y:S01]  /*12b40*/  FMUL.FTZ R70, R82, UR49 ;  /* 0x0000003152467c20 */ /* 0x000fe20008410000 */
[----:B------:R-:W0:Y:S03]  /*12b50*/  MUFU.TANH R8, R8 ;  /* 0x0000000800087308 */ /* 0x000e260000002400 */
[----:B------:R-:W-:-:S05]  /*12b60*/  IMAD R74, R189, -0x2, R74 ;  /* 0xfffffffebd4a7824 */ /* 0x000fca00078e024a */
[----:B------:R-:W0:Y:S01]  /*12b70*/  MUFU.TANH R9, R9 ;  /* 0x0000000900097308 */ /* 0x000e220000002400 */
[----:B------:R-:W-:-:S04]  /*12b80*/  IADD3 R74, -R187, R74, R188 ;  /* 0x0000004abb4a7210 */ /* 0x000fc80007ffe1bc */
[----:B------:R-:W-:-:S03]  /*12b90*/  IADD3 R77, R74, UR48, RZ ;  /* 0x000000304a4d7c10 */ /* 0x000fc6000fffe0ff */
        /* <DEDUP_REMOVED lines=10> */
[----:B------:R-:W-:-:S06]  /*12c40*/  WARPGROUP.ARRIVE ;  /* 0x00000000000079c5 */ /* 0x000fcc0000000000 */
[----:B------:R-:W-:Y:S01]  /*12c50*/  HGMMA.64x128x16.F32 R88, R156, gdesc[UR8].tnspB, R88, gsb0 ;  /* 0x41e000089c587df0 */ /* 0x000fe20008000858 */
[----:B------:R-:W-:Y:S02]  /*12c60*/  R2UR UR10, R6 ;  /* 0x00000000060a72ca */ /* 0x000fe400000e0000 */
[----:B------:R-:W-:Y:S01]  /*12c70*/  R2UR UR11, R7 ;  /* 0x00000000070b72ca */ /* 0x000fe200000e0000 */
[----:B------:R-:W1:Y:S01]  /*12c80*/  @P2 LDC R6, c[0x0][0x44c] ;  /* 0x00011300ff062b82 */ /* 0x000e620000000800 */
[----:B------:R-:W-:-:S04]  /*12c90*/  @!P1 IMAD R7, R13, 0x8, R2 ;  /* 0x000000080d079824 */ /* 0x000fc800078e0202 */
[----:B------:R-:W-:-:S05]  /*12ca0*/  @!P1 VIADD R7, R7, 0x28840 ;  /* 0x0002884007079836 */ /* 0x000fca0000000000 */
[----:B------:R-:W-:Y:S01]  /*12cb0*/  @!P1 PRMT R7, RZ, 0x654, R7 ;  /* 0x00000654ff079816 */ /* 0x000fe20000000007 */
[----:B-1----:R-:W-:-:S05]  /*12cc0*/  @P2 IMAD.HI.U32 R6, R75, R6, RZ ;  /* 0x000000064b062227 */ /* 0x002fca00078e00ff */
[----:B-----5:R-:W-:Y:S01]  /*12cd0*/  @P2 SHF.R.U32.HI R75, RZ, R71, R6 ;  /* 0x00000047ff4b2219 */ /* 0x020fe20000011606 */
[----:B------:R-:W-:Y:S01]  /*12ce0*/  FMUL.FTZ R71, R86, UR49 ;  /* 0x0000003156477c20 */ /* 0x000fe20008410000 */
[----:B------:R-:W-:-:S03]  /*12cf0*/  IADD3 R6, -R186, 0xb, RZ ;  /* 0x0000000bba067810 */ /* 0x000fc60007ffe1ff */
[----:B------:R-:W1:Y:S02]  /*12d00*/  SHFL.IDX PT, R76, R75, RZ, 0x1c1f ;  /* 0x001c1fff4b4c7589 */ /* 0x000e6400000e0000 */
[----:B------:R-:W0:Y:S01]  /*12d10*/  MUFU.TANH R71, R71 ;  /* 0x0000004700477308 */ /* 0x000e220000002400 */
[--C-:B-1----:R-:W-:Y:S01]  /*12d20*/  IMAD.IADD R81, R77, 0x1, R76.reuse ;  /* 0x000000014d517824 */ /* 0x102fe200078e024c */
[----:B------:R-:W-:Y:S02]  /*12d30*/  WARPGROUP.DEPBAR.LE gsb0, 0x0 ;  /* 0x00008000000079c5 */ /* 0x000fe40000010000 */
[----:B------:R-:W-:Y:S01]  /*12d40*/  WARPGROUP.ARRIVE ;  /* 0x00000000000079c5 */ /* 0x000fe20000000000 */
[----:B------:R-:W-:Y:S01]  /*12d50*/  FMUL.FTZ R158, R68, UR49 ;  /* 0x00000031449e7c20 */ /* 0x000fe20008410000 */
[----:B------:R-:W-:Y:S01]  /*12d60*/  FMUL.FTZ R157, R69, UR49 ;  /* 0x00000031459d7c20 */ /* 0x000fe20008410000 */
[----:B------:R-:W-:Y:S01]  /*12d70*/  FMUL.FTZ R68, R79, UR49 ;  /* 0x000000314f447c20 */ /* 0x000fe20008410000 */
[----:B------:R-:W-:Y:S01]  /*12d80*/  FMUL.FTZ R69, R83, UR49 ;  /* 0x0000003153457c20 */ /* 0x000fe20008410000 */
[----:B------:R-:W-:Y:S01]  /*12d90*/  VIADD R79, R74, UR50 ;  /* 0x000000324a4f7c36 */ /* 0x000fe20008000000 */
[----:B------:R-:W-:Y:S01]  /*12da0*/  HGMMA.64x128x16.F32 R88, R152, gdesc[UR8].tnspB, R88, gsb0 ;  /* 0x41e0000898587df0 */ /* 0x000fe20008000858 */
[----:B------:R-:W1:Y:S02]  /*12db0*/  MUFU.TANH R158, R158 ;  /* 0x0000009e009e7308 */ /* 0x000e640000002400 */
[----:B------:R-:W-:-:S06]  /*12dc0*/  IMAD.IADD R83, R79, 0x1, R76 ;  /* 0x000000014f537824 */ /* 0x000fcc00078e024c */
[----:B------:R-:W0:Y:S08]  /*12dd0*/  MUFU.TANH R157, R157 ;  /* 0x0000009d009d7308 */ /* 0x000e300000002400 */
[----:B------:R-:W0:Y:S08]  /*12de0*/  MUFU.TANH R68, R68 ;  /* 0x0000004400447308 */ /* 0x000e300000002400 */
[----:B------:R-:W0:Y:S01]  /*12df0*/  MUFU.TANH R69, R69 ;  /* 0x0000004500457308 */ /* 0x000e220000002400 */
[----:B------:R-:W-:-:S02]  /*12e00*/  WARPGROUP.DEPBAR.LE gsb0, 0x0 ;  /* 0x00008000000079c5 */ /* 0x000fc40000010000 */
[----:B------:R0:W-:Y:S06]  /*12e10*/  BAR.ARV R6, 0x100 ;  /* 0x000400060000751d */ /* 0x0001ec0000002000 */
[----:B------:R0:W-:Y:S01]  /*12e20*/  @!P1 SYNCS.ARRIVE.TRANS64.RED.A1T0 RZ, [R7+URZ], RZ ;  /* 0x000000ff07ff99a7 */ /* 0x0001e2000810043f */
[----:B-1234-:R-:W-:Y:S05]  /*12e30*/  @!P3 BRA `(.L_x_1856) ;  /* 0x000000000058b947 */ /* 0x01efea0003800000 */
[----:B------:R-:W-:Y:S01]  /*12e40*/  IADD3 R74, -R187, R188, R76 ;  /* 0x000000bcbb4a7210 */ /* 0x000fe20007ffe14c */
[----:B------:R-:W-:Y:S03]  /*12e50*/  BSSY B0, `(.L_x_1857) ;  /* 0x0000010000007945 */ /* 0x000fe60003800000 */
[----:B------:R-:W-:-:S13]  /*12e60*/  ISETP.GT.AND P4, PT, R74, -0x1, PT ;  /* 0xffffffff4a00780c */ /* 0x000fda0003f84270 */
[----:B------:R-:W-:Y:S05]  /*12e70*/  @P4 BRA `(.L_x_1858) ;  /* 0x0000000000204947 */ /* 0x000fea0003800000 */
[----:B------:R-:W-:Y:S01]  /*12e80*/  IMAD.U32 R76, RZ, RZ, UR4 ;  /* 0x00000004ff4c7e24 */ /* 0x000fe2000f8e00ff */
[----:B------:R-:W-:-:S04]  /*12e90*/  LOP3.LUT R85, RZ, R74, RZ, 0x33, !PT ;  /* 0x0000004aff557212 */ /* 0x000fc800078e33ff */
[----:B------:R-:W-:-:S13]  /*12ea0*/  ISETP.NE.AND P4, PT, R76, 0x1, PT ;  /* 0x000000014c00780c */ /* 0x000fda0003f85270 */
[----:B0-----:R-:W0:Y:S02]  /*12eb0*/  @P4 LDC.64 R6, c[0x0][0x9e8] ;  /* 0x00027a00ff064b82 */ /* 0x001e240000000a00 */
[----:B0-----:R-:W-:-:S05]  /*12ec0*/  @P4 IMAD.HI.U32 R6, R85, R6, RZ ;  /* 0x0000000655064227 */ /* 0x001fca00078e00ff */
[----:B------:R-:W-:-:S04]  /*12ed0*/  @P4 SHF.R.U32.HI R85, RZ, R7, R6 ;  /* 0x00000007ff554219 */ /* 0x000fc80000011606 */
[----:B------:R-:W-:Y:S01]  /*12ee0*/  LOP3.LUT R74, RZ, R85, RZ, 0x33, !PT ;  /* 0x00000055ff4a7212 */ /* 0x000fe200078e33ff */
[----:B------:R-:W-:Y:S06]  /*12ef0*/  BRA `(.L_x_1859) ;  /* 0x0000000000147947 */ /* 0x000fec0003800000 */
.L_x_1858:
[----:B------:R-:W-:-:S05]  /*12f00*/  IMAD.U32 R76, RZ, RZ, UR4 ;  /* 0x00000004ff4c7e24 */ /* 0x000fca000f8e00ff */
[----:B------:R-:W-:-:S13]  /*12f10*/  ISETP.NE.AND P4, PT, R76, 0x1, PT ;  /* 0x000000014c00780c */ /* 0x000fda0003f85270 */
[----:B0-----:R-:W0:Y:S02]  /*12f20*/  @P4 LDC.64 R6, c[0x0][0x9e8] ;  /* 0x00027a00ff064b82 */ /* 0x001e240000000a00 */
[----:B0-----:R-:W-:-:S05]  /*12f30*/  @P4 IMAD.HI.U32 R6, R74, R6, RZ ;  /* 0x000000064a064227 */ /* 0x001fca00078e00ff */
[----:B------:R-:W-:-:S07]  /*12f40*/  @P4 SHF.R.U32.HI R74, RZ, R7, R6 ;  /* 0x00000007ff4a4219 */ /* 0x000fce0000011606 */
.L_x_1859:
[----:B------:R-:W-:Y:S05]  /*12f50*/  BSYNC B0 ;  /* 0x0000000000007941 */ /* 0x000fea0003800000 */
.L_x_1857:
[----:B------:R-:W-:-:S04]  /*12f60*/  IMAD R74, R74, R76, -R73 ;  /* 0x0000004c4a4a7224 */ /* 0x000fc800078e0a49 */
[----:B------:R-:W-:-:S05]  /*12f70*/  IMAD R74, R189, -0x2, R74 ;  /* 0xfffffffebd4a7824 */ /* 0x000fca00078e024a */
[----:B------:R-:W-:Y:S02]  /*12f80*/  VIADDMNMX R81, R74, R76, R81, PT ;  /* 0x0000004c4a517246 */ /* 0x000fe40003800151 */
[----:B------:R-:W-:-:S07]  /*12f90*/  VIMNMX R83, R83, R74, !PT ;  /* 0x0000004a53537248 */ /* 0x000fce0007fe0100 */
.L_x_1856:
[----:B------:R-:W-:Y:S01]  /*12fa0*/  ISETP.GT.AND P4, PT, R4, -0x1, PT ;  /* 0xffffffff0400780c */ /* 0x000fe20003f84270 */
[----:B0-----:R-:W0:Y:S03]  /*12fb0*/  SHFL.IDX PT, R6, R75, 0x1, 0x1c1f ;  /* 0x003c1f004b067f89 */ /* 0x001e2600000e0000 */
[----:B------:R-:W-:-:S04]  /*12fc0*/  ISETP.GT.AND P5, PT, R83, RZ, P4 ;  /* 0x000000ff5300720c */ /* 0x000fc800027a4270 */
[----:B------:R-:W-:-:S04]  /*12fd0*/  ISETP.LT.OR P5, PT, R81, 0x1, P5 ;  /* 0x000000015100780c */ /* 0x000fc80002fa1670 */
[----:B------:R-:W-:Y:S02]  /*12fe0*/  FSEL R74, R21, -INF , !P5 ;  /* 0xff800000154a7808 */ /* 0x000fe40006800000 */
[----:B------:R-:W-:-:S04]  /*12ff0*/  ISETP.GT.AND P5, PT, R83, 0x1, P4 ;  /* 0x000000015300780c */ /* 0x000fc800027a4270 */
[----:B------:R-:W-:-:S04]  /*13000*/  ISETP.LT.OR P5, PT, R81, 0x2, P5 ;  /* 0x000000025100780c */ /* 0x000fc80002fa1670 */
[----:B------:R-:W-:Y:S02]  /*13010*/  FSEL R24, R24, -INF , !P5 ;  /* 0xff80000018187808 */ /* 0x000fe40006800000 */
[----:B------:R-:W-:Y:S01]  /*13020*/  ISETP.GT.AND P5, PT, R83, 0x8, P4 ;  /* 0x000000085300780c */ /* 0x000fe200027a4270 */
[----:B0-----:R-:W-:-:S03]  /*13030*/  IMAD.IADD R21, R77, 0x1, R6 ;  /* 0x000000014d157824 */ /* 0x001fc600078e0206 */
[----:B------:R-:W-:-:S04]  /*13040*/  ISETP.LT.OR P5, PT, R81, 0x9, P5 ;  /* 0x000000095100780c */ /* 0x000fc80002fa1670 */
[----:B------:R-:W-:Y:S02]  /*13050*/  FSEL R76, R27, -INF , !P5 ;  /* 0xff8000001b4c7808 */ /* 0x000fe40006800000 */
[----:B------:R-:W-:-:S04]  /*13060*/  ISETP.GT.AND P5, PT, R83, 0x9, P4 ;  /* 0x000000095300780c */ /* 0x000fc800027a4270 */
        /* <DEDUP_REMOVED lines=41> */
[----:B------:R-:W-:Y:S02]  /*13300*/  ISETP.GT.AND P5, PT, R83, 0x41, P4 ;  /* 0x000000415300780c */ /* 0x000fe400027a4270 */
[----:B------:R-:W-:Y:S02]  /*13310*/  IADD3 R9, R79, R6, RZ ;  /* 0x000000064f097210 */ /* 0x000fe40007ffe0ff */
        /* <DEDUP_REMOVED lines=43> */
[----:B------:R-:W-:Y:S01]  /*135d0*/  FSEL R170, R170, -INF , !P5 ;  /* 0xff800000aaaa7808 */ /* 0x000fe20006800000 */
[----:B------:R-:W-:Y:S08]  /*135e0*/  @!P3 BRA `(.L_x_1860) ;  /* 0x000000000058b947 */ /* 0x000ff00003800000 */
[----:B------:R-:W-:Y:S01]  /*135f0*/  IADD3 R27, -R187, R188, R6 ;  /* 0x000000bcbb1b7210 */ /* 0x000fe20007ffe106 */
[----:B------:R-:W-:Y:S03]  /*13600*/  BSSY B0, `(.L_x_1861) ;  /* 0x0000010000007945 */ /* 0x000fe60003800000 */
        /* <DEDUP_REMOVED lines=10> */
.L_x_1862:
[----:B------:R-:W-:-:S05]  /*136b0*/  IMAD.U32 R180, RZ, RZ, UR4 ;  /* 0x00000004ffb47e24 */ /* 0x000fca000f8e00ff */
[----:B------:R-:W-:-:S13]  /*136c0*/  ISETP.NE.AND P5, PT, R180, 0x1, PT ;  /* 0x00000001b400780c */ /* 0x000fda0003fa5270 */
[----:B------:R-:W0:Y:S02]  /*136d0*/  @P5 LDC.64 R6, c[0x0][0x9e8] ;  /* 0x00027a00ff065b82 */ /* 0x000e240000000a00 */
[----:B0-----:R-:W-:-:S05]  /*136e0*/  @P5 IMAD.HI.U32 R6, R27, R6, RZ ;  /* 0x000000061b065227 */ /* 0x001fca00078e00ff */
[----:B------:R-:W-:-:S07]  /*136f0*/  @P5 SHF.R.U32.HI R27, RZ, R7, R6 ;  /* 0x00000007ff1b5219 */ /* 0x000fce0000011606 */
.L_x_1863:
[----:B------:R-:W-:Y:S05]  /*13700*/  BSYNC B0 ;  /* 0x0000000000007941 */ /* 0x000fea0003800000 */
.L_x_1861:
[----:B------:R-:W-:-:S04]  /*13710*/  IMAD R6, R27, R180, -R73 ;  /* 0x000000b41b067224 */ /* 0x000fc800078e0a49 */
[----:B------:R-:W-:-:S05]  /*13720*/  IMAD R6, R189, -0x2, R6 ;  /* 0xfffffffebd067824 */ /* 0x000fca00078e0206 */
[----:B------:R-:W-:Y:S02]  /*13730*/  VIADDMNMX R21, R6, R180, R21, PT ;  /* 0x000000b406157246 */ /* 0x000fe40003800115 */
[----:B------:R-:W-:-:S07]  /*13740*/  VIMNMX R9, R9, R6, !PT ;  /* 0x0000000609097248 */ /* 0x000fce0007fe0100 */
.L_x_1860:
[----:B------:R-:W-:Y:S01]  /*13750*/  ISETP.GT.AND P5, PT, R9, 0x1, P4 ;  /* 0x000000010900780c */ /* 0x000fe200027a4270 */
[----:B------:R-:W-:Y:S01]  /*13760*/  @!P1 IMAD R61, R22, 0x8, R2 ;  /* 0x00000008163d9824 */ /* 0x000fe200078e0202 */
[----:B------:R-:W-:Y:S02]  /*13770*/  FMNMX.FTZ R7, R74, R11, !PT ;  /* 0x0000000b4a077209 */ /* 0x000fe40007810000 */
[----:B------:R-:W-:Y:S02]  /*13780*/  ISETP.LT.OR P5, PT, R21, 0x2, P5 ;  /* 0x000000021500780c */ /* 0x000fe40002fa1670 */
[----:B------:R-:W-:Y:S02]  /*13790*/  FMNMX.FTZ R7, R24, R7, !PT ;  /* 0x0000000718077209 */ /* 0x000fe40007810000 */
[----:B------:R-:W-:Y:S02]  /*137a0*/  FSEL R20, R20, -INF , !P5 ;  /* 0xff80000014147808 */ /* 0x000fe40006800000 */
[----:B------:R-:W-:-:S02]  /*137b0*/  ISETP.GT.AND P5, PT, R9, 0x8, P4 ;  /* 0x000000080900780c */ /* 0x000fc400027a4270 */
[----:B------:R-:W-:Y:S02]  /*137c0*/  FMNMX.FTZ R7, R76, R7, !PT ;  /* 0x000000074c077209 */ /* 0x000fe40007810000 */
[----:B------:R-:W-:Y:S02]  /*137d0*/  ISETP.LT.OR P5, PT, R21, 0x9, P5 ;  /* 0x000000091500780c */ /* 0x000fe40002fa1670 */
[----:B------:R-:W-:Y:S02]  /*137e0*/  FMNMX.FTZ R7, R28, R7, !PT ;  /* 0x000000071c077209 */ /* 0x000fe40007810000 */
[----:B------:R-:W-:Y:S02]  /*137f0*/  FSEL R180, R25, -INF , !P5 ;  /* 0xff80000019b47808 */ /* 0x000fe40006800000 */
[----:B------:R-:W-:Y:S02]  /*13800*/  ISETP.GT.AND P5, PT, R9, 0x9, P4 ;  /* 0x000000090900780c */ /* 0x000fe400027a4270 */
[----:B------:R-:W-:-:S02]  /*13810*/  FMNMX.FTZ R7, R78, R7, !PT ;  /* 0x000000074e077209 */ /* 0x000fc40007810000 */
[----:B------:R-:W-:Y:S02]  /*13820*/  ISETP.LT.OR P5, PT, R21, 0xa, P5 ;  /* 0x0000000a1500780c */ /* 0x000fe40002fa1670 */
[----:B------:R-:W-:Y:S02]  /*13830*/  FMNMX.FTZ R7, R32, R7, !PT ;  /* 0x0000000720077209 */ /* 0x000fe40007810000 */
[----:B------:R-:W-:Y:S02]  /*13840*/  FSEL R26, R26, -INF , !P5 ;  /* 0xff8000001a1a7808 */ /* 0x000fe40006800000 */
[----:B------:R-:W-:Y:S02]  /*13850*/  ISETP.GT.AND P5, PT, R9, 0x10, P4 ;  /* 0x000000100900780c */ /* 0x000fe400027a4270 */
[----:B------:R-:W-:Y:S02]  /*13860*/  FMNMX.FTZ R7, R34, R7, !PT ;  /* 0x0000000722077209 */ /* 0x000fe40007810000 */
[----:B------:R-:W-:-:S02]  /*13870*/  ISETP.LT.OR P5, PT, R21, 0x11, P5 ;  /* 0x000000111500780c */ /* 0x000fc40002fa1670 */
[----:B------:R-:W-:Y:S02]  /*13880*/  FMNMX.FTZ R7, R80, R7, !PT ;  /* 0x0000000750077209 */ /* 0x000fe40007810000 */
[----:B------:R-:W-:Y:S02]  /*13890*/  FSEL R182, R29, -INF , !P5 ;  /* 0xff8000001db67808 */ /* 0x000fe40006800000 */
[----:B------:R-:W-:Y:S02]  /*138a0*/  ISETP.GT.AND P5, PT, R9, 0x11, P4 ;  /* 0x000000110900780c */ /* 0x000fe400027a4270 */
[----:B------:R-:W-:Y:S02]  /*138b0*/  FMNMX.FTZ R7, R82, R7, !PT ;  /* 0x0000000752077209 */ /* 0x000fe40007810000 */
[----:B------:R-:W-:Y:S02]  /*138c0*/  ISETP.LT.OR P5, PT, R21, 0x12, P5 ;  /* 0x000000121500780c */ /* 0x000fe40002fa1670 */
[----:B------:R-:W-:-:S02]  /*138d0*/  FMNMX.FTZ R7, R40, R7, !PT ;  /* 0x0000000728077209 */ /* 0x000fc40007810000 */
[----:B------:R-:W-:Y:S02]  /*138e0*/  FSEL R30, R30, -INF , !P5 ;  /* 0xff8000001e1e7808 */ /* 0x000fe40006800000 */
[----:B------:R-:W-:Y:S02]  /*138f0*/  ISETP.GT.AND P5, PT, R9, 0x18, P4 ;  /* 0x000000180900780c */ /* 0x000fe400027a4270 */
[----:B------:R-:W-:Y:S02]  /*13900*/  FMNMX.FTZ R7, R84, R7, !PT ;  /* 0x0000000754077209 */ /* 0x000fe40007810000 */
[----:B------:R-:W-:Y:S02]  /*13910*/  ISETP.LT.OR P5, PT, R21, 0x19, P5 ;  /* 0x000000191500780c */ /* 0x000fe40002fa1670 */
[----:B------:R-:W-:Y:S02]  /*13920*/  FMNMX.FTZ R7, R44, R7, !PT ;  /* 0x000000072c077209 */ /* 0x000fe40007810000 */
[----:B------:R-:W-:-:S02]  /*13930*/  FSEL R186, R33, -INF , !P5 ;  /* 0xff80000021ba7808 */ /* 0x000fc40006800000 */
[----:B------:R-:W-:Y:S02]  /*13940*/  ISETP.GT.AND P5, PT, R9, 0x19, P4 ;  /* 0x000000190900780c */ /* 0x000fe400027a4270 */
        /* <DEDUP_REMOVED lines=49> */
[----:B------:R-:W-:Y:S01]  /*13c60*/  ISETP.GT.AND P5, PT, R9, 0x41, P4 ;  /* 0x000000410900780c */ /* 0x000fe200027a4270 */
[----:B------:R-:W0:Y:S03]  /*13c70*/  SHFL.BFLY PT, R6, R25, 0x2, 0x1f ;  /* 0x0c401f0019067f89 */ /* 0x000e2600000e0000 */
[----:B------:R-:W-:-:S04]  /*13c80*/  ISETP.LT.OR P5, PT, R21, 0x42, P5 ;  /* 0x000000421500780c */ /* 0x000fc80002fa1670 */
[----:B------:R-:W-:Y:S02]  /*13c90*/  FSEL R53, R53, -INF , !P5 ;  /* 0xff80000035357808 */ /* 0x000fe40006800000 */
[----:B------:R-:W-:-:S04]  /*13ca0*/  ISETP.GT.AND P5, PT, R9, 0x48, P4 ;  /* 0x000000480900780c */ /* 0x000fc800027a4270 */
[----:B------:R-:W-:-:S04]  /*13cb0*/  ISETP.LT.OR P5, PT, R21, 0x49, P5 ;  /* 0x000000491500780c */ /* 0x000fc80002fa1670 */
[----:B------:R-:W-:Y:S02]  /*13cc0*/  FSEL R55, R55, -INF , !P5 ;  /* 0xff80000037377808 */ /* 0x000fe40006800000 */
[----:B------:R-:W-:-:S04]  /*13cd0*/  ISETP.GT.AND P5, PT, R9, 0x49, P4 ;  /* 0x000000490900780c */ /* 0x000fc800027a4270 */
[----:B------:R-:W-:Y:S02]  /*13ce0*/  ISETP.LT.OR P5, PT, R21, 0x4a, P5 ;  /* 0x0000004a1500780c */ /* 0x000fe40002fa1670 */
[----:B0-----:R-:W-:Y:S02]  /*13cf0*/  FMNMX.FTZ R27, R25, R6, !PT ;  /* 0x00000006191b7209 */ /* 0x001fe40007810000 */
[----:B------:R-:W-:Y:S02]  /*13d00*/  FSEL R56, R56, -INF , !P5 ;  /* 0xff80000038387808 */ /* 0x000fe40006800000 */
[----:B------:R-:W-:Y:S01]  /*13d10*/  ISETP.GT.AND P5, PT, R9, 0x50, P4 ;  /* 0x000000500900780c */ /* 0x000fe200027a4270 */
[----:B------:R-:W0:Y:S03]  /*13d20*/  SHFL.BFLY PT, R6, R27, 0x1, 0x1f ;  /* 0x0c201f001b067f89 */ /* 0x000e2600000e0000 */
[----:B------:R-:W-:-:S04]  /*13d30*/  ISETP.LT.OR P5, PT, R21, 0x51, P5 ;  /* 0x000000511500780c */ /* 0x000fc80002fa1670 */
[----:B------:R-:W-:Y:S02]  /*13d40*/  FSEL R7, R59, -INF , !P5 ;  /* 0xff8000003b077808 */ /* 0x000fe40006800000 */
[----:B------:R-:W-:Y:S01]  /*13d50*/  ISETP.GT.AND P5, PT, R9, 0x51, P4 ;  /* 0x000000510900780c */ /* 0x000fe200027a4270 */
[----:B------:R-:W1:Y:S03]  /*13d60*/  LDC R59, c[0x0][0x988] ;  /* 0x00026200ff3b7b82 */ /* 0x000e660000000800 */
[----:B------:R-:W-:-:S04]  /*13d70*/  ISETP.LT.OR P5, PT, R21, 0x52, P5 ;  /* 0x000000521500780c */ /* 0x000fc80002fa1670 */
[----:B------:R-:W-:Y:S02]  /*13d80*/  FSEL R60, R60, -INF , !P5 ;  /* 0xff8000003c3c7808 */ /* 0x000fe40006800000 */
[----:B------:R-:W-:-:S04]  /*13d90*/  ISETP.GT.AND P5, PT, R9, 0x58, P4 ;  /* 0x000000580900780c */ /* 0x000fc800027a4270 */
[----:B------:R-:W-:Y:S02]  /*13da0*/  ISETP.LT.OR P5, PT, R21, 0x59, P5 ;  /* 0x000000591500780c */ /* 0x000fe40002fa1670 */
[----:B0-----:R-:W-:Y:S02]  /*13db0*/  FMNMX.FTZ R6, R27, R6, !PT ;  /* 0x000000061b067209 */ /* 0x001fe40007810000 */
[----:B------:R-:W-:Y:S02]  /*13dc0*/  FSEL R63, R63, -INF , !P5 ;  /* 0xff8000003f3f7808 */ /* 0x000fe40006800000 */
[----:B------:R-:W-:-:S04]  /*13dd0*/  ISETP.GT.AND P5, PT, R9, 0x59, P4 ;  /* 0x000000590900780c */ /* 0x000fc800027a4270 */
[----:B------:R-:W-:Y:S01]  /*13de0*/  ISETP.LT.OR P5, PT, R21, 0x5a, P5 ;  /* 0x0000005a1500780c */ /* 0x000fe20002fa1670 */
[----:B-1----:R-:W-:-:S03]  /*13df0*/  FMUL.FTZ R49, R6, R59 ;  /* 0x0000003b06317220 */ /* 0x002fc60000410000 */
        /* <DEDUP_REMOVED lines=22> */
[C---:B------:R-:W-:Y:S02]  /*13f60*/  ISETP.GT.AND P5, PT, R9.reuse, RZ, P4 ;  /* 0x000000ff0900720c */ /* 0x040fe400027a4270 */
[----:B------:R-:W-:Y:S02]  /*13f70*/  ISETP.GT.AND P4, PT, R9, 0x79, P4 ;  /* 0x000000790900780c */ /* 0x000fe40002784270 */
[C---:B------:R-:W-:Y:S02]  /*13f80*/  ISETP.LT.OR P5, PT, R21.reuse, 0x1, P5 ;  /* 0x000000011500780c */ /* 0x040fe40002fa1670 */
[----:B------:R-:W-:Y:S02]  /*13f90*/  ISETP.LT.OR P4, PT, R21, 0x7a, P4 ;  /* 0x0000007a1500780c */ /* 0x000fe40002781670 */
[----:B------:R-:W-:-:S02]  /*13fa0*/  FSEL R51, R15, -INF , !P5 ;  /* 0xff8000000f337808 */ /* 0x000fc40006800000 */
[----:B------:R-:W-:Y:S02]  /*13fb0*/  FSETP.NEU.FTZ.AND P5, PT, R6, -INF , PT ;  /* 0xff8000000600780b */ /* 0x000fe40003fbd000 */
[----:B------:R-:W-:Y:S02]  /*13fc0*/  FMNMX.FTZ R27, R51, R10, !PT ;  /* 0x0000000a331b7209 */ /* 0x000fe40007810000 */
[----:B------:R-:W-:Y:S02]  /*13fd0*/  FSEL R49, R49, RZ, P5 ;  /* 0x000000ff31317208 */ /* 0x000fe40002800000 */
[----:B------:R-:W-:Y:S02]  /*13fe0*/  FMNMX.FTZ R29, R20, R27, !PT ;  /* 0x0000001b141d7209 */ /* 0x000fe40007810000 */
[----:B------:R-:W-:Y:S01]  /*13ff0*/  FSEL R72, R72, -INF , !P4 ;  /* 0xff80000048487808 */ /* 0x000fe20006000000 */
[--C-:B------:R-:W-:Y:S01]  /*14000*/  FFMA.FTZ R15, R24, R59, -R49.reuse ;  /* 0x0000003b180f7223 */ /* 0x100fe20000010831 */
[----:B------:R-:W-:Y:S01]  /*14010*/  FMNMX.FTZ R29, R180, R29, !PT ;  /* 0x0000001db41d7209 */ /* 0x000fe20007810000 */
[-CC-:B------:R-:W-:Y:S01]  /*14020*/  FFMA.FTZ R24, R34, R59.reuse, -R49.reuse ;  /* 0x0000003b22187223 */ /* 0x180fe20000010831 */
[-CC-:B------:R-:W-:Y:S01]  /*14030*/  FFMA.FTZ R43, R50, R59.reuse, -R49.reuse ;  /* 0x0000003b322b7223 */ /* 0x180fe20000010831 */
[--C-:B------:R-:W-:Y:S01]  /*14040*/  FFMA.FTZ R74, R74, R59, -R49.reuse ;  /* 0x0000003b4a4a7223 */ /* 0x100fe20000010831 */
[----:B------:R-:W-:Y:S01]  /*14050*/  FMNMX.FTZ R29, R26, R29, !PT ;  /* 0x0000001d1a1d7209 */ /* 0x000fe20007810000 */
[-CC-:B------:R-:W-:Y:S01]  /*14060*/  FFMA.FTZ R25, R76, R59.reuse, -R49.reuse ;  /* 0x0000003b4c197223 */ /* 0x180fe20000010831 */
[----:B------:R-:W-:Y:S01]  /*14070*/  MUFU.EX2 R15, R15 ;  /* 0x0000000f000f7308 */ /* 0x000fe20000000800 */
[--C-:B------:R-:W-:Y:S01]  /*14080*/  FFMA.FTZ R28, R28, R59, -R49.reuse ;  /* 0x0000003b1c1c7223 */ /* 0x100fe20000010831 */
[----:B------:R-:W-:Y:S01]  /*14090*/  FMNMX.FTZ R29, R182, R29, !PT ;  /* 0x0000001db61d7209 */ /* 0x000fe20007810000 */
[-CC-:B------:R-:W-:Y:S01]  /*140a0*/  FFMA.FTZ R78, R78, R59.reuse, -R49.reuse ;  /* 0x0000003b4e4e7223 */ /* 0x180fe20000010831 */
[-CC-:B------:R-:W-:Y:S01]  /*140b0*/  FFMA.FTZ R32, R32, R59.reuse, -R49.reuse ;  /* 0x0000003b20207223 */ /* 0x180fe20000010831 */
[--C-:B------:R-:W-:Y:S01]  /*140c0*/  FFMA.FTZ R34, R80, R59, -R49.reuse ;  /* 0x0000003b50227223 */ /* 0x100fe20000010831 */
[----:B------:R-:W-:Y:S01]  /*140d0*/  FMNMX.FTZ R31, R30, R29, !PT ;  /* 0x0000001d1e1f7209 */ /* 0x000fe20007810000 */
[-CC-:B------:R-:W-:Y:S01]  /*140e0*/  FFMA.FTZ R82, R82, R59.reuse, -R49.reuse ;  /* 0x0000003b52527223 */ /* 0x180fe20000010831 */
[----:B------:R0:W-:Y:S01]  /*140f0*/  MUFU.EX2 R29, R24 ;  /* 0x00000018001d7308 */ /* 0x0001e20000000800 */
        /* <DEDUP_REMOVED lines=22> */
[----:B------:R-:W-:Y:S01]  /*14260*/  FFMA.FTZ R47, R176, R59, -R49 ;  /* 0x0000003bb02f7223 */ /* 0x000fe20000010831 */
[----:B------:R-:W-:Y:S02]  /*14270*/  MUFU.EX2 R28, R28 ;  /* 0x0000001c001c7308 */ /* 0x000fe40000000800 */
[----:B------:R-:W-:-:S04]  /*14280*/  FMNMX.FTZ R33, R234, R33, !PT ;  /* 0x00000021ea217209 */ /* 0x000fc80007810000 */
[----:B------:R-:W-:Y:S02]  /*14290*/  FMNMX.FTZ R35, R46, R33, !PT ;  /* 0x000000212e237209 */ /* 0x000fe40007810000 */
[----:B------:R-:W-:Y:S02]  /*142a0*/  MUFU.EX2 R27, R78 ;  /* 0x0000004e001b7308 */ /* 0x000fe40000000800 */
[----:B------:R-:W-:-:S04]  /*142b0*/  FMNMX.FTZ R35, R236, R35, !PT ;  /* 0x00000023ec237209 */ /* 0x000fc80007810000 */
[----:B------:R-:W-:Y:S02]  /*142c0*/  FMNMX.FTZ R35, R8, R35, !PT ;  /* 0x0000002308237209 */ /* 0x000fe40007810000 */
[----:B------:R-:W1:Y:S02]  /*142d0*/  MUFU.EX2 R32, R32 ;  /* 0x0000002000207308 */ /* 0x000e640000000800 */
[----:B0-----:R-:W-:Y:S01]  /*142e0*/  FMNMX.FTZ R24, R52, R35, !PT ;  /* 0x0000002334187209 */ /* 0x001fe20007810000 */
[----:B------:R-:W-:-:S03]  /*142f0*/  FFMA.FTZ R35, R86, R59, -R49 ;  /* 0x0000003b56237223 */ /* 0x000fc60000010831 */
[----:B------:R-:W-:Y:S02]  /*14300*/  FMNMX.FTZ R24, R53, R24, !PT ;  /* 0x0000001835187209 */ /* 0x000fe40007810000 */
[----:B------:R-:W0:Y:S02]  /*14310*/  MUFU.EX2 R34, R34 ;  /* 0x0000002200227308 */ /* 0x000e240000000800 */
[----:B------:R-:W-:-:S04]  /*14320*/  FMNMX.FTZ R37, R55, R24, !PT ;  /* 0x0000001837257209 */ /* 0x000fc80007810000 */
[----:B------:R-:W-:Y:S02]  /*14330*/  FMNMX.FTZ R24, R56, R37, !PT ;  /* 0x0000002538187209 */ /* 0x000fe40007810000 */
[----:B------:R-:W-:Y:S01]  /*14340*/  MUFU.EX2 R31, R82 ;  /* 0x00000052001f7308 */ /* 0x000fe20000000800 */
[----:B-1----:R-:W-:Y:S02]  /*14350*/  F2FP.F16.F32.PACK_AB R176, R32, R27 ;  /* 0x0000001b20b0723e */ /* 0x002fe400000000ff */
[----:B------:R-:W-:-:S04]  /*14360*/  FMNMX.FTZ R37, R7, R24, !PT ;  /* 0x0000001807257209 */ /* 0x000fc80007810000 */
[----:B------:R-:W-:Y:S01]  /*14370*/  FMNMX.FTZ R24, R60, R37, !PT ;  /* 0x000000253c187209 */ /* 0x000fe20007810000 */
[----:B------:R-:W-:Y:S01]  /*14380*/  MUFU.EX2 R40, R40 ;  /* 0x0000002800287308 */ /* 0x000fe20000000800 */
[----:B0-----:R-:W-:Y:S02]  /*14390*/  F2FP.F16.F32.PACK_AB R178, R34, R29 ;  /* 0x0000001d22b2723e */ /* 0x001fe400000000ff */
        /* <DEDUP_REMOVED lines=8> */
[----:B------:R-:W0:Y:S03]  /*14420*/  MUFU.EX2 R44, R44 ;  /* 0x0000002c002c7308 */ /* 0x000e260000000800 */
[----:B------:R-:W-:Y:S01]  /*14430*/  FMNMX.FTZ R24, R70, R41, !PT ;  /* 0x0000002946187209 */ /* 0x000fe20007810000 */
[-CC-:B------:R-:W-:Y:S01]  /*14440*/  FFMA.FTZ R41, R158, R59.reuse, -R49.reuse ;  /* 0x0000003b9e297223 */ /* 0x180fe20000010831 */
[----:B------:R-:W-:Y:S02]  /*14450*/  FFMA.FTZ R158, R168, R59, -R49 ;  /* 0x0000003ba89e7223 */ /* 0x000fe40000010831 */
[----:B------:R-:W-:Y:S01]  /*14460*/  FMNMX.FTZ R24, R69, R24, !PT ;  /* 0x0000001845187209 */ /* 0x000fe20007810000 */
[----:B------:R-:W-:Y:S03]  /*14470*/  MUFU.EX2 R35, R35 ;  /* 0x0000002300237308 */ /* 0x000fe60000000800 */
[----:B------:R-:W-:-:S04]  /*14480*/  FMNMX.FTZ R21, R71, R24, !PT ;  /* 0x0000001847157209 */ /* 0x000fc80007810000 */
[----:B------:R-:W-:Y:S01]  /*14490*/  FMNMX.FTZ R24, R72, R21, !PT ;  /* 0x0000001548187209 */ /* 0x000fe20007810000 */
[----:B------:R-:W-:Y:S01]  /*144a0*/  FFMA.FTZ R21, R62, R59, -R49 ;  /* 0x0000003b3e157223 */ /* 0x000fe20000010831 */
[----:B------:R-:W-:Y:S01]  /*144b0*/  FSEL R62, R6, RZ, P5 ;  /* 0x000000ff063e7208 */ /* 0x000fe20002800000 */
[----:B------:R-:W1:Y:S01]  /*144c0*/  MUFU.EX2 R48, R48 ;  /* 0x0000003000307308 */ /* 0x000e620000000800 */
[----:B0-----:R-:W-:Y:S01]  /*144d0*/  F2FP.F16.F32.PACK_AB R174, R44, R33 ;  /* 0x000000212cae723e */ /* 0x001fe200000000ff */
[----:B------:R-:W0:Y:S02]  /*144e0*/  SHFL.BFLY PT, R43, R24, 0x2, 0x1f ;  /* 0x0c401f00182b7f89 */ /* 0x000e2400000e0000 */
[----:B------:R-:W-:-:S04]  /*144f0*/  FADD.FTZ R62, -R62, R11 ;  /* 0x0000000b3e3e7221 */ /* 0x000fc80000010100 */
[----:B------:R-:W-:Y:S01]  /*14500*/  FMUL.FTZ R11, R62, R59 ;  /* 0x0000003b3e0b7220 */ /* 0x000fe20000410000 */
[----:B------:R-:W-:Y:S08]  /*14510*/  MUFU.EX2 R50, R50 ;  /* 0x0000003200327308 */ /* 0x000ff00000000800 */
[----:B------:R-:W2:Y:S01]  /*14520*/  MUFU.EX2 R11, R11 ;  /* 0x0000000b000b7308 */ /* 0x000ea20000000800 */
[----:B-1----:R-:W-:-:S07]  /*14530*/  F2FP.F16.F32.PACK_AB R168, R48, R35 ;  /* 0x0000002330a8723e */ /* 0x002fce00000000ff */
[----:B------:R1:W3:Y:S01]  /*14540*/  MUFU.EX2 R39, R154 ;  /* 0x0000009a00277308 */ /* 0x0002e20000000800 */
[----:B0-----:R-:W-:Y:S01]  /*14550*/  FMNMX.FTZ R57, R24, R43, !PT ;  /* 0x0000002b18397209 */ /* 0x001fe20007810000 */
[----:B------:R-:W-:-:S04]  /*14560*/  FFMA.FTZ R43, R166, R59, -R49 ;  /* 0x0000003ba62b7223 */ /* 0x000fc80000010831 */
[----:B------:R-:W0:Y:S02]  /*14570*/  SHFL.BFLY PT, R24, R57, 0x1, 0x1f ;  /* 0x0c201f0039187f89 */ /* 0x000e2400000e0000 */
[----:B------:R-:W4:Y:S01]  /*14580*/  MUFU.EX2 R54, R54 ;  /* 0x0000003600367308 */ /* 0x000f220000000800 */
[----:B--2---:R-:W-:Y:S01]  /*14590*/  FFMA.FTZ R62, R11, R3, R74 ;  /* 0x000000030b3e7223 */ /* 0x004fe2000001004a */
[-CC-:B-1----:R-:W-:Y:S01]  /*145a0*/  FFMA.FTZ R154, R172, R59.reuse, -R49.reuse ;  /* 0x0000003bac9a7223 */ /* 0x182fe20000010831 */
[----:B------:R-:W-:Y:S01]  /*145b0*/  FFMA.FTZ R49, R170, R59, -R49 ;  /* 0x0000003baa317223 */ /* 0x000fe20000010831 */
[----:B------:R-:W-:Y:S01]  /*145c0*/  F2FP.F16.F32.PACK_AB R172, R40, R31 ;  /* 0x0000001f28ac723e */ /* 0x000fe200000000ff */
        /* <DEDUP_REMOVED lines=17> */
[----:B0-----:R-:W-:Y:S01]  /*146e0*/  FMNMX.FTZ R24, R57, R24, !PT ;  /* 0x0000001839187209 */ /* 0x001fe20007810000 */
[----:B------:R-:W-:Y:S01]  /*146f0*/  FMUL.FTZ R108, R108, R11 ;  /* 0x0000000b6c6c7220 */ /* 0x000fe20000410000 */
[----:B------:R-:W-:Y:S01]  /*14700*/  MUFU.EX2 R21, R21 ;  /* 0x0000001500157308 */ /* 0x000fe20000000800 */
[----:B------:R-:W-:Y:S01]  /*14710*/  FADD.FTZ R3, R29, R62 ;  /* 0x0000003e1d037221 */ /* 0x000fe20000010000 */
[C---:B------:R-:W-:Y:S01]  /*14720*/  FSETP.NEU.FTZ.AND P4, PT, R24.reuse, -INF , PT ;  /* 0xff8000001800780b */ /* 0x040fe20003f9d000 */
[----:B------:R-:W-:Y:S01]  /*14730*/  FMUL.FTZ R57, R24, R59 ;  /* 0x0000003b18397220 */ /* 0x000fe20000410000 */
[-C--:B------:R-:W-:Y:S01]  /*14740*/  FMUL.FTZ R109, R109, R11.reuse ;  /* 0x0000000b6d6d7220 */ /* 0x080fe20000410000 */
[----:B------:R-:W-:Y:S01]  /*14750*/  FADD.FTZ R62, R34, R3 ;  /* 0x00000003223e7221 */ /* 0x000fe20000010000 */
[-C--:B------:R-:W-:Y:S01]  /*14760*/  FMUL.FTZ R112, R112, R11.reuse ;  /* 0x0000000b70707220 */ /* 0x080fe20000410000 */
[-C--:B------:R-:W-:Y:S01]  /*14770*/  FMUL.FTZ R113, R113, R11.reuse ;  /* 0x0000000b71717220 */ /* 0x080fe20000410000 */
[----:B------:R-:W-:Y:S01]  /*14780*/  FSEL R57, R57, RZ, P4 ;  /* 0x000000ff39397208 */ /* 0x000fe20002000000 */
[----:B------:R-:W-:Y:S01]  /*14790*/  FADD.FTZ R3, R31, R62 ;  /* 0x0000003e1f037221 */ /* 0x000fe20000010000 */
[----:B------:R-:W-:Y:S01]  /*147a0*/  MUFU.EX2 R160, R160 ;  /* 0x000000a000a07308 */ /* 0x000fe20000000800 */
[-C--:B------:R-:W-:Y:S01]  /*147b0*/  FMUL.FTZ R116, R116, R11.reuse ;  /* 0x0000000b74747220 */ /* 0x080fe20000410000 */
[----:B------:R-:W-:Y:S01]  /*147c0*/  FMUL.FTZ R117, R117, R11 ;  /* 0x0000000b75757220 */ /* 0x000fe20000410000 */
[----:B------:R-:W-:Y:S01]  /*147d0*/  FADD.FTZ R62, R40, R3 ;  /* 0x00000003283e7221 */ /* 0x000fe20000010000 */
[-CC-:B------:R-:W-:Y:S01]  /*147e0*/  FFMA.FTZ R181, R51, R59.reuse, -R57.reuse ;  /* 0x0000003b33b57223 */ /* 0x180fe20000010839 */
[----:B------:R-:W-:Y:S01]  /*147f0*/  FSEL R3, R24, RZ, P4 ;  /* 0x000000ff18037208 */ /* 0x000fe20002000000 */
[-CC-:B------:R-:W-:Y:S01]  /*14800*/  FFMA.FTZ R22, R8, R59.reuse, -R57.reuse ;  /* 0x0000003b08167223 */ /* 0x180fe20000010839 */
[----:B------:R-:W-:Y:S01]  /*14810*/  FADD.FTZ R51, R33, R62 ;  /* 0x0000003e21337221 */ /* 0x000fe20000010000 */
[-CC-:B------:R-:W-:Y:S01]  /*14820*/  FFMA.FTZ R20, R20, R59.reuse, -R57.reuse ;  /* 0x0000003b14147223 */ /* 0x180fe20000010839 */
[-C--:B------:R-:W-:Y:S01]  /*14830*/  FFMA.FTZ R183, R180, R59.reuse, -R57 ;  /* 0x0000003bb4b77223 */ /* 0x080fe20000010839 */
[----:B------:R-:W-:Y:S01]  /*14840*/  FADD.FTZ R8, -R3, R10 ;  /* 0x0000000a03087221 */ /* 0x000fe20000010100 */
[----:B------:R-:W-:Y:S01]  /*14850*/  FADD.FTZ R62, R44, R51 ;  /* 0x000000332c3e7221 */ /* 0x000fe20000010000 */
[----:B------:R-:W-:Y:S01]  /*14860*/  MUFU.EX2 R181, R181 ;  /* 0x000000b500b57308 */ /* 0x000fe20000000800 */
[-CC-:B------:R-:W-:Y:S01]  /*14870*/  FFMA.FTZ R26, R26, R59.reuse, -R57.reuse ;  /* 0x0000003b1a1a7223 */ /* 0x180fe20000010839 */
[-C--:B------:R-:W-:Y:S01]  /*14880*/  FMUL.FTZ R8, R8, R59.reuse ;  /* 0x0000003b08087220 */ /* 0x080fe20000410000 */
[----:B------:R-:W-:Y:S01]  /*14890*/  FADD.FTZ R3, R35, R62 ;  /* 0x0000003e23037221 */ /* 0x000fe20000010000 */
[-CC-:B------:R-:W-:Y:S01]  /*148a0*/  FFMA.FTZ R177, R182, R59.reuse, -R57.reuse ;  /* 0x0000003bb6b17223 */ /* 0x180fe20000010839 */
[-CC-:B------:R-:W-:Y:S01]  /*148b0*/  FFMA.FTZ R165, R52, R59.reuse, -R57.reuse ;  /* 0x0000003b34a57223 */ /* 0x180fe20000010839 */
[-C--:B------:R-:W-:Y:S01]  /*148c0*/  FFMA.FTZ R30, R30, R59.reuse, -R57 ;  /* 0x0000003b1e1e7223 */ /* 0x080fe20000010839 */
[----:B------:R-:W-:Y:S01]  /*148d0*/  FADD.FTZ R62, R48, R3 ;  /* 0x00000003303e7221 */ /* 0x000fe20000010000 */
[----:B------:R-:W0:Y:S01]  /*148e0*/  MUFU.EX2 R8, R8 ;  /* 0x0000000800087308 */ /* 0x000e220000000800 */
[-CC-:B------:R-:W-:Y:S01]  /*148f0*/  FFMA.FTZ R161, R7, R59.reuse, -R57.reuse ;  /* 0x0000003b07a17223 */ /* 0x180fe20000010839 */
[-CC-:B------:R-:W-:Y:S01]  /*14900*/  FFMA.FTZ R179, R186, R59.reuse, -R57.reuse ;  /* 0x0000003bbab37223 */ /* 0x180fe20000010839 */
[----:B------:R-:W-:Y:S01]  /*14910*/  FADD.FTZ R3, R37, R62 ;  /* 0x0000003e25037221 */ /* 0x000fe20000010000 */
[-CC-:B------:R-:W-:Y:S01]  /*14920*/  FFMA.FTZ R36, R36, R59.reuse, -R57.reuse ;  /* 0x0000003b24247223 */ /* 0x180fe20000010839 */
[-CC-:B------:R-:W-:Y:S01]  /*14930*/  FFMA.FTZ R173, R230, R59.reuse, -R57.reuse ;  /* 0x0000003be6ad7223 */ /* 0x180fe20000010839 */
[-CC-:B------:R-:W-:Y:S01]  /*14940*/  FFMA.FTZ R38, R38, R59.reuse, -R57.reuse ;  /* 0x0000003b26267223 */ /* 0x180fe20000010839 */
[--C-:B------:R-:W-:Y:S01]  /*14950*/  FFMA.FTZ R175, R232, R59, -R57.reuse ;  /* 0x0000003be8af7223 */ /* 0x100fe20000010839 */
[----:B------:R1:W-:Y:S01]  /*14960*/  MUFU.EX2 R10, R22 ;  /* 0x00000016000a7308 */ /* 0x0003e20000000800 */
[----:B------:R-:W-:Y:S01]  /*14970*/  F2FP.F16.F32.PACK_AB R182, R28, R25 ;  /* 0x000000191cb6723e */ /* 0x000fe200000000ff */
[-CC-:B------:R-:W-:Y:S01]  /*14980*/  FFMA.FTZ R42, R42, R59.reuse, -R57.reuse ;  /* 0x0000003b2a2a7223 */ /* 0x180fe20000010839 */
[-CC-:B------:R-:W-:Y:S01]  /*14990*/  FFMA.FTZ R169, R234, R59.reuse, -R57.reuse ;  /* 0x0000003beaa97223 */ /* 0x180fe20000010839 */
[-CC-:B------:R-:W-:Y:S01]  /*149a0*/  FFMA.FTZ R46, R46, R59.reuse, -R57.reuse ;  /* 0x0000003b2e2e7223 */ /* 0x180fe20000010839 */
[-CC-:B------:R-:W-:Y:S01]  /*149b0*/  FFMA.FTZ R171, R236, R59.reuse, -R57.reuse ;  /* 0x0000003becab7223 */ /* 0x180fe20000010839 */
[-CC-:B------:R-:W-:Y:S01]  /*149c0*/  FFMA.FTZ R53, R53, R59.reuse, -R57.reuse ;  /* 0x0000003b35357223 */ /* 0x180fe20000010839 */
[-C--:B------:R-:W-:Y:S01]  /*149d0*/  FFMA.FTZ R167, R55, R59.reuse, -R57 ;  /* 0x0000003b37a77223 */ /* 0x080fe20000010839 */
[----:B------:R-:W2:Y:S01]  /*149e0*/  MUFU.EX2 R20, R20 ;  /* 0x0000001400147308 */ /* 0x000ea20000000800 */
[----:B-1----:R-:W-:Y:S01]  /*149f0*/  FADD.FTZ R22, R50, R3 ;  /* 0x0000000332167221 */ /* 0x002fe20000010000 */
[-CC-:B------:R-:W-:Y:S01]  /*14a00*/  FFMA.FTZ R56, R56, R59.reuse, -R57.reuse ;  /* 0x0000003b38387223 */ /* 0x180fe20000010839 */
[-CC-:B------:R-:W-:Y:S01]  /*14a10*/  FFMA.FTZ R60, R60, R59.reuse, -R57.reuse ;  /* 0x0000003b3c3c7223 */ /* 0x180fe20000010839 */
[-CC-:B------:R-:W-:Y:S01]  /*14a20*/  FFMA.FTZ R63, R63, R59.reuse, -R57.reuse ;  /* 0x0000003b3f3f7223 */ /* 0x180fe20000010839 */
[----:B---3--:R-:W-:Y:S01]  /*14a30*/  FADD.FTZ R3, R39, R22 ;  /* 0x0000001627037221 */ /* 0x008fe20000010000 */
[-CC-:B------:R-:W-:Y:S01]  /*14a40*/  FFMA.FTZ R64, R64, R59.reuse, -R57.reuse ;  /* 0x0000003b40407223 */ /* 0x180fe20000010839 */
[-C--:B------:R-:W-:Y:S01]  /*14a50*/  FFMA.FTZ R65, R65, R59.reuse, -R57 ;  /* 0x0000003b41417223 */ /* 0x080fe20000010839 */
[----:B------:R-:W1:Y:S01]  /*14a60*/  MUFU.EX2 R183, R183 ;  /* 0x000000b700b77308 */ /* 0x000e620000000800 */
[----:B----4-:R-:W-:Y:S01]  /*14a70*/  FADD.FTZ R52, R54, R3 ;  /* 0x0000000336347221 */ /* 0x010fe20000010000 */
[----:B0-----:R-:W-:Y:S01]  /*14a80*/  FFMA.FTZ R3, R8, R0, R181 ;  /* 0x0000000008037223 */ /* 0x001fe200000100b5 */
[-CC-:B------:R-:W-:Y:S01]  /*14a90*/  FFMA.FTZ R66, R66, R59.reuse, -R57.reuse ;  /* 0x0000003b42427223 */ /* 0x180fe20000010839 */
[-CC-:B------:R-:W-:Y:S01]  /*14aa0*/  FFMA.FTZ R67, R67, R59.reuse, -R57.reuse ;  /* 0x0000003b43437223 */ /* 0x180fe20000010839 */
[----:B------:R-:W-:Y:S01]  /*14ab0*/  FADD.FTZ R7, R9, R52 ;  /* 0x0000003409077221 */ /* 0x000fe20000010000 */
[-CC-:B------:R-:W-:Y:S01]  /*14ac0*/  FFMA.FTZ R68, R68, R59.reuse, -R57.reuse ;  /* 0x0000003b44447223 */ /* 0x180fe20000010839 */
[-C--:B------:R-:W-:Y:S01]  /*14ad0*/  FFMA.FTZ R70, R70, R59.reuse, -R57 ;  /* 0x0000003b46467223 */ /* 0x080fe20000010839 */
[----:B------:R-:W0:Y:S01]  /*14ae0*/  MUFU.EX2 R26, R26 ;  /* 0x0000001a001a7308 */ /* 0x000e220000000800 */
[----:B------:R-:W-:Y:S01]  /*14af0*/  FADD.FTZ R52, R58, R7 ;  /* 0x000000073a347221 */ /* 0x000fe20000010000 */
[----:B--2---:R-:W-:Y:S01]  /*14b00*/  FADD.FTZ R0, R20, R3 ;  /* 0x0000000314007221 */ /* 0x004fe20000010000 */
[-CC-:B------:R-:W-:Y:S01]  /*14b10*/  FFMA.FTZ R69, R69, R59.reuse, -R57.reuse ;  /* 0x0000003b45457223 */ /* 0x180fe20000010839 */
[-CC-:B------:R-:W-:Y:S01]  /*14b20*/  FFMA.FTZ R71, R71, R59.reuse, -R57.reuse ;  /* 0x0000003b47477223 */ /* 0x180fe20000010839 */
[----:B------:R-:W-:Y:S01]  /*14b30*/  FADD.FTZ R7, R21, R52 ;  /* 0x0000003415077221 */ /* 0x000fe20000010000 */
[----:B------:R-:W-:Y:S01]  /*14b40*/  FFMA.FTZ R57, R72, R59, -R57 ;  /* 0x0000003b48397223 */ /* 0x000fe20000010839 */
[----:B------:R-:W-:Y:S01]  /*14b50*/  ISETP.GT.AND P4, PT, R4, R12, PT ;  /* 0x0000000c0400720c */ /* 0x000fe20003f84270 */
[----:B------:R-:W2:Y:S01]  /*14b60*/  MUFU.EX2 R41, R41 ;  /* 0x0000002900297308 */ /* 0x000ea20000000800 */
[----:B-1----:R-:W-:Y:S01]  /*14b70*/  FADD.FTZ R3, R183, R0 ;  /* 0x00000000b7037221 */ /* 0x002fe20000010000 */
[----:B------:R-:W-:Y:S01]  /*14b80*/  FADD.FTZ R62, R160, R7 ;  /* 0x00000007a03e7221 */ /* 0x000fe20000010000 */
[----:B------:R-:W-:-:S02]  /*14b90*/  @!P1 VIADD R51, R61, 0x28860 ;  /* 0x000288603d339836 */ /* 0x000fc40000000000 */
[-C--:B------:R-:W-:Y:S01]  /*14ba0*/  FMUL.FTZ R120, R120, R11.reuse ;  /* 0x0000000b78787220 */ /* 0x080fe20000410000 */
[-C--:B------:R-:W-:Y:S01]  /*14bb0*/  FMUL.FTZ R121, R121, R11.reuse ;  /* 0x0000000b79797220 */ /* 0x080fe20000410000 */
[-C--:B------:R-:W-:Y:S01]  /*14bc0*/  FMUL.FTZ R124, R124, R11.reuse ;  /* 0x0000000b7c7c7220 */ /* 0x080fe20000410000 */
[-C--:B------:R-:W-:Y:S01]  /*14bd0*/  FMUL.FTZ R125, R125, R11.reuse ;  /* 0x0000000b7d7d7220 */ /* 0x080fe20000410000 */
[----:B------:R-:W1:Y:S01]  /*14be0*/  MUFU.EX2 R177, R177 ;  /* 0x000000b100b17308 */ /* 0x000e620000000800 */
[----:B0-----:R-:W-:Y:S01]  /*14bf0*/  FADD.FTZ R52, R26, R3 ;  /* 0x000000031a347221 */ /* 0x001fe20000010000 */
[----:B------:R-:W-:Y:S01]  /*14c00*/  @!P1 PRMT R51, RZ, 0x654, R51 ;  /* 0x00000654ff339816 */ /* 0x000fe20000000033 */
[-C--:B------:R-:W-:Y:S01]  /*14c10*/  FMUL.FTZ R128, R128, R11.reuse ;  /* 0x0000000b80807220 */ /* 0x080fe20000410000 */
[-C--:B------:R-:W-:Y:S01]  /*14c20*/  FMUL.FTZ R129, R129, R11.reuse ;  /* 0x0000000b81817220 */ /* 0x080fe20000410000 */
[-C--:B------:R-:W-:Y:S01]  /*14c30*/  FMUL.FTZ R132, R132, R11.reuse ;  /* 0x0000000b84847220 */ /* 0x080fe20000410000 */
[----:B------:R0:W-:Y:S01]  /*14c40*/  @!P1 SYNCS.ARRIVE.TRANS64.RED.A1T0 RZ, [R51+URZ], RZ ;  /* 0x000000ff33ff99a7 */ /* 0x0001e2000810043f */
[-C--:B------:R-:W-:Y:S01]  /*14c50*/  FMUL.FTZ R133, R133, R11.reuse ;  /* 0x0000000b85857220 */ /* 0x080fe20000410000 */
[----:B------:R-:W3:Y:S01]  /*14c60*/  MUFU.EX2 R162, R162 ;  /* 0x000000a200a27308 */ /* 0x000ee20000000800 */
        /* <DEDUP_REMOVED lines=10> */
[----:B------:R-:W-:Y:S01]  /*14d10*/  FMUL.FTZ R149, R149, R11 ;  /* 0x0000000b95957220 */ /* 0x000fe20000410000 */
[----:B------:R-:W-:Y:S01]  /*14d20*/  F2FP.F16.F32.PACK_AB R180, R15, R74 ;  /* 0x0000004a0fb4723e */ /* 0x000fe200000000ff */
[----:B------:R-:W-:Y:S01]  /*14d30*/  VIADD R4, R4, 0xffffffff ;  /* 0xffffffff04047836 */ /* 0x000fe20000000000 */
[----:B------:R-:W-:Y:S01]  /*14d40*/  F2FP.F16.F32.PACK_AB R170, R50, R37 ;  /* 0x0000002532aa723e */ /* 0x000fe200000000ff */
[-C--:B------:R-:W-:Y:S01]  /*14d50*/  FMUL.FTZ R90, R90, R8.reuse ;  /* 0x000000085a5a7220 */ /* 0x080fe20000410000 */
[----:B------:R-:W1:Y:S01]  /*14d60*/  MUFU.EX2 R156, R156 ;  /* 0x0000009c009c7308 */ /* 0x000e620000000800 */
[----:B---3--:R-:W-:Y:S01]  /*14d70*/  FADD.FTZ R7, R162, R7 ;  /* 0x00000007a2077221 */ /* 0x008fe20000010000 */
[----:B------:R-:W-:Y:S01]  /*14d80*/  F2FP.F16.F32.PACK_AB R164, R54, R39 ;  /* 0x0000002736a4723e */ /* 0x000fe200000000ff */
[-C--:B------:R-:W-:Y:S01]  /*14d90*/  FMUL.FTZ R91, R91, R8.reuse ;  /* 0x000000085b5b7220 */ /* 0x080fe20000410000 */
[----:B------:R-:W-:Y:S01]  /*14da0*/  F2FP.F16.F32.PACK_AB R166, R58, R9 ;  /* 0x000000093aa6723e */ /* 0x000fe200000000ff */
[-C--:B------:R-:W-:Y:S01]  /*14db0*/  FMUL.FTZ R94, R94, R8.reuse ;  /* 0x000000085e5e7220 */ /* 0x080fe20000410000 */
[----:B------:R-:W-:Y:S01]  /*14dc0*/  F2FP.F16.F32.PACK_AB R160, R160, R21 ;  /* 0x00000015a0a0723e */ /* 0x000fe200000000ff */
[-C--:B------:R-:W-:Y:S01]  /*14dd0*/  FMUL.FTZ R95, R95, R8.reuse ;  /* 0x000000085f5f7220 */ /* 0x080fe20000410000 */
[----:B------:R-:W3:Y:S01]  /*14de0*/  MUFU.EX2 R179, R179 ;  /* 0x000000b300b37308 */ /* 0x000ee20000000800 */
[----:B--2---:R-:W-:Y:S01]  /*14df0*/  FADD.FTZ R28, R30, R3 ;  /* 0x000000031e1c7221 */ /* 0x004fe20000010000 */
[----:B------:R-:W-:Y:S01]  /*14e00*/  F2FP.F16.F32.PACK_AB R162, R162, R41 ;  /* 0x00000029a2a2723e */ /* 0x000fe200000000ff */
[-C--:B------:R-:W-:Y:S01]  /*14e10*/  FMUL.FTZ R98, R98, R8.reuse ;  /* 0x0000000862627220 */ /* 0x080fe20000410000 */
[----:B------:R-:W-:Y:S01]  /*14e20*/  F2FP.F16.F32.PACK_AB R181, R20, R181 ;  /* 0x000000b514b5723e */ /* 0x000fe200000000ff */
[-C--:B------:R-:W-:Y:S01]  /*14e30*/  FMUL.FTZ R99, R99, R8.reuse ;  /* 0x0000000863637220 */ /* 0x080fe20000410000 */
[----:B------:R-:W-:Y:S01]  /*14e40*/  F2FP.F16.F32.PACK_AB R183, R26, R183 ;  /* 0x000000b71ab7723e */ /* 0x000fe200000000ff */
[-C--:B------:R-:W-:Y:S01]  /*14e50*/  FMUL.FTZ R102, R102, R8.reuse ;  /* 0x0000000866667220 */ /* 0x080fe20000410000 */
[----:B------:R-:W2:Y:S01]  /*14e60*/  MUFU.EX2 R43, R43 ;  /* 0x0000002b002b7308 */ /* 0x000ea20000000800 */
[----:B-1----:R-:W-:Y:S01]  /*14e70*/  FADD.FTZ R32, R156, R7 ;  /* 0x000000079c207221 */ /* 0x002fe20000010000 */
[----:B------:R-:W-:Y:S01]  /*14e80*/  F2FP.F16.F32.PACK_AB R177, R30, R177 ;  /* 0x000000b11eb1723e */ /* 0x000fe200000000ff */
[-C--:B------:R-:W-:Y:S01]  /*14e90*/  FMUL.FTZ R103, R103, R8.reuse ;  /* 0x0000000867677220 */ /* 0x080fe20000410000 */
[-C--:B------:R-:W-:Y:S01]  /*14ea0*/  FMUL.FTZ R106, R106, R8.reuse ;  /* 0x000000086a6a7220 */ /* 0x080fe20000410000 */
[-C--:B------:R-:W-:Y:S01]  /*14eb0*/  FMUL.FTZ R107, R107, R8.reuse ;  /* 0x000000086b6b7220 */ /* 0x080fe20000410000 */
[-C--:B------:R-:W-:Y:S01]  /*14ec0*/  FMUL.FTZ R110, R110, R8.reuse ;  /* 0x000000086e6e7220 */ /* 0x080fe20000410000 */
[-C--:B------:R-:W-:Y:S01]  /*14ed0*/  FMUL.FTZ R111, R111, R8.reuse ;  /* 0x000000086f6f7220 */ /* 0x080fe20000410000 */
[----:B------:R-:W1:Y:S01]  /*14ee0*/  MUFU.EX2 R36, R36 ;  /* 0x0000002400247308 */ /* 0x000e620000000800 */
[----:B---3--:R-:W-:Y:S01]  /*14ef0*/  FADD.FTZ R3, R179, R28 ;  /* 0x0000001cb3037221 */ /* 0x008fe20000010000 */
[-C--:B------:R-:W-:Y:S01]  /*14f00*/  FMUL.FTZ R114, R114, R8.reuse ;  /* 0x0000000872727220 */ /* 0x080fe20000410000 */
[-C--:B------:R-:W-:Y:S01]  /*14f10*/  FMUL.FTZ R115, R115, R8.reuse ;  /* 0x0000000873737220 */ /* 0x080fe20000410000 */
[-C--:B------:R-:W-:Y:S01]  /*14f20*/  FMUL.FTZ R118, R118, R8.reuse ;  /* 0x0000000876767220 */ /* 0x080fe20000410000 */
[-C--:B------:R-:W-:Y:S01]  /*14f30*/  FMUL.FTZ R119, R119, R8.reuse ;  /* 0x0000000877777220 */ /* 0x080fe20000410000 */
[-C--:B------:R-:W-:Y:S01]  /*14f40*/  FMUL.FTZ R122, R122, R8.reuse ;  /* 0x000000087a7a7220 */ /* 0x080fe20000410000 */
[----:B------:R-:W-:Y:S01]  /*14f50*/  FMUL.FTZ R123, R123, R8 ;  /* 0x000000087b7b7220 */ /* 0x000fe20000410000 */
[----:B------:R-:W3:Y:S01]  /*14f60*/  MUFU.EX2 R158, R158 ;  /* 0x0000009e009e7308 */ /* 0x000ee20000000800 */
[C---:B--2---:R-:W-:Y:S01]  /*14f70*/  FADD.FTZ R7, R43.reuse, R32 ;  /* 0x000000202b077221 */ /* 0x044fe20000010000 */
[----:B------:R-:W-:Y:S01]  /*14f80*/  F2FP.F16.F32.PACK_AB R156, R43, R156 ;  /* 0x0000009c2b9c723e */ /* 0x000fe200000000ff */
[-C--:B------:R-:W-:Y:S01]  /*14f90*/  FMUL.FTZ R126, R126, R8.reuse ;  /* 0x000000087e7e7220 */ /* 0x080fe20000410000 */
[-C--:B------:R-:W-:Y:S01]  /*14fa0*/  FMUL.FTZ R127, R127, R8.reuse ;  /* 0x000000087f7f7220 */ /* 0x080fe20000410000 */
[-C--:B------:R-:W-:Y:S01]  /*14fb0*/  FMUL.FTZ R130, R130, R8.reuse ;  /* 0x0000000882827220 */ /* 0x080fe20000410000 */
[-C--:B------:R-:W-:Y:S01]  /*14fc0*/  FMUL.FTZ R131, R131, R8.reuse ;  /* 0x0000000883837220 */ /* 0x080fe20000410000 */
[-C--:B------:R-:W-:Y:S01]  /*14fd0*/  FMUL.FTZ R134, R134, R8.reuse ;  /* 0x0000000886867220 */ /* 0x080fe20000410000 */
[----:B------:R-:W2:Y:S01]  /*14fe0*/  MUFU.EX2 R173, R173 ;  /* 0x000000ad00ad7308 */ /* 0x000ea20000000800 */
[C---:B-1----:R-:W-:Y:S01]  /*14ff0*/  FADD.FTZ R32, R36.reuse, R3 ;  /* 0x0000000324207221 */ /* 0x042fe20000010000 */
        /* <DEDUP_REMOVED lines=11> */
[----:B------:R-:W-:Y:S01]  /*150b0*/  FMUL.FTZ R151, R151, R8 ;  /* 0x0000000897977220 */ /* 0x000fe20000410000 */
[----:B------:R-:W-:-:S02]  /*150c0*/  IMAD.MOV.U32 R186, RZ, RZ, R14 ;  /* 0x000000ffffba7224 */ /* 0x000fc400078e000e */
[----:B------:R-:W3:Y:S01]  /*150d0*/  MUFU.EX2 R38, R38 ;  /* 0x0000002600267308 */ /* 0x000ee20000000800 */
[----:B--2---:R-:W-:Y:S01]  /*150e0*/  FADD.FTZ R3, R173, R32 ;  /* 0x00000020ad037221 */ /* 0x004fe20000010000 */
[----:B------:R-:W-:-:S06]  /*150f0*/  IMAD.MOV.U32 R11, RZ, RZ, R6 ;  /* 0x000000ffff0b7224 */ /* 0x000fcc00078e0006 */
[----:B------:R-:W2:Y:S01]  /*15100*/  MUFU.EX2 R152, R152 ;  /* 0x0000009800987308 */ /* 0x000ea20000000800 */
[C---:B-1----:R-:W-:Y:S01]  /*15110*/  FADD.FTZ R7, R45.reuse, R34 ;  /* 0x000000222d077221 */ /* 0x042fe20000010000 */
[----:B------:R-:W-:-:S06]  /*15120*/  F2FP.F16.F32.PACK_AB R158, R45, R158 ;  /* 0x0000009e2d9e723e */ /* 0x000fcc00000000ff */
[----:B------:R-:W1:Y:S01]  /*15130*/  MUFU.EX2 R175, R175 ;  /* 0x000000af00af7308 */ /* 0x000e620000000800 */
[C---:B---3--:R-:W-:Y:S01]  /*15140*/  FADD.FTZ R32, R38.reuse, R3 ;  /* 0x0000000326207221 */ /* 0x048fe20000010000 */
[----:B------:R-:W-:-:S06]  /*15150*/  F2FP.F16.F32.PACK_AB R173, R38, R173 ;  /* 0x000000ad26ad723e */ /* 0x000fcc00000000ff */
[----:B------:R-:W3:Y:S01]  /*15160*/  MUFU.EX2 R47, R47 ;  /* 0x0000002f002f7308 */ /* 0x000ee20000000800 */
[----:B--2---:R-:W-:-:S07]  /*15170*/  FADD.FTZ R34, R152, R7 ;  /* 0x0000000798227221 */ /* 0x004fce0000010000 */
[----:B------:R-:W2:Y:S01]  /*15180*/  MUFU.EX2 R42, R42 ;  /* 0x0000002a002a7308 */ /* 0x000ea20000000800 */
[----:B-1----:R-:W-:-:S07]  /*15190*/  FADD.FTZ R3, R175, R32 ;  /* 0x00000020af037221 */ /* 0x002fce0000010000 */
[----:B------:R-:W1:Y:S01]  /*151a0*/  MUFU.EX2 R154, R154 ;  /* 0x0000009a009a7308 */ /* 0x000e620000000800 */
[C---:B---3--:R-:W-:Y:S01]  /*151b0*/  FADD.FTZ R7, R47.reuse, R34 ;  /* 0x000000222f077221 */ /* 0x048fe20000010000 */
[----:B------:R-:W-:-:S06]  /*151c0*/  F2FP.F16.F32.PACK_AB R152, R47, R152 ;  /* 0x000000982f98723e */ /* 0x000fcc00000000ff */
[----:B------:R-:W3:Y:S01]  /*151d0*/  MUFU.EX2 R169, R169 ;  /* 0x000000a900a97308 */ /* 0x000ee20000000800 */
[C---:B--2---:R-:W-:Y:S01]  /*151e0*/  FADD.FTZ R32, R42.reuse, R3 ;  /* 0x000000032a207221 */ /* 0x044fe20000010000 */
[----:B------:R-:W-:-:S06]  /*151f0*/  F2FP.F16.F32.PACK_AB R175, R42, R175 ;  /* 0x000000af2aaf723e */ /* 0x000fcc00000000ff */
[----:B------:R-:W2:Y:S01]  /*15200*/  MUFU.EX2 R46, R46 ;  /* 0x0000002e002e7308 */ /* 0x000ea20000000800 */
[----:B-1----:R-:W-:-:S07]  /*15210*/  FADD.FTZ R34, R154, R7 ;  /* 0x000000079a227221 */ /* 0x002fce0000010000 */
[----:B------:R-:W1:Y:S01]  /*15220*/  MUFU.EX2 R171, R171 ;  /* 0x000000ab00ab7308 */ /* 0x000e620000000800 */
[----:B---3--:R-:W-:-:S07]  /*15230*/  FADD.FTZ R7, R169, R32 ;  /* 0x00000020a9077221 */ /* 0x008fce0000010000 */
[----:B------:R-:W3:Y:S01]  /*15240*/  MUFU.EX2 R165, R165 ;  /* 0x000000a500a57308 */ /* 0x000ee20000000800 */
[C---:B--2---:R-:W-:Y:S01]  /*15250*/  FADD.FTZ R32, R46.reuse, R7 ;  /* 0x000000072e207221 */ /* 0x044fe20000010000 */
[----:B------:R-:W-:-:S06]  /*15260*/  F2FP.F16.F32.PACK_AB R169, R46, R169 ;  /* 0x000000a92ea9723e */ /* 0x000fcc00000000ff */
[----:B------:R-:W2:Y:S01]  /*15270*/  MUFU.EX2 R22, R53 ;  /* 0x0000003500167308 */ /* 0x000ea20000000800 */
[----:B-1----:R-:W-:Y:S01]  /*15280*/  FADD.FTZ R7, R171, R32 ;  /* 0x00000020ab077221 */ /* 0x002fe20000010000 */
[----:B------:R-:W-:-:S03]  /*15290*/  F2FP.F16.F32.PACK_AB R171, R10, R171 ;  /* 0x000000ab0aab723e */ /* 0x000fc600000000ff */
[----:B------:R-:W-:Y:S01]  /*152a0*/  FADD.FTZ R32, R10, R7 ;  /* 0x000000070a207221 */ /* 0x000fe20000010000 */
[----:B------:R-:W-:Y:S02]  /*152b0*/  IMAD.MOV.U32 R10, RZ, RZ, R24 ;  /* 0x000000ffff0a7224 */ /* 0x000fe400078e0018 */
[----:B------:R-:W1:Y:S01]  /*152c0*/  MUFU.EX2 R167, R167 ;  /* 0x000000a700a77308 */ /* 0x000e620000000800 */
[----:B---3--:R-:W-:-:S07]  /*152d0*/  FADD.FTZ R7, R165, R32 ;  /* 0x00000020a5077221 */ /* 0x008fce0000010000 */
[----:B------:R-:W3:Y:S01]  /*152e0*/  MUFU.EX2 R0, R56 ;  /* 0x0000003800007308 */ /* 0x000ee20000000800 */
[C---:B--2---:R-:W-:Y:S01]  /*152f0*/  FADD.FTZ R32, R22.reuse, R7 ;  /* 0x0000000716207221 */ /* 0x044fe20000010000 */
[----:B------:R-:W-:Y:S02]  /*15300*/  F2FP.F16.F32.PACK_AB R165, R22, R165 ;  /* 0x000000a516a5723e */ /* 0x000fe400000000ff */
[----:B------:R-:W-:-:S04]  /*15310*/  MOV R22, R13 ;  /* 0x0000000d00167202 */ /* 0x000fc80000000f00 */
        /* <DEDUP_REMOVED lines=11> */
[C---:B---3--:R-:W-:Y:S01]  /*153d0*/  FADD.FTZ R7, R28.reuse, R7 ;  /* 0x000000071c077221 */ /* 0x048fe20000010000 */
[----:B------:R-:W-:-:S06]  /*153e0*/  F2FP.F16.F32.PACK_AB R161, R28, R161 ;  /* 0x000000a11ca1723e */ /* 0x000fcc00000000ff */
[----:B------:R-:W3:Y:S01]  /*153f0*/  MUFU.EX2 R34, R65 ;  /* 0x0000004100227308 */ /* 0x000ee20000000800 */
[----:B--2---:R-:W-:-:S07]  /*15400*/  FADD.FTZ R7, R40, R7 ;  /* 0x0000000728077221 */ /* 0x004fce0000010000 */
[----:B------:R-:W2:Y:S01]  /*15410*/  MUFU.EX2 R66, R66 ;  /* 0x0000004200427308 */ /* 0x000ea20000000800 */
[C---:B-1----:R-:W-:Y:S01]  /*15420*/  FADD.FTZ R7, R64.reuse, R7 ;  /* 0x0000000740077221 */ /* 0x042fe20000010000 */
[----:B------:R-:W-:-:S06]  /*15430*/  F2FP.F16.F32.PACK_AB R163, R64, R40 ;  /* 0x0000002840a3723e */ /* 0x000fcc00000000ff */
[----:B------:R-:W1:Y:S01]  /*15440*/  MUFU.EX2 R44, R67 ;  /* 0x00000043002c7308 */ /* 0x000e620000000800 */
[----:B---3--:R-:W-:-:S07]  /*15450*/  FADD.FTZ R7, R34, R7 ;  /* 0x0000000722077221 */ /* 0x008fce0000010000 */
        /* <DEDUP_REMOVED lines=12> */
[----:B------:R-:W-:-:S03]  /*15520*/  F2FP.F16.F32.PACK_AB R153, R69, R70 ;  /* 0x000000464599723e */ /* 0x000fc600000000ff */
[----:B---3--:R-:W-:-:S04]  /*15530*/  FADD.FTZ R7, R32, R7 ;  /* 0x0000000720077221 */ /* 0x008fc80000010000 */
[C---:B--2---:R-:W-:Y:S01]  /*15540*/  FADD.FTZ R0, R57.reuse, R7 ;  /* 0x0000000739007221 */ /* 0x044fe20000010000 */
[----:B------:R-:W-:Y:S01]  /*15550*/  F2FP.F16.F32.PACK_AB R155, R57, R32 ;  /* 0x00000020399b723e */ /* 0x000fe200000000ff */
[----:B0-----:R-:W-:Y:S06]  /*15560*/  @P4 BRA `(.L_x_1864) ;  /* 0xffffffc400744947 */ /* 0x001fec000383ffff */
[----:B------:R-:W-:Y:S02]  /*15570*/  IMAD.MOV.U32 R10, RZ, RZ, R24 ;  /* 0x000000ffff0a7224 */ /* 0x000fe400078e0018 */
[----:B------:R-:W-:Y:S02]  /*15580*/  IMAD.MOV.U32 R11, RZ, RZ, R6 ;  /* 0x000000ffff0b7224 */ /* 0x000fe400078e0006 */
[----:B------:R-:W-:Y:S02]  /*15590*/  IMAD.MOV.U32 R22, RZ, RZ, R13 ;  /* 0x000000ffff167224 */ /* 0x000fe400078e000d */
[----:B------:R-:W-:-:S07]  /*155a0*/  IMAD.MOV.U32 R186, RZ, RZ, R14 ;  /* 0x000000ffffba7224 */ /* 0x000fce00078e000e */
.L_x_1846:
[----:B------:R-:W0:Y:S01]  /*155b0*/  LDC R6, c[0x0][0x448] ;  /* 0x00011200ff067b82 */ /* 0x000e220000000800 */
[----:B------:R-:W-:Y:S01]  /*155c0*/  IADD3 R9, R188, 0x1, -R187 ;  /* 0x00000001bc097810 */ /* 0x000fe20007ffe8bb */
[----:B------:R-:W-:-:S06]  /*155d0*/  ULDC UR10, c[0x0][0x9dc] ;  /* 0x00027700000a7ab9 */ /* 0x000fcc0000000800 */
[----:B------:R-:W1:Y:S01]  /*155e0*/  LDC R13, c[0x0][0x9e4] ;  /* 0x00027900ff0d7b82 */ /* 0x000e620000000800 */
[----:B0-----:R-:W-:Y:S02]  /*155f0*/  ISETP.NE.AND P4, PT, R6, 0x1, PT ;  /* 0x000000010600780c */ /* 0x001fe40003f85270 */
[----:B------:R-:W-:Y:S02]  /*15600*/  IADD3 R6, R193, 0x7f, RZ ;  /* 0x0000007fc1067810 */ /* 0x000fe40007ffe0ff */
[----:B-1----:R-:W-:-:S09]  /*15610*/  ISETP.GE.AND P5, PT, R13, 0x1, PT ;  /* 0x000000010d00780c */ /* 0x002fd20003fa6270 */
[----:B------:R-:W0:Y:S08]  /*15620*/  @P4 LDC R7, c[0x0][0x44c] ;  /* 0x00011300ff074b82 */ /* 0x000e300000000800 */
[----:B------:R-:W1:Y:S01]  /*15630*/  @P4 LDC R8, c[0x0][0x450] ;  /* 0x00011400ff084b82 */ /* 0x000e620000000800 */
[----:B0-----:R-:W-:-:S05]  /*15640*/  @P4 IMAD.HI.U32 R7, R6, R7, RZ ;  /* 0x0000000706074227 */ /* 0x001fca00078e00ff */
        /* <DEDUP_REMOVED lines=14> */
.L_x_1867:
[----:B------:R-:W-:-:S13]  /*15730*/  ISETP.NE.AND P2, PT, R13, 0x1, PT ;  /* 0x000000010d00780c */ /* 0x000fda0003f45270 */
[----:B------:R-:W0:Y:S02]  /*15740*/  @P2 LDC.64 R8, c[0x0][0x9e8] ;  /* 0x00027a00ff082b82 */ /* 0x000e240000000a00 */
[----:B0-----:R-:W-:-:S05]  /*15750*/  @P2 IMAD.HI.U32 R8, R6, R8, RZ ;  /* 0x0000000806082227 */ /* 0x001fca00078e00ff */
[----:B------:R-:W-:-:S07]  /*15760*/  @P2 SHF.R.U32.HI R6, RZ, R9, R8 ;  /* 0x00000009ff062219 */ /* 0x000fce0000011608 */
.L_x_1868:
[----:B------:R-:W-:Y:S05]  /*15770*/  BSYNC B0 ;  /* 0x0000000000007941 */ /* 0x000fea0003800000 */
.L_x_1866:
[----:B------:R-:W-:-:S05]  /*15780*/  IMAD R6, R6, R13, RZ ;  /* 0x0000000d06067224 */ /* 0x000fca00078e02ff */
[----:B------:R-:W-:-:S07]  /*15790*/  VIMNMX R7, R7, R6, !PT ;  /* 0x0000000607077248 */ /* 0x000fce0007fe0100 */
.L_x_1865:
[----:B------:R-:W-:-:S05]  /*157a0*/  VIADD R7, R7, 0x7f ;  /* 0x0000007f07077836 */ /* 0x000fca0000000000 */
[----:B------:R-:W-:-:S04]  /*157b0*/  SHF.R.S32.HI R6, RZ, 0x1f, R7 ;  /* 0x0000001fff067819 */ /* 0x000fc80000011407 */
[----:B------:R-:W-:-:S04]  /*157c0*/  LEA.HI R6, R6, R7, RZ, 0x7 ;  /* 0x0000000706067211 */ /* 0x000fc800078f38ff */
[----:B------:R-:W-:-:S04]  /*157d0*/  SHF.R.S32.HI R7, RZ, 0x7, R6 ;  /* 0x00000007ff077819 */ /* 0x000fc80000011406 */
[----:B------:R-:W-:-:S04]  /*157e0*/  VIMNMX R14, R196, R7, !PT ;  /* 0x00000007c40e7248 */ /* 0x000fc80007fe0100 */
[----:B------:R-:W-:-:S13]  /*157f0*/  ISETP.GE.AND P2, PT, R4, R14, PT ;  /* 0x0000000e0400720c */ /* 0x000fda0003f46270 */
[----:B------:R-:W-:Y:S05]  /*15800*/  @!P2 BRA `(.L_x_1869) ;  /* 0x000000280084a947 */ /* 0x000fea0003800000 */
[----:B------:R-:W-:Y:S01]  /*15810*/  IMAD.MOV.U32 R13, RZ, RZ, R10 ;  /* 0x000000ffff0d7224 */ /* 0x000fe200078e000a */
[----:B------:R-:W-:Y:S01]  /*15820*/  MOV R15, R22 ;  /* 0x00000016000f7202 */ /* 0x000fe20000000f00 */
[----:B------:R-:W-:Y:S02]  /*15830*/  IMAD.MOV.U32 R12, RZ, RZ, R11 ;  /* 0x000000ffff0c7224 */ /* 0x000fe400078e000b */
[----:B------:R-:W-:-:S07]  /*15840*/  IMAD.MOV.U32 R20, RZ, RZ, R186 ;  /* 0x000000ffff147224 */ /* 0x000fce00078e00ba */
.L_x_1879:
        /* <DEDUP_REMOVED lines=10> */
.L_x_1871:
[----:B------:R-:W-:Y:S01]  /*158f0*/  IMAD R6, R22, 0x8, R2 ;  /* 0x0000000816067824 */ /* 0x000fe200078e0202 */
[----:B------:R-:W-:-:S04]  /*15900*/  SHF.L.U32 R7, R186, 0x1f, RZ ;  /* 0x0000001fba077819 */ /* 0x000fc800000006ff */
[----:B------:R0:W1:Y:S01]  /*15910*/  SYNCS.PHASECHK.TRANS64.TRYWAIT P3, [R6+URZ+0x28830], R7 ;  /* 0x02883007060075a7 */ /* 0x000062000806017f */
[----:B------:R-:W-:Y:S05]  /*15920*/  @!P0 BRA `(.L_x_1872) ;  /* 0x0000000000048947 */ /* 0x000fea0003800000 */
[----:B------:R-:W-:Y:S01]  /*15930*/  BPT.TRAP 0x1 ;  /* 0x000000040000795c */ /* 0x000fe20000300000 */
.L_x_1872:
[----:B------:R-:W-:Y:S04]  /*15940*/  BSSY B0, `(.L_x_1870) ;  /* 0x0000004000007945 */ /* 0x000fe80003800000 */
[----:B-1----:R-:W-:Y:S05]  /*15950*/  @P3 BRA `(.L_x_1873) ;  /* 0x0000000000083947 */ /* 0x002fea0003800000 */
[----:B------:R-:W1:Y:S02]  /*15960*/  SYNCS.PHASECHK.TRANS64.TRYWAIT P3, [R6+URZ+0x28830], R7 ;  /* 0x02883007060075a7 */ /* 0x000e64000806017f */
[----:B-1----:R-:W-:Y:S05]  /*15970*/  @!P3 BRA `(.L_x_1874) ;  /* 0x0000011c00c8b947 */ /* 0x002fea0003800000 */
.L_x_1873:
[----:B------:R-:W-:Y:S05]  /*15980*/  BSYNC B0 ;  /* 0x0000000000007941 */ /* 0x000fea0003800000 */
.L_x_1870:
        /* <DEDUP_REMOVED lines=64> */
.L_x_1876:
[----:B------:R-:W-:Y:S01]  /*15d90*/  SHF.L.U32 R6, R20, 0x1f, RZ ;  /* 0x0000001f14067819 */ /* 0x000fe200000006ff */
[----:B------:R-:W-:-:S04]  /*15da0*/  IMAD R7, R15, 0x8, R2 ;  /* 0x000000080f077824 */ /* 0x000fc800078e0202 */
[----:B------:R0:W1:Y:S01]  /*15db0*/  SYNCS.PHASECHK.TRANS64.TRYWAIT P2, [R7+URZ+0x28850], R6 ;  /* 0x02885006070075a7 */ /* 0x000062000804017f */
[----:B------:R-:W-:Y:S05]  /*15dc0*/  @!P0 BRA `(.L_x_1877) ;  /* 0x0000000000048947 */ /* 0x000fea0003800000 */
[----:B------:R-:W-:Y:S01]  /*15dd0*/  BPT.TRAP 0x1 ;  /* 0x000000040000795c */ /* 0x000fe20000300000 */
.L_x_1877:
[----:B-1----:R-:W-:Y:S05]  /*15de0*/  @P2 BRA `(.L_x_1875) ;  /* 0x0000000000082947 */ /* 0x002fea0003800000 */
[----:B------:R-:W1:Y:S02]  /*15df0*/  SYNCS.PHASECHK.TRANS64.TRYWAIT P2, [R7+URZ+0x28850], R6 ;  /* 0x02885006070075a7 */ /* 0x000e64000804017f */
[----:B-1----:R-:W-:Y:S05]  /*15e00*/  @!P2 BRA `(.L_x_1878) ;  /* 0x0000011800b8a947 */ /* 0x002fea0003800000 */
.L_x_1875:
[----:B01----:R-:W-:Y:S01]  /*15e10*/  IADD3 R6, R2, 0x400, RZ ;  /* 0x0000040002067810 */ /* 0x003fe20007ffe0ff */
[----:B------:R-:W-:Y:S05]  /*15e20*/  WARPSYNC.ALL ;  /* 0x0000000000007948 */ /* 0x000fea0003800000 */
[----:B------:R-:W-:-:S04]  /*15e30*/  SHF.R.U32.HI R6, RZ, 0x4, R6 ;  /* 0x00000004ff067819 */ /* 0x000fc80000011606 */
[----:B------:R-:W-:-:S04]  /*15e40*/  LOP3.LUT R6, R6, 0x3fff, RZ, 0xc0, !PT ;  /* 0x00003fff06067812 */ /* 0x000fc800078ec0ff */
[----:B------:R-:W-:-:S05]  /*15e50*/  LOP3.LUT R6, R6, 0x4000000, RZ, 0xfc, !PT ;  /* 0x0400000006067812 */ /* 0x000fca00078efcff */
[----:B------:R-:W-:Y:S01]  /*15e60*/  IMAD R6, R15, 0x800, R6 ;  /* 0x000008000f067824 */ /* 0x000fe200078e0206 */
[----:B------:R-:W-:Y:S01]  /*15e70*/  WARPGROUP.ARRIVE ;  /* 0x00000000000079c5 */ /* 0x000fe20000000000 */
[----:B------:R-:W-:Y:S02]  /*15e80*/  IMAD.MOV.U32 R7, RZ, RZ, 0x40000040 ;  /* 0x40000040ff077424 */ /* 0x000fe400078e00ff */
[----:B------:R-:W-:Y:S01]  /*15e90*/  FMUL.FTZ R21, R24, UR37 ;  /* 0x0000002518157c20 */ /* 0x000fe20008410000 */
[C---:B------:R-:W-:Y:S01]  /*15ea0*/  VIADD R8, R6.reuse, 0x80 ;  /* 0x0000008006087836 */ /* 0x040fe20000000000 */
[----:B------:R-:W-:Y:S01]  /*15eb0*/  R2UR UR10, R6 ;  /* 0x00000000060a72ca */ /* 0x000fe200000e0000 */
[----:B------:R-:W-:Y:S01]  /*15ec0*/  IMAD.MOV.U32 R9, RZ, RZ, 0x40000040 ;  /* 0x40000040ff097424 */ /* 0x000fe200078e00ff */
[----:B------:R-:W-:Y:S01]  /*15ed0*/  R2UR UR11, R7 ;  /* 0x00000000070b72ca */ /* 0x000fe200000e0000 */
        /* <DEDUP_REMOVED lines=12> */
[----:B------:R-:W-:Y:S01]  /*15fa0*/  HGMMA.64x128x16.F32 R88, R180, gdesc[UR8].tnspB, R88, gsb0 ;  /* 0x41e00008b4587df0 */ /* 0x000fe20008000858 */
[----:B------:R-:W-:Y:S01]  /*15fb0*/  R2UR UR10, R8 ;  /* 0x00000000080a72ca */ /* 0x000fe200000e0000 */
[----:B------:R-:W-:Y:S01]  /*15fc0*/  VIADD R8, R6, 0x100 ;  /* 0x0000010006087836 */ /* 0x000fe20000000000 */
[----:B------:R-:W-:Y:S01]  /*15fd0*/  R2UR UR11, R9 ;  /* 0x00000000090b72ca */ /* 0x000fe200000e0000 */
[----:B------:R-:W-:Y:S01]  /*15fe0*/  IMAD.MOV.U32 R9, RZ, RZ, 0x40000040 ;  /* 0x40000040ff097424 */ /* 0x000fe200078e00ff */
[----:B------:R-:W2:Y:S01]  /*15ff0*/  MUFU.TANH R10, R10 ;  /* 0x0000000a000a7308 */ /* 0x000ea20000002400 */
        /* <DEDUP_REMOVED lines=8> */
[----:B0-----:R-:W-:Y:S01]  /*16080*/  FMNMX.FTZ R60, R21, R12, !PT ;  /* 0x0000000c153c7209 */ /* 0x001fe20007810000 */
[----:B------:R-:W-:Y:S01]  /*16090*/  FMUL.FTZ R32, R36, UR37 ;  /* 0x0000002524207c20 */ /* 0x000fe20008410000 */
[----:B------:R-:W-:Y:S01]  /*160a0*/  FMUL.FTZ R33, R38, UR37 ;  /* 0x0000002526217c20 */ /* 0x000fe20008410000 */
[----:B------:R-:W-:Y:S01]  /*160b0*/  FMUL.FTZ R38, R40, UR37 ;  /* 0x0000002528267c20 */ /* 0x000fe20008410000 */
[----:B-1----:R-:W-:Y:S01]  /*160c0*/  FMNMX.FTZ R11, R7, R60, !PT ;  /* 0x0000003c070b7209 */ /* 0x002fe20007810000 */
[----:B------:R-:W-:Y:S01]  /*160d0*/  FMUL.FTZ R29, R34, UR37 ;  /* 0x00000025221d7c20 */ /* 0x000fe20008410000 */
[----:B------:R-:W-:Y:S01]  /*160e0*/  FMUL.FTZ R34, R39, UR37 ;  /* 0x0000002527227c20 */ /* 0x000fe20008410000 */
[----:B------:R-:W0:Y:S01]  /*160f0*/  MUFU.TANH R28, R28 ;  /* 0x0000001c001c7308 */ /* 0x000e220000002400 */
[----:B--2---:R-:W-:Y:S01]  /*16100*/  FMNMX.FTZ R11, R10, R11, !PT ;  /* 0x0000000b0a0b7209 */ /* 0x004fe20007810000 */
[----:B------:R-:W-:Y:S01]  /*16110*/  FMUL.FTZ R39, R41, UR37 ;  /* 0x0000002529277c20 */ /* 0x000fe20008410000 */
[----:B------:R-:W-:Y:S01]  /*16120*/  FMUL.FTZ R41, R44, UR37 ;  /* 0x000000252c297c20 */ /* 0x000fe20008410000 */
[----:B------:R-:W-:Y:S01]  /*16130*/  FMUL.FTZ R36, R42, UR37 ;  /* 0x000000252a247c20 */ /* 0x000fe20008410000 */
[----:B------:R-:W-:Y:S01]  /*16140*/  FMUL.FTZ R42, R45, UR37 ;  /* 0x000000252d2a7c20 */ /* 0x000fe20008410000 */
[----:B------:R-:W-:Y:S01]  /*16150*/  FMUL.FTZ R40, R46, UR37 ;  /* 0x000000252e287c20 */ /* 0x000fe20008410000 */
[----:B------:R-:W-:Y:S01]  /*16160*/  FMUL.FTZ R46, R48, UR37 ;  /* 0x00000025302e7c20 */ /* 0x000fe20008410000 */
[----:B------:R-:W1:Y:S01]  /*16170*/  MUFU.TANH R30, R30 ;  /* 0x0000001e001e7308 */ /* 0x000e620000002400 */
[----:B---3--:R-:W-:Y:S01]  /*16180*/  FMNMX.FTZ R11, R26, R11, !PT ;  /* 0x0000000b1a0b7209 */ /* 0x008fe20007810000 */
        /* <DEDUP_REMOVED lines=21> */
[----:B------:R-:W1:Y:S01]  /*162e0*/  LDC R59, c[0x0][0x988] ;  /* 0x00026200ff3b7b82 */ /* 0x000e620000000800 */
[----:B------:R-:W3:Y:S01]  /*162f0*/  MUFU.TANH R38, R38 ;  /* 0x0000002600267308 */ /* 0x000ee20000002400 */
[----:B------:R-:W-:Y:S01]  /*16300*/  FMUL.FTZ R70, R70, UR37 ;  /* 0x0000002546467c20 */ /* 0x000fe20008410000 */
[----:B------:R-:W-:Y:S01]  /*16310*/  FMUL.FTZ R74, R74, UR37 ;  /* 0x000000254a4a7c20 */ /* 0x000fe20008410000 */
[----:B------:R-:W-:Y:S01]  /*16320*/  FMUL.FTZ R78, R78, UR37 ;  /* 0x000000254e4e7c20 */ /* 0x000fe20008410000 */
[----:B------:R-:W-:Y:S01]  /*16330*/  FMUL.FTZ R230, R79, UR37 ;  /* 0x000000254fe67c20 */ /* 0x000fe20008410000 */
[----:B------:R-:W-:Y:S01]  /*16340*/  FMUL.FTZ R82, R82, UR37 ;  /* 0x0000002552527c20 */ /* 0x000fe20008410000 */
[----:B------:R-:W-:Y:S01]  /*16350*/  FMUL.FTZ R232, R83, UR37 ;  /* 0x0000002553e87c20 */ /* 0x000fe20008410000 */
[----:B------:R-:W-:Y:S01]  /*16360*/  FMUL.FTZ R86, R86, UR37 ;  /* 0x0000002556567c20 */ /* 0x000fe20008410000 */
[----:B------:R-:W4:Y:S01]  /*16370*/  MUFU.TANH R39, R39 ;  /* 0x0000002700277308 */ /* 0x000f220000002400 */
[----:B------:R-:W-:Y:S01]  /*16380*/  FMUL.FTZ R234, R87, UR37 ;  /* 0x0000002557ea7c20 */ /* 0x000fe20008410000 */
[----:B------:R-:W5:Y:S01]  /*16390*/  S2R R231, SR_TID.X ;  /* 0x0000000000e77919 */ /* 0x000f620000002100 */
[----:B------:R-:W-:Y:S01]  /*163a0*/  @!P1 IMAD R15, R15, 0x8, R2 ;  /* 0x000000080f0f9824 */ /* 0x000fe200078e0202 */
[----:B------:R-:W-:-:S02]  /*163b0*/  ISETP.GT.AND P2, PT, R4, R14, PT ;  /* 0x0000000e0400720c */ /* 0x000fc40003f44270 */
[----:B------:R-:W-:Y:S01]  /*163c0*/  IADD3 R4, R4, -0x1, RZ ;  /* 0xffffffff04047810 */ /* 0x000fe20007ffe0ff */
[----:B------:R-:W-:Y:S01]  /*163d0*/  @!P1 VIADD R15, R15, 0x28860 ;  /* 0x000288600f0f9836 */ /* 0x000fe20000000000 */
[----:B------:R-:W4:Y:S04]  /*163e0*/  MUFU.TANH R41, R41 ;  /* 0x0000002900297308 */ /* 0x000f280000002400 */
[----:B------:R-:W-:-:S04]  /*163f0*/  @!P1 PRMT R15, RZ, 0x654, R15 ;  /* 0x00000654ff0f9816 */ /* 0x000fc8000000000f */
[----:B------:R-:W1:Y:S08]  /*16400*/  MUFU.TANH R42, R42 ;  /* 0x0000002a002a7308 */ /* 0x000e700000002400 */
[----:B------:R-:W1:Y:S08]  /*16410*/  MUFU.TANH R46, R46 ;  /* 0x0000002e002e7308 */ /* 0x000e700000002400 */
[----:B------:R-:W1:Y:S01]  /*16420*/  MUFU.TANH R47, R47 ;  /* 0x0000002f002f7308 */ /* 0x000e620000002400 */
[----:B-----5:R-:W-:-:S07]  /*16430*/  SHF.R.U32.HI R231, RZ, 0x7, R231 ;  /* 0x00000007ffe77819 */ /* 0x020fce00000116e7 */
        /* <DEDUP_REMOVED lines=9> */
[----:B------:R-:W-:-:S03]  /*164d0*/  FMUL.FTZ R182, R75, UR37 ;  /* 0x000000254bb67c20 */ /* 0x000fc60008410000 */
[----:B------:R-:W5:Y:S01]  /*164e0*/  MUFU.TANH R60, R60 ;  /* 0x0000003c003c7308 */ /* 0x000f620000002400 */
[----:B------:R-:W-:Y:S01]  /*164f0*/  HGMMA.64x128x16.F32 R88, R176, gdesc[UR8].tnspB, R88, gsb0 ;  /* 0x41e00008b0587df0 */ /* 0x000fe20008000858 */
[----:B------:R-:W-:Y:S02]  /*16500*/  R2UR UR10, R8 ;  /* 0x00000000080a72ca */ /* 0x000fe400000e0000 */
[----:B------:R-:W-:Y:S02]  /*16510*/  R2UR UR11, R9 ;  /* 0x00000000090b72ca */ /* 0x000fe400000e0000 */
[----:B--2---:R-:W-:Y:S02]  /*16520*/  FMNMX.FTZ R8, R32, R11, !PT ;  /* 0x0000000b20087209 */ /* 0x004fe40007810000 */
[----:B------:R-:W2:Y:S02]  /*16530*/  MUFU.TANH R62, R62 ;  /* 0x0000003e003e7308 */ /* 0x000ea40000002400 */
[----:B0-----:R-:W-:-:S04]  /*16540*/  FMNMX.FTZ R9, R35, R8, !PT ;  /* 0x0000000823097209 */ /* 0x001fc80007810000 */
[----:B---3--:R-:W-:Y:S02]  /*16550*/  FMNMX.FTZ R8, R38, R9, !PT ;  /* 0x0000000926087209 */ /* 0x008fe40007810000 */
[----:B------:R-:W0:Y:S02]  /*16560*/  MUFU.TANH R64, R64 ;  /* 0x0000004000407308 */ /* 0x000e240000002400 */
[----:B----4-:R-:W-:-:S04]  /*16570*/  FMNMX.FTZ R8, R39, R8, !PT ;  /* 0x0000000827087209 */ /* 0x010fc80007810000 */
[----:B------:R-:W-:Y:S02]  /*16580*/  FMNMX.FTZ R9, R41, R8, !PT ;  /* 0x0000000829097209 */ /* 0x000fe40007810000 */
[----:B------:R-:W3:Y:S02]  /*16590*/  MUFU.TANH R68, R68 ;  /* 0x0000004400447308 */ /* 0x000ee40000002400 */
[----:B-1----:R-:W-:-:S04]  /*165a0*/  FMNMX.FTZ R9, R42, R9, !PT ;  /* 0x000000092a097209 */ /* 0x002fc80007810000 */
[----:B------:R-:W-:Y:S02]  /*165b0*/  FMNMX.FTZ R8, R46, R9, !PT ;  /* 0x000000092e087209 */ /* 0x000fe40007810000 */
[----:B------:R-:W1:Y:S02]  /*165c0*/  MUFU.TANH R72, R72 ;  /* 0x0000004800487308 */ /* 0x000e640000002400 */
[----:B------:R-:W-:-:S04]  /*165d0*/  FMNMX.FTZ R9, R47, R8, !PT ;  /* 0x000000082f097209 */ /* 0x000fc80007810000 */
[----:B-----5:R-:W-:Y:S02]  /*165e0*/  FMNMX.FTZ R8, R50, R9, !PT ;  /* 0x0000000932087209 */ /* 0x020fe40007810000 */
[----:B------:R-:W-:Y:S02]  /*165f0*/  MUFU.TANH R76, R76 ;  /* 0x0000004c004c7308 */ /* 0x000fe40000002400 */
[----:B------:R-:W-:-:S04]  /*16600*/  FMNMX.FTZ R9, R51, R8, !PT ;  /* 0x0000000833097209 */ /* 0x000fc80007810000 */
[----:B------:R-:W-:Y:S02]  /*16610*/  FMNMX.FTZ R8, R54, R9, !PT ;  /* 0x0000000936087209 */ /* 0x000fe40007810000 */
[----:B------:R-:W-:Y:S02]  /*16620*/  MUFU.TANH R20, R20 ;  /* 0x0000001400147308 */ /* 0x000fe40000002400 */
[----:B------:R-:W-:-:S04]  /*16630*/  FMNMX.FTZ R8, R55, R8, !PT ;  /* 0x0000000837087209 */ /* 0x000fc80007810000 */
[----:B------:R-:W-:Y:S02]  /*16640*/  FMNMX.FTZ R9, R57, R8, !PT ;  /* 0x0000000839097209 */ /* 0x000fe40007810000 */
[----:B------:R-:W-:Y:S01]  /*16650*/  IADD3 R8, R6, 0x180, RZ ;  /* 0x0000018006087810 */ /* 0x000fe20007ffe0ff */
[----:B------:R-:W-:Y:S01]  /*16660*/  MUFU.TANH R24, R24 ;  /* 0x0000001800187308 */ /* 0x000fe20000002400 */
[----:B------:R-:W-:-:S04]  /*16670*/  FMNMX.FTZ R9, R58, R9, !PT ;  /* 0x000000093a097209 */ /* 0x000fc80007810000 */
[----:B------:R-:W-:-:S03]  /*16680*/  FMNMX.FTZ R9, R60, R9, !PT ;  /* 0x000000093c097209 */ /* 0x000fc60007810000 */
[----:B------:R-:W-:Y:S01]  /*16690*/  MUFU.TANH R25, R25 ;  /* 0x0000001900197308 */ /* 0x000fe20000002400 */
[----:B--2---:R-:W-:-:S04]  /*166a0*/  FMNMX.FTZ R9, R62, R9, !PT ;  /* 0x000000093e097209 */ /* 0x004fc80007810000 */
[----:B0-----:R-:W-:-:S03]  /*166b0*/  FMNMX.FTZ R9, R64, R9, !PT ;  /* 0x0000000940097209 */ /* 0x001fc60007810000 */
[----:B------:R-:W-:Y:S01]  /*166c0*/  MUFU.TANH R27, R27 ;  /* 0x0000001b001b7308 */ /* 0x000fe20000002400 */
[----:B---3--:R-:W-:-:S04]  /*166d0*/  FMNMX.FTZ R9, R68, R9, !PT ;  /* 0x0000000944097209 */ /* 0x008fc80007810000 */
[----:B-1----:R-:W-:-:S03]  /*166e0*/  FMNMX.FTZ R9, R72, R9, !PT ;  /* 0x0000000948097209 */ /* 0x002fc60007810000 */
        /* <DEDUP_REMOVED lines=14> */
[----:B------:R-:W-:Y:S01]  /*167d0*/  MUFU.TANH R44, R44 ;  /* 0x0000002c002c7308 */ /* 0x000fe20000002400 */
[----:B------:R-:W-:Y:S01]  /*167e0*/  HGMMA.64x128x16.F32 R88, R172, gdesc[UR8].tnspB, R88, gsb0 ;  /* 0x41e00008ac587df0 */ /* 0x000fe20008000858 */
[----:B------:R-:W-:-:S06]  /*167f0*/  R2UR UR10, R8 ;  /* 0x00000000080a72ca */ /* 0x000fcc00000e0000 */
        /* <DEDUP_REMOVED lines=18> */
[----:B------:R-:W-:Y:S01]  /*16920*/  FMUL.FTZ R172, R73, UR37 ;  /* 0x0000002549ac7c20 */ /* 0x000fe20008410000 */
[----:B------:R-:W-:Y:S01]  /*16930*/  FMUL.FTZ R174, R77, UR37 ;  /* 0x000000254dae7c20 */ /* 0x000fe20008410000 */
[----:B------:R-:W-:-:S03]  /*16940*/  WARPGROUP.ARRIVE ;  /* 0x00000000000079c5 */ /* 0x000fc60000000000 */
[----:B------:R-:W-:Y:S08]  /*16950*/  MUFU.TANH R82, R82 ;  /* 0x0000005200527308 */ /* 0x000ff00000002400 */
[----:B------:R-:W0:Y:S08]  /*16960*/  MUFU.TANH R172, R172 ;  /* 0x000000ac00ac7308 */ /* 0x000e300000002400 */
[----:B------:R-:W1:Y:S08]  /*16970*/  MUFU.TANH R174, R174 ;  /* 0x000000ae00ae7308 */ /* 0x000e700000002400 */
[----:B------:R-:W-:Y:S01]  /*16980*/  MUFU.TANH R232, R232 ;  /* 0x000000e800e87308 */ /* 0x000fe20000002400 */
[----:B0-----:R-:W-:-:S04]  /*16990*/  FMNMX.FTZ R9, R172, R9, !PT ;  /* 0x00000009ac097209 */ /* 0x001fc80007810000 */
[----:B------:R-:W-:Y:S01]  /*169a0*/  FMNMX.FTZ R11, R76, R9, !PT ;  /* 0x000000094c0b7209 */ /* 0x000fe20007810000 */
[----:B------:R-:W-:Y:S02]  /*169b0*/  IMAD.MOV.U32 R9, RZ, RZ, 0x40000040 ;  /* 0x40000040ff097424 */ /* 0x000fe400078e00ff */
[----:B------:R-:W-:Y:S01]  /*169c0*/  MUFU.TANH R86, R86 ;  /* 0x0000005600567308 */ /* 0x000fe20000002400 */
[----:B-1----:R-:W-:Y:S02]  /*169d0*/  FMNMX.FTZ R11, R174, R11, !PT ;  /* 0x0000000bae0b7209 */ /* 0x002fe40007810000 */
[----:B------:R-:W-:Y:S01]  /*169e0*/  R2UR UR11, R9 ;  /* 0x00000000090b72ca */ /* 0x000fe200000e0000 */
[----:B------:R-:W-:Y:S01]  /*169f0*/  IMAD.MOV.U32 R9, RZ, RZ, 0x40000040 ;  /* 0x40000040ff097424 */ /* 0x000fe200078e00ff */
[----:B------:R-:W-:-:S03]  /*16a00*/  FMNMX.FTZ R11, R176, R11, !PT ;  /* 0x0000000bb00b7209 */ /* 0x000fc60007810000 */
[----:B------:R-:W-:Y:S01]  /*16a10*/  MUFU.TANH R234, R234 ;  /* 0x000000ea00ea7308 */ /* 0x000fe20000002400 */
[----:B------:R-:W-:-:S04]  /*16a20*/  FMNMX.FTZ R11, R80, R11, !PT ;  /* 0x0000000b500b7209 */ /* 0x000fc80007810000 */
[----:B------:R-:W-:-:S03]  /*16a30*/  FMNMX.FTZ R11, R178, R11, !PT ;  /* 0x0000000bb20b7209 */ /* 0x000fc60007810000 */
[----:B------:R-:W-:Y:S01]  /*16a40*/  HGMMA.64x128x16.F32 R88, R168, gdesc[UR8].tnspB, R88, gsb0 ;  /* 0x41e00008a8587df0 */ /* 0x000fe20008000858 */
[----:B------:R-:W-:Y:S02]  /*16a50*/  FMNMX.FTZ R11, R84, R11, !PT ;  /* 0x0000000b540b7209 */ /* 0x000fe40007810000 */
[----:B------:R-:W-:Y:S01]  /*16a60*/  R2UR UR11, R9 ;  /* 0x00000000090b72ca */ /* 0x000fe200000e0000 */
[----:B------:R-:W-:Y:S02]  /*16a70*/  IMAD.MOV.U32 R9, RZ, RZ, 0x40000040 ;  /* 0x40000040ff097424 */ /* 0x000fe400078e00ff */
[----:B------:R-:W0:Y:S02]  /*16a80*/  SHFL.BFLY PT, R8, R11, 0x2, 0x1f ;  /* 0x0c401f000b087f89 */ /* 0x000e2400000e0000 */
[----:B0-----:R-:W-:-:S05]  /*16a90*/  FMNMX.FTZ R8, R11, R8, !PT ;  /* 0x000000080b087209 */ /* 0x001fca0007810000 */
[----:B------:R-:W0:Y:S02]  /*16aa0*/  SHFL.BFLY PT, R11, R8, 0x1, 0x1f ;  /* 0x0c201f00080b7f89 */ /* 0x000e2400000e0000 */
[----:B0-----:R-:W-:-:S05]  /*16ab0*/  FMNMX.FTZ R11, R8, R11, !PT ;  /* 0x0000000b080b7209 */ /* 0x001fca0007810000 */
[C---:B------:R-:W-:Y:S01]  /*16ac0*/  FADD.FTZ R8, -R11.reuse, R12 ;  /* 0x0000000c0b087221 */ /* 0x040fe20000010100 */
[----:B------:R-:W-:-:S03]  /*16ad0*/  FMUL.FTZ R61, R11, R59 ;  /* 0x0000003b0b3d7220 */ /* 0x000fc60000410000 */
[-C--:B------:R-:W-:Y:S01]  /*16ae0*/  FMUL.FTZ R12, R8, R59.reuse ;  /* 0x0000003b080c7220 */ /* 0x080fe20000410000 */
[----:B------:R-:W-:Y:S02]  /*16af0*/  VIADD R8, R6, 0x200 ;  /* 0x0000020006087836 */ /* 0x000fe40000000000 */
[--C-:B------:R-:W-:Y:S01]  /*16b00*/  FFMA.FTZ R236, R7, R59, -R61.reuse ;  /* 0x0000003b07ec7223 */ /* 0x100fe2000001083d */
[----:B------:R-:W-:Y:S01]  /*16b10*/  FMNMX.FTZ R7, R20, R13, !PT ;  /* 0x0000000d14077209 */ /* 0x000fe20007810000 */
[-CC-:B------:R-:W-:Y:S01]  /*16b20*/  FFMA.FTZ R63, R10, R59.reuse, -R61.reuse ;  /* 0x0000003b0a3f7223 */ /* 0x180fe2000001083d */
[-CC-:B------:R-:W-:Y:S01]  /*16b30*/  FFMA.FTZ R65, R32, R59.reuse, -R61.reuse ;  /* 0x0000003b20417223 */ /* 0x180fe2000001083d */
[----:B------:R-:W-:Y:S01]  /*16b40*/  R2UR UR10, R8 ;  /* 0x00000000080a72ca */ /* 0x000fe200000e0000 */
[--C-:B------:R-:W-:Y:S01]  /*16b50*/  FFMA.FTZ R32, R38, R59, -R61.reuse ;  /* 0x0000003b26207223 */ /* 0x100fe2000001083d */
[----:B------:R-:W-:Y:S01]  /*16b60*/  FMNMX.FTZ R8, R24, R7, !PT ;  /* 0x0000000718087209 */ /* 0x000fe20007810000 */
[-CC-:B------:R-:W-:Y:S01]  /*16b70*/  FFMA.FTZ R38, R50, R59.reuse, -R61.reuse ;  /* 0x0000003b32267223 */ /* 0x180fe2000001083d */
[-CC-:B------:R-:W-:Y:S01]  /*16b80*/  FFMA.FTZ R21, R21, R59.reuse, -R61.reuse ;  /* 0x0000003b15157223 */ /* 0x180fe2000001083d */
[-CC-:B------:R-:W-:Y:S01]  /*16b90*/  FFMA.FTZ R26, R26, R59.reuse, -R61.reuse ;  /* 0x0000003b1a1a7223 */ /* 0x180fe2000001083d */
[----:B------:R-:W-:Y:S01]  /*16ba0*/  FMNMX.FTZ R8, R25, R8, !PT ;  /* 0x0000000819087209 */ /* 0x000fe20007810000 */
[-CC-:B------:R-:W-:Y:S01]  /*16bb0*/  FFMA.FTZ R39, R39, R59.reuse, -R61.reuse ;  /* 0x0000003b27277223 */ /* 0x180fe2000001083d */
[-CC-:B------:R-:W-:Y:S01]  /*16bc0*/  FFMA.FTZ R50, R72, R59.reuse, -R61.reuse ;  /* 0x0000003b48327223 */ /* 0x180fe2000001083d */
[-CC-:B------:R-:W-:Y:S01]  /*16bd0*/  FFMA.FTZ R69, R172, R59.reuse, -R61.reuse ;  /* 0x0000003bac457223 */ /* 0x180fe2000001083d */
[----:B------:R-:W-:Y:S01]  /*16be0*/  FMNMX.FTZ R8, R27, R8, !PT ;  /* 0x000000081b087209 */ /* 0x000fe20007810000 */
[-CC-:B------:R-:W-:Y:S01]  /*16bf0*/  FFMA.FTZ R73, R174, R59.reuse, -R61.reuse ;  /* 0x0000003bae497223 */ /* 0x180fe2000001083d */
[----:B------:R-:W-:Y:S01]  /*16c00*/  FFMA.FTZ R75, R80, R59, -R61 ;  /* 0x0000003b504b7223 */ /* 0x000fe2000001083d */
[----:B------:R-:W-:Y:S01]  /*16c10*/  MUFU.EX2 R12, R12 ;  /* 0x0000000c000c7308 */ /* 0x000fe20000000800 */
[----:B------:R-:W-:-:S04]  /*16c20*/  FMNMX.FTZ R8, R29, R8, !PT ;  /* 0x000000081d087209 */ /* 0x000fc80007810000 */
        /* <DEDUP_REMOVED lines=8> */
[----:B------:R-:W-:Y:S01]  /*16cb0*/  FMNMX.FTZ R8, R40, R7, !PT ;  /* 0x0000000728087209 */ /* 0x000fe20007810000 */
[----:B0-----:R-:W-:-:S03]  /*16cc0*/  FFMA.FTZ R3, R12, R3, R21 ;  /* 0x000000030c037223 */ /* 0x001fc60000010015 */
        /* <DEDUP_REMOVED lines=9> */
[----:B------:R-:W-:Y:S01]  /*16d60*/  FMNMX.FTZ R7, R53, R8, !PT ;  /* 0x0000000835077209 */ /* 0x000fe20007810000 */
[----:B------:R-:W-:Y:S01]  /*16d70*/  VIADD R8, R6, 0x280 ;  /* 0x0000028006087836 */ /* 0x000fe20000000000 */
[----:B------:R-:W-:Y:S02]  /*16d80*/  WARPGROUP.DEPBAR.LE gsb0, 0x0 ;  /* 0x00008000000079c5 */ /* 0x000fe40000010000 */
[----:B------:R-:W-:Y:S01]  /*16d90*/  WARPGROUP.ARRIVE ;  /* 0x00000000000079c5 */ /* 0x000fe20000000000 */
[----:B------:R-:W-:Y:S01]  /*16da0*/  FMUL.FTZ R168, R67, UR37 ;  /* 0x0000002543a87c20 */ /* 0x000fe20008410000 */
[----:B------:R-:W-:Y:S01]  /*16db0*/  FMUL.FTZ R170, R71, UR37 ;  /* 0x0000002547aa7c20 */ /* 0x000fe20008410000 */
[----:B------:R-:W-:Y:S01]  /*16dc0*/  FMNMX.FTZ R7, R56, R7, !PT ;  /* 0x0000000738077209 */ /* 0x000fe20007810000 */
[-CC-:B------:R-:W-:Y:S01]  /*16dd0*/  FFMA.FTZ R67, R28, R59.reuse, -R61.reuse ;  /* 0x0000003b1c437223 */ /* 0x180fe2000001083d */
[-CC-:B------:R-:W-:Y:S01]  /*16de0*/  FFMA.FTZ R28, R46, R59.reuse, -R61.reuse ;  /* 0x0000003b2e1c7223 */ /* 0x180fe2000001083d */
[----:B------:R-:W-:Y:S01]  /*16df0*/  HGMMA.64x128x16.F32 R88, R164, gdesc[UR8].tnspB, R88, gsb0 ;  /* 0x41e00008a4587df0 */ /* 0x000fe20008000858 */
[----:B------:R-:W-:Y:S01]  /*16e00*/  R2UR UR10, R8 ;  /* 0x00000000080a72ca */ /* 0x000fe200000e0000 */
[----:B------:R-:W0:Y:S01]  /*16e10*/  MUFU.TANH R168, R168 ;  /* 0x000000a800a87308 */ /* 0x000e220000002400 */
[----:B------:R-:W-:Y:S01]  /*16e20*/  R2UR UR11, R9 ;  /* 0x00000000090b72ca */ /* 0x000fe200000e0000 */
[--C-:B------:R-:W-:Y:S01]  /*16e30*/  FFMA.FTZ R46, R54, R59, -R61.reuse ;  /* 0x0000003b362e7223 */ /* 0x100fe2000001083d */
[----:B------:R-:W-:Y:S01]  /*16e40*/  FMNMX.FTZ R7, R180, R7, !PT ;  /* 0x00000007b4077209 */ /* 0x000fe20007810000 */
[-CC-:B------:R-:W-:Y:S01]  /*16e50*/  FFMA.FTZ R71, R68, R59.reuse, -R61.reuse ;  /* 0x0000003b44477223 */ /* 0x180fe2000001083d */
[----:B------:R-:W-:Y:S01]  /*16e60*/  MOV R9, 0x40000040 ;  /* 0x4000004000097802 */ /* 0x000fe20000000f00 */
[----:B------:R-:W-:Y:S01]  /*16e70*/  FFMA.FTZ R54, R76, R59, -R61 ;  /* 0x0000003b4c367223 */ /* 0x000fe2000001083d */
[----:B------:R-:W-:Y:S01]  /*16e80*/  FMNMX.FTZ R7, R66, R7, !PT ;  /* 0x0000000742077209 */ /* 0x000fe20007810000 */
[----:B------:R-:W1:Y:S08]  /*16e90*/  MUFU.TANH R170, R170 ;  /* 0x000000aa00aa7308 */ /* 0x000e700000002400 */
[----:B------:R-:W-:Y:S01]  /*16ea0*/  MUFU.EX2 R67, R67 ;  /* 0x0000004300437308 */ /* 0x000fe20000000800 */
[----:B0-----:R-:W-:-:S04]  /*16eb0*/  FMNMX.FTZ R7, R168, R7, !PT ;  /* 0x00000007a8077209 */ /* 0x001fc80007810000 */
[----:B------:R-:W-:-:S03]  /*16ec0*/  FMNMX.FTZ R7, R70, R7, !PT ;  /* 0x0000000746077209 */ /* 0x000fc60007810000 */
[----:B------:R-:W0:Y:S01]  /*16ed0*/  MUFU.EX2 R39, R39 ;  /* 0x0000002700277308 */ /* 0x000e220000000800 */
[----:B-1----:R-:W-:-:S04]  /*16ee0*/  FMNMX.FTZ R7, R170, R7, !PT ;  /* 0x00000007aa077209 */ /* 0x002fc80007810000 */
[----:B------:R-:W-:-:S03]  /*16ef0*/  FMNMX.FTZ R7, R74, R7, !PT ;  /* 0x000000074a077209 */ /* 0x000fc60007810000 */
[----:B------:R-:W-:Y:S01]  /*16f00*/  MUFU.EX2 R28, R28 ;  /* 0x0000001c001c7308 */ /* 0x000fe20000000800 */
[----:B------:R-:W-:-:S04]  /*16f10*/  FMNMX.FTZ R7, R182, R7, !PT ;  /* 0x00000007b6077209 */ /* 0x000fc80007810000 */
[----:B------:R-:W-:-:S03]  /*16f20*/  FMNMX.FTZ R7, R78, R7, !PT ;  /* 0x000000074e077209 */ /* 0x000fc60007810000 */
[----:B------:R-:W-:Y:S01]  /*16f30*/  MUFU.EX2 R38, R38 ;  /* 0x0000002600267308 */ /* 0x000fe20000000800 */
[----:B------:R-:W-:Y:S02]  /*16f40*/  FMNMX.FTZ R7, R230, R7, !PT ;  /* 0x00000007e6077209 */ /* 0x000fe40007810000 */
[----:B0-----:R-:W-:Y:S02]  /*16f50*/  F2FP.F16.F32.PACK_AB R172, R39, R32 ;  /* 0x0000002027ac723e */ /* 0x001fe400000000ff */
[----:B------:R-:W-:-:S03]  /*16f60*/  FMNMX.FTZ R7, R82, R7, !PT ;  /* 0x0000000752077209 */ /* 0x000fc60007810000 */
[----:B------:R-:W-:Y:S01]  /*16f70*/  MUFU.EX2 R46, R46 ;  /* 0x0000002e002e7308 */ /* 0x000fe20000000800 */
[----:B------:R-:W-:-:S04]  /*16f80*/  FMNMX.FTZ R7, R232, R7, !PT ;  /* 0x00000007e8077209 */ /* 0x000fc80007810000 */
[----:B------:R-:W-:-:S03]  /*16f90*/  FMNMX.FTZ R7, R86, R7, !PT ;  /* 0x0000000756077209 */ /* 0x000fc60007810000 */
[----:B------:R-:W-:Y:S01]  /*16fa0*/  MUFU.EX2 R71, R71 ;  /* 0x0000004700477308 */ /* 0x000fe20000000800 */
[----:B------:R-:W-:-:S05]  /*16fb0*/  FMNMX.FTZ R7, R234, R7, !PT ;  /* 0x00000007ea077209 */ /* 0x000fca0007810000 */
[----:B------:R-:W0:Y:S02]  /*16fc0*/  SHFL.BFLY PT, R8, R7, 0x2, 0x1f ;  /* 0x0c401f0007087f89 */ /* 0x000e2400000e0000 */
[----:B------:R-:W-:Y:S08]  /*16fd0*/  MUFU.EX2 R50, R50 ;  /* 0x0000003200327308 */ /* 0x000ff00000000800 */
[----:B------:R-:W-:Y:S08]  /*16fe0*/  MUFU.EX2 R69, R69 ;  /* 0x0000004500457308 */ /* 0x000ff00000000800 */
[----:B------:R-:W-:Y:S01]  /*16ff0*/  MUFU.EX2 R54, R54 ;  /* 0x0000003600367308 */ /* 0x000fe20000000800 */
[----:B0-----:R-:W-:Y:S01]  /*17000*/  FMNMX.FTZ R10, R7, R8, !PT ;  /* 0x00000008070a7209 */ /* 0x001fe20007810000 */
[----:B------:R-:W-:-:S06]  /*17010*/  VIADD R8, R6, 0x300 ;  /* 0x0000030006087836 */ /* 0x000fcc0000000000 */
[----:B------:R-:W-:Y:S01]  /*17020*/  MUFU.EX2 R73, R73 ;  /* 0x0000004900497308 */ /* 0x000fe20000000800 */
[----:B------:R-:W-:Y:S01]  /*17030*/  VIADD R6, R6, 0x380 ;  /* 0x0000038006067836 */ /* 0x000fe20000000000 */
[----:B------:R-:W0:Y:S06]  /*17040*/  SHFL.BFLY PT, R7, R10, 0x1, 0x1f ;  /* 0x0c201f000a077f89 */ /* 0x000e2c00000e0000 */
[----:B------:R-:W-:Y:S01]  /*17050*/  MUFU.EX2 R75, R75 ;  /* 0x0000004b004b7308 */ /* 0x000fe20000000800 */
[----:B0-----:R-:W-:Y:S01]  /*17060*/  FMNMX.FTZ R10, R10, R7, !PT ;  /* 0x000000070a0a7209 */ /* 0x001fe20007810000 */
[----:B------:R-:W-:Y:S01]  /*17070*/  IMAD.MOV.U32 R7, RZ, RZ, 0x40000040 ;  /* 0x40000040ff077424 */ /* 0x000fe200078e00ff */
[----:B------:R-:W-:-:S02]  /*17080*/  WARPGROUP.DEPBAR.LE gsb0, 0x0 ;  /* 0x00008000000079c5 */ /* 0x000fc40000010000 */
[----:B------:R-:W-:Y:S01]  /*17090*/  WARPGROUP.ARRIVE ;  /* 0x00000000000079c5 */ /* 0x000fe20000000000 */
[-CC-:B------:R-:W-:Y:S01]  /*170a0*/  FFMA.FTZ R164, R30, R59.reuse, -R61.reuse ;  /* 0x0000003b1ea47223 */ /* 0x180fe2000001083d */
[-CC-:B------:R-:W-:Y:S01]  /*170b0*/  FFMA.FTZ R30, R41, R59.reuse, -R61.reuse ;  /* 0x0000003b291e7223 */ /* 0x180fe2000001083d */
[-CC-:B------:R-:W-:Y:S01]  /*170c0*/  FFMA.FTZ R41, R47, R59.reuse, -R61.reuse ;  /* 0x0000003b2f297223 */ /* 0x180fe2000001083d */
[-CC-:B------:R-:W-:Y:S01]  /*170d0*/  FFMA.FTZ R166, R35, R59.reuse, -R61.reuse ;  /* 0x0000003b23a67223 */ /* 0x180fe2000001083d */
[-CC-:B------:R-:W-:Y:S01]  /*170e0*/  FFMA.FTZ R47, R51, R59.reuse, -R61.reuse ;  /* 0x0000003b332f7223 */ /* 0x180fe2000001083d */
[----:B------:R-:W-:Y:S01]  /*170f0*/  HGMMA.64x128x16.F32 R88, R160, gdesc[UR8].tnspB, R88, gsb0 ;  /* 0x41e00008a0587df0 */ /* 0x000fe20008000858 */
[----:B------:R-:W-:Y:S01]  /*17100*/  R2UR UR10, R8 ;  /* 0x00000000080a72ca */ /* 0x000fe200000e0000 */
[-CC-:B------:R-:W-:Y:S01]  /*17110*/  FFMA.FTZ R35, R42, R59.reuse, -R61.reuse ;  /* 0x0000003b2a237223 */ /* 0x180fe2000001083d */
[----:B------:R-:W-:Y:S01]  /*17120*/  R2UR UR11, R9 ;  /* 0x00000000090b72ca */ /* 0x000fe200000e0000 */
[-CC-:B------:R-:W-:Y:S01]  /*17130*/  FFMA.FTZ R51, R55, R59.reuse, -R61.reuse ;  /* 0x0000003b37337223 */ /* 0x180fe2000001083d */
[-CC-:B------:R-:W-:Y:S01]  /*17140*/  FFMA.FTZ R42, R57, R59.reuse, -R61.reuse ;  /* 0x0000003b392a7223 */ /* 0x180fe2000001083d */
[-CC-:B------:R-:W-:Y:S01]  /*17150*/  FFMA.FTZ R55, R58, R59.reuse, -R61.reuse ;  /* 0x0000003b3a377223 */ /* 0x180fe2000001083d */
[-CC-:B------:R-:W-:Y:S01]  /*17160*/  FFMA.FTZ R57, R62, R59.reuse, -R61.reuse ;  /* 0x0000003b3e397223 */ /* 0x180fe2000001083d */
[-CC-:B------:R-:W-:Y:S01]  /*17170*/  FFMA.FTZ R58, R176, R59.reuse, -R61.reuse ;  /* 0x0000003bb03a7223 */ /* 0x180fe2000001083d */
[-CC-:B------:R-:W-:Y:S01]  /*17180*/  FFMA.FTZ R8, R178, R59.reuse, -R61.reuse ;  /* 0x0000003bb2087223 */ /* 0x180fe2000001083d */
[----:B------:R-:W-:Y:S01]  /*17190*/  FFMA.FTZ R9, R84, R59, -R61 ;  /* 0x0000003b54097223 */ /* 0x000fe2000001083d */
[----:B------:R-:W0:Y:S08]  /*171a0*/  MUFU.EX2 R164, R164 ;  /* 0x000000a400a47308 */ /* 0x000e300000000800 */
[----:B------:R-:W1:Y:S08]  /*171b0*/  MUFU.EX2 R166, R166 ;  /* 0x000000a600a67308 */ /* 0x000e700000000800 */
[----:B------:R-:W-:Y:S01]  /*171c0*/  MUFU.EX2 R30, R30 ;  /* 0x0000001e001e7308 */ /* 0x000fe20000000800 */
[----:B0-----:R-:W-:-:S07]  /*171d0*/  F2FP.F16.F32.PACK_AB R176, R164, R67 ;  /* 0x00000043a4b0723e */ /* 0x001fce00000000ff */
[----:B------:R-:W0:Y:S01]  /*171e0*/  MUFU.EX2 R35, R35 ;  /* 0x0000002300237308 */ /* 0x000e220000000800 */
[----:B-1----:R-:W-:-:S07]  /*171f0*/  F2FP.F16.F32.PACK_AB R178, R166, R65 ;  /* 0x00000041a6b2723e */ /* 0x002fce00000000ff */
[----:B------:R-:W-:Y:S08]  /*17200*/  MUFU.EX2 R41, R41 ;  /* 0x0000002900297308 */ /* 0x000ff00000000800 */
[----:B------:R-:W-:Y:S01]  /*17210*/  MUFU.EX2 R47, R47 ;  /* 0x0000002f002f7308 */ /* 0x000fe20000000800 */
[----:B0-----:R-:W-:-:S07]  /*17220*/  F2FP.F16.F32.PACK_AB R174, R35, R30 ;  /* 0x0000001e23ae723e */ /* 0x001fce00000000ff */
        /* <DEDUP_REMOVED lines=11> */
[C---:B------:R-:W-:Y:S01]  /*172e0*/  FADD.FTZ R60, -R10.reuse, R13 ;  /* 0x0000000d0a3c7221 */ /* 0x040fe20000010100 */
[-C--:B------:R-:W-:Y:S02]  /*172f0*/  FMUL.FTZ R61, R10, R59.reuse ;  /* 0x0000003b0a3d7220 */ /* 0x080fe40000410000 */
[----:B------:R-:W-:Y:S01]  /*17300*/  HGMMA.64x128x16.F32 R88, R156, gdesc[UR8].tnspB, R88, gsb0 ;  /* 0x41e000089c587df0 */ /* 0x000fe20008000858 */
[----:B------:R-:W-:Y:S01]  /*17310*/  R2UR UR10, R6 ;  /* 0x00000000060a72ca */ /* 0x000fe200000e0000 */
[-C--:B------:R-:W-:Y:S01]  /*17320*/  FMUL.FTZ R13, R60, R59.reuse ;  /* 0x0000003b3c0d7220 */ /* 0x080fe20000410000 */
[----:B------:R-:W-:Y:S01]  /*17330*/  R2UR UR11, R7 ;  /* 0x00000000070b72ca */ /* 0x000fe200000e0000 */
[-CC-:B------:R-:W-:Y:S01]  /*17340*/  FFMA.FTZ R20, R20, R59.reuse, -R61.reuse ;  /* 0x0000003b14147223 */ /* 0x180fe2000001083d */
[-CC-:B------:R-:W-:Y:S01]  /*17350*/  FFMA.FTZ R181, R24, R59.reuse, -R61.reuse ;  /* 0x0000003b18b57223 */ /* 0x180fe2000001083d */
[-CC-:B------:R-:W-:Y:S01]  /*17360*/  FFMA.FTZ R183, R25, R59.reuse, -R61.reuse ;  /* 0x0000003b19b77223 */ /* 0x180fe2000001083d */
[-CC-:B------:R-:W-:Y:S01]  /*17370*/  FFMA.FTZ R24, R27, R59.reuse, -R61.reuse ;  /* 0x0000003b1b187223 */ /* 0x180fe2000001083d */
[----:B------:R-:W-:Y:S01]  /*17380*/  MUFU.EX2 R13, R13 ;  /* 0x0000000d000d7308 */ /* 0x000fe20000000800 */
[----:B------:R-:W-:Y:S01]  /*17390*/  FFMA.FTZ R177, R29, R59, -R61 ;  /* 0x0000003b1db17223 */ /* 0x000fe2000001083d */
[----:B------:R-:W-:-:S02]  /*173a0*/  @!P1 IMAD R7, R22, 0x8, R2 ;  /* 0x0000000816079824 */ /* 0x000fc400078e0202 */
[-CC-:B------:R-:W-:Y:S01]  /*173b0*/  FFMA.FTZ R60, R31, R59.reuse, -R61.reuse ;  /* 0x0000003b1f3c7223 */ /* 0x180fe2000001083d */
[-CC-:B------:R-:W-:Y:S01]  /*173c0*/  FFMA.FTZ R179, R33, R59.reuse, -R61.reuse ;  /* 0x0000003b21b37223 */ /* 0x180fe2000001083d */
[----:B------:R-:W-:Y:S01]  /*173d0*/  IADD3 R25, -R231, 0xb, RZ ;  /* 0x0000000be7197810 */ /* 0x000fe20007ffe1ff */
[----:B------:R-:W-:Y:S02]  /*173e0*/  @!P1 VIADD R7, R7, 0x28840 ;  /* 0x0002884007079836 */ /* 0x000fe40000000000 */
[-CC-:B------:R-:W-:Y:S01]  /*173f0*/  FFMA.FTZ R165, R52, R59.reuse, -R61.reuse ;  /* 0x0000003b34a57223 */ /* 0x180fe2000001083d */
[----:B------:R-:W0:Y:S01]  /*17400*/  MUFU.EX2 R20, R20 ;  /* 0x0000001400147308 */ /* 0x000e220000000800 */
[-C--:B------:R-:W-:Y:S01]  /*17410*/  FFMA.FTZ R167, R56, R59.reuse, -R61 ;  /* 0x0000003b38a77223 */ /* 0x080fe2000001083d */
[----:B------:R-:W-:Y:S01]  /*17420*/  FADD.FTZ R52, R236, R3 ;  /* 0x00000003ec347221 */ /* 0x000fe20000010000 */
[----:B------:R-:W-:Y:S01]  /*17430*/  @!P1 PRMT R7, RZ, 0x654, R7 ;  /* 0x00000654ff079816 */ /* 0x000fe20000000007 */
        /* <DEDUP_REMOVED lines=10> */
[----:B------:R-:W-:Y:S01]  /*174e0*/  FADD.FTZ R3, R67, R52 ;  /* 0x0000003443037221 */ /* 0x000fe20000010000 */
[-CC-:B------:R-:W-:Y:S01]  /*174f0*/  FFMA.FTZ R171, R48, R59.reuse, -R61.reuse ;  /* 0x0000003b30ab7223 */ /* 0x180fe2000001083d */
[----:B------:R-:W2:Y:S01]  /*17500*/  MUFU.EX2 R183, R183 ;  /* 0x000000b700b77308 */ /* 0x000ea20000000800 */
[----:B0-----:R-:W-:Y:S01]  /*17510*/  FFMA.FTZ R0, R13, R0, R20 ;  /* 0x000000000d007223 */ /* 0x001fe20000010014 */
[-CC-:B------:R-:W-:Y:S01]  /*17520*/  FFMA.FTZ R6, R49, R59.reuse, -R61.reuse ;  /* 0x0000003b31067223 */ /* 0x180fe2000001083d */
[-CC-:B------:R-:W-:Y:S01]  /*17530*/  FFMA.FTZ R48, R53, R59.reuse, -R61.reuse ;  /* 0x0000003b35307223 */ /* 0x180fe2000001083d */
[-CC-:B------:R-:W-:Y:S01]  /*17540*/  FFMA.FTZ R161, R66, R59.reuse, -R61.reuse ;  /* 0x0000003b42a17223 */ /* 0x180fe2000001083d */
[-CC-:B------:R-:W-:Y:S01]  /*17550*/  FFMA.FTZ R52, R168, R59.reuse, -R61.reuse ;  /* 0x0000003ba8347223 */ /* 0x180fe2000001083d */
[-CC-:B------:R-:W-:Y:S01]  /*17560*/  FFMA.FTZ R163, R70, R59.reuse, -R61.reuse ;  /* 0x0000003b46a37223 */ /* 0x180fe2000001083d */
[-CC-:B------:R-:W-:Y:S01]  /*17570*/  FFMA.FTZ R78, R78, R59.reuse, -R61.reuse ;  /* 0x0000003b4e4e7223 */ /* 0x180fe2000001083d */
[----:B------:R-:W0:Y:S01]  /*17580*/  MUFU.EX2 R24, R24 ;  /* 0x0000001800187308 */ /* 0x000e220000000800 */
[C---:B-1----:R-:W-:Y:S01]  /*17590*/  FADD.FTZ R56, R181.reuse, R0 ;  /* 0x00000000b5387221 */ /* 0x042fe20000010000 */
[-CC-:B------:R-:W-:Y:S01]  /*175a0*/  FFMA.FTZ R0, R180, R59.reuse, -R61.reuse ;  /* 0x0000003bb4007223 */ /* 0x180fe2000001083d */
[----:B------:R-:W-:Y:S01]  /*175b0*/  F2FP.F16.F32.PACK_AB R181, R181, R20 ;  /* 0x00000014b5b5723e */ /* 0x000fe200000000ff */
[-CC-:B------:R-:W-:Y:S01]  /*175c0*/  FFMA.FTZ R230, R230, R59.reuse, -R61.reuse ;  /* 0x0000003be6e67223 */ /* 0x180fe2000001083d */
[-CC-:B------:R-:W-:Y:S01]  /*175d0*/  FFMA.FTZ R82, R82, R59.reuse, -R61.reuse ;  /* 0x0000003b52527223 */ /* 0x180fe2000001083d */
[-CC-:B------:R-:W-:Y:S01]  /*175e0*/  FFMA.FTZ R232, R232, R59.reuse, -R61.reuse ;  /* 0x0000003be8e87223 */ /* 0x180fe2000001083d */
[----:B------:R-:W-:Y:S01]  /*175f0*/  FFMA.FTZ R86, R86, R59, -R61 ;  /* 0x0000003b56567223 */ /* 0x000fe2000001083d */
[----:B------:R-:W1:Y:S01]  /*17600*/  MUFU.EX2 R177, R177 ;  /* 0x000000b100b17308 */ /* 0x000e620000000800 */
[----:B------:R-:W-:-:S02]  /*17610*/  F2FP.F16.F32.PACK_AB R180, R236, R21 ;  /* 0x00000015ecb4723e */ /* 0x000fc400000000ff */
[----:B------:R-:W-:-:S05]  /*17620*/  F2FP.F16.F32.PACK_AB R168, R41, R28 ;  /* 0x0000001c29a8723e */ /* 0x000fca00000000ff */
[----:B------:R-:W3:Y:S08]  /*17630*/  MUFU.EX2 R60, R60 ;  /* 0x0000003c003c7308 */ /* 0x000ef00000000800 */
[----:B------:R-:W4:Y:S08]  /*17640*/  MUFU.EX2 R179, R179 ;  /* 0x000000b300b37308 */ /* 0x000f300000000800 */
[----:B------:R-:W5:Y:S08]  /*17650*/  MUFU.EX2 R34, R34 ;  /* 0x0000002200227308 */ /* 0x000f700000000800 */
[----:B------:R-:W5:Y:S08]  /*17660*/  MUFU.EX2 R173, R173 ;  /* 0x000000ad00ad7308 */ /* 0x000f700000000800 */
[----:B------:R-:W5:Y:S08]  /*17670*/  MUFU.EX2 R36, R36 ;  /* 0x0000002400247308 */ /* 0x000f700000000800 */
[----:B------:R-:W5:Y:S08]  /*17680*/  MUFU.EX2 R175, R175 ;  /* 0x000000af00af7308 */ /* 0x000f700000000800 */
[----:B------:R-:W5:Y:S08]  /*17690*/  MUFU.EX2 R40, R40 ;  /* 0x0000002800287308 */ /* 0x000f700000000800 */
[----:B------:R-:W5:Y:S08]  /*176a0*/  MUFU.EX2 R169, R169 ;  /* 0x000000a900a97308 */ /* 0x000f700000000800 */
[----:B------:R-:W5:Y:S08]  /*176b0*/  MUFU.EX2 R44, R44 ;  /* 0x0000002c002c7308 */ /* 0x000f700000000800 */
[----:B------:R-:W5:Y:S08]  /*176c0*/  MUFU.EX2 R171, R171 ;  /* 0x000000ab00ab7308 */ /* 0x000f700000000800 */
[----:B------:R-:W5:Y:S01]  /*176d0*/  MUFU.EX2 R6, R6 ;  /* 0x0000000600067308 */ /* 0x000f620000000800 */
[----:B------:R-:W-:-:S02]  /*176e0*/  WARPGROUP.DEPBAR.LE gsb0, 0x0 ;  /* 0x00008000000079c5 */ /* 0x000fc40000010000 */
[----:B------:R-:W-:-:S05]  /*176f0*/  WARPGROUP.ARRIVE ;  /* 0x00000000000079c5 */ /* 0x000fca0000000000 */
[----:B------:R-:W5:Y:S01]  /*17700*/  MUFU.EX2 R165, R165 ;  /* 0x000000a500a57308 */ /* 0x000f620000000800 */
[----:B------:R-:W-:Y:S01]  /*17710*/  FFMA.FTZ R157, R74, R59, -R61 ;  /* 0x0000003b4a9d7223 */ /* 0x000fe2000001083d */
[----:B------:R-:W-:Y:S02]  /*17720*/  F2FP.F16.F32.PACK_AB R156, R69, R50 ;  /* 0x00000032459c723e */ /* 0x000fe400000000ff */
[----:B------:R-:W-:Y:S01]  /*17730*/  F2FP.F16.F32.PACK_AB R158, R73, R54 ;  /* 0x00000036499e723e */ /* 0x000fe200000000ff */
[----:B------:R-:W-:Y:S03]  /*17740*/  HGMMA.64x128x16.F32 R88, R152, gdesc[UR8].tnspB, R88, gsb0 ;  /* 0x41e0000898587df0 */ /* 0x000fe60008000858 */
        /* <DEDUP_REMOVED lines=16> */
[----:B------:R-:W-:Y:S01]  /*17850*/  MUFU.EX2 R153, R232 ;  /* 0x000000e800997308 */ /* 0x000fe20000000800 */
[-C--:B------:R-:W-:Y:S01]  /*17860*/  FMUL.FTZ R88, R88, R12.reuse ;  /* 0x0000000c58587220 */ /* 0x080fe20000410000 */
[-C--:B------:R-:W-:Y:S01]  /*17870*/  FMUL.FTZ R89, R89, R12.reuse ;  /* 0x0000000c59597220 */ /* 0x080fe20000410000 */
[-C--:B------:R-:W-:Y:S01]  /*17880*/  FMUL.FTZ R92, R92, R12.reuse ;  /* 0x0000000c5c5c7220 */ /* 0x080fe20000410000 */
[-C--:B------:R-:W-:Y:S01]  /*17890*/  FMUL.FTZ R93, R93, R12.reuse ;  /* 0x0000000c5d5d7220 */ /* 0x080fe20000410000 */
[-C--:B------:R-:W-:Y:S01]  /*178a0*/  FMUL.FTZ R96, R96, R12.reuse ;  /* 0x0000000c60607220 */ /* 0x080fe20000410000 */
[-C--:B------:R-:W-:Y:S01]  /*178b0*/  FMUL.FTZ R97, R97, R12.reuse ;  /* 0x0000000c61617220 */ /* 0x080fe20000410000 */
[----:B--2---:R-:W-:Y:S01]  /*178c0*/  FADD.FTZ R7, R183, R56 ;  /* 0x00000038b7077221 */ /* 0x004fe20000010000 */
[----:B------:R2:W-:Y:S01]  /*178d0*/  @!P1 SYNCS.ARRIVE.TRANS64.RED.A1T0 RZ, [R15+URZ], RZ ;  /* 0x000000ff0fff99a7 */ /* 0x0005e2000810043f */
[----:B0-----:R-:W-:Y:S01]  /*178e0*/  F2FP.F16.F32.PACK_AB R183, R24, R183 ;  /* 0x000000b718b7723e */ /* 0x001fe200000000ff */
[-C--:B------:R-:W-:Y:S01]  /*178f0*/  FMUL.FTZ R100, R100, R12.reuse ;  /* 0x0000000c64647220 */ /* 0x080fe20000410000 */
[----:B------:R-:W-:Y:S01]  /*17900*/  FADD.FTZ R56, R24, R7 ;  /* 0x0000000718387221 */ /* 0x000fe20000010000 */
[-C--:B------:R-:W-:Y:S01]  /*17910*/  FMUL.FTZ R101, R101, R12.reuse ;  /* 0x0000000c65657220 */ /* 0x080fe20000410000 */
[-C--:B------:R-:W-:Y:S01]  /*17920*/  FMUL.FTZ R104, R104, R12.reuse ;  /* 0x0000000c68687220 */ /* 0x080fe20000410000 */
[-C--:B------:R-:W-:Y:S01]  /*17930*/  FMUL.FTZ R105, R105, R12.reuse ;  /* 0x0000000c69697220 */ /* 0x080fe20000410000 */
[----:B-1----:R-:W-:Y:S01]  /*17940*/  FADD.FTZ R7, R177, R56 ;  /* 0x00000038b1077221 */ /* 0x002fe20000010000 */
[----:B------:R-:W-:Y:S01]  /*17950*/  FADD.FTZ R56, R164, R3 ;  /* 0x00000003a4387221 */ /* 0x000fe20000010000 */
[-C--:B------:R-:W-:Y:S01]  /*17960*/  FMUL.FTZ R108, R108, R12.reuse ;  /* 0x0000000c6c6c7220 */ /* 0x080fe20000410000 */
[-C--:B------:R-:W-:Y:S01]  /*17970*/  FMUL.FTZ R109, R109, R12.reuse ;  /* 0x0000000c6d6d7220 */ /* 0x080fe20000410000 */
[----:B---3--:R-:W-:Y:S01]  /*17980*/  FADD.FTZ R62, R60, R7 ;  /* 0x000000073c3e7221 */ /* 0x008fe20000010000 */
[----:B------:R-:W-:Y:S01]  /*17990*/  FADD.FTZ R3, R65, R56 ;  /* 0x0000003841037221 */ /* 0x000fe20000010000 */
[-C--:B------:R-:W-:Y:S01]  /*179a0*/  FFMA.FTZ R56, R170, R59.reuse, -R61 ;  /* 0x0000003baa387223 */ /* 0x080fe2000001083d */
[-C--:B------:R-:W-:Y:S01]  /*179b0*/  FMUL.FTZ R112, R112, R12.reuse ;  /* 0x0000000c70707220 */ /* 0x080fe20000410000 */
[----:B----4-:R-:W-:Y:S01]  /*179c0*/  FADD.FTZ R7, R179, R62 ;  /* 0x0000003eb3077221 */ /* 0x010fe20000010000 */
[----:B--2---:R-:W-:Y:S01]  /*179d0*/  FADD.FTZ R15, R166, R3 ;  /* 0x00000003a60f7221 */ /* 0x004fe20000010000 */
[----:B------:R-:W-:Y:S01]  /*179e0*/  FFMA.FTZ R3, R182, R59, -R61 ;  /* 0x0000003bb6037223 */ /* 0x000fe2000001083d */
[----:B------:R-:W-:Y:S01]  /*179f0*/  F2FP.F16.F32.PACK_AB R182, R26, R63 ;  /* 0x0000003f1ab6723e */ /* 0x000fe200000000ff */
[----:B-----5:R-:W-:Y:S01]  /*17a00*/  FADD.FTZ R62, R34, R7 ;  /* 0x00000007223e7221 */ /* 0x020fe20000010000 */
[----:B------:R-:W-:Y:S01]  /*17a10*/  FADD.FTZ R64, R32, R15 ;  /* 0x0000000f20407221 */ /* 0x000fe20000010000 */
[----:B------:R-:W0:Y:S01]  /*17a20*/  MUFU.EX2 R56, R56 ;  /* 0x0000003800387308 */ /* 0x000e220000000800 */
[----:B------:R-:W-:Y:S01]  /*17a30*/  FFMA.FTZ R61, R234, R59, -R61 ;  /* 0x0000003bea3d7223 */ /* 0x000fe2000001083d */
[----:B------:R-:W-:Y:S01]  /*17a40*/  FADD.FTZ R7, R173, R62 ;  /* 0x0000003ead077221 */ /* 0x000fe20000010000 */
[----:B------:R-:W-:Y:S01]  /*17a50*/  FADD.FTZ R15, R39, R64 ;  /* 0x00000040270f7221 */ /* 0x000fe20000010000 */
[-C--:B------:R-:W-:Y:S01]  /*17a60*/  FMUL.FTZ R113, R113, R12.reuse ;  /* 0x0000000c71717220 */ /* 0x080fe20000410000 */
[-C--:B------:R-:W-:Y:S01]  /*17a70*/  FMUL.FTZ R116, R116, R12.reuse ;  /* 0x0000000c74747220 */ /* 0x080fe20000410000 */
[----:B------:R-:W-:Y:S01]  /*17a80*/  FADD.FTZ R62, R36, R7 ;  /* 0x00000007243e7221 */ /* 0x000fe20000010000 */
[----:B------:R-:W-:Y:S01]  /*17a90*/  FADD.FTZ R64, R30, R15 ;  /* 0x0000000f1e407221 */ /* 0x000fe20000010000 */
[----:B------:R-:W-:Y:S01]  /*17aa0*/  MUFU.EX2 R61, R61 ;  /* 0x0000003d003d7308 */ /* 0x000fe20000000800 */
        /* <DEDUP_REMOVED lines=20> */
[----:B------:R1:W2:Y:S01]  /*17bf0*/  MUFU.EX2 R20, R3 ;  /* 0x0000000300147308 */ /* 0x0002a20000000800 */
        /* <DEDUP_REMOVED lines=12> */
[----:B-1----:R-:W-:Y:S01]  /*17cc0*/  FADD.FTZ R3, R167, R24 ;  /* 0x00000018a7037221 */ /* 0x002fe20000010000 */
[----:B------:R-:W-:Y:S01]  /*17cd0*/  FADD.FTZ R7, R55, R26 ;  /* 0x0000001a37077221 */ /* 0x000fe20000010000 */
[----:B------:R-:W-:Y:S01]  /*17ce0*/  F2FP.F16.F32.PACK_AB R167, R0, R167 ;  /* 0x000000a700a7723e */ /* 0x000fe200000000ff */
[-C--:B------:R-:W-:Y:S01]  /*17cf0*/  FMUL.FTZ R148, R148, R12.reuse ;  /* 0x0000000c94947220 */ /* 0x080fe20000410000 */
[----:B------:R-:W-:Y:S01]  /*17d00*/  FADD.FTZ R24, R0, R3 ;  /* 0x0000000300187221 */ /* 0x000fe20000010000 */
[----:B------:R-:W-:Y:S01]  /*17d10*/  FADD.FTZ R26, R160, R7 ;  /* 0x00000007a01a7221 */ /* 0x000fe20000010000 */
[----:B------:R-:W-:Y:S01]  /*17d20*/  FMUL.FTZ R149, R149, R12 ;  /* 0x0000000c95957220 */ /* 0x000fe20000410000 */
        /* <DEDUP_REMOVED lines=13> */
[----:B0-----:R-:W-:Y:S01]  /*17e00*/  FADD.FTZ R6, R56, R3 ;  /* 0x0000000338067221 */ /* 0x001fe20000010000 */
[----:B------:R-:W-:Y:S01]  /*17e10*/  FADD.FTZ R24, R50, R7 ;  /* 0x0000000732187221 */ /* 0x000fe20000010000 */
[-C--:B------:R-:W-:Y:S01]  /*17e20*/  FMUL.FTZ R103, R103, R13.reuse ;  /* 0x0000000d67677220 */ /* 0x080fe20000410000 */
[----:B------:R-:W-:Y:S01]  /*17e30*/  FMUL.FTZ R106, R106, R13 ;  /* 0x0000000d6a6a7220 */ /* 0x000fe20000410000 */
[----:B------:R-:W-:Y:S01]  /*17e40*/  FADD.FTZ R3, R157, R6 ;  /* 0x000000069d037221 */ /* 0x000fe20000010000 */
[----:B------:R-:W-:Y:S01]  /*17e50*/  FADD.FTZ R7, R69, R24 ;  /* 0x0000001845077221 */ /* 0x000fe20000010000 */
[C---:B--2---:R-:W-:Y:S01]  /*17e60*/  F2FP.F16.F32.PACK_AB R157, R20.reuse, R157 ;  /* 0x0000009d149d723e */ /* 0x044fe200000000ff */
        /* <DEDUP_REMOVED lines=38> */
[----:B------:R-:W-:Y:S01]  /*180d0*/  IMAD.MOV.U32 R20, RZ, RZ, R186 ;  /* 0x000000ffff147224 */ /* 0x000fe200078e00ba */
[----:B------:R-:W-:Y:S01]  /*180e0*/  F2FP.F16.F32.PACK_AB R173, R36, R173 ;  /* 0x000000ad24ad723e */ /* 0x000fe200000000ff */
[----:B------:R-:W-:Y:S01]  /*180f0*/  IMAD.MOV.U32 R15, RZ, RZ, R22 ;  /* 0x000000ffff0f7224 */ /* 0x000fe200078e0016 */
        /* <DEDUP_REMOVED lines=17> */
[----:B------:R-:W-:Y:S06]  /*18210*/  @P2 BRA `(.L_x_1879) ;  /* 0xffffffd4008c2947 */ /* 0x000fec000383ffff */
.L_x_1869:
[----:B------:R-:W-:-:S13]  /*18220*/  ISETP.GE.AND P2, PT, R4, R196, PT ;  /* 0x000000c40400720c */ /* 0x000fda0003f46270 */
[----:B------:R-:W-:Y:S05]  /*18230*/  @!P2 BRA `(.L_x_1880) ;  /* 0x00000038009ca947 */ /* 0x000fea0003800000 */
[----:B------:R-:W-:Y:S01]  /*18240*/  IMAD.MOV.U32 R12, RZ, RZ, R10 ;  /* 0x000000ffff0c7224 */ /* 0x000fe200078e000a */
[----:B------:R-:W-:Y:S01]  /*18250*/  MOV R15, R186 ;  /* 0x000000ba000f7202 */ /* 0x000fe20000000f00 */
[----:B------:R-:W-:Y:S02]  /*18260*/  IMAD.MOV.U32 R13, RZ, RZ, R11 ;  /* 0x000000ffff0d7224 */ /* 0x000fe400078e000b */
[----:B------:R-:W-:-:S07]  /*18270*/  IMAD.MOV.U32 R14, RZ, RZ, R22 ;  /* 0x000000ffff0e7224 */ /* 0x000fce00078e0016 */
.L_x_1898:
        /* <DEDUP_REMOVED lines=10> */
.L_x_1882:
[----:B------:R-:W-:Y:S01]  /*18320*/  IMAD R6, R22, 0x8, R2 ;  /* 0x0000000816067824 */ /* 0x000fe200078e0202 */
[----:B------:R-:W-:-:S04]  /*18330*/  SHF.L.U32 R7, R186, 0x1f, RZ ;  /* 0x0000001fba077819 */ /* 0x000fc800000006ff */
[----:B------:R0:W1:Y:S01]  /*18340*/  SYNCS.PHASECHK.TRANS64.TRYWAIT P3, [R6+URZ+0x28830], R7 ;  /* 0x02883007060075a7 */ /* 0x000062000806017f */
[----:B------:R-:W-:Y:S05]  /*18350*/  @!P0 BRA `(.L_x_1883) ;  /* 0x0000000000048947 */ /* 0x000fea0003800000 */
[----:B------:R-:W-:Y:S01]  /*18360*/  BPT.TRAP 0x1 ;  /* 0x000000040000795c */ /* 0x000fe20000300000 */
.L_x_1883:
[----:B------:R-:W-:Y:S04]  /*18370*/  BSSY B0, `(.L_x_1881) ;  /* 0x0000004000007945 */ /* 0x000fe80003800000 */
[----:B-1----:R-:W-:Y:S05]  /*18380*/  @P3 BRA `(.L_x_1884) ;  /* 0x0000000000083947 */ /* 0x002fea0003800000 */
[----:B------:R-:W1:Y:S02]  /*18390*/  SYNCS.PHASECHK.TRANS64.TRYWAIT P3, [R6+URZ+0x28830], R7 ;  /* 0x02883007060075a7 */ /* 0x000e64000806017f */
[----:B-1----:R-:W-:Y:S05]  /*183a0*/  @!P3 BRA `(.L_x_1885) ;  /* 0x000000f40064b947 */ /* 0x002fea0003800000 */
.L_x_1884:
[----:B------:R-:W-:Y:S05]  /*183b0*/  BSYNC B0 ;  /* 0x0000000000007941 */ /* 0x000fea0003800000 */
.L_x_1881:
[----:B------:R-:W2:Y:S01]  /*183c0*/  S2R R8, SR_TID.X ;  /* 0x0000000000087919 */ /* 0x000ea20000002100 */
[----:B01----:R-:W-:Y:S01]  /*183d0*/  IMAD.MOV.U32 R7, RZ, RZ, 0x40000040 ;  /* 0x40000040ff077424 */ /* 0x003fe200078e00ff */
[----:B------:R-:W-:Y:S05]  /*183e0*/  WARPSYNC.ALL ;  /* 0x0000000000007948 */ /* 0x000fea0003800000 */
[----:B------:R-:W-:Y:S01]  /*183f0*/  R2UR UR47, R7 ;  /* 0x00000000072f72ca */ /* 0x000fe200000e0000 */
[----:B------:R-:W-:Y:S02]  /*18400*/  IMAD R6, R22, 0x800, R5 ;  /* 0x0000080016067824 */ /* 0x000fe400078e0205 */
[----:B------:R-:W-:-:S03]  /*18410*/  IMAD.MOV.U32 R9, RZ, RZ, 0x40000040 ;  /* 0x40000040ff097424 */ /* 0x000fc600078e00ff */
[----:B------:R-:W-:Y:S02]  /*18420*/  R2UR UR46, R6 ;  /* 0x00000000062e72ca */ /* 0x000fe400000e0000 */
[----:B------:R-:W-:Y:S01]  /*18430*/  R2UR UR11, R9 ;  /* 0x00000000090b72ca */ /* 0x000fe200000e0000 */
[----:B------:R-:W-:-:S05]  /*18440*/  IMAD.MOV.U32 R9, RZ, RZ, 0x40000040 ;  /* 0x40000040ff097424 */ /* 0x000fca00078e00ff */
[----:B------:R-:W-:Y:S01]  /*18450*/  R2UR UR15, R9 ;  /* 0x00000000090f72ca */ /* 0x000fe200000e0000 */
[----:B------:R-:W-:-:S05]  /*18460*/  IMAD.MOV.U32 R9, RZ, RZ, 0x40000040 ;  /* 0x40000040ff097424 */ /* 0x000fca00078e00ff */
[----:B------:R-:W-:Y:S02]  /*18470*/  R2UR UR19, R9 ;  /* 0x00000000091372ca */ /* 0x000fe400000e0000 */
[----:B------:R-:W-:Y:S02]  /*18480*/  MOV R9, 0x40000040 ;  /* 0x4000004000097802 */ /* 0x000fe40000000f00 */
[----:B--2---:R-:W-:Y:S02]  /*18490*/  SHF.R.U32.HI R8, RZ, 0x7, R8 ;  /* 0x00000007ff087819 */ /* 0x004fe40000011608 */
[----:B------:R-:W-:Y:S01]  /*184a0*/  R2UR UR23, R9 ;  /* 0x00000000091772ca */ /* 0x000fe200000e0000 */
[----:B------:R-:W-:Y:S02]  /*184b0*/  IMAD.MOV.U32 R9, RZ, RZ, 0x40000040 ;  /* 0x40000040ff097424 */ /* 0x000fe400078e00ff */
[----:B------:R-:W-:Y:S01]  /*184c0*/  VIADD R7, R8, 0x8 ;  /* 0x0000000808077836 */ /* 0x000fe20000000000 */
[----:B------:R-:W-:-:S02]  /*184d0*/  IADD3 R8, R6, 0x2, RZ ;  /* 0x0000000206087810 */ /* 0x000fc40007ffe0ff */
[----:B------:R-:W-:Y:S01]  /*184e0*/  R2UR UR27, R9 ;  /* 0x00000000091b72ca */ /* 0x000fe200000e0000 */
[----:B------:R-:W-:Y:S01]  /*184f0*/  IMAD.MOV.U32 R9, RZ, RZ, 0x40000040 ;  /* 0x40000040ff097424 */ /* 0x000fe200078e00ff */
[----:B------:R0:W-:Y:S01]  /*18500*/  BAR.SYNC.DEFER_BLOCKING R7, 0x100 ;  /* 0x000400070000751d */ /* 0x0001e20000010000 */
[----:B------:R-:W-:Y:S01]  /*18510*/  R2UR UR10, R8 ;  /* 0x00000000080a72ca */ /* 0x000fe200000e0000 */
[----:B------:R-:W-:Y:S02]  /*18520*/  VIADD R8, R6, 0x4 ;  /* 0x0000000406087836 */ /* 0x000fe40000000000 */
[----:B------:R-:W-:-:S03]  /*18530*/  R2UR UR31, R9 ;  /* 0x00000000091f72ca */ /* 0x000fc600000e0000 */
[----:B------:R-:W-:Y:S01]  /*18540*/  R2UR UR14, R8 ;  /* 0x00000000080e72ca */ /* 0x000fe200000e0000 */
[----:B------:R-:W-:Y:S02]  /*18550*/  VIADD R8, R6, 0x6 ;  /* 0x0000000606087836 */ /* 0x000fe40000000000 */
[----:B0-----:R-:W-:-:S03]  /*18560*/  IMAD.MOV.U32 R7, RZ, RZ, 0x40000040 ;  /* 0x40000040ff077424 */ /* 0x001fc600078e00ff */
[----:B------:R-:W-:Y:S01]  /*18570*/  R2UR UR18, R8 ;  /* 0x00000000081272ca */ /* 0x000fe200000e0000 */
[----:B------:R-:W-:Y:S01]  /*18580*/  VIADD R8, R6, 0x400 ;  /* 0x0000040006087836 */ /* 0x000fe20000000000 */
[----:B------:R-:W-:-:S04]  /*18590*/  R2UR UR35, R7 ;  /* 0x00000000072372ca */ /* 0x000fc800000e0000 */
[----:B------:R-:W-:Y:S01]  /*185a0*/  R2UR UR22, R8 ;  /* 0x00000000081672ca */ /* 0x000fe200000e0000 */
[----:B------:R-:W-:Y:S01]  /*185b0*/  VIADD R8, R6, 0x402 ;  /* 0x0000040206087836 */ /* 0x000fe20000000000 */
[----:B------:R-:W-:-:S04]  /*185c0*/  WARPGROUP.ARRIVE ;  /* 0x00000000000079c5 */ /* 0x000fc80000000000 */
        /* <DEDUP_REMOVED lines=31> */
.L_x_1887:
[----:B------:R-:W-:Y:S02]  /*187c0*/  SHF.L.U32 R6, R15, 0x1f, RZ ;  /* 0x0000001f0f067819 */ /* 0x000fe400000006ff */
[----:B------:R-:W-:-:S04]  /*187d0*/  LEA R7, R14, R2, 0x3 ;  /* 0x000000020e077211 */ /* 0x000fc800078e18ff */
[----:B------:R0:W1:Y:S01]  /*187e0*/  SYNCS.PHASECHK.TRANS64.TRYWAIT P2, [R7+URZ+0x28850], R6 ;  /* 0x02885006070075a7 */ /* 0x000062000804017f */
[----:B------:R-:W-:Y:S05]  /*187f0*/  @!P0 BRA `(.L_x_1888) ;  /* 0x0000000000048947 */ /* 0x000fea0003800000 */
[----:B------:R-:W-:Y:S01]  /*18800*/  BPT.TRAP 0x1 ;  /* 0x000000040000795c */ /* 0x000fe20000300000 */
.L_x_1888:
[----:B-1----:R-:W-:Y:S05]  /*18810*/  @P2 BRA `(.L_x_1886) ;  /* 0x0000000000082947 */ /* 0x002fea0003800000 */
[----:B------:R-:W1:Y:S02]  /*18820*/  SYNCS.PHASECHK.TRANS64.TRYWAIT P2, [R7+URZ+0x28850], R6 ;  /* 0x02885006070075a7 */ /* 0x000e64000804017f */
[----:B-1----:R-:W-:Y:S05]  /*18830*/  @!P2 BRA `(.L_x_1889) ;  /* 0x000000f00054a947 */ /* 0x002fea0003800000 */
.L_x_1886:
[----:B01----:R-:W-:Y:S01]  /*18840*/  VIADD R6, R2, 0x400 ;  /* 0x0000040002067836 */ /* 0x003fe20000000000 */
[----:B------:R-:W-:Y:S05]  /*18850*/  WARPSYNC.ALL ;  /* 0x0000000000007948 */ /* 0x000fea0003800000 */
[----:B------:R-:W-:Y:S01]  /*18860*/  SHF.R.U32.HI R6, RZ, 0x4, R6 ;  /* 0x00000004ff067819 */ /* 0x000fe20000011606 */
[----:B------:R-:W-:Y:S01]  /*18870*/  WARPGROUP.ARRIVE ;  /* 0x00000000000079c5 */ /* 0x000fe20000000000 */
[----:B------:R-:W-:-:S05]  /*18880*/  IMAD.MOV.U32 R9, RZ, RZ, 0x40000040 ;  /* 0x40000040ff097424 */ /* 0x000fca00078e00ff */
[----:B------:R-:W0:Y:S01]  /*18890*/  S2R R230, SR_TID.X ;  /* 0x0000000000e67919 */ /* 0x000e220000002100 */
        /* <DEDUP_REMOVED lines=9> */
[----:B------:R-:W-:-:S02]  /*18930*/  IMAD R6, R14, 0x800, R7 ;  /* 0x000008000e067824 */ /* 0x000fc400078e0207 */
[----:B------:R-:W-:Y:S01]  /*18940*/  FMUL.FTZ R42, R45, UR7 ;  /* 0x000000072d2a7c20 */ /* 0x000fe20008410000 */
[----:B------:R-:W-:Y:S02]  /*18950*/  IMAD.MOV.U32 R7, RZ, RZ, 0x40000040 ;  /* 0x40000040ff077424 */ /* 0x000fe400078e00ff */
        /* <DEDUP_REMOVED lines=21> */
[----:B------:R-:W-:Y:S01]  /*18ab0*/  FMUL.FTZ R60, R71, UR7 ;  /* 0x00000007473c7c20 */ /* 0x000fe20008410000 */
[----:B------:R-:W-:Y:S01]  /*18ac0*/  MOV R9, 0x40000040 ;  /* 0x4000004000097802 */ /* 0x000fe20000000f00 */
[----:B------:R-:W-:Y:S01]  /*18ad0*/  FMUL.FTZ R29, R32, UR7 ;  /* 0x00000007201d7c20 */ /* 0x000fe20008410000 */
[----:B0-----:R-:W-:Y:S01]  /*18ae0*/  SHF.R.U32.HI R230, RZ, 0x7, R230 ;  /* 0x00000007ffe67819 */ /* 0x001fe200000116e6 */
[----:B------:R-:W-:Y:S01]  /*18af0*/  FMUL.FTZ R27, R34, UR7 ;  /* 0x00000007221b7c20 */ /* 0x000fe20008410000 */
[----:B------:R-:W-:Y:S01]  /*18b00*/  FMUL.FTZ R31, R38, UR7 ;  /* 0x00000007261f7c20 */ /* 0x000fe20008410000 */
        /* <DEDUP_REMOVED lines=95> */
[----:B------:R-:W0:Y:S01]  /*19100*/  MUFU.TANH R170, R170 ;  /* 0x000000aa00aa7308 */ /* 0x000e220000002400 */
[----:B------:R-:W-:Y:S01]  /*19110*/  R2UR UR11, R9 ;  /* 0x00000000090b72ca */ /* 0x000fe200000e0000 */
[----:B------:R-:W-:Y:S01]  /*19120*/  IMAD.MOV.U32 R9, RZ, RZ, 0x40000040 ;  /* 0x40000040ff097424 */ /* 0x000fe200078e00ff */
[C---:B------:R-:W-:Y:S01]  /*19130*/  IADD3 R8, R6.reuse, 0x300, RZ ;  /* 0x0000030006087810 */ /* 0x040fe20007ffe0ff */
[----:B------:R-:W-:-:S04]  /*19140*/  VIADD R6, R6, 0x380 ;  /* 0x0000038006067836 */ /* 0x000fc80000000000 */
[----:B------:R-:W0:Y:S01]  /*19150*/  MUFU.TANH R168, R168 ;  /* 0x000000a800a87308 */ /* 0x000e220000002400 */
[----:B------:R-:W-:Y:S02]  /*19160*/  WARPGROUP.DEPBAR.LE gsb0, 0x0 ;  /* 0x00008000000079c5 */ /* 0x000fe40000010000 */
[----:B------:R-:W-:Y:S01]  /*19170*/  WARPGROUP.ARRIVE ;  /* 0x00000000000079c5 */ /* 0x000fe20000000000 */
[----:B------:R-:W-:Y:S01]  /*19180*/  FMUL.FTZ R166, R73, UR7 ;  /* 0x0000000749a67c20 */ /* 0x000fe20008410000 */
[----:B------:R-:W-:Y:S02]  /*19190*/  IMAD.IADD R73, R195, 0x1, R193 ;  /* 0x00000001c3497824 */ /* 0x000fe400078e02c1 */
[----:B------:R-:W-:Y:S02]  /*191a0*/  FMUL.FTZ R164, R76, UR7 ;  /* 0x000000074ca47c20 */ /* 0x000fe40008410000 */
        /* <DEDUP_REMOVED lines=25> */
[----:B------:R-:W5:Y:S06]  /*19340*/  @P4 LDC R6, c[0x0][0x44c] ;  /* 0x00011300ff064b82 */ /* 0x000f6c0000000800 */
[----:B------:R-:W0:Y:S02]  /*19350*/  MUFU.TANH R162, R162 ;  /* 0x000000a200a27308 */ /* 0x000e240000002400 */
[----:B------:R-:W1:Y:S01]  /*19360*/  @P4 LDC R7, c[0x0][0x450] ;  /* 0x00011400ff074b82 */ /* 0x000e620000000800 */
[----:B-----5:R-:W-:-:S05]  /*19370*/  @P4 IMAD.HI.U32 R6, R73, R6, RZ ;  /* 0x0000000649064227 */ /* 0x020fca00078e00ff */
[----:B-1----:R-:W-:Y:S01]  /*19380*/  @P4 SHF.R.U32.HI R73, RZ, R7, R6 ;  /* 0x00000007ff494219 */ /* 0x002fe20000011606 */
[----:B------:R-:W-:Y:S01]  /*19390*/  @!P1 IMAD R6, R22, 0x8, R2 ;  /* 0x0000000816069824 */ /* 0x000fe200078e0202 */
[----:B------:R-:W-:-:S03]  /*193a0*/  IADD3 R7, -R230, 0xb, RZ ;  /* 0x0000000be6077810 */ /* 0x000fc60007ffe1ff */
[----:B------:R-:W1:Y:S01]  /*193b0*/  SHFL.IDX PT, R70, R73, RZ, 0x1c1f ;  /* 0x001c1fff49467589 */ /* 0x000e6200000e0000 */
[----:B------:R-:W-:Y:S02]  /*193c0*/  WARPGROUP.DEPBAR.LE gsb0, 0x0 ;  /* 0x00008000000079c5 */ /* 0x000fe40000010000 */
[----:B------:R-:W-:Y:S01]  /*193d0*/  WARPGROUP.ARRIVE ;  /* 0x00000000000079c5 */ /* 0x000fe20000000000 */
[----:B------:R-:W-:Y:S01]  /*193e0*/  FMUL.FTZ R158, R68, UR7 ;  /* 0x00000007449e7c20 */ /* 0x000fe20008410000 */
[----:B------:R-:W-:Y:S01]  /*193f0*/  @!P1 IADD3 R68, R6, 0x28840, RZ ;  /* 0x0002884006449810 */ /* 0x000fe20007ffe0ff */
[----:B------:R-:W-:Y:S01]  /*19400*/  FMUL.FTZ R157, R64, UR7 ;  /* 0x00000007409d7c20 */ /* 0x000fe20008410000 */
[----:B------:R-:W-:Y:S01]  /*19410*/  FMUL.FTZ R156, R65, UR7 ;  /* 0x00000007419c7c20 */ /* 0x000fe20008410000 */
[----:B------:R-:W-:Y:S01]  /*19420*/  IADD3 R6, -R71, 0x1, RZ ;  /* 0x0000000147067810 */ /* 0x000fe20007ffe1ff */
[----:B------:R-:W-:Y:S01]  /*19430*/  HGMMA.64x128x16.F32 R88, R152, gdesc[UR8].tnspB, R88, gsb0 ;  /* 0x41e0000898587df0 */ /* 0x000fe20008000858 */
[----:B------:R-:W-:Y:S01]  /*19440*/  @!P1 PRMT R68, RZ, 0x654, R68 ;  /* 0x00000654ff449816 */ /* 0x000fe20000000044 */
[----:B------:R-:W-:Y:S01]  /*19450*/  FMUL.FTZ R64, R79, UR7 ;  /* 0x000000074f407c20 */ /* 0x000fe20008410000 */
[----:B------:R-:W-:Y:S01]  /*19460*/  FMUL.FTZ R65, R83, UR7 ;  /* 0x0000000753417c20 */ /* 0x000fe20008410000 */
[----:B------:R-:W-:Y:S01]  /*19470*/  IMAD R6, R189, -0x2, R6 ;  /* 0xfffffffebd067824 */ /* 0x000fe200078e0206 */
[----:B------:R-:W0:Y:S04]  /*19480*/  MUFU.TANH R157, R157 ;  /* 0x0000009d009d7308 */ /* 0x000e280000002400 */
[----:B------:R-:W-:-:S04]  /*19490*/  IADD3 R6, -R187, R6, R188 ;  /* 0x00000006bb067210 */ /* 0x000fc80007ffe1bc */
[----:B------:R-:W0:Y:S01]  /*194a0*/  MUFU.TANH R156, R156 ;  /* 0x0000009c009c7308 */ /* 0x000e220000002400 */
[C---:B------:R-:W-:Y:S02]  /*194b0*/  VIADD R75, R6.reuse, UR6 ;  /* 0x00000006064b7c36 */ /* 0x040fe40008000000 */
[----:B------:R-:W-:Y:S02]  /*194c0*/  VIADD R77, R6, UR50 ;  /* 0x00000032064d7c36 */ /* 0x000fe40008000000 */
[--C-:B-1----:R-:W-:Y:S02]  /*194d0*/  IMAD.IADD R79, R75, 0x1, R70.reuse ;  /* 0x000000014b4f7824 */ /* 0x102fe400078e0246 */
[----:B------:R-:W-:Y:S01]  /*194e0*/  IMAD.IADD R81, R77, 0x1, R70 ;  /* 0x000000014d517824 */ /* 0x000fe200078e0246 */
[----:B------:R-:W1:Y:S08]  /*194f0*/  MUFU.TANH R158, R158 ;  /* 0x0000009e009e7308 */ /* 0x000e700000002400 */
[----:B------:R-:W0:Y:S08]  /*19500*/  MUFU.TANH R64, R64 ;  /* 0x0000004000407308 */ /* 0x000e300000002400 */
[----:B------:R-:W0:Y:S01]  /*19510*/  MUFU.TANH R65, R65 ;  /* 0x0000004100417308 */ /* 0x000e220000002400 */
[----:B------:R-:W-:-:S02]  /*19520*/  WARPGROUP.DEPBAR.LE gsb0, 0x0 ;  /* 0x00008000000079c5 */ /* 0x000fc40000010000 */
[----:B------:R0:W-:Y:S06]  /*19530*/  BAR.ARV R7, 0x100 ;  /* 0x000400070000751d */ /* 0x0001ec0000002000 */
[----:B------:R5:W-:Y:S02]  /*19540*/  @!P1 SYNCS.ARRIVE.TRANS64.RED.A1T0 RZ, [R68+URZ], RZ ;  /* 0x000000ff44ff99a7 */ /* 0x000be4000810043f */
[----:B-----5:R-:W-:-:S06]  /*19550*/  FMUL.FTZ R68, R87, UR7 ;  /* 0x0000000757447c20 */ /* 0x020fcc0008410000 */
[----:B------:R-:W0:Y:S01]  /*19560*/  MUFU.TANH R68, R68 ;  /* 0x0000004400447308 */ /* 0x000e220000002400 */
        /* <DEDUP_REMOVED lines=13> */
.L_x_1892:
[----:B------:R-:W-:-:S05]  /*19640*/  IMAD.U32 R72, RZ, RZ, UR5 ;  /* 0x00000005ff487e24 */ /* 0x000fca000f8e00ff */
[----:B------:R-:W-:-:S13]  /*19650*/  ISETP.NE.AND P2, PT, R72, 0x1, PT ;  /* 0x000000014800780c */ /* 0x000fda0003f45270 */
[----:B0-----:R-:W0:Y:S02]  /*19660*/  @P2 LDC.64 R6, c[0x0][0x9e8] ;  /* 0x00027a00ff062b82 */ /* 0x001e240000000a00 */
[----:B0-----:R-:W-:-:S05]  /*19670*/  @P2 IMAD.HI.U32 R6, R70, R6, RZ ;  /* 0x0000000646062227 */ /* 0x001fca00078e00ff */
[----:B------:R-:W-:-:S07]  /*19680*/  @P2 SHF.R.U32.HI R70, RZ, R7, R6 ;  /* 0x00000007ff462219 */ /* 0x000fce0000011606 */
.L_x_1893:
[----:B------:R-:W-:Y:S05]  /*19690*/  BSYNC B0 ;  /* 0x0000000000007941 */ /* 0x000fea0003800000 */
.L_x_1891:
[----:B------:R-:W-:-:S04]  /*196a0*/  IMAD R70, R70, R72, -R71 ;  /* 0x0000004846467224 */ /* 0x000fc800078e0a47 */
[----:B------:R-:W-:-:S05]  /*196b0*/  IMAD R70, R189, -0x2, R70 ;  /* 0xfffffffebd467824 */ /* 0x000fca00078e0246 */
[----:B------:R-:W-:Y:S02]  /*196c0*/  VIADDMNMX R79, R70, R72, R79, PT ;  /* 0x00000048464f7246 */ /* 0x000fe4000380014f */
[----:B------:R-:W-:-:S07]  /*196d0*/  VIMNMX R81, R81, R70, !PT ;  /* 0x0000004651517248 */ /* 0x000fce0007fe0100 */
.L_x_1890:
[----:B------:R-:W-:Y:S01]  /*196e0*/  ISETP.GT.AND P2, PT, R4, -0x1, PT ;  /* 0xffffffff0400780c */ /* 0x000fe20003f44270 */
[----:B------:R-:W1:Y:S03]  /*196f0*/  SHFL.IDX PT, R6, R73, 0x1, 0x1c1f ;  /* 0x003c1f0049067f89 */ /* 0x000e6600000e0000 */
[----:B------:R-:W-:-:S04]  /*19700*/  ISETP.GT.AND P3, PT, R81, RZ, P2 ;  /* 0x000000ff5100720c */ /* 0x000fc80001764270 */
[----:B------:R-:W-:-:S04]  /*19710*/  ISETP.LT.OR P3, PT, R79, 0x1, P3 ;  /* 0x000000014f00780c */ /* 0x000fc80001f61670 */
[----:B0-----:R-:W-:Y:S02]  /*19720*/  FSEL R70, R15, -INF , !P3 ;  /* 0xff8000000f467808 */ /* 0x001fe40005800000 */
[----:B------:R-:W-:-:S04]  /*19730*/  ISETP.GT.AND P3, PT, R81, 0x1, P2 ;  /* 0x000000015100780c */ /* 0x000fc80001764270 */
[----:B------:R-:W-:-:S04]  /*19740*/  ISETP.LT.OR P3, PT, R79, 0x2, P3 ;  /* 0x000000024f00780c */ /* 0x000fc80001f61670 */
[----:B------:R-:W-:Y:S02]  /*19750*/  FSEL R20, R20, -INF , !P3 ;  /* 0xff80000014147808 */ /* 0x000fe40005800000 */
[----:B------:R-:W-:Y:S02]  /*19760*/  ISETP.GT.AND P3, PT, R81, 0x8, P2 ;  /* 0x000000085100780c */ /* 0x000fe40001764270 */
[----:B-1----:R-:W-:Y:S02]  /*19770*/  IADD3 R15, R75, R6, RZ ;  /* 0x000000064b0f7210 */ /* 0x002fe40007ffe0ff */
        /* <DEDUP_REMOVED lines=47> */
[----:B------:R-:W-:Y:S01]  /*19a70*/  IMAD.IADD R9, R77, 0x1, R6 ;  /* 0x000000014d097824 */ /* 0x000fe200078e0206 */
        /* <DEDUP_REMOVED lines=55> */
.L_x_1896:
[----:B------:R-:W-:-:S05]  /*19df0*/  IMAD.U32 R176, RZ, RZ, UR5 ;  /* 0x00000005ffb07e24 */ /* 0x000fca000f8e00ff */
[----:B------:R-:W-:-:S13]  /*19e00*/  ISETP.NE.AND P3, PT, R176, 0x1, PT ;  /* 0x00000001b000780c */ /* 0x000fda0003f65270 */
[----:B------:R-:W0:Y:S02]  /*19e10*/  @P3 LDC.64 R6, c[0x0][0x9e8] ;  /* 0x00027a00ff063b82 */ /* 0x000e240000000a00 */
[----:B0-----:R-:W-:-:S05]  /*19e20*/  @P3 IMAD.HI.U32 R6, R25, R6, RZ ;  /* 0x0000000619063227 */ /* 0x001fca00078e00ff */
[----:B------:R-:W-:-:S07]  /*19e30*/  @P3 SHF.R.U32.HI R25, RZ, R7, R6 ;  /* 0x00000007ff193219 */ /* 0x000fce0000011606 */
.L_x_1897:
[----:B------:R-:W-:Y:S05]  /*19e40*/  BSYNC B0 ;  /* 0x0000000000007941 */ /* 0x000fea0003800000 */
.L_x_1895:
[----:B------:R-:W-:-:S04]  /*19e50*/  IMAD R6, R25, R176, -R71 ;  /* 0x000000b019067224 */ /* 0x000fc800078e0a47 */
[----:B------:R-:W-:-:S05]  /*19e60*/  IMAD R6, R189, -0x2, R6 ;  /* 0xfffffffebd067824 */ /* 0x000fca00078e0206 */
[----:B------:R-:W-:Y:S02]  /*19e70*/  VIADDMNMX R15, R6, R176, R15, PT ;  /* 0x000000b0060f7246 */ /* 0x000fe4000380010f */
[----:B------:R-:W-:-:S07]  /*19e80*/  VIMNMX R9, R9, R6, !PT ;  /* 0x0000000609097248 */ /* 0x000fce0007fe0100 */
.L_x_1894:
        /* <DEDUP_REMOVED lines=104> */
[----:B------:R-:W0:Y:S03]  /*1a510*/  LDC R59, c[0x0][0x988] ;  /* 0x00026200ff3b7b82 */ /* 0x000e260000000800 */
[----:B------:R-:W-:-:S04]  /*1a520*/  ISETP.LT.OR P3, PT, R15, 0x5a, P3 ;  /* 0x0000005a0f00780c */ /* 0x000fc80001f61670 */
[----:B------:R-:W-:Y:S02]  /*1a530*/  FSEL R60, R60, -INF , !P3 ;  /* 0xff8000003c3c7808 */ /* 0x000fe40005800000 */
[----:B------:R-:W-:-:S04]  /*1a540*/  ISETP.GT.AND P3, PT, R9, 0x60, P2 ;  /* 0x000000600900780c */ /* 0x000fc80001764270 */
[----:B------:R-:W-:-:S04]  /*1a550*/  ISETP.LT.OR P3, PT, R15, 0x61, P3 ;  /* 0x000000610f00780c */ /* 0x000fc80001f61670 */
[----:B------:R-:W-:Y:S02]  /*1a560*/  FSEL R61, R61, -INF , !P3 ;  /* 0xff8000003d3d7808 */ /* 0x000fe40005800000 */
[----:B------:R-:W-:-:S04]  /*1a570*/  ISETP.GT.AND P3, PT, R9, 0x61, P2 ;  /* 0x000000610900780c */ /* 0x000fc80001764270 */
[----:B------:R-:W-:Y:S01]  /*1a580*/  ISETP.LT.OR P3, PT, R15, 0x62, P3 ;  /* 0x000000620f00780c */ /* 0x000fe20001f61670 */
[----:B0-----:R-:W-:-:S03]  /*1a590*/  FMUL.FTZ R49, R11, R59 ;  /* 0x0000003b0b317220 */ /* 0x001fc60000410000 */
        /* <DEDUP_REMOVED lines=24> */
[----:B------:R-:W-:-:S03]  /*1a720*/  FMNMX.FTZ R27, R6, R27, !PT ;  /* 0x0000001b061b7209 */ /* 0x000fc60007810000 */
[--C-:B------:R-:W-:Y:S01]  /*1a730*/  FFMA.FTZ R10, R30, R59, -R49.reuse ;  /* 0x0000003b1e0a7223 */ /* 0x100fe20000010831 */
[----:B------:R-:W-:Y:S01]  /*1a740*/  FMNMX.FTZ R27, R176, R27, !PT ;  /* 0x0000001bb01b7209 */ /* 0x000fe20007810000 */
[-CC-:B------:R-:W-:Y:S01]  /*1a750*/  FFMA.FTZ R21, R20, R59.reuse, -R49.reuse ;  /* 0x0000003b14157223 */ /* 0x180fe20000010831 */
[-CC-:B------:R-:W-:Y:S01]  /*1a760*/  FFMA.FTZ R20, R72, R59.reuse, -R49.reuse ;  /* 0x0000003b48147223 */ /* 0x180fe20000010831 */
[----:B------:R-:W-:Y:S01]  /*1a770*/  FSEL R72, R68, -INF , !P2 ;  /* 0xff80000044487808 */ /* 0x000fe20005000000 */
[--C-:B------:R-:W-:Y:S01]  /*1a780*/  FFMA.FTZ R25, R26, R59, -R49.reuse ;  /* 0x0000003b1a197223 */ /* 0x100fe20000010831 */
[----:B------:R-:W-:Y:S01]  /*1a790*/  FMNMX.FTZ R29, R24, R27, !PT ;  /* 0x0000001b181d7209 */ /* 0x000fe20007810000 */
[-CC-:B------:R-:W-:Y:S01]  /*1a7a0*/  FFMA.FTZ R26, R74, R59.reuse, -R49.reuse ;  /* 0x0000003b4a1a7223 */ /* 0x180fe20000010831 */
[----:B------:R-:W-:Y:S01]  /*1a7b0*/  MUFU.EX2 R27, R10 ;  /* 0x0000000a001b7308 */ /* 0x000fe20000000800 */
[----:B------:R-:W-:Y:S01]  /*1a7c0*/  FSEL R74, R11, RZ, P3 ;  /* 0x000000ff0b4a7208 */ /* 0x000fe20001800000 */
[--C-:B------:R-:W-:Y:S01]  /*1a7d0*/  FFMA.FTZ R70, R70, R59, -R49.reuse ;  /* 0x0000003b46467223 */ /* 0x100fe20000010831 */
[----:B------:R-:W-:Y:S01]  /*1a7e0*/  FMNMX.FTZ R29, R178, R29, !PT ;  /* 0x0000001db21d7209 */ /* 0x000fe20007810000 */
[-CC-:B------:R-:W-:Y:S01]  /*1a7f0*/  FFMA.FTZ R32, R32, R59.reuse, -R49.reuse ;  /* 0x0000003b20207223 */ /* 0x180fe20000010831 */
[----:B------:R-:W-:Y:S01]  /*1a800*/  FFMA.FTZ R30, R34, R59, -R49 ;  /* 0x0000003b221e7223 */ /* 0x000fe20000010831 */
[----:B------:R-:W-:Y:S01]  /*1a810*/  FADD.FTZ R74, -R74, R13 ;  /* 0x0000000d4a4a7221 */ /* 0x000fe20000010100 */
[----:B------:R-:W-:Y:S01]  /*1a820*/  FMNMX.FTZ R31, R28, R29, !PT ;  /* 0x0000001d1c1f7209 */ /* 0x000fe20007810000 */
[----:B------:R-:W-:Y:S01]  /*1a830*/  MUFU.EX2 R70, R70 ;  /* 0x0000004600467308 */ /* 0x000fe20000000800 */
[-CC-:B------:R-:W-:Y:S01]  /*1a840*/  FFMA.FTZ R76, R76, R59.reuse, -R49.reuse ;  /* 0x0000003b4c4c7223 */ /* 0x180fe20000010831 */
[----:B------:R-:W-:Y:S01]  /*1a850*/  FMUL.FTZ R13, R74, R59 ;  /* 0x0000003b4a0d7220 */ /* 0x000fe20000410000 */
[----:B------:R-:W-:Y:S01]  /*1a860*/  FMNMX.FTZ R31, R180, R31, !PT ;  /* 0x0000001fb41f7209 */ /* 0x000fe20007810000 */
[-CC-:B------:R-:W-:Y:S01]  /*1a870*/  FFMA.FTZ R38, R38, R59.reuse, -R49.reuse ;  /* 0x0000003b26267223 */ /* 0x180fe20000010831 */
[-CC-:B------:R-:W-:Y:S01]  /*1a880*/  FFMA.FTZ R78, R78, R59.reuse, -R49.reuse ;  /* 0x0000003b4e4e7223 */ /* 0x180fe20000010831 */
[--C-:B------:R-:W-:Y:S01]  /*1a890*/  FFMA.FTZ R34, R42, R59, -R49.reuse ;  /* 0x0000003b2a227223 */ /* 0x100fe20000010831 */
[----:B------:R-:W-:Y:S01]  /*1a8a0*/  FMNMX.FTZ R31, R182, R31, !PT ;  /* 0x0000001fb61f7209 */ /* 0x000fe20007810000 */
[----:B------:R-:W0:Y:S01]  /*1a8b0*/  MUFU.EX2 R13, R13 ;  /* 0x0000000d000d7308 */ /* 0x000e220000000800 */
[-CC-:B------:R-:W-:Y:S01]  /*1a8c0*/  FFMA.FTZ R80, R80, R59.reuse, -R49.reuse ;  /* 0x0000003b50507223 */ /* 0x180fe20000010831 */
[--C-:B------:R-:W-:Y:S01]  /*1a8d0*/  FFMA.FTZ R82, R82, R59, -R49.reuse ;  /* 0x0000003b52527223 */ /* 0x100fe20000010831 */
[----:B------:R-:W-:Y:S01]  /*1a8e0*/  FMNMX.FTZ R31, R230, R31, !PT ;  /* 0x0000001fe61f7209 */ /* 0x000fe20007810000 */
[-CC-:B------:R-:W-:Y:S01]  /*1a8f0*/  FFMA.FTZ R42, R50, R59.reuse, -R49.reuse ;  /* 0x0000003b322a7223 */ /* 0x180fe20000010831 */
[-CC-:B------:R-:W-:Y:S01]  /*1a900*/  FFMA.FTZ R8, R8, R59.reuse, -R49.reuse ;  /* 0x0000003b08087223 */ /* 0x180fe20000010831 */
        /* <DEDUP_REMOVED lines=12> */
[----:B------:R-:W-:Y:S01]  /*1a9d0*/  FFMA.FTZ R47, R172, R59, -R49 ;  /* 0x0000003bac2f7223 */ /* 0x000fe20000010831 */
[----:B------:R-:W-:Y:S01]  /*1a9e0*/  FMNMX.FTZ R33, R234, R33, !PT ;  /* 0x00000021ea217209 */ /* 0x000fe20007810000 */
[-C--:B0-----:R-:W-:Y:S01]  /*1a9f0*/  FMUL.FTZ R88, R88, R13.reuse ;  /* 0x0000000d58587220 */ /* 0x081fe20000410000 */
[-C--:B------:R-:W-:Y:S01]  /*1aa00*/  FMUL.FTZ R89, R89, R13.reuse ;  /* 0x0000000d59597220 */ /* 0x080fe20000410000 */
[----:B------:R-:W-:Y:S01]  /*1aa10*/  FMUL.FTZ R92, R92, R13 ;  /* 0x0000000d5c5c7220 */ /* 0x000fe20000410000 */
[----:B------:R-:W-:Y:S01]  /*1aa20*/  FMNMX.FTZ R35, R44, R33, !PT ;  /* 0x000000212c237209 */ /* 0x000fe20007810000 */
[----:B------:R-:W-:Y:S01]  /*1aa30*/  MUFU.EX2 R25, R25 ;  /* 0x0000001900197308 */ /* 0x000fe20000000800 */
[-C--:B------:R-:W-:Y:S01]  /*1aa40*/  FMUL.FTZ R93, R93, R13.reuse ;  /* 0x0000000d5d5d7220 */ /* 0x080fe20000410000 */
[----:B------:R-:W-:Y:S01]  /*1aa50*/  FMUL.FTZ R96, R96, R13 ;  /* 0x0000000d60607220 */ /* 0x000fe20000410000 */
[----:B------:R-:W-:Y:S01]  /*1aa60*/  FMNMX.FTZ R35, R236, R35, !PT ;  /* 0x00000023ec237209 */ /* 0x000fe20007810000 */
[-C--:B------:R-:W-:Y:S01]  /*1aa70*/  FMUL.FTZ R97, R97, R13.reuse ;  /* 0x0000000d61617220 */ /* 0x080fe20000410000 */
[-C--:B------:R-:W-:Y:S01]  /*1aa80*/  FMUL.FTZ R100, R100, R13.reuse ;  /* 0x0000000d64647220 */ /* 0x080fe20000410000 */
[----:B------:R-:W-:Y:S01]  /*1aa90*/  FMUL.FTZ R101, R101, R13 ;  /* 0x0000000d65657220 */ /* 0x000fe20000410000 */
[----:B------:R-:W-:Y:S01]  /*1aaa0*/  FMNMX.FTZ R10, R48, R35, !PT ;  /* 0x00000023300a7209 */ /* 0x000fe20007810000 */
[----:B------:R-:W-:Y:S01]  /*1aab0*/  MUFU.EX2 R26, R26 ;  /* 0x0000001a001a7308 */ /* 0x000fe20000000800 */
[-C--:B------:R-:W-:Y:S01]  /*1aac0*/  FMUL.FTZ R104, R104, R13.reuse ;  /* 0x0000000d68687220 */ /* 0x080fe20000410000 */
[-C--:B------:R-:W-:Y:S01]  /*1aad0*/  FMUL.FTZ R105, R105, R13.reuse ;  /* 0x0000000d69697220 */ /* 0x080fe20000410000 */
        /* <DEDUP_REMOVED lines=29> */
[----:B------:R0:W1:Y:S01]  /*1acb0*/  MUFU.EX2 R32, R38 ;  /* 0x0000002600207308 */ /* 0x0000620000000800 */
[-C--:B------:R-:W-:Y:S01]  /*1acc0*/  FMUL.FTZ R144, R144, R13.reuse ;  /* 0x0000000d90907220 */ /* 0x080fe20000410000 */
[-C--:B------:R-:W-:Y:S01]  /*1acd0*/  FMUL.FTZ R145, R145, R13.reuse ;  /* 0x0000000d91917220 */ /* 0x080fe20000410000 */
[----:B------:R-:W-:Y:S01]  /*1ace0*/  FMNMX.FTZ R39, R61, R10, !PT ;  /* 0x0000000a3d277209 */ /* 0x000fe20007810000 */
[-C--:B------:R-:W-:Y:S01]  /*1acf0*/  FMUL.FTZ R148, R148, R13.reuse ;  /* 0x0000000d94947220 */ /* 0x080fe20000410000 */
[----:B------:R-:W-:-:S02]  /*1ad00*/  FMUL.FTZ R149, R149, R13 ;  /* 0x0000000d95957220 */ /* 0x000fc40000410000 */
[----:B------:R-:W-:Y:S01]  /*1ad10*/  FMNMX.FTZ R10, R62, R39, !PT ;  /* 0x000000273e0a7209 */ /* 0x000fe20007810000 */
[----:B------:R-:W-:Y:S01]  /*1ad20*/  MUFU.EX2 R33, R78 ;  /* 0x0000004e00217308 */ /* 0x000fe20000000800 */
[-CC-:B0-----:R-:W-:Y:S01]  /*1ad30*/  FFMA.FTZ R38, R46, R59.reuse, -R49.reuse ;  /* 0x0000003b2e267223 */ /* 0x181fe20000010831 */
[-CC-:B------:R-:W-:Y:S01]  /*1ad40*/  FFMA.FTZ R46, R56, R59.reuse, -R49.reuse ;  /* 0x0000003b382e7223 */ /* 0x180fe20000010831 */
[----:B------:R-:W-:Y:S01]  /*1ad50*/  FMNMX.FTZ R39, R63, R10, !PT ;  /* 0x0000000a3f277209 */ /* 0x000fe20007810000 */
[-CC-:B------:R-:W-:Y:S01]  /*1ad60*/  FFMA.FTZ R56, R154, R59.reuse, -R49.reuse ;  /* 0x0000003b9a387223 */ /* 0x180fe20000010831 */
[----:B------:R-:W-:Y:S02]  /*1ad70*/  FFMA.FTZ R154, R168, R59, -R49 ;  /* 0x0000003ba89a7223 */ /* 0x000fe40000010831 */
[----:B------:R-:W-:Y:S01]  /*1ad80*/  FMNMX.FTZ R39, R64, R39, !PT ;  /* 0x0000002740277209 */ /* 0x000fe20007810000 */
[----:B------:R-:W0:Y:S01]  /*1ad90*/  MUFU.EX2 R34, R34 ;  /* 0x0000002200227308 */ /* 0x000e220000000800 */
[----:B-1----:R-:W-:-:S02]  /*1ada0*/  F2FP.F16.F32.PACK_AB R172, R32, R31 ;  /* 0x0000001f20ac723e */ /* 0x002fc400000000ff */
[----:B------:R-:W-:-:S04]  /*1adb0*/  FMNMX.FTZ R10, R66, R39, !PT ;  /* 0x00000027420a7209 */ /* 0x000fc80007810000 */
[----:B------:R-:W-:Y:S01]  /*1adc0*/  FMNMX.FTZ R10, R65, R10, !PT ;  /* 0x0000000a410a7209 */ /* 0x000fe20007810000 */
[----:B------:R-:W-:Y:S03]  /*1add0*/  MUFU.EX2 R35, R80 ;  /* 0x0000005000237308 */ /* 0x000fe60000000800 */
[----:B------:R-:W-:-:S04]  /*1ade0*/  FMNMX.FTZ R39, R67, R10, !PT ;  /* 0x0000000a43277209 */ /* 0x000fc80007810000 */
[----:B------:R-:W-:Y:S01]  /*1adf0*/  FMNMX.FTZ R10, R72, R39, !PT ;  /* 0x00000027480a7209 */ /* 0x000fe20007810000 */
[----:B------:R-:W1:Y:S01]  /*1ae00*/  MUFU.EX2 R38, R38 ;  /* 0x0000002600267308 */ /* 0x000e620000000800 */
[-CC-:B------:R-:W-:Y:S01]  /*1ae10*/  FFMA.FTZ R39, R152, R59.reuse, -R49.reuse ;  /* 0x0000003b98277223 */ /* 0x180fe20000010831 */
[----:B------:R-:W-:Y:S01]  /*1ae20*/  FFMA.FTZ R152, R170, R59, -R49 ;  /* 0x0000003baa987223 */ /* 0x000fe20000010831 */
[----:B0-----:R-:W-:Y:S01]  /*1ae30*/  F2FP.F16.F32.PACK_AB R174, R34, R33 ;  /* 0x0000002122ae723e */ /* 0x001fe200000000ff */
[----:B------:R-:W0:Y:S04]  /*1ae40*/  SHFL.BFLY PT, R43, R10, 0x2, 0x1f ;  /* 0x0c401f000a2b7f89 */ /* 0x000e2800000e0000 */
[----:B------:R-:W-:Y:S08]  /*1ae50*/  MUFU.EX2 R37, R82 ;  /* 0x0000005200257308 */ /* 0x000ff00000000800 */
[----:B------:R-:W2:Y:S01]  /*1ae60*/  MUFU.EX2 R42, R42 ;  /* 0x0000002a002a7308 */ /* 0x000ea20000000800 */
[----:B-1----:R-:W-:-:S07]  /*1ae70*/  F2FP.F16.F32.PACK_AB R168, R38, R35 ;  /* 0x0000002326a8723e */ /* 0x002fce00000000ff */
[----:B------:R-:W-:Y:S01]  /*1ae80*/  MUFU.EX2 R8, R8 ;  /* 0x0000000800087308 */ /* 0x000fe20000000800 */
[----:B0-----:R-:W-:Y:S01]  /*1ae90*/  FMNMX.FTZ R68, R10, R43, !PT ;  /* 0x0000002b0a447209 */ /* 0x001fe20007810000 */
[-CC-:B------:R-:W-:Y:S01]  /*1aea0*/  FFMA.FTZ R43, R166, R59.reuse, -R49.reuse ;  /* 0x0000003ba62b7223 */ /* 0x180fe20000010831 */
[----:B------:R-:W-:-:S05]  /*1aeb0*/  FFMA.FTZ R49, R162, R59, -R49 ;  /* 0x0000003ba2317223 */ /* 0x000fca0000010831 */
[----:B------:R-:W0:Y:S01]  /*1aec0*/  MUFU.EX2 R9, R84 ;  /* 0x0000005400097308 */ /* 0x000e220000000800 */
[----:B------:R-:W1:Y:S01]  /*1aed0*/  SHFL.BFLY PT, R69, R68, 0x1, 0x1f ;  /* 0x0c201f0044457f89 */ /* 0x000e6200000e0000 */
[----:B--2---:R-:W-:-:S06]  /*1aee0*/  F2FP.F16.F32.PACK_AB R170, R42, R37 ;  /* 0x000000252aaa723e */ /* 0x004fcc00000000ff */
[----:B------:R-:W-:Y:S08]  /*1aef0*/  MUFU.EX2 R15, R15 ;  /* 0x0000000f000f7308 */ /* 0x000ff00000000800 */
[----:B------:R-:W2:Y:S01]  /*1af00*/  MUFU.EX2 R46, R46 ;  /* 0x0000002e002e7308 */ /* 0x000ea20000000800 */
[----:B0-----:R-:W-:-:S07]  /*1af10*/  F2FP.F16.F32.PACK_AB R164, R9, R8 ;  /* 0x0000000809a4723e */ /* 0x001fce00000000ff */
[----:B------:R-:W-:Y:S01]  /*1af20*/  MUFU.EX2 R39, R39 ;  /* 0x0000002700277308 */ /* 0x000fe20000000800 */
[----:B-1----:R-:W-:-:S04]  /*1af30*/  FMNMX.FTZ R10, R68, R69, !PT ;  /* 0x00000045440a7209 */ /* 0x002fc80007810000 */
[C---:B------:R-:W-:Y:S01]  /*1af40*/  FSETP.NEU.FTZ.AND P2, PT, R10.reuse, -INF , PT ;  /* 0xff8000000a00780b */ /* 0x040fe20003f5d000 */
[----:B------:R-:W-:Y:S02]  /*1af50*/  FMUL.FTZ R69, R10, R59 ;  /* 0x0000003b0a457220 */ /* 0x000fe40000410000 */
[----:B------:R-:W0:Y:S01]  /*1af60*/  MUFU.EX2 R50, R50 ;  /* 0x0000003200327308 */ /* 0x000e220000000800 */
[----:B--2---:R-:W-:Y:S02]  /*1af70*/  F2FP.F16.F32.PACK_AB R166, R46, R15 ;  /* 0x0000000f2ea6723e */ /* 0x004fe400000000ff */
[----:B------:R-:W-:-:S05]  /*1af80*/  FSEL R69, R69, RZ, P2 ;  /* 0x000000ff45457208 */ /* 0x000fca0001000000 */
[--C-:B------:R-:W-:Y:S01]  /*1af90*/  FFMA.FTZ R68, R6, R59, -R69.reuse ;  /* 0x0000003b06447223 */ /* 0x100fe20000010845 */
[----:B------:R-:W-:Y:S01]  /*1afa0*/  FFMA.FTZ R6, R13, R3, R70 ;  /* 0x000000030d067223 */ /* 0x000fe20000010046 */
        /* <DEDUP_REMOVED lines=17> */
[----:B------:R-:W-:Y:S01]  /*1b0c0*/  F2FP.F16.F32.PACK_AB R180, R21, R70 ;  /* 0x0000004615b4723e */ /* 0x000fe200000000ff */
[-CC-:B------:R-:W-:Y:S01]  /*1b0d0*/  FFMA.FTZ R175, R232, R59.reuse, -R69.reuse ;  /* 0x0000003be8af7223 */ /* 0x180fe20000010845 */
[----:B------:R-:W-:Y:S01]  /*1b0e0*/  FADD.FTZ R6, R27, R6 ;  /* 0x000000061b067221 */ /* 0x000fe20000010000 */
[----:B------:R-:W-:Y:S01]  /*1b0f0*/  MUFU.EX2 R183, R183 ;  /* 0x000000b700b77308 */ /* 0x000fe20000000800 */
[----:B------:R-:W-:Y:S01]  /*1b100*/  F2FP.F16.F32.PACK_AB R182, R25, R20 ;  /* 0x0000001419b6723e */ /* 0x000fe200000000ff */
[-CC-:B------:R-:W-:Y:S01]  /*1b110*/  FFMA.FTZ R40, R40, R59.reuse, -R69.reuse ;  /* 0x0000003b28287223 */ /* 0x180fe20000010845 */
[----:B------:R-:W-:Y:S01]  /*1b120*/  FADD.FTZ R3, R29, R6 ;  /* 0x000000061d037221 */ /* 0x000fe20000010000 */
[----:B------:R-:W-:Y:S01]  /*1b130*/  F2FP.F16.F32.PACK_AB R176, R27, R26 ;  /* 0x0000001a1bb0723e */ /* 0x000fe200000000ff */
[-CC-:B------:R-:W-:Y:S01]  /*1b140*/  FFMA.FTZ R169, R234, R59.reuse, -R69.reuse ;  /* 0x0000003beaa97223 */ /* 0x180fe20000010845 */
[-C--:B------:R-:W-:Y:S01]  /*1b150*/  FFMA.FTZ R44, R44, R59.reuse, -R69 ;  /* 0x0000003b2c2c7223 */ /* 0x080fe20000010845 */
[----:B------:R-:W-:Y:S01]  /*1b160*/  FADD.FTZ R6, R30, R3 ;  /* 0x000000031e067221 */ /* 0x000fe20000010000 */
[----:B------:R-:W-:Y:S01]  /*1b170*/  MUFU.EX2 R24, R24 ;  /* 0x0000001800187308 */ /* 0x000fe20000000800 */
[--C-:B------:R-:W-:Y:S01]  /*1b180*/  FFMA.FTZ R171, R236, R59, -R69.reuse ;  /* 0x0000003becab7223 */ /* 0x100fe20000010845 */
[----:B------:R-:W-:Y:S01]  /*1b190*/  F2FP.F16.F32.PACK_AB R178, R30, R29 ;  /* 0x0000001d1eb2723e */ /* 0x000fe200000000ff */
        /* <DEDUP_REMOVED lines=11> */
[-C--:B------:R-:W-:Y:S01]  /*1b250*/  FFMA.FTZ R60, R60, R59.reuse, -R69 ;  /* 0x0000003b3c3c7223 */ /* 0x080fe20000010845 */
[----:B------:R-:W-:Y:S01]  /*1b260*/  FADD.FTZ R14, R34, R55 ;  /* 0x00000037220e7221 */ /* 0x000fe20000010000 */
[-CC-:B------:R-:W-:Y:S01]  /*1b270*/  FFMA.FTZ R61, R61, R59.reuse, -R69.reuse ;  /* 0x0000003b3d3d7223 */ /* 0x180fe20000010845 */
[-C--:B------:R-:W-:Y:S01]  /*1b280*/  FMUL.FTZ R6, R6, R59.reuse ;  /* 0x0000003b06067220 */ /* 0x080fe20000410000 */
[----:B------:R1:W-:Y:S01]  /*1b290*/  MUFU.EX2 R12, R48 ;  /* 0x00000030000c7308 */ /* 0x0003e20000000800 */
[----:B------:R-:W-:Y:S01]  /*1b2a0*/  FADD.FTZ R3, R35, R14 ;  /* 0x0000000e23037221 */ /* 0x000fe20000010000 */
[-CC-:B------:R-:W-:Y:S01]  /*1b2b0*/  FFMA.FTZ R62, R62, R59.reuse, -R69.reuse ;  /* 0x0000003b3e3e7223 */ /* 0x180fe20000010845 */
[-CC-:B------:R-:W-:Y:S01]  /*1b2c0*/  FFMA.FTZ R63, R63, R59.reuse, -R69.reuse ;  /* 0x0000003b3f3f7223 */ /* 0x180fe20000010845 */
[-C--:B------:R-:W-:Y:S01]  /*1b2d0*/  FFMA.FTZ R64, R64, R59.reuse, -R69 ;  /* 0x0000003b40407223 */ /* 0x080fe20000010845 */
[----:B------:R-:W-:Y:S01]  /*1b2e0*/  FADD.FTZ R14, R38, R3 ;  /* 0x00000003260e7221 */ /* 0x000fe20000010000 */
[-CC-:B------:R-:W-:Y:S01]  /*1b2f0*/  FFMA.FTZ R66, R66, R59.reuse, -R69.reuse ;  /* 0x0000003b42427223 */ /* 0x180fe20000010845 */
[-CC-:B------:R-:W-:Y:S01]  /*1b300*/  FFMA.FTZ R65, R65, R59.reuse, -R69.reuse ;  /* 0x0000003b41417223 */ /* 0x180fe20000010845 */
[----:B------:R-:W2:Y:S01]  /*1b310*/  MUFU.EX2 R6, R6 ;  /* 0x0000000600067308 */ /* 0x000ea20000000800 */
[----:B------:R-:W-:Y:S01]  /*1b320*/  FADD.FTZ R3, R37, R14 ;  /* 0x0000000e25037221 */ /* 0x000fe20000010000 */
[-CC-:B------:R-:W-:Y:S01]  /*1b330*/  FFMA.FTZ R14, R52, R59.reuse, -R69.reuse ;  /* 0x0000003b340e7223 */ /* 0x180fe20000010845 */
[-CC-:B------:R-:W-:Y:S01]  /*1b340*/  FFMA.FTZ R67, R67, R59.reuse, -R69.reuse ;  /* 0x0000003b43437223 */ /* 0x180fe20000010845 */
[----:B------:R-:W-:Y:S01]  /*1b350*/  FFMA.FTZ R69, R72, R59, -R69 ;  /* 0x0000003b48457223 */ /* 0x000fe20000010845 */
[----:B------:R-:W-:Y:S01]  /*1b360*/  FADD.FTZ R3, R42, R3 ;  /* 0x000000032a037221 */ /* 0x000fe20000010000 */
[----:B------:R-:W-:Y:S01]  /*1b370*/  ISETP.GT.AND P2, PT, R4, R196, PT ;  /* 0x000000c40400720c */ /* 0x000fe20003f44270 */
[----:B------:R-:W-:Y:S01]  /*1b380*/  @!P1 VIADD R55, R71, 0x28860 ;  /* 0x0002886047379836 */ /* 0x000fe20000000000 */
[----:B------:R-:W3:Y:S01]  /*1b390*/  MUFU.EX2 R177, R177 ;  /* 0x000000b100b17308 */ /* 0x000ee20000000800 */
[----:B-1----:R-:W-:Y:S01]  /*1b3a0*/  FADD.FTZ R48, R8, R3 ;  /* 0x0000000308307221 */ /* 0x002fe20000010000 */
[----:B0-----:R-:W-:Y:S01]  /*1b3b0*/  F2FP.F16.F32.PACK_AB R160, R50, R39 ;  /* 0x0000002732a0723e */ /* 0x001fe200000000ff */
[----:B------:R-:W-:Y:S01]  /*1b3c0*/  VIADD R4, R4, 0xffffffff ;  /* 0xffffffff04047836 */ /* 0x000fe20000000000 */
[----:B------:R-:W-:Y:S01]  /*1b3d0*/  @!P1 PRMT R55, RZ, 0x654, R55 ;  /* 0x00000654ff379816 */ /* 0x000fe20000000037 */
[----:B------:R-:W-:Y:S01]  /*1b3e0*/  FADD.FTZ R48, R9, R48 ;  /* 0x0000003009307221 */ /* 0x000fe20000010000 */
[----:B------:R-:W-:-:S02]  /*1b3f0*/  IMAD.MOV.U32 R13, RZ, RZ, R11 ;  /* 0x000000ffff0d7224 */ /* 0x000fc400078e000b */
[----:B------:R-:W0:Y:S01]  /*1b400*/  MUFU.EX2 R56, R56 ;  /* 0x0000003800387308 */ /* 0x000e220000000800 */
[----:B------:R-:W-:Y:S01]  /*1b410*/  FADD.FTZ R51, R15, R48 ;  /* 0x000000300f337221 */ /* 0x000fe20000010000 */
[----:B--2---:R-:W-:Y:S01]  /*1b420*/  FFMA.FTZ R3, R6, R0, R181 ;  /* 0x0000000006037223 */ /* 0x004fe200000100b5 */
[----:B------:R1:W-:Y:S01]  /*1b430*/  @!P1 SYNCS.ARRIVE.TRANS64.RED.A1T0 RZ, [R55+URZ], RZ ;  /* 0x000000ff37ff99a7 */ /* 0x0003e2000810043f */
[----:B------:R-:W-:Y:S01]  /*1b440*/  F2FP.F16.F32.PACK_AB R181, R68, R181 ;  /* 0x000000b544b5723e */ /* 0x000fe200000000ff */
[----:B------:R-:W-:Y:S01]  /*1b450*/  FADD.FTZ R48, R46, R51 ;  /* 0x000000332e307221 */ /* 0x000fe20000010000 */
[----:B------:R-:W-:Y:S01]  /*1b460*/  FADD.FTZ R0, R68, R3 ;  /* 0x0000000344007221 */ /* 0x000fe20000010000 */
[-C--:B------:R-:W-:Y:S01]  /*1b470*/  FMUL.FTZ R90, R90, R6.reuse ;  /* 0x000000065a5a7220 */ /* 0x080fe20000410000 */
[----:B------:R-:W2:Y:S01]  /*1b480*/  MUFU.EX2 R28, R28 ;  /* 0x0000001c001c7308 */ /* 0x000ea20000000800 */
[----:B------:R-:W-:Y:S01]  /*1b490*/  FADD.FTZ R51, R39, R48 ;  /* 0x0000003027337221 */ /* 0x000fe20000010000 */
[----:B------:R-:W-:Y:S01]  /*1b4a0*/  FADD.FTZ R3, R183, R0 ;  /* 0x00000000b7037221 */ /* 0x000fe20000010000 */
[----:B------:R-:W-:Y:S01]  /*1b4b0*/  F2FP.F16.F32.PACK_AB R183, R24, R183 ;  /* 0x000000b718b7723e */ /* 0x000fe200000000ff */
[-C--:B------:R-:W-:Y:S01]  /*1b4c0*/  FMUL.FTZ R91, R91, R6.reuse ;  /* 0x000000065b5b7220 */ /* 0x080fe20000410000 */
[----:B------:R-:W-:Y:S01]  /*1b4d0*/  FADD.FTZ R52, R50, R51 ;  /* 0x0000003332347221 */ /* 0x000fe20000010000 */
[----:B------:R-:W-:Y:S01]  /*1b4e0*/  FADD.FTZ R48, R24, R3 ;  /* 0x0000000318307221 */ /* 0x000fe20000010000 */
[-C--:B------:R-:W-:Y:S01]  /*1b4f0*/  FMUL.FTZ R94, R94, R6.reuse ;  /* 0x000000065e5e7220 */ /* 0x080fe20000410000 */
[----:B------:R-:W4:Y:S01]  /*1b500*/  MUFU.EX2 R156, R156 ;  /* 0x0000009c009c7308 */ /* 0x000f220000000800 */
[----:B------:R-:W-:Y:S01]  /*1b510*/  FADD.FTZ R21, R41, R52 ;  /* 0x0000003429157221 */ /* 0x000fe20000010000 */
[----:B---3--:R-:W-:Y:S01]  /*1b520*/  FADD.FTZ R3, R177, R48 ;  /* 0x00000030b1037221 */ /* 0x008fe20000010000 */
[C---:B0-----:R-:W-:Y:S01]  /*1b530*/  F2FP.F16.F32.PACK_AB R162, R56.reuse, R41 ;  /* 0x0000002938a2723e */ /* 0x041fe200000000ff */
[-C--:B------:R-:W-:Y:S01]  /*1b540*/  FMUL.FTZ R95, R95, R6.reuse ;  /* 0x000000065f5f7220 */ /* 0x080fe20000410000 */
[----:B------:R-:W-:Y:S01]  /*1b550*/  FADD.FTZ R21, R56, R21 ;  /* 0x0000001538157221 */ /* 0x000fe20000010000 */
[-C--:B------:R-:W-:Y:S01]  /*1b560*/  FMUL.FTZ R98, R98, R6.reuse ;  /* 0x0000000662627220 */ /* 0x080fe20000410000 */
[-C--:B------:R-:W-:Y:S01]  /*1b570*/  FMUL.FTZ R99, R99, R6.reuse ;  /* 0x0000000663637220 */ /* 0x080fe20000410000 */
[----:B------:R-:W0:Y:S01]  /*1b580*/  MUFU.EX2 R179, R179 ;  /* 0x000000b300b37308 */ /* 0x000e220000000800 */
        /* <DEDUP_REMOVED lines=8> */
[----:B----4-:R-:W-:Y:S01]  /*1b610*/  FADD.FTZ R26, R156, R21 ;  /* 0x000000159c1a7221 */ /* 0x010fe20000010000 */
[-C--:B------:R-:W-:Y:S01]  /*1b620*/  FMUL.FTZ R111, R111, R6.reuse ;  /* 0x000000066f6f7220 */ /* 0x080fe20000410000 */
[-C--:B------:R-:W-:Y:S01]  /*1b630*/  FMUL.FTZ R114, R114, R6.reuse ;  /* 0x0000000672727220 */ /* 0x080fe20000410000 */
[-C--:B------:R-:W-:Y:S01]  /*1b640*/  FMUL.FTZ R115, R115, R6.reuse ;  /* 0x0000000673737220 */ /* 0x080fe20000410000 */
[-C--:B------:R-:W-:Y:S01]  /*1b650*/  FMUL.FTZ R118, R118, R6.reuse ;  /* 0x0000000676767220 */ /* 0x080fe20000410000 */
[-C--:B------:R-:W-:Y:S01]  /*1b660*/  FMUL.FTZ R119, R119, R6.reuse ;  /* 0x0000000677777220 */ /* 0x080fe20000410000 */
[-C--:B------:R-:W-:Y:S01]  /*1b670*/  FMUL.FTZ R122, R122, R6.reuse ;  /* 0x000000067a7a7220 */ /* 0x080fe20000410000 */
[----:B------:R-:W3:Y:S01]  /*1b680*/  MUFU.EX2 R74, R74 ;  /* 0x0000004a004a7308 */ /* 0x000ee20000000800 */
[----:B0-----:R-:W-:Y:S01]  /*1b690*/  FADD.FTZ R3, R179, R20 ;  /* 0x00000014b3037221 */ /* 0x001fe20000010000 */
[-C--:B------:R-:W-:Y:S01]  /*1b6a0*/  FMUL.FTZ R123, R123, R6.reuse ;  /* 0x000000067b7b7220 */ /* 0x080fe20000410000 */
[-C--:B------:R-:W-:Y:S01]  /*1b6b0*/  FMUL.FTZ R126, R126, R6.reuse ;  /* 0x000000067e7e7220 */ /* 0x080fe20000410000 */
[-C--:B------:R-:W-:Y:S01]  /*1b6c0*/  FMUL.FTZ R127, R127, R6.reuse ;  /* 0x000000067f7f7220 */ /* 0x080fe20000410000 */
[-C--:B------:R-:W-:Y:S01]  /*1b6d0*/  FMUL.FTZ R130, R130, R6.reuse ;  /* 0x0000000682827220 */ /* 0x080fe20000410000 */
[-C--:B------:R-:W-:Y:S01]  /*1b6e0*/  FMUL.FTZ R131, R131, R6.reuse ;  /* 0x0000000683837220 */ /* 0x080fe20000410000 */
[----:B------:R-:W-:Y:S01]  /*1b6f0*/  FMUL.FTZ R134, R134, R6 ;  /* 0x0000000686867220 */ /* 0x000fe20000410000 */
        /* <DEDUP_REMOVED lines=9> */
[C---:B---3--:R-:W-:Y:S01]  /*1b790*/  FADD.FTZ R26, R74.reuse, R3 ;  /* 0x000000034a1a7221 */ /* 0x048fe20000010000 */
[----:B------:R-:W-:Y:S01]  /*1b7a0*/  F2FP.F16.F32.PACK_AB R179, R74, R179 ;  /* 0x000000b34ab3723e */ /* 0x000fe200000000ff */
[-C--:B------:R-:W-:Y:S01]  /*1b7b0*/  FMUL.FTZ R146, R146, R6.reuse ;  /* 0x0000000692927220 */ /* 0x080fe20000410000 */
[-C--:B------:R-:W-:Y:S01]  /*1b7c0*/  FMUL.FTZ R147, R147, R6.reuse ;  /* 0x0000000693937220 */ /* 0x080fe20000410000 */
[-C--:B------:R-:W-:Y:S01]  /*1b7d0*/  FMUL.FTZ R150, R150, R6.reuse ;  /* 0x0000000696967220 */ /* 0x080fe20000410000 */
[----:B------:R-:W-:Y:S01]  /*1b7e0*/  FMUL.FTZ R151, R151, R6 ;  /* 0x0000000697977220 */ /* 0x000fe20000410000 */
[----:B------:R-:W-:Y:S01]  /*1b7f0*/  MOV R15, R186 ;  /* 0x000000ba000f7202 */ /* 0x000fe20000000f00 */
[----:B------:R-:W3:Y:S01]  /*1b800*/  MUFU.EX2 R175, R175 ;  /* 0x000000af00af7308 */ /* 0x000ee20000000800 */
[----:B0-----:R-:W-:-:S07]  /*1b810*/  FADD.FTZ R3, R173, R26 ;  /* 0x0000001aad037221 */ /* 0x001fce0000010000 */
[----:B------:R-:W0:Y:S01]  /*1b820*/  MUFU.EX2 R158, R158 ;  /* 0x0000009e009e7308 */ /* 0x000e220000000800 */
[C---:B--2---:R-:W-:Y:S01]  /*1b830*/  FADD.FTZ R8, R36.reuse, R3 ;  /* 0x0000000324087221 */ /* 0x044fe20000010000 */
[----:B------:R-:W-:-:S06]  /*1b840*/  F2FP.F16.F32.PACK_AB R173, R36, R173 ;  /* 0x000000ad24ad723e */ /* 0x000fcc00000000ff */
[----:B------:R-:W2:Y:S01]  /*1b850*/  MUFU.EX2 R40, R40 ;  /* 0x0000002800287308 */ /* 0x000ea20000000800 */
[----:B---3--:R-:W-:-:S07]  /*1b860*/  FADD.FTZ R3, R175, R8 ;  /* 0x00000008af037221 */ /* 0x008fce0000010000 */
[----:B------:R-:W3:Y:S01]  /*1b870*/  MUFU.EX2 R45, R45 ;  /* 0x0000002d002d7308 */ /* 0x000ee20000000800 */
[----:B0-----:R-:W-:-:S07]  /*1b880*/  FADD.FTZ R30, R158, R21 ;  /* 0x000000159e1e7221 */ /* 0x001fce0000010000 */
[----:B------:R-:W0:Y:S01]  /*1b890*/  MUFU.EX2 R169, R169 ;  /* 0x000000a900a97308 */ /* 0x000e220000000800 */
[C---:B--2---:R-:W-:Y:S01]  /*1b8a0*/  FADD.FTZ R8, R40.reuse, R3 ;  /* 0x0000000328087221 */ /* 0x044fe20000010000 */
[----:B------:R-:W-:-:S06]  /*1b8b0*/  F2FP.F16.F32.PACK_AB R175, R40, R175 ;  /* 0x000000af28af723e */ /* 0x000fcc00000000ff */
[----:B------:R-:W2:Y:S01]  /*1b8c0*/  MUFU.EX2 R44, R44 ;  /* 0x0000002c002c7308 */ /* 0x000ea20000000800 */
[C---:B---3--:R-:W-:Y:S01]  /*1b8d0*/  FADD.FTZ R9, R45.reuse, R30 ;  /* 0x0000001e2d097221 */ /* 0x048fe20000010000 */
[----:B------:R-:W-:-:S06]  /*1b8e0*/  F2FP.F16.F32.PACK_AB R158, R45, R158 ;  /* 0x0000009e2d9e723e */ /* 0x000fcc00000000ff */
[----:B------:R-:W3:Y:S08]  /*1b8f0*/  MUFU.EX2 R171, R171 ;  /* 0x000000ab00ab7308 */ /* 0x000ef00000000800 */
[----:B------:R-:W4:Y:S08]  /*1b900*/  MUFU.EX2 R165, R165 ;  /* 0x000000a500a57308 */ /* 0x000f300000000800 */
[----:B------:R0:W-:Y:S08]  /*1b910*/  MUFU.EX2 R30, R7 ;  /* 0x00000007001e7308 */ /* 0x0001f00000000800 */
[----:B------:R-:W5:Y:S01]  /*1b920*/  MUFU.EX2 R152, R152 ;  /* 0x0000009800987308 */ /* 0x000f620000000800 */
[----:B0-----:R-:W-:Y:S01]  /*1b930*/  FADD.FTZ R7, R169, R8 ;  /* 0x00000008a9077221 */ /* 0x001fe20000010000 */
[----:B--2---:R-:W-:-:S03]  /*1b940*/  F2FP.F16.F32.PACK_AB R169, R44, R169 ;  /* 0x000000a92ca9723e */ /* 0x004fc600000000ff */
[----:B------:R-:W-:-:S03]  /*1b950*/  FADD.FTZ R8, R44, R7 ;  /* 0x000000072c087221 */ /* 0x000fc60000010000 */
[----:B------:R-:W0:Y:S01]  /*1b960*/  MUFU.EX2 R14, R14 ;  /* 0x0000000e000e7308 */ /* 0x000e220000000800 */
[----:B---3--:R-:W-:Y:S01]  /*1b970*/  FADD.FTZ R7, R171, R8 ;  /* 0x00000008ab077221 */ /* 0x008fe20000010000 */
[----:B------:R-:W-:-:S03]  /*1b980*/  F2FP.F16.F32.PACK_AB R171, R12, R171 ;  /* 0x000000ab0cab723e */ /* 0x000fc600000000ff */
[----:B------:R-:W-:Y:S01]  /*1b990*/  FADD.FTZ R8, R12, R7 ;  /* 0x000000070c087221 */ /* 0x000fe20000010000 */
[----:B------:R-:W-:Y:S02]  /*1b9a0*/  IMAD.MOV.U32 R12, RZ, RZ, R10 ;  /* 0x000000ffff0c7224 */ /* 0x000fe400078e000a */
[----:B------:R-:W2:Y:S01]  /*1b9b0*/  MUFU.EX2 R47, R47 ;  /* 0x0000002f002f7308 */ /* 0x000ea20000000800 */
[----:B----4-:R-:W-:Y:S01]  /*1b9c0*/  FADD.FTZ R7, R165, R8 ;  /* 0x00000008a5077221 */ /* 0x010fe20000010000 */
[----:B-----5:R-:W-:-:S06]  /*1b9d0*/  FADD.FTZ R26, R152, R9 ;  /* 0x00000009981a7221 */ /* 0x020fcc0000010000 */
[----:B------:R-:W3:Y:S01]  /*1b9e0*/  MUFU.EX2 R167, R167 ;  /* 0x000000a700a77308 */ /* 0x000ee20000000800 */
[C---:B0-----:R-:W-:Y:S01]  /*1b9f0*/  FADD.FTZ R8, R14.reuse, R7 ;  /* 0x000000070e087221 */ /* 0x041fe20000010000 */
[----:B------:R-:W-:Y:S01]  /*1ba00*/  F2FP.F16.F32.PACK_AB R165, R14, R165 ;  /* 0x000000a50ea5723e */ /* 0x000fe200000000ff */
[----:B------:R-:W-:-:S05]  /*1ba10*/  IMAD.MOV.U32 R14, RZ, RZ, R22 ;  /* 0x000000ffff0e7224 */ /* 0x000fca00078e0016 */
        /* <DEDUP_REMOVED lines=13> */
[----:B------:R-:W3:Y:S01]  /*1baf0*/  MUFU.EX2 R60, R60 ;  /* 0x0000003c003c7308 */ /* 0x000ee20000000800 */
[----:B0-----:R-:W-:-:S07]  /*1bb00*/  FADD.FTZ R7, R161, R8 ;  /* 0x00000008a1077221 */ /* 0x001fce0000010000 */
[----:B------:R-:W0:Y:S01]  /*1bb10*/  MUFU.EX2 R26, R61 ;  /* 0x0000003d001a7308 */ /* 0x000e220000000800 */
[C---:B--2---:R-:W-:Y:S01]  /*1bb20*/  FADD.FTZ R7, R20.reuse, R7 ;  /* 0x0000000714077221 */ /* 0x044fe20000010000 */
[----:B------:R-:W-:-:S03]  /*1bb30*/  F2FP.F16.F32.PACK_AB R161, R20, R161 ;  /* 0x000000a114a1723e */ /* 0x000fc600000000ff */
[----:B------:R-:W-:-:S03]  /*1bb40*/  FADD.FTZ R7, R30, R7 ;  /* 0x000000071e077221 */ /* 0x000fc60000010000 */
[----:B------:R-:W2:Y:S01]  /*1bb50*/  MUFU.EX2 R62, R62 ;  /* 0x0000003e003e7308 */ /* 0x000ea20000000800 */
[C---:B---3--:R-:W-:Y:S01]  /*1bb60*/  FADD.FTZ R7, R60.reuse, R7 ;  /* 0x000000073c077221 */ /* 0x048fe20000010000 */
[----:B------:R-:W-:-:S06]  /*1bb70*/  F2FP.F16.F32.PACK_AB R163, R60, R30 ;  /* 0x0000001e3ca3723e */ /* 0x000fcc00000000ff */
        /* <DEDUP_REMOVED lines=8> */
[C---:B0-----:R-:W-:Y:S01]  /*1bc00*/  FADD.FTZ R7, R64.reuse, R7 ;  /* 0x0000000740077221 */ /* 0x041fe20000010000 */
[----:B------:R-:W-:-:S06]  /*1bc10*/  F2FP.F16.F32.PACK_AB R159, R64, R32 ;  /* 0x00000020409f723e */ /* 0x000fcc00000000ff */
[----:B------:R-:W0:Y:S01]  /*1bc20*/  MUFU.EX2 R8, R67 ;  /* 0x0000004300087308 */ /* 0x000e220000000800 */
[----:B--2---:R-:W-:-:S07]  /*1bc30*/  FADD.FTZ R7, R66, R7 ;  /* 0x0000000742077221 */ /* 0x004fce0000010000 */
[----:B------:R-:W2:Y:S01]  /*1bc40*/  MUFU.EX2 R69, R69 ;  /* 0x0000004500457308 */ /* 0x000ea20000000800 */
[C---:B---3--:R-:W-:Y:S01]  /*1bc50*/  FADD.FTZ R7, R65.reuse, R7 ;  /* 0x0000000741077221 */ /* 0x048fe20000010000 */
[----:B------:R-:W-:-:S03]  /*1bc60*/  F2FP.F16.F32.PACK_AB R153, R65, R66 ;  /* 0x000000424199723e */ /* 0x000fc600000000ff */
[----:B0-----:R-:W-:-:S04]  /*1bc70*/  FADD.FTZ R7, R8, R7 ;  /* 0x0000000708077221 */ /* 0x001fc80000010000 */
[C---:B--2---:R-:W-:Y:S01]  /*1bc80*/  FADD.FTZ R0, R69.reuse, R7 ;  /* 0x0000000745007221 */ /* 0x044fe20000010000 */
[----:B------:R-:W-:Y:S01]  /*1bc90*/  F2FP.F16.F32.PACK_AB R155, R69, R8 ;  /* 0x00000008459b723e */ /* 0x000fe200000000ff */
[----:B-1----:R-:W-:Y:S06]  /*1bca0*/  @P2 BRA `(.L_x_1898) ;  /* 0xffffffc400742947 */ /* 0x002fec000383ffff */
.L_x_1880:
[----:B------:R-:W-:Y:S05]  /*1bcb0*/  WARPSYNC.ALL ;  /* 0x0000000000007948 */ /* 0x000fea0003800000 */
[----:B------:R-:W-:Y:S06]  /*1bcc0*/  BAR.ARV 0x8, 0x180 ;  /* 0x0206000000007b1d */ /* 0x000fec0000002000 */
[----:B------:R-:W-:Y:S05]  /*1bcd0*/  @!P0 BRA `(.L_x_1899) ;  /* 0x0000000000048947 */ /* 0x000fea0003800000 */
[----:B------:R-:W-:Y:S01]  /*1bce0*/  BPT.TRAP 0x1 ;  /* 0x000000040000795c */ /* 0x000fe20000300000 */
.L_x_1899:
[----:B------:R-:W-:Y:S01]  /*1bcf0*/  IMAD R9, R22, 0x8, R2 ;  /* 0x0000000816097824 */ /* 0x000fe200078e0202 */
[----:B------:R-:W-:-:S04]  /*1bd00*/  SHF.L.U32 R4, R186, 0x1f, RZ ;  /* 0x0000001fba047819 */ /* 0x000fc800000006ff */
[----:B------:R0:W1:Y:S01]  /*1bd10*/  SYNCS.PHASECHK.TRANS64.TRYWAIT P2, [R9+URZ+0x28850], R4 ;  /* 0x02885004090075a7 */ /* 0x000062000804017f */
[----:B------:R-:W-:Y:S05]  /*1bd20*/  @!P0 BRA `(.L_x_1900) ;  /* 0x0000000000048947 */ /* 0x000fea0003800000 */
[----:B------:R-:W-:Y:S01]  /*1bd30*/  BPT.TRAP 0x1 ;  /* 0x000000040000795c */ /* 0x000fe20000300000 */
.L_x_1900:
[----:B------:R-:W-:-:S05]  /*1bd40*/  VIADD R2, R2, 0x400 ;  /* 0x0000040002027836 */ /* 0x000fca0000000000 */
[----:B------:R-:W-:-:S04]  /*1bd50*/  SHF.R.U32.HI R2, RZ, 0x4, R2 ;  /* 0x00000004ff027819 */ /* 0x000fc80000011602 */
[----:B------:R-:W-:-:S04]  /*1bd60*/  LOP3.LUT R2, R2, 0x3fff, RZ, 0xc0, !PT ;  /* 0x00003fff02027812 */ /* 0x000fc800078ec0ff */
[----:B------:R-:W-:Y:S01]  /*1bd70*/  LOP3.LUT R5, R2, 0x4000000, RZ, 0xfc, !PT ;  /* 0x0400000002057812 */ /* 0x000fe200078efcff */
[----:B-1----:R-:W-:Y:S06]  /*1bd80*/  @P2 BRA `(.L_x_1901) ;  /* 0x0000000000082947 */ /* 0x002fec0003800000 */
[----:B------:R-:W1:Y:S02]  /*1bd90*/  SYNCS.PHASECHK.TRANS64.TRYWAIT P0, [R9+URZ+0x28850], R4 ;  /* 0x02885004090075a7 */ /* 0x000e64000800017f */
[----:B-1----:R-:W-:Y:S05]  /*1bda0*/  @!P0 BRA `(.L_x_1902) ;  /* 0x000000bc000c8947 */ /* 0x002fea0003800000 */
.L_x_1901:
[----:B01----:R-:W-:Y:S01]  /*1bdb0*/  IMAD R4, R22, 0x800, R5 ;  /* 0x0000080016047824 */ /* 0x003fe200078e0205 */
[----:B------:R-:W-:Y:S01]  /*1bdc0*/  MOV R5, 0x40000040 ;  /* 0x4000004000057802 */ /* 0x000fe20000000f00 */
[----:B------:R-:W-:Y:S05]  /*1bdd0*/  WARPSYNC.ALL ;  /* 0x0000000000007948 */ /* 0x000fea0003800000 */
[C---:B------:R-:W-:Y:S01]  /*1bde0*/  R2UR UR6, R4.reuse ;  /* 0x00000000040672ca */ /* 0x040fe200000e0000 */
[----:B------:R-:W-:Y:S01]  /*1bdf0*/  WARPGROUP.ARRIVE ;  /* 0x00000000000079c5 */ /* 0x000fe20000000000 */
[----:B------:R-:W-:Y:S01]  /*1be00*/  R2UR UR7, R5 ;  /* 0x00000000050772ca */ /* 0x000fe200000e0000 */
[----:B------:R-:W-:Y:S01]  /*1be10*/  VIADD R6, R4, 0x80 ;  /* 0x0000008004067836 */ /* 0x000fe20000000000 */
[----:B------:R-:W-:Y:S01]  /*1be20*/  MOV R5, 0x40000040 ;  /* 0x4000004000057802 */ /* 0x000fe20000000f00 */
[----:B------:R-:W-:Y:S01]  /*1be30*/  IMAD.MOV.U32 R7, RZ, RZ, 0x40000040 ;  /* 0x40000040ff077424 */ /* 0x000fe200078e00ff */
[----:B------:R-:W0:Y:S01]  /*1be40*/  SHFL.BFLY PT, R2, R3, 0x2, 0x1f ;  /* 0x0c401f0003027f89 */ /* 0x000e2200000e0000 */
[----:B------:R-:W-:-:S02]  /*1be50*/  @!P1 VIADD R12, R9, 0x28860 ;  /* 0x00028860090c9836 */ /* 0x000fc40000000000 */
[----:B------:R-:W-:Y:S02]  /*1be60*/  VIADD R22, R22, 0x1 ;  /* 0x0000000116167836 */ /* 0x000fe40000000000 */
[----:B------:R-:W-:Y:S01]  /*1be70*/  VIADD R213, R213, 0x1 ;  /* 0x00000001d5d57836 */ /* 0x000fe20000000000 */
[----:B------:R-:W-:Y:S02]  /*1be80*/  @!P1 PRMT R12, RZ, 0x654, R12 ;  /* 0x00000654ff0c9816 */ /* 0x000fe4000000000c */
[----:B------:R-:W-:Y:S01]  /*1be90*/  ISETP.NE.AND P2, PT, R22, 0x2, PT ;  /* 0x000000021600780c */ /* 0x000fe20003f45270 */
[----:B------:R-:W-:Y:S01]  /*1bea0*/  HGMMA.64x128x16.F32 R88, R180, gdesc[UR4].tnspB, R88, gsb0 ;  /* 0x41e00004b4587df0 */ /* 0x000fe20008000858 */
[----:B------:R-:W-:Y:S01]  /*1beb0*/  R2UR UR6, R6 ;  /* 0x00000000060672ca */ /* 0x000fe200000e0000 */
[----:B------:R-:W-:Y:S01]  /*1bec0*/  VIADD R6, R4, 0x100 ;  /* 0x0000010004067836 */ /* 0x000fe20000000000 */
[----:B------:R-:W-:Y:S01]  /*1bed0*/  R2UR UR7, R7 ;  /* 0x00000000070772ca */ /* 0x000fe200000e0000 */
[----:B------:R-:W-:Y:S01]  /*1bee0*/  IMAD.MOV.U32 R7, RZ, RZ, 0x40000040 ;  /* 0x40000040ff077424 */ /* 0x000fe200078e00ff */
[----:B------:R-:W-:Y:S01]  /*1bef0*/  SEL R22, R22, RZ, P2 ;  /* 0x000000ff16167207 */ /* 0x000fe20001000000 */
[----:B0-----:R-:W-:Y:S01]  /*1bf00*/  FADD.FTZ R2, R2, R3 ;  /* 0x0000000302027221 */ /* 0x001fe20000010000 */
[----:B------:R-:W-:-:S04]  /*1bf10*/  SEL R3, RZ, 0x1, P2 ;  /* 0x00000001ff037807 */ /* 0x000fc80001000000 */
[----:B------:R-:W-:Y:S01]  /*1bf20*/  LOP3.LUT R186, R186, R3, RZ, 0x3c, !PT ;  /* 0x00000003baba7212 */ /* 0x000fe200078e3cff */
[----:B------:R-:W-:Y:S01]  /*1bf30*/  IMAD.MOV.U32 R3, RZ, RZ, -0x800000 ;  /* 0xff800000ff037424 */ /* 0x000fe200078e00ff */
        /* <DEDUP_REMOVED lines=10> */
[----:B------:R-:W-:Y:S02]  /*1bfe0*/  R2UR UR6, R6 ;  /* 0x00000000060672ca */ /* 0x000fe400000e0000 */
[----:B------:R-:W-:Y:S01]  /*1bff0*/  R2UR UR7, R7 ;  /* 0x00000000070772ca */ /* 0x000fe200000e0000 */
[----:B------:R-:W-:Y:S01]  /*1c000*/  IMAD.MOV.U32 R7, RZ, RZ, 0x40000040 ;  /* 0x40000040ff077424 */ /* 0x000fe200078e00ff */
[----:B------:R-:W-:Y:S01]  /*1c010*/  IADD3 R6, R4, 0x200, RZ ;  /* 0x0000020004067810 */ /* 0x000fe20007ffe0ff */
        /* <DEDUP_REMOVED lines=13> */
[----:B------:R-:W-:Y:S02]  /*1c0f0*/  IMAD.MOV.U32 R7, RZ, RZ, 0x40000040 ;  /* 0x40000040ff077424 */ /* 0x000fe400078e00ff */
[----:B------:R-:W-:Y:S01]  /*1c100*/  VIADD R4, R4, 0x380 ;  /* 0x0000038004047836 */ /* 0x000fe20000000000 */
[----:B------:R-:W-:Y:S02]  /*1c110*/  WARPGROUP.DEPBAR.LE gsb0, 0x0 ;  /* 0x00008000000079c5 */ /* 0x000fe40000010000 */
[----:B------:R-:W-:-:S07]  /*1c120*/  WARPGROUP.ARRIVE ;  /* 0x00000000000079c5 */ /* 0x000fce0000000000 */
[----:B------:R-:W-:Y:S01]  /*1c130*/  HGMMA.64x128x16.F32 R88, R160, gdesc[UR4].tnspB, R88, gsb0 ;  /* 0x41e00004a0587df0 */ /* 0x000fe20008000858 */
[----:B------:R-:W-:Y:S02]  /*1c140*/  R2UR UR6, R6 ;  /* 0x00000000060672ca */ /* 0x000fe400000e0000 */
[----:B------:R-:W-:Y:S01]  /*1c150*/  R2UR UR7, R7 ;  /* 0x00000000070772ca */ /* 0x000fe200000e0000 */
[----:B------:R-:W-:Y:S02]  /*1c160*/  WARPGROUP.DEPBAR.LE gsb0, 0x0 ;  /* 0x00008000000079c5 */ /* 0x000fe40000010000 */
[----:B------:R-:W-:-:S10]  /*1c170*/  WARPGROUP.ARRIVE ;  /* 0x00000000000079c5 */ /* 0x000fd40000000000 */
[----:B------:R-:W-:Y:S01]  /*1c180*/  HGMMA.64x128x16.F32 R88, R156, gdesc[UR4].tnspB, R88, gsb0 ;  /* 0x41e000049c587df0 */ /* 0x000fe20008000858 */
[----:B------:R-:W-:Y:S02]  /*1c190*/  R2UR UR6, R4 ;  /* 0x00000000040672ca */ /* 0x000fe400000e0000 */
[----:B------:R-:W-:Y:S02]  /*1c1a0*/  R2UR UR7, R5 ;  /* 0x00000000050772ca */ /* 0x000fe400000e0000 */
[----:B------:R-:W0:Y:S02]  /*1c1b0*/  SHFL.BFLY PT, R5, R0, 0x2, 0x1f ;  /* 0x0c401f0000057f89 */ /* 0x000e2400000e0000 */
[----:B0-----:R-:W-:Y:S01]  /*1c1c0*/  FADD.FTZ R4, R5, R0 ;  /* 0x0000000005047221 */ /* 0x001fe20000010000 */
[----:B------:R-:W-:Y:S01]  /*1c1d0*/  IMAD.MOV.U32 R0, RZ, RZ, -0x800000 ;  /* 0xff800000ff007424 */ /* 0x000fe200078e00ff */
[----:B------:R-:W0:Y:S04]  /*1c1e0*/  SHFL.BFLY PT, R5, R2, 0x1, 0x1f ;  /* 0x0c201f0002057f89 */ /* 0x000e2800000e0000 */
[----:B------:R-:W1:Y:S01]  /*1c1f0*/  SHFL.BFLY PT, R7, R4, 0x1, 0x1f ;  /* 0x0c201f0004077f89 */ /* 0x000e6200000e0000 */
[----:B0-----:R-:W-:Y:S01]  /*1c200*/  FADD.FTZ R13, R2, R5 ;  /* 0x00000005020d7221 */ /* 0x001fe20000010000 */
[----:B-1----:R-:W-:-:S04]  /*1c210*/  FADD.FTZ R14, R4, R7 ;  /* 0x00000007040e7221 */ /* 0x002fc80000010000 */
[----:B------:R-:W-:Y:S02]  /*1c220*/  FSETP.NE.FTZ.AND P0, PT, R13, RZ, PT ;  /* 0x000000ff0d00720b */ /* 0x000fe40003f15000 */
[----:B------:R-:W-:Y:S02]  /*1c230*/  CS2R R4, SRZ ;  /* 0x0000000000047805 */ /* 0x000fe4000001ff00 */
        /* <DEDUP_REMOVED lines=81> */
.L_x_1776:
[----:B------:R-:W-:Y:S05]  /*1c750*/  WARPSYNC.ALL ;  /* 0x0000000000007948 */ /* 0x000fea0003800000 */
[----:B------:R-:W0:Y:S08]  /*1c760*/  S2UR UR5, SR_CgaCtaId ;  /* 0x00000000000579c3 */ /* 0x000e300000008800 */
[----:B------:R-:W-:Y:S06]  /*1c770*/  BAR.SYNC.DEFER_BLOCKING 0x5, 0x180 ;  /* 0x0146000000007b1d */ /* 0x000fec0000010000 */
[----:B------:R-:W-:Y:S01]  /*1c780*/  UMOV UR4, 0x400 ;  /* 0x0000040000047882 */ /* 0x000fe20000000000 */
[----:B------:R-:W-:Y:S01]  /*1c790*/  BSSY B0, `(.L_x_1903) ;  /* 0x00001fb000007945 */ /* 0x000fe20003800000 */
[----:B0-----:R-:W-:-:S06]  /*1c7a0*/  ULEA UR4, UR5, UR4, 0x18 ;  /* 0x0000000405047291 */ /* 0x001fcc000f8ec03f */
[----:B------:R-:W-:-:S05]  /*1c7b0*/  IMAD.U32 R2, RZ, RZ, UR4 ;  /* 0x00000004ff027e24 */ /* 0x000fca000f8e00ff */
[----:B------:R0:W1:Y:S01]  /*1c7c0*/  LDS.128 R28, [R2+0x288d0] ;  /* 0x0288d000021c7984 */ /* 0x0000620000000c00 */
[----:B------:R-:W-:Y:S06]  /*1c7d0*/  BAR.ARV 0x4, 0x180 ;  /* 0x0106000000007b1d */ /* 0x000fec0000002000 */
[----:B------:R-:W-:Y:S05]  /*1c7e0*/  @P0 BRA `(.L_x_1904) ;  /* 0x0000001400040947 */ /* 0x000fea0003800000 */
[----:B------:R-:W2:Y:S01]  /*1c7f0*/  S2R R5, SR_SWINHI ;  /* 0x0000000000057919 */ /* 0x000ea20000002f00 */
[----:B------:R-:W-:Y:S05]  /*1c800*/  WARPSYNC.ALL ;  /* 0x0000000000007948 */ /* 0x000fea0003800000 */
[----:B------:R-:W-:Y:S01]  /*1c810*/  BAR.SYNC.DEFER_BLOCKING 0x1, 0x100 ;  /* 0x0044000000007b1d */ /* 0x000fe20000010000 */
[----:B------:R-:W-:Y:S02]  /*1c820*/  F2FP.F16.F32.PACK_AB R6, R93, R6 ;  /* 0x000000065d06723e */ /* 0x000fe400000000ff */
[----:B------:R-:W-:Y:S02]  /*1c830*/  F2FP.F16.F32.PACK_AB R7, R7, R94 ;  /* 0x0000005e0707723e */ /* 0x000fe400000000ff */
[----:B------:R-:W-:Y:S01]  /*1c840*/  F2FP.F16.F32.PACK_AB R34, R133, R34 ;  /* 0x000000228522723e */ /* 0x000fe200000000ff */
[----:B------:R-:W-:Y:S01]  /*1c850*/  ULDC.64 UR4, c[0x0][0xc00] ;  /* 0x0003000000047ab9 */ /* 0x000fe20000000a00 */
[----:B------:R-:W-:-:S02]  /*1c860*/  F2FP.F16.F32.PACK_AB R36, R137, R36 ;  /* 0x000000248924723e */ /* 0x000fc400000000ff */
[----:B------:R-:W-:Y:S02]  /*1c870*/  F2FP.F16.F32.PACK_AB R37, R37, R138 ;  /* 0x0000008a2525723e */ /* 0x000fe400000000ff */
[----:B------:R-:W-:Y:S02]  /*1c880*/  F2FP.F16.F32.PACK_AB R38, R141, R38 ;  /* 0x000000268d26723e */ /* 0x000fe400000000ff */
[----:B------:R-:W-:Y:S02]  /*1c890*/  F2FP.F16.F32.PACK_AB R39, R39, R142 ;  /* 0x0000008e2727723e */ /* 0x000fe400000000ff */
[----:B------:R-:W-:Y:S02]  /*1c8a0*/  MOV R20, R2 ;  /* 0x0000000200147202 */ /* 0x000fe40000000f00 */
[----:B--2---:R-:W-:-:S03]  /*1c8b0*/  MOV R21, R5 ;  /* 0x0000000500157202 */ /* 0x004fc60000000f00 */
[----:B------:R-:W-:-:S03]  /*1c8c0*/  IMAD.WIDE R4, R224, 0x2, R20 ;  /* 0x00000002e0047825 */ /* 0x000fc600078e0214 */
[C---:B------:R-:W-:Y:S02]  /*1c8d0*/  IADD3 R47, P0, R4.reuse, 0x40, RZ ;  /* 0x00000040042f7810 */ /* 0x040fe40007f1e0ff */
[C---:B------:R-:W-:Y:S02]  /*1c8e0*/  LOP3.LUT R33, R4.reuse, 0x380, RZ, 0xc0, !PT ;  /* 0x0000038004217812 */ /* 0x040fe400078ec0ff */
[C---:B------:R-:W-:Y:S01]  /*1c8f0*/  IADD3 R45, P5, R4.reuse, 0x20, RZ ;  /* 0x00000020042d7810 */ /* 0x040fe20007fbe0ff */
[----:B------:R-:W-:Y:S01]  /*1c900*/  IMAD.X R11, RZ, RZ, R5, P0 ;  /* 0x000000ffff0b7224 */ /* 0x000fe200000e0605 */
[----:B------:R-:W-:Y:S02]  /*1c910*/  ISETP.NE.U32.AND P0, PT, RZ, UR4, PT ;  /* 0x00000004ff007c0c */ /* 0x000fe4000bf05070 */
[C---:B------:R-:W-:Y:S02]  /*1c920*/  IADD3 R51, P2, R4.reuse, 0x4000, RZ ;  /* 0x0000400004337810 */ /* 0x040fe40007f5e0ff */
[----:B------:R-:W-:-:S02]  /*1c930*/  IADD3 R49, P1, R4, 0x60, RZ ;  /* 0x0000006004317810 */ /* 0x000fc40007f3e0ff */
[----:B------:R-:W-:Y:S01]  /*1c940*/  IADD3.X R9, RZ, R5, RZ, P5, !PT ;  /* 0x00000005ff097210 */ /* 0x000fe20002ffe4ff */
[--C-:B------:R-:W-:Y:S01]  /*1c950*/  IMAD.X R15, RZ, RZ, R5.reuse, P2 ;  /* 0x000000ffff0f7224 */ /* 0x100fe200010e0605 */
[----:B------:R-:W-:Y:S01]  /*1c960*/  SHF.R.U64 R33, R33, 0x3, RZ ;  /* 0x0000000321217819 */ /* 0x000fe200000012ff */
[--C-:B------:R-:W-:Y:S01]  /*1c970*/  IMAD.X R13, RZ, RZ, R5.reuse, P1 ;  /* 0x000000ffff0d7224 */ /* 0x100fe200008e0605 */
[C---:B------:R-:W-:Y:S02]  /*1c980*/  IADD3 R53, P3, R4.reuse, 0x4020, RZ ;  /* 0x0000402004357810 */ /* 0x040fe40007f7e0ff */
[C---:B------:R-:W-:Y:S02]  /*1c990*/  IADD3 R55, P4, R4.reuse, 0x4040, RZ ;  /* 0x0000404004377810 */ /* 0x040fe40007f9e0ff */
[----:B------:R-:W-:Y:S01]  /*1c9a0*/  IADD3 R57, P5, R4, 0x4060, RZ ;  /* 0x0000406004397810 */ /* 0x000fe20007fbe0ff */
[--C-:B------:R-:W-:Y:S01]  /*1c9b0*/  IMAD.X R25, RZ, RZ, R5.reuse, P3 ;  /* 0x000000ffff197224 */ /* 0x100fe200018e0605 */
[----:B------:R-:W-:Y:S01]  /*1c9c0*/  LOP3.LUT R8, R45, 0x380, RZ, 0xc0, !PT ;  /* 0x000003802d087812 */ /* 0x000fe200078ec0ff */
[----:B------:R-:W-:Y:S01]  /*1c9d0*/  IMAD.X R27, RZ, RZ, R5, P4 ;  /* 0x000000ffff1b7224 */ /* 0x000fe200020e0605 */
[----:B------:R-:W-:-:S02]  /*1c9e0*/  LOP3.LUT R10, R47, 0x380, RZ, 0xc0, !PT ;  /* 0x000003802f0a7812 */ /* 0x000fc400078ec0ff */
[----:B------:R-:W-:Y:S01]  /*1c9f0*/  ISETP.NE.AND.EX P0, PT, RZ, UR5, PT, P0 ;  /* 0x00000005ff007c0c */ /* 0x000fe2000bf05300 */
[----:B------:R-:W-:Y:S01]  /*1ca00*/  ULDC.64 UR4, c[0x0][0xc08] ;  /* 0x0003020000047ab9 */ /* 0x000fe20000000a00 */
[----:B------:R-:W-:Y:S02]  /*1ca10*/  LOP3.LUT R12, R49, 0x380, RZ, 0xc0, !PT ;  /* 0x00000380310c7812 */ /* 0x000fe400078ec0ff */
[----:B------:R-:W-:Y:S01]  /*1ca20*/  LOP3.LUT R4, R33, R4, RZ, 0x3c, !PT ;  /* 0x0000000421047212 */ /* 0x000fe200078e3cff */
[----:B------:R-:W-:Y:S01]  /*1ca30*/  IMAD.X R33, RZ, RZ, R5, P5 ;  /* 0x000000ffff217224 */ /* 0x000fe200028e0605 */
[----:B------:R-:W-:Y:S02]  /*1ca40*/  LOP3.LUT R14, R51, 0x380, RZ, 0xc0, !PT ;  /* 0x00000380330e7812 */ /* 0x000fe400078ec0ff */
[----:B------:R-:W-:Y:S02]  /*1ca50*/  SHF.R.U64 R8, R8, 0x3, RZ ;  /* 0x0000000308087819 */ /* 0x000fe400000012ff */
[----:B------:R-:W-:-:S02]  /*1ca60*/  SHF.R.U64 R10, R10, 0x3, RZ ;  /* 0x000000030a0a7819 */ /* 0x000fc400000012ff */
[----:B------:R-:W-:Y:S02]  /*1ca70*/  LOP3.LUT R24, R53, 0x380, RZ, 0xc0, !PT ;  /* 0x0000038035187812 */ /* 0x000fe400078ec0ff */
[----:B------:R-:W-:Y:S02]  /*1ca80*/  LOP3.LUT R26, R55, 0x380, RZ, 0xc0, !PT ;  /* 0x00000380371a7812 */ /* 0x000fe400078ec0ff */
[----:B-1----:R-:W-:Y:S02]  /*1ca90*/  LOP3.LUT R28, R57, 0x380, RZ, 0xc0, !PT ;  /* 0x00000380391c7812 */ /* 0x002fe400078ec0ff */
[----:B------:R-:W-:Y:S02]  /*1caa0*/  ISETP.NE.U32.AND P2, PT, RZ, UR4, PT ;  /* 0x00000004ff007c0c */ /* 0x000fe4000bf45070 */
[----:B------:R-:W-:Y:S02]  /*1cab0*/  SHF.R.U64 R12, R12, 0x3, RZ ;  /* 0x000000030c0c7819 */ /* 0x000fe400000012ff */
[----:B------:R-:W-:-:S02]  /*1cac0*/  SHF.R.U64 R14, R14, 0x3, RZ ;  /* 0x000000030e0e7819 */ /* 0x000fc400000012ff */
[----:B------:R-:W-:Y:S02]  /*1cad0*/  MOV R50, R4 ;  /* 0x0000000400327202 */ /* 0x000fe40000000f00 */
[----:B------:R-:W-:Y:S02]  /*1cae0*/  LOP3.LUT R8, R8, R45, RZ, 0x3c, !PT ;  /* 0x0000002d08087212 */ /* 0x000fe400078e3cff */
[----:B------:R-:W-:Y:S02]  /*1caf0*/  LOP3.LUT R10, R10, R47, RZ, 0x3c, !PT ;  /* 0x0000002f0a0a7212 */ /* 0x000fe400078e3cff */
[----:B------:R-:W-:Y:S02]  /*1cb00*/  SHF.R.U64 R24, R24, 0x3, RZ ;  /* 0x0000000318187819 */ /* 0x000fe400000012ff */
[----:B------:R-:W-:Y:S02]  /*1cb10*/  SHF.R.U64 R26, R26, 0x3, RZ ;  /* 0x000000031a1a7819 */ /* 0x000fe400000012ff */
[----:B------:R-:W-:-:S02]  /*1cb20*/  SHF.R.U64 R28, R28, 0x3, RZ ;  /* 0x000000031c1c7819 */ /* 0x000fc400000012ff */
[----:B------:R-:W-:Y:S02]  /*1cb30*/  F2FP.F16.F32.PACK_AB R4, R89, R88 ;  /* 0x000000585904723e */ /* 0x000fe400000000ff */
[----:B------:R-:W-:Y:S02]  /*1cb40*/  F2FP.F16.F32.PACK_AB R5, R91, R90 ;  /* 0x0000005a5b05723e */ /* 0x000fe400000000ff */
[----:B------:R-:W-:Y:S02]  /*1cb50*/  ISETP.NE.AND.EX P2, PT, RZ, UR5, PT, P2 ;  /* 0x00000005ff007c0c */ /* 0x000fe4000bf45320 */
[----:B------:R-:W-:Y:S01]  /*1cb60*/  LOP3.LUT R12, R12, R49, RZ, 0x3c, !PT ;  /* 0x000000310c0c7212 */ /* 0x000fe200078e3cff */
[----:B------:R1:W-:Y:S01]  /*1cb70*/  STSM.16.M88.4 [R50], R4 ;  /* 0x0000000432007844 */ /* 0x0003e20000000200 */
[----:B------:R-:W-:Y:S02]  /*1cb80*/  LOP3.LUT R14, R14, R51, RZ, 0x3c, !PT ;  /* 0x000000330e0e7212 */ /* 0x000fe400078e3cff */
[----:B------:R-:W-:-:S02]  /*1cb90*/  LOP3.LUT R24, R24, R53, RZ, 0x3c, !PT ;  /* 0x0000003518187212 */ /* 0x000fc400078e3cff */
[----:B------:R-:W-:Y:S02]  /*1cba0*/  LOP3.LUT R26, R26, R55, RZ, 0x3c, !PT ;  /* 0x000000371a1a7212 */ /* 0x000fe400078e3cff */
[----:B------:R-:W-:Y:S01]  /*1cbb0*/  LOP3.LUT R32, R28, R57, RZ, 0x3c, !PT ;  /* 0x000000391c207212 */ /* 0x000fe200078e3cff */
[----:B------:R-:W-:Y:S01]  /*1cbc0*/  ULDC UR4, c[0x0][0xa88] ;  /* 0x0002a20000047ab9 */ /* 0x000fe20000000800 */
[----:B------:R-:W-:Y:S01]  /*1cbd0*/  MOV R49, R8 ;  /* 0x0000000800317202 */ /* 0x000fe20000000f00 */
[----:B------:R-:W2:Y:S01]  /*1cbe0*/  LDC R55, c[0x0][0xbe8] ;  /* 0x0002fa00ff377b82 */ /* 0x000ea20000000800 */
[----:B------:R-:W-:Y:S02]  /*1cbf0*/  MOV R48, R10 ;  /* 0x0000000a00307202 */ /* 0x000fe40000000f00 */
[----:B------:R-:W-:Y:S02]  /*1cc00*/  F2FP.F16.F32.PACK_AB R8, R97, R96 ;  /* 0x000000606108723e */ /* 0x000fe400000000ff */
[----:B------:R-:W-:-:S02]  /*1cc10*/  F2FP.F16.F32.PACK_AB R9, R99, R98 ;  /* 0x000000626309723e */ /* 0x000fc400000000ff */
[----:B------:R-:W-:Y:S02]  /*1cc20*/  F2FP.F16.F32.PACK_AB R10, R101, R100 ;  /* 0x00000064650a723e */ /* 0x000fe400000000ff */
[----:B------:R-:W-:Y:S02]  /*1cc30*/  F2FP.F16.F32.PACK_AB R11, R103, R102 ;  /* 0x00000066670b723e */ /* 0x000fe400000000ff */
[----:B-1----:R-:W-:Y:S02]  /*1cc40*/  F2FP.F16.F32.PACK_AB R4, R105, R104 ;  /* 0x000000686904723e */ /* 0x002fe400000000ff */
[----:B------:R-:W-:Y:S01]  /*1cc50*/  F2FP.F16.F32.PACK_AB R5, R107, R106 ;  /* 0x0000006a6b05723e */ /* 0x000fe200000000ff */
[----:B------:R1:W-:Y:S01]  /*1cc60*/  STSM.16.M88.4 [R49], R8 ;  /* 0x0000000831007844 */ /* 0x0003e20000000200 */
[----:B------:R-:W-:Y:S02]  /*1cc70*/  F2FP.F16.F32.PACK_AB R6, R109, R108 ;  /* 0x0000006c6d06723e */ /* 0x000fe400000000ff */
[----:B------:R-:W-:-:S02]  /*1cc80*/  F2FP.F16.F32.PACK_AB R7, R111, R110 ;  /* 0x0000006e6f07723e */ /* 0x000fc400000000ff */
[----:B------:R-:W-:Y:S02]  /*1cc90*/  MOV R47, R12 ;  /* 0x0000000c002f7202 */ /* 0x000fe40000000f00 */
[----:B------:R-:W-:Y:S01]  /*1cca0*/  MOV R46, R14 ;  /* 0x0000000e002e7202 */ /* 0x000fe20000000f00 */
[----:B------:R3:W-:Y:S01]  /*1ccb0*/  STSM.16.M88.4 [R48], R4 ;  /* 0x0000000430007844 */ /* 0x0007e20000000200 */
[----:B------:R-:W-:Y:S02]  /*1ccc0*/  MOV R45, R24 ;  /* 0x00000018002d7202 */ /* 0x000fe40000000f00 */
[----:B------:R-:W-:Y:S02]  /*1ccd0*/  MOV R44, R26 ;  /* 0x0000001a002c7202 */ /* 0x000fe40000000f00 */
[----:B------:R-:W-:Y:S02]  /*1cce0*/  MOV R28, R32 ;  /* 0x00000020001c7202 */ /* 0x000fe40000000f00 */
[----:B------:R-:W-:Y:S01]  /*1ccf0*/  F2FP.F16.F32.PACK_AB R12, R113, R112 ;  /* 0x00000070710c723e */ /* 0x000fe200000000ff */
[----:B-1----:R-:W1:Y:S01]  /*1cd00*/  @P2 LDC.64 R8, c[0x0][0xc08] ;  /* 0x00030200ff082b82 */ /* 0x002e620000000a00 */
[----:B------:R-:W-:-:S02]  /*1cd10*/  F2FP.F16.F32.PACK_AB R13, R40, R41 ;  /* 0x00000029280d723e */ /* 0x000fc400000000ff */
[----:B------:R-:W-:Y:S02]  /*1cd20*/  F2FP.F16.F32.PACK_AB R14, R117, R116 ;  /* 0x00000074750e723e */ /* 0x000fe400000000ff */
[----:B------:R-:W-:Y:S02]  /*1cd30*/  F2FP.F16.F32.PACK_AB R15, R119, R118 ;  /* 0x00000076770f723e */ /* 0x000fe400000000ff */
[----:B------:R-:W-:Y:S01]  /*1cd40*/  F2FP.F16.F32.PACK_AB R24, R121, R120 ;  /* 0x000000787918723e */ /* 0x000fe200000000ff */
[----:B------:R-:W4:Y:S01]  /*1cd50*/  LDC.64 R40, c[0x0][0xc00] ;  /* 0x00030000ff287b82 */ /* 0x000f220000000a00 */
[----:B------:R-:W-:Y:S01]  /*1cd60*/  F2FP.F16.F32.PACK_AB R25, R123, R122 ;  /* 0x0000007a7b19723e */ /* 0x000fe200000000ff */
[----:B------:R-:W-:Y:S01]  /*1cd70*/  STSM.16.M88.4 [R47], R12 ;  /* 0x0000000c2f007844 */ /* 0x000fe20000000200 */
[----:B------:R-:W-:Y:S02]  /*1cd80*/  F2FP.F16.F32.PACK_AB R26, R125, R124 ;  /* 0x0000007c7d1a723e */ /* 0x000fe400000000ff */
[----:B------:R-:W-:-:S02]  /*1cd90*/  F2FP.F16.F32.PACK_AB R27, R42, R43 ;  /* 0x0000002b2a1b723e */ /* 0x000fc400000000ff */
[----:B------:R-:W-:Y:S02]  /*1cda0*/  F2FP.F16.F32.PACK_AB R32, R35, R128 ;  /* 0x000000802320723e */ /* 0x000fe400000000ff */
[----:B------:R-:W-:Y:S01]  /*1cdb0*/  F2FP.F16.F32.PACK_AB R33, R131, R130 ;  /* 0x000000828321723e */ /* 0x000fe200000000ff */
[----:B------:R-:W-:Y:S01]  /*1cdc0*/  STSM.16.M88.4 [R46], R24 ;  /* 0x000000182e007844 */ /* 0x000fe20000000200 */
[----:B------:R-:W-:Y:S02]  /*1cdd0*/  F2FP.F16.F32.PACK_AB R35, R135, R134 ;  /* 0x000000868723723e */ /* 0x000fe400000000ff */
[----:B---3--:R-:W-:Y:S02]  /*1cde0*/  F2FP.F16.F32.PACK_AB R4, R145, R144 ;  /* 0x000000909104723e */ /* 0x008fe400000000ff */
[----:B------:R-:W-:Y:S01]  /*1cdf0*/  F2FP.F16.F32.PACK_AB R5, R147, R146 ;  /* 0x000000929305723e */ /* 0x000fe200000000ff */
[----:B------:R-:W-:Y:S01]  /*1ce00*/  STSM.16.M88.4 [R45], R32 ;  /* 0x000000202d007844 */ /* 0x000fe20000000200 */
[----:B------:R-:W-:-:S02]  /*1ce10*/  F2FP.F16.F32.PACK_AB R6, R149, R148 ;  /* 0x000000949506723e */ /* 0x000fc400000000ff */
[----:B------:R-:W-:Y:S01]  /*1ce20*/  F2FP.F16.F32.PACK_AB R7, R151, R150 ;  /* 0x000000969707723e */ /* 0x000fe200000000ff */
[----:B------:R-:W-:Y:S01]  /*1ce30*/  STSM.16.M88.4 [R44], R36 ;  /* 0x000000242c007844 */ /* 0x000fe20000000200 */
[----:B------:R-:W-:-:S03]  /*1ce40*/  MOV R48, RZ ;  /* 0x000000ff00307202 */ /* 0x000fc60000000f00 */
[----:B------:R3:W-:Y:S01]  /*1ce50*/  STSM.16.M88.4 [R28], R4 ;  /* 0x000000041c007844 */ /* 0x0007e20000000200 */
[C---:B----4-:R-:W-:Y:S01]  /*1ce60*/  IMAD.WIDE R40, R209.reuse, 0x4, R40 ;  /* 0x00000004d1287825 */ /* 0x050fe200078e0228 */
[----:B------:R-:W-:Y:S03]  /*1ce70*/  BAR.SYNC.DEFER_BLOCKING 0x1, 0x100 ;  /* 0x0044000000007b1d */ /* 0x000fe60000010000 */
[----:B---3--:R-:W-:Y:S02]  /*1ce80*/  IMAD.U32 R6, RZ, RZ, UR4 ;  /* 0x00000004ff067e24 */ /* 0x008fe4000f8e00ff */
[----:B-1----:R-:W-:Y:S01]  /*1ce90*/  @P2 IMAD.WIDE R4, R209, 0x4, R8 ;  /* 0x00000004d1042825 */ /* 0x002fe200078e0208 */
[----:B------:R1:W5:Y:S01]  /*1cea0*/  @P0 LDG.E R48, desc[UR38][R40.64] ;  /* 0x0000002628300981 */ /* 0x000362000c1e1900 */
[----:B--2---:R-:W-:Y:S02]  /*1ceb0*/  ISETP.NE.AND P1, PT, R55, 0x1, PT ;  /* 0x000000013700780c */ /* 0x004fe40003f25270 */
[----:B------:R-:W-:Y:S01]  /*1cec0*/  IMAD.IADD R13, R195, 0x1, R193 ;  /* 0x00000001c30d7824 */ /* 0x000fe200078e02c1 */
[----:B------:R1:W5:Y:S10]  /*1ced0*/  @P2 LDG.E R6, desc[UR38][R4.64] ;  /* 0x0000002604062981 */ /* 0x000374000c1e1900 */
[----:B------:R-:W2:Y:S08]  /*1cee0*/  @P1 LDC R10, c[0x0][0xbec] ;  /* 0x0002fb00ff0a1b82 */ /* 0x000eb00000000800 */
[----:B------:R-:W3:Y:S01]  /*1cef0*/  @P1 LDC R11, c[0x0][0xbf0] ;  /* 0x0002fc00ff0b1b82 */ /* 0x000ee20000000800 */
[----:B-1----:R-:W-:Y:S05]  /*1cf00*/  @P2 BRA `(.L_x_1905) ;  /* 0x0000000000102947 */ /* 0x002fea0003800000 */
[----:B------:R-:W-:Y:S05]  /*1cf10*/  @!P0 BRA `(.L_x_1905) ;  /* 0x00000000000c8947 */ /* 0x000fea0003800000 */
[----:B------:R-:W4:Y:S04]  /*1cf20*/  LDG.E R5, desc[UR38][R40.64] ;  /* 0x0000002628057981 */ /* 0x000f28000c1e1900 */
[----:B-----5:R-:W4:Y:S02]  /*1cf30*/  LDG.E R6, desc[UR38][R40.64+0x4] ;  /* 0x0000042628067981 */ /* 0x020f24000c1e1900 */
[----:B----4-:R-:W-:-:S07]  /*1cf40*/  IMAD.IADD R6, R6, 0x1, -R5 ;  /* 0x0000000106067824 */ /* 0x010fce00078e0a05 */
.L_x_1905:
[----:B------:R-:W-:Y:S01]  /*1cf50*/  SHF.R.S32.HI R54, RZ, 0x1f, R208 ;  /* 0x0000001fff367819 */ /* 0x000fe200000114d0 */
[----:B--2---:R-:W-:Y:S01]  /*1cf60*/  @P1 IMAD.HI.U32 R4, R13, R10, RZ ;  /* 0x0000000a0d041227 */ /* 0x004fe200078e00ff */
[----:B------:R-:W-:Y:S01]  /*1cf70*/  ULDC.64 UR4, c[0x0][0xb90] ;  /* 0x0002e40000047ab9 */ /* 0x000fe20000000a00 */
[----:B-----5:R-:W-:Y:S02]  /*1cf80*/  SHF.R.S32.HI R49, RZ, 0x1f, R48 ;  /* 0x0000001fff317819 */ /* 0x020fe40000011430 */
[----:B------:R-:W-:Y:S01]  /*1cf90*/  IMAD R9, R54, UR4, RZ ;  /* 0x0000000436097c24 */ /* 0x000fe2000f8e02ff */
[----:B------:R-:W-:Y:S01]  /*1cfa0*/  SHF.R.S32.HI R8, RZ, 0x1f, R209 ;  /* 0x0000001fff087819 */ /* 0x000fe200000114d1 */
[----:B------:R-:W-:Y:S01]  /*1cfb0*/  IMAD.MOV.U32 R7, RZ, RZ, R13 ;  /* 0x000000ffff077224 */ /* 0x000fe200078e000d */
[----:B---3--:R-:W-:Y:S01]  /*1cfc0*/  @P1 SHF.R.U32.HI R7, RZ, R11, R4 ;  /* 0x0000000bff071219 */ /* 0x008fe20000011604 */
[----:B------:R-:W-:Y:S01]  /*1cfd0*/  IMAD.WIDE.U32 R4, R208, UR4, R48 ;  /* 0x00000004d0047c25 */ /* 0x000fe2000f8e0030 */
[----:B------:R-:W-:-:S02]  /*1cfe0*/  SEL R28, R8, RZ, !P0 ;  /* 0x000000ff081c7207 */ /* 0x000fc40004000000 */
[----:B------:R-:W-:Y:S01]  /*1cff0*/  SEL R57, R209, RZ, !P0 ;  /* 0x000000ffd1397207 */ /* 0x000fe20004000000 */
[----:B------:R-:W-:Y:S01]  /*1d000*/  IMAD R9, R208, UR5, R9 ;  /* 0x00000005d0097c24 */ /* 0x000fe2000f8e0209 */
[----:B------:R-:W-:Y:S01]  /*1d010*/  ULDC.64 UR4, c[0x0][0xb98] ;  /* 0x0002e60000047ab9 */ /* 0x000fe20000000a00 */
[----:B------:R-:W-:Y:S02]  /*1d020*/  IMAD.MOV R10, RZ, RZ, -R7 ;  /* 0x000000ffff0a7224 */ /* 0x000fe400078e0a07 */
[----:B------:R-:W-:Y:S01]  /*1d030*/  IMAD.IADD R11, R16, 0x1, R225 ;  /* 0x00000001100b7824 */ /* 0x000fe200078e02e1 */
[----:B------:R-:W-:Y:S01]  /*1d040*/  IADD3 R5, R5, R9, RZ ;  /* 0x0000000905057210 */ /* 0x000fe20007ffe0ff */
[----:B------:R-:W-:Y:S02]  /*1d050*/  IMAD R9, R55, R10, R13 ;  /* 0x0000000a37097224 */ /* 0x000fe400078e020d */
[----:B------:R-:W-:Y:S02]  /*1d060*/  IMAD R8, R28, UR4, RZ ;  /* 0x000000041c087c24 */ /* 0x000fe4000f8e02ff */
[----:B------:R-:W-:-:S04]  /*1d070*/  IMAD.WIDE.U32 R4, R57, UR4, R4 ;  /* 0x0000000439047c25 */ /* 0x000fc8000f8e0004 */
[----:B------:R-:W-:Y:S01]  /*1d080*/  IMAD.WIDE R20, R11, 0x2, R20 ;  /* 0x000000020b147825 */ /* 0x000fe200078e0214 */
[----:B------:R-:W-:Y:S02]  /*1d090*/  SHF.R.S32.HI R11, RZ, 0x1f, R7 ;  /* 0x0000001fff0b7819 */ /* 0x000fe40000011407 */
[----:B------:R-:W-:Y:S01]  /*1d0a0*/  IADD3 R4, P2, R7, R4, RZ ;  /* 0x0000000407047210 */ /* 0x000fe20007f5e0ff */
[----:B------:R-:W-:Y:S01]  /*1d0b0*/  IMAD R10, R57, UR5, R8 ;  /* 0x00000005390a7c24 */ /* 0x000fe2000f8e0208 */
[----:B------:R-:W-:Y:S01]  /*1d0c0*/  SHF.R.S32.HI R8, RZ, 0x1f, R9 ;  /* 0x0000001fff087819 */ /* 0x000fe20000011409 */
[----:B------:R-:W-:Y:S01]  /*1d0d0*/  ULDC.64 UR4, c[0x0][0xb88] ;  /* 0x0002e20000047ab9 */ /* 0x000fe20000000a00 */
[----:B------:R-:W-:Y:S01]  /*1d0e0*/  IADD3 R7, P0, R20, 0x1000, RZ ;  /* 0x0000100014077810 */ /* 0x000fe20007f1e0ff */
[----:B------:R-:W-:Y:S01]  /*1d0f0*/  IMAD R59, R6, R55, RZ ;  /* 0x00000037063b7224 */ /* 0x000fe200078e02ff */
[----:B------:R-:W-:Y:S01]  /*1d100*/  IADD3.X R5, R11, R5, R10, P2, !PT ;  /* 0x000000050b057210 */ /* 0x000fe200017fe40a */
[----:B------:R-:W-:Y:S01]  /*1d110*/  IMAD R12, R8, UR4, RZ ;  /* 0x00000004080c7c24 */ /* 0x000fe2000f8e02ff */
[----:B------:R-:W-:-:S02]  /*1d120*/  IADD3 R33, P3, R20, 0x4000, RZ ;  /* 0x0000400014217810 */ /* 0x000fc40007f7e0ff */
[----:B------:R-:W-:Y:S01]  /*1d130*/  IADD3 R13, P4, R20, 0x2000, RZ ;  /* 0x00002000140d7810 */ /* 0x000fe20007f9e0ff */
[----:B------:R-:W-:Y:S01]  /*1d140*/  IMAD R11, R9, UR5, R12 ;  /* 0x00000005090b7c24 */ /* 0x000fe2000f8e020c */
[----:B------:R-:W-:Y:S01]  /*1d150*/  LOP3.LUT R32, R33, 0x380, RZ, 0xc0, !PT ;  /* 0x0000038021207812 */ /* 0x000fe200078ec0ff */
[----:B------:R-:W-:Y:S01]  /*1d160*/  IMAD.WIDE.U32 R4, R9, UR4, R4 ;  /* 0x0000000409047c25 */ /* 0x000fe2000f8e0004 */
[----:B------:R-:W-:Y:S01]  /*1d170*/  ULDC.64 UR4, c[0x0][0xb50] ;  /* 0x0002d40000047ab9 */ /* 0x000fe20000000a00 */
[----:B------:R-:W-:Y:S02]  /*1d180*/  LOP3.LUT R12, R13, 0x380, RZ, 0xc0, !PT ;  /* 0x000003800d0c7812 */ /* 0x000fe400078ec0ff */
[----:B------:R-:W-:Y:S01]  /*1d190*/  IMAD.IADD R5, R5, 0x1, R11 ;  /* 0x0000000105057824 */ /* 0x000fe200078e020b */
[----:B------:R-:W-:Y:S01]  /*1d1a0*/  LEA R10, P2, R4, UR4, 0x2 ;  /* 0x00000004040a7c11 */ /* 0x000fe2000f8410ff */
[----:B------:R-:W-:Y:S01]  /*1d1b0*/  IMAD.X R9, RZ, RZ, R21, P0 ;  /* 0x000000ffff097224 */ /* 0x000fe200000e0615 */
[----:B------:R-:W-:-:S02]  /*1d1c0*/  LOP3.LUT P0, RZ, R218, 0x3, RZ, 0xc0, !PT ;  /* 0x00000003daff7812 */ /* 0x000fc4000780c0ff */
[----:B------:R-:W-:Y:S01]  /*1d1d0*/  LEA.HI.X R11, R4, UR5, R5, 0x2, P2 ;  /* 0x00000005040b7c11 */ /* 0x000fe200090f1405 */
[----:B------:R-:W-:Y:S01]  /*1d1e0*/  SHFL.IDX PT, R50, R10, RZ, 0x1c1f ;  /* 0x001c1fff0a327589 */ /* 0x000fe200000e0000 */
[----:B------:R-:W-:Y:S01]  /*1d1f0*/  IADD3 R25, P2, R20, 0x3000, RZ ;  /* 0x0000300014197810 */ /* 0x000fe20007f5e0ff */
[----:B------:R-:W-:Y:S01]  /*1d200*/  IMAD.IADD R4, R223, 0x1, R193 ;  /* 0x00000001df047824 */ /* 0x000fe200078e02c1 */
[----:B------:R-:W-:Y:S01]  /*1d210*/  LOP3.LUT R8, R7, 0x380, RZ, 0xc0, !PT ;  /* 0x0000038007087812 */ /* 0x000fe200078ec0ff */
[----:B------:R-:W1:Y:S01]  /*1d220*/  SHFL.IDX PT, R51, R11, RZ, 0x1c1f ;  /* 0x001c1fff0b337589 */ /* 0x000e6200000e0000 */
[----:B------:R-:W-:Y:S01]  /*1d230*/  LOP3.LUT R24, R25, 0x380, RZ, 0xc0, !PT ;  /* 0x0000038019187812 */ /* 0x000fe200078ec0ff */
[----:B------:R-:W-:Y:S01]  /*1d240*/  ULDC.64 UR4, c[0x0][0xaa0] ;  /* 0x0002a80000047ab9 */ /* 0x000fe20000000a00 */
[----:B------:R-:W-:Y:S01]  /*1d250*/  SHF.R.U64 R32, R32, 0x3, RZ ;  /* 0x0000000320207819 */ /* 0x000fe200000012ff */
[----:B------:R-:W-:Y:S01]  /*1d260*/  SHFL.IDX PT, R52, R10, 0x1, 0x1c1f ;  /* 0x003c1f000a347f89 */ /* 0x000fe200000e0000 */
[----:B------:R-:W-:-:S02]  /*1d270*/  SHF.R.U64 R24, R24, 0x3, RZ ;  /* 0x0000000318187819 */ /* 0x000fc400000012ff */
[----:B------:R-:W-:Y:S01]  /*1d280*/  SHF.R.U64 R12, R12, 0x3, RZ ;  /* 0x000000030c0c7819 */ /* 0x000fe200000012ff */
[----:B------:R-:W2:Y:S01]  /*1d290*/  SHFL.IDX PT, R53, R11, 0x1, 0x1c1f ;  /* 0x003c1f000b357f89 */ /* 0x000ea200000e0000 */
[----:B------:R-:W-:Y:S01]  /*1d2a0*/  LOP3.LUT R24, R24, R25, RZ, 0x3c, !PT ;  /* 0x0000001918187212 */ /* 0x000fe200078e3cff */
[--C-:B------:R-:W-:Y:S01]  /*1d2b0*/  IMAD.X R25, RZ, RZ, R21.reuse, P2 ;  /* 0x000000ffff197224 */ /* 0x100fe200010e0615 */
[C---:B------:R-:W-:Y:S01]  /*1d2c0*/  ISETP.GE.OR P2, PT, R4.reuse, R59, P0 ;  /* 0x0000003b0400720c */ /* 0x040fe20000746670 */
[----:B------:R-:W-:Y:S01]  /*1d2d0*/  VIADD R4, R4, 0x8 ;  /* 0x0000000804047836 */ /* 0x000fe20000000000 */
[----:B------:R-:W-:Y:S02]  /*1d2e0*/  SHF.R.U64 R8, R8, 0x3, RZ ;  /* 0x0000000308087819 */ /* 0x000fe400000012ff */
[----:B------:R-:W-:Y:S02]  /*1d2f0*/  LOP3.LUT R32, R32, R33, RZ, 0x3c, !PT ;  /* 0x0000002120207212 */ /* 0x000fe400078e3cff */
[----:B------:R-:W-:Y:S01]  /*1d300*/  LOP3.LUT R12, R12, R13, RZ, 0x3c, !PT ;  /* 0x0000000d0c0c7212 */ /* 0x000fe200078e3cff */
[----:B------:R-:W-:Y:S01]  /*1d310*/  IMAD.X R13, RZ, RZ, R21, P4 ;  /* 0x000000ffff0d7224 */ /* 0x000fe200020e0615 */
[----:B------:R-:W-:-:S02]  /*1d320*/  IADD3.X R33, RZ, R21, RZ, P3, !PT ;  /* 0x00000015ff217210 */ /* 0x000fc40001ffe4ff */
[----:B------:R-:W-:Y:S02]  /*1d330*/  LOP3.LUT R8, R8, R7, RZ, 0x3c, !PT ;  /* 0x0000000708087212 */ /* 0x000fe400078e3cff */
[----:B------:R-:W-:Y:S01]  /*1d340*/  IADD3 R5, P3, R20, 0x7000, RZ ;  /* 0x0000700014057810 */ /* 0x000fe20007f7e0ff */
[----:B-1----:R1:W-:Y:S01]  /*1d350*/  @!P2 ST.E desc[UR38][R50.64], R3 ;  /* 0x000000033200a985 */ /* 0x0023e2000c101926 */
[----:B------:R-:W-:Y:S02]  /*1d360*/  ISETP.GE.OR P0, PT, R4, R59, P0 ;  /* 0x0000003b0400720c */ /* 0x000fe40000706670 */
[C---:B------:R-:W-:Y:S01]  /*1d370*/  IADD3 R37, P5, R20.reuse, 0x5000, RZ ;  /* 0x0000500014257810 */ /* 0x040fe20007fbe0ff */
[----:B------:R-:W-:Y:S01]  /*1d380*/  IMAD.X R45, RZ, RZ, R21, P3 ;  /* 0x000000ffff2d7224 */ /* 0x000fe200018e0615 */
[C---:B------:R-:W-:Y:S02]  /*1d390*/  IADD3 R41, P4, R20.reuse, 0x6000, RZ ;  /* 0x0000600014297810 */ /* 0x040fe40007f9e0ff */
[----:B------:R-:W-:-:S02]  /*1d3a0*/  LOP3.LUT R7, R20, 0x380, RZ, 0xc0, !PT ;  /* 0x0000038014077812 */ /* 0x000fc400078ec0ff */
[----:B------:R-:W-:Y:S02]  /*1d3b0*/  LOP3.LUT R4, R5, 0x380, RZ, 0xc0, !PT ;  /* 0x0000038005047812 */ /* 0x000fe400078ec0ff */
[----:B------:R-:W-:Y:S01]  /*1d3c0*/  LOP3.LUT R36, R37, 0x380, RZ, 0xc0, !PT ;  /* 0x0000038025247812 */ /* 0x000fe200078ec0ff */
[----:B-1----:R-:W1:Y:S01]  /*1d3d0*/  @P1 LDC R51, c[0x0][0xbec] ;  /* 0x0002fb00ff331b82 */ /* 0x002e620000000800 */
[----:B------:R-:W-:Y:S01]  /*1d3e0*/  LOP3.LUT R40, R41, 0x380, RZ, 0xc0, !PT ;  /* 0x0000038029287812 */ /* 0x000fe200078ec0ff */
[----:B------:R-:W-:Y:S01]  /*1d3f0*/  IMAD R3, R49, UR4, RZ ;  /* 0x0000000431037c24 */ /* 0x000fe2000f8e02ff */
[----:B------:R-:W-:Y:S01]  /*1d400*/  SHF.R.U64 R7, R7, 0x3, RZ ;  /* 0x0000000307077819 */ /* 0x000fe200000012ff */
[----:B--2---:R2:W-:Y:S01]  /*1d410*/  @!P0 ST.E desc[UR38][R52.64], R0 ;  /* 0x0000000034008985 */ /* 0x0045e2000c101926 */
[----:B------:R-:W-:Y:S02]  /*1d420*/  SHF.R.U64 R4, R4, 0x3, RZ ;  /* 0x0000000304047819 */ /* 0x000fe400000012ff */
[----:B------:R-:W-:Y:S01]  /*1d430*/  SHF.R.U64 R36, R36, 0x3, RZ ;  /* 0x0000000324247819 */ /* 0x000fe200000012ff */
[----:B------:R-:W3:Y:S01]  /*1d440*/  @P1 LDC R49, c[0x0][0xbf0] ;  /* 0x0002fc00ff311b82 */ /* 0x000ee20000000800 */
[----:B------:R-:W-:Y:S01]  /*1d450*/  SHF.R.U64 R40, R40, 0x3, RZ ;  /* 0x0000000328287819 */ /* 0x000fe200000012ff */
[----:B------:R-:W-:Y:S01]  /*1d460*/  IMAD R3, R48, UR5, R3 ;  /* 0x0000000530037c24 */ /* 0x000fe2000f8e0203 */
[----:B------:R-:W-:Y:S01]  /*1d470*/  LOP3.LUT R20, R7, R20, RZ, 0x3c, !PT ;  /* 0x0000001407147212 */ /* 0x000fe200078e3cff */
[----:B------:R-:W5:Y:S01]  /*1d480*/  LD.E.128 R8, desc[UR38][R8.64] ;  /* 0x0000002608087980 */ /* 0x000f62000c101d00 */
[----:B------:R-:W-:Y:S01]  /*1d490*/  LOP3.LUT R36, R36, R37, RZ, 0x3c, !PT ;  /* 0x0000002524247212 */ /* 0x000fe200078e3cff */
[--C-:B------:R-:W-:Y:S01]  /*1d4a0*/  IMAD.X R37, RZ, RZ, R21.reuse, P5 ;  /* 0x000000ffff257224 */ /* 0x100fe200028e0615 */
[----:B------:R-:W-:Y:S01]  /*1d4b0*/  LOP3.LUT R40, R40, R41, RZ, 0x3c, !PT ;  /* 0x0000002928287212 */ /* 0x000fe200078e3cff */
[----:B------:R-:W-:Y:S01]  /*1d4c0*/  IMAD.X R41, RZ, RZ, R21, P4 ;  /* 0x000000ffff297224 */ /* 0x000fe200020e0615 */
[----:B------:R-:W-:Y:S01]  /*1d4d0*/  LOP3.LUT R44, R4, R5, RZ, 0x3c, !PT ;  /* 0x00000005042c7212 */ /* 0x000fe200078e3cff */
[----:B--2---:R-:W-:Y:S01]  /*1d4e0*/  IMAD R0, R207, 0x20, R23 ;  /* 0x00000020cf007824 */ /* 0x004fe200078e0217 */
[----:B------:R2:W5:Y:S04]  /*1d4f0*/  LD.E.128 R4, desc[UR38][R20.64] ;  /* 0x0000002614047980 */ /* 0x000568000c101d00 */
[----:B------:R-:W5:Y:S04]  /*1d500*/  LD.E.128 R12, desc[UR38][R12.64] ;  /* 0x000000260c0c7980 */ /* 0x000f68000c101d00 */
[----:B------:R-:W5:Y:S01]  /*1d510*/  LD.E.128 R24, desc[UR38][R24.64] ;  /* 0x0000002618187980 */ /* 0x000f62000c101d00 */
[----:B--2---:R-:W-:Y:S01]  /*1d520*/  IMAD.WIDE.U32 R20, R48, UR4, RZ ;  /* 0x0000000430147c25 */ /* 0x004fe2000f8e00ff */
[----:B------:R-:W-:-:S02]  /*1d530*/  ULDC.64 UR4, c[0x0][0xae8] ;  /* 0x0002ba0000047ab9 */ /* 0x000fc40000000a00 */
[----:B------:R-:W5:Y:S01]  /*1d540*/  LD.E.128 R32, desc[UR38][R32.64] ;  /* 0x0000002620207980 */ /* 0x000f62000c101d00 */
[----:B------:R-:W-:Y:S02]  /*1d550*/  IMAD.IADD R21, R21, 0x1, R3 ;  /* 0x0000000115157824 */ /* 0x000fe400078e0203 */
[----:B------:R-:W-:Y:S01]  /*1d560*/  IMAD R3, R54, UR4, RZ ;  /* 0x0000000436037c24 */ /* 0x000fe2000f8e02ff */
[----:B------:R-:W5:Y:S01]  /*1d570*/  LD.E.128 R36, desc[UR38][R36.64] ;  /* 0x0000002624247980 */ /* 0x000f62000c101d00 */
[----:B------:R-:W-:Y:S02]  /*1d580*/  IMAD.IADD R48, R193, 0x1, R0 ;  /* 0x00000001c1307824 */ /* 0x000fe400078e0200 */
[C---:B------:R-:W-:Y:S01]  /*1d590*/  IMAD R3, R208.reuse, UR5, R3 ;  /* 0x00000005d0037c24 */ /* 0x040fe2000f8e0203 */
[----:B------:R-:W5:Y:S01]  /*1d5a0*/  LD.E.128 R40, desc[UR38][R40.64] ;  /* 0x0000002628287980 */ /* 0x000f62000c101d00 */
[----:B------:R-:W-:Y:S01]  /*1d5b0*/  IMAD.WIDE.U32 R20, R208, UR4, R20 ;  /* 0x00000004d0147c25 */ /* 0x000fe2000f8e0014 */
[----:B------:R-:W-:-:S02]  /*1d5c0*/  ULDC.64 UR4, c[0x0][0xaf0] ;  /* 0x0002bc0000047ab9 */ /* 0x000fc40000000a00 */
[----:B------:R-:W5:Y:S01]  /*1d5d0*/  LD.E.128 R44, desc[UR38][R44.64] ;  /* 0x000000262c2c7980 */ /* 0x000f62000c101d00 */
[----:B-1----:R-:W-:Y:S01]  /*1d5e0*/  @P1 IMAD.HI.U32 R0, R48, R51, RZ ;  /* 0x0000003330001227 */ /* 0x002fe200078e00ff */
[----:B------:R-:W-:Y:S01]  /*1d5f0*/  IADD3 R21, R21, R3, RZ ;  /* 0x0000000315157210 */ /* 0x000fe20007ffe0ff */
[----:B------:R-:W-:Y:S01]  /*1d600*/  @!PT LDS RZ, [RZ] ;  /* 0x00000000fffff984 */ /* 0x000fe20000000800 */
[----:B------:R-:W-:Y:S01]  /*1d610*/  @!PT LDS RZ, [RZ] ;  /* 0x00000000fffff984 */ /* 0x000fe20000000800 */
[----:B------:R-:W-:Y:S01]  /*1d620*/  @!PT LDS RZ, [RZ] ;  /* 0x00000000fffff984 */ /* 0x000fe20000000800 */
[----:B------:R-:W-:Y:S01]  /*1d630*/  @!PT LDS RZ, [RZ] ;  /* 0x00000000fffff984 */ /* 0x000fe20000000800 */
[----:B------:R1:W-:Y:S06]  /*1d640*/  MEMBAR.ALL.CTA ;  /* 0x0000000000007992 */ /* 0x0003ec0000008000 */
[----:B-1----:R-:W1:Y:S01]  /*1d650*/  FENCE.VIEW.ASYNC.S ;  /* 0x00000000000073c6 */ /* 0x002e620000000000 */
[----:B------:R-:W-:Y:S01]  /*1d660*/  IMAD.MOV.U32 R3, RZ, RZ, R48 ;  /* 0x000000ffff037224 */ /* 0x000fe200078e0030 */
[----:B---3--:R-:W-:Y:S01]  /*1d670*/  @P1 SHF.R.U32.HI R3, RZ, R49, R0 ;  /* 0x00000031ff031219 */ /* 0x008fe20000011600 */
[----:B------:R-:W-:-:S02]  /*1d680*/  IMAD R28, R28, UR4, RZ ;  /* 0x000000041c1c7c24 */ /* 0x000fc4000f8e02ff */
[----:B------:R-:W-:Y:S01]  /*1d690*/  IMAD.WIDE.U32 R20, R57, UR4, R20 ;  /* 0x0000000439147c25 */ /* 0x000fe2000f8e0014 */
[----:B------:R-:W-:-:S03]  /*1d6a0*/  SHF.R.S32.HI R0, RZ, 0x1f, R3 ;  /* 0x0000001fff007819 */ /* 0x000fc60000011403 */
[----:B------:R-:W-:Y:S01]  /*1d6b0*/  IMAD R49, R57, UR5, R28 ;  /* 0x0000000539317c24 */ /* 0x000fe2000f8e021c */
[----:B------:R-:W-:Y:S01]  /*1d6c0*/  ULDC.64 UR4, c[0x0][0xae0] ;  /* 0x0002b80000047ab9 */ /* 0x000fe20000000a00 */
[----:B------:R-:W-:Y:S02]  /*1d6d0*/  IMAD.MOV R28, RZ, RZ, -R3 ;  /* 0x000000ffff1c7224 */ /* 0x000fe400078e0a03 */
[----:B------:R-:W-:Y:S02]  /*1d6e0*/  IMAD.IADD R21, R21, 0x1, R49 ;  /* 0x0000000115157824 */ /* 0x000fe400078e0231 */
[----:B------:R-:W-:Y:S02]  /*1d6f0*/  IMAD R0, R0, UR4, RZ ;  /* 0x0000000400007c24 */ /* 0x000fe4000f8e02ff */
[----:B------:R-:W-:Y:S02]  /*1d700*/  IMAD R49, R55, R28, R48 ;  /* 0x0000001c37317224 */ /* 0x000fe400078e0230 */
[----:B------:R-:W-:-:S02]  /*1d710*/  IMAD R51, R3, UR5, R0 ;  /* 0x0000000503337c24 */ /* 0x000fc4000f8e0200 */
[----:B------:R-:W-:Y:S01]  /*1d720*/  IMAD.WIDE.U32 R20, R3, UR4, R20 ;  /* 0x0000000403147c25 */ /* 0x000fe2000f8e0014 */
[----:B------:R-:W-:Y:S01]  /*1d730*/  SHF.R.S32.HI R0, RZ, 0x1f, R49 ;  /* 0x0000001fff007819 */ /* 0x000fe20000011431 */
[----:B------:R-:W-:Y:S02]  /*1d740*/  ULDC.64 UR4, c[0x0][0xad8] ;  /* 0x0002b60000047ab9 */ /* 0x000fe40000000a00 */
[----:B------:R-:W-:Y:S02]  /*1d750*/  IMAD.IADD R50, R23, 0x1, R193 ;  /* 0x0000000117327824 */ /* 0x000fe400078e02c1 */
[----:B------:R-:W-:Y:S02]  /*1d760*/  IMAD.IADD R21, R21, 0x1, R51 ;  /* 0x0000000115157824 */ /* 0x000fe400078e0233 */
[----:B------:R-:W-:Y:S02]  /*1d770*/  IMAD R28, R0, UR4, RZ ;  /* 0x00000004001c7c24 */ /* 0x000fe4000f8e02ff */
[----:B------:R-:W-:-:S02]  /*1d780*/  VIADD R0, R50, 0x20 ;  /* 0x0000002032007836 */ /* 0x000fc40000000000 */
[C---:B------:R-:W-:Y:S02]  /*1d790*/  IMAD R51, R49.reuse, UR5, R28 ;  /* 0x0000000531337c24 */ /* 0x040fe4000f8e021c */
[----:B------:R-:W-:Y:S01]  /*1d7a0*/  IMAD.WIDE.U32 R20, R49, UR4, R20 ;  /* 0x0000000431147c25 */ /* 0x000fe2000f8e0014 */
[CC--:B------:R-:W-:Y:S01]  /*1d7b0*/  ISETP.GE.AND P2, PT, R50.reuse, R59.reuse, PT ;  /* 0x0000003b3200720c */ /* 0x0c0fe20003f46270 */
[----:B------:R-:W-:Y:S02]  /*1d7c0*/  ULDC.64 UR4, c[0x0][0xa80] ;  /* 0x0002a00000047ab9 */ /* 0x000fe40000000a00 */
[----:B------:R-:W-:Y:S01]  /*1d7d0*/  VIADD R3, R50, 0x40 ;  /* 0x0000004032037836 */ /* 0x000fe20000000000 */
[----:B------:R-:W-:Y:S01]  /*1d7e0*/  ISETP.GE.AND P0, PT, R0, R59, PT ;  /* 0x0000003b0000720c */ /* 0x000fe20003f06270 */
[----:B------:R-:W-:Y:S01]  /*1d7f0*/  IMAD.IADD R21, R21, 0x1, R51 ;  /* 0x0000000115157824 */ /* 0x000fe200078e0233 */
[----:B------:R-:W-:Y:S02]  /*1d800*/  LEA R28, P3, R20, UR4, 0x1 ;  /* 0x00000004141c7c11 */ /* 0x000fe4000f8608ff */
[----:B------:R-:W-:-:S02]  /*1d810*/  IADD3 R0, R2, 0x28820, RZ ;  /* 0x0002882002007810 */ /* 0x000fc40007ffe0ff */
[----:B------:R-:W-:Y:S02]  /*1d820*/  ISETP.GE.AND P1, PT, R3, R59, PT ;  /* 0x0000003b0300720c */ /* 0x000fe40003f26270 */
[----:B------:R-:W-:Y:S02]  /*1d830*/  LEA.HI.X R3, R20, UR5, R21, 0x1, P3 ;  /* 0x0000000514037c11 */ /* 0x000fe400098f0c15 */
[----:B------:R-:W-:Y:S01]  /*1d840*/  PRMT R0, RZ, 0x654, R0 ;  /* 0x00000654ff007816 */ /* 0x000fe20000000000 */
[----:B-1----:R1:W2:Y:S01]  /*1d850*/  SHFL.IDX PT, R21, R28, RZ, 0x181f ;  /* 0x00181fff1c157589 */ /* 0x0022a200000e0000 */
[----:B------:R-:W-:Y:S02]  /*1d860*/  BSSY B1, `(.L_x_1906) ;  /* 0x000000d000017945 */ /* 0x000fe40003800000 */
[----:B------:R1:W-:Y:S01]  /*1d870*/  SYNCS.ARRIVE.TRANS64.RED.A1T0 RZ, [R0+URZ], RZ ;  /* 0x000000ff00ff79a7 */ /* 0x0003e2000810043f */
[----:B------:R1:W3:Y:S01]  /*1d880*/  SHFL.IDX PT, R49, R3, RZ, 0x181f ;  /* 0x00181fff03317589 */ /* 0x0002e200000e0000 */
[----:B------:R-:W-:Y:S05]  /*1d890*/  @P2 BRA `(.L_x_1907) ;  /* 0x0000000000242947 */ /* 0x000fea0003800000 */
[----:B------:R-:W-:Y:S02]  /*1d8a0*/  ULDC UR4, c[0x0][0xac8] ;  /* 0x0002b20000047ab9 */ /* 0x000fe40000000800 */
[----:B------:R-:W-:Y:S02]  /*1d8b0*/  ISETP.GE.AND P2, PT, R16, UR4, PT ;  /* 0x0000000410007c0c */ /* 0x000fe4000bf46270 */
[----:B------:R-:W-:-:S11]  /*1d8c0*/  ISETP.GE.AND P3, PT, R190, UR4, PT ;  /* 0x00000004be007c0c */ /* 0x000fd6000bf66270 */
[-C--:B--2---:R-:W-:Y:S02]  /*1d8d0*/  @!P2 LEA R20, P4, R16, R21.reuse, 0x1 ;  /* 0x000000151014a211 */ /* 0x084fe400078808ff */
[----:B------:R-:W-:Y:S02]  /*1d8e0*/  @!P3 LEA R48, P5, R190, R21, 0x1 ;  /* 0x00000015be30b211 */ /* 0x000fe400078a08ff */
[-C--:B---3--:R-:W-:Y:S02]  /*1d8f0*/  @!P2 LEA.HI.X R21, R16, R49.reuse, R17, 0x1, P4 ;  /* 0x000000311015a211 */ /* 0x088fe400020f0c11 */
[----:B------:R-:W-:-:S03]  /*1d900*/  @!P3 LEA.HI.X R49, R190, R49, R214, 0x1, P5 ;  /* 0x00000031be31b211 */ /* 0x000fc600028f0cd6 */
[----:B-----5:R4:W-:Y:S04]  /*1d910*/  @!P2 ST.E.128 desc[UR38][R20.64], R4 ;  /* 0x000000041400a985 */ /* 0x0209e8000c101d26 */
[----:B------:R4:W-:Y:S02]  /*1d920*/  @!P3 ST.E.128 desc[UR38][R48.64], R32 ;  /* 0x000000203000b985 */ /* 0x0009e4000c101d26 */
.L_x_1907:
[----:B------:R-:W-:Y:S05]  /*1d930*/  BSYNC B1 ;  /* 0x0000000000017941 */ /* 0x000fea0003800000 */
.L_x_1906:
[----:B----45:R4:W0:Y:S01]  /*1d940*/  SHFL.IDX PT, R7, R3, 0x1, 0x181f ;  /* 0x00381f0003077f89 */ /* 0x03082200000e0000 */
[----:B------:R-:W-:Y:S03]  /*1d950*/  BSSY B1, `(.L_x_1908) ;  /* 0x000000c000017945 */ /* 0x000fe60003800000 */
[----:B------:R4:W0:Y:S01]  /*1d960*/  SHFL.IDX PT, R5, R28, 0x1, 0x181f ;  /* 0x00381f001c057f89 */ /* 0x00082200000e0000 */
[----:B------:R-:W-:Y:S05]  /*1d970*/  @P0 BRA `(.L_x_1909) ;  /* 0x0000000000240947 */ /* 0x000fea0003800000 */
[----:B------:R-:W-:Y:S02]  /*1d980*/  ULDC UR4, c[0x0][0xac8] ;  /* 0x0002b20000047ab9 */ /* 0x000fe40000000800 */
[----:B------:R-:W-:Y:S02]  /*1d990*/  ISETP.GE.AND P3, PT, R16, UR4, PT ;  /* 0x0000000410007c0c */ /* 0x000fe4000bf66270 */
[----:B------:R-:W-:-:S11]  /*1d9a0*/  ISETP.GE.AND P4, PT, R190, UR4, PT ;  /* 0x00000004be007c0c */ /* 0x000fd6000bf86270 */
[-C--:B0-----:R-:W-:Y:S02]  /*1d9b0*/  @!P3 LEA R4, P0, R16, R5.reuse, 0x1 ;  /* 0x000000051004b211 */ /* 0x081fe400078008ff */
[----:B------:R-:W-:Y:S02]  /*1d9c0*/  @!P4 LEA R6, P2, R190, R5, 0x1 ;  /* 0x00000005be06c211 */ /* 0x000fe400078408ff */
[-C--:B------:R-:W-:Y:S02]  /*1d9d0*/  @!P3 LEA.HI.X R5, R16, R7.reuse, R17, 0x1, P0 ;  /* 0x000000071005b211 */ /* 0x080fe400000f0c11 */
[----:B------:R-:W-:-:S03]  /*1d9e0*/  @!P4 LEA.HI.X R7, R190, R7, R214, 0x1, P2 ;  /* 0x00000007be07c211 */ /* 0x000fc600010f0cd6 */
[----:B------:R0:W-:Y:S04]  /*1d9f0*/  @!P3 ST.E.128 desc[UR38][R4.64], R8 ;  /* 0x000000080400b985 */ /* 0x0001e8000c101d26 */
[----:B------:R0:W-:Y:S02]  /*1da00*/  @!P4 ST.E.128 desc[UR38][R6.64], R36 ;  /* 0x000000240600c985 */ /* 0x0001e4000c101d26 */
.L_x_1909:
[----:B------:R-:W-:Y:S05]  /*1da10*/  BSYNC B1 ;  /* 0x0000000000017941 */ /* 0x000fea0003800000 */
.L_x_1908:
[----:B0-----:R0:W0:Y:S01]  /*1da20*/  SHFL.IDX PT, R7, R3, 0x2, 0x181f ;  /* 0x00581f0003077f89 */ /* 0x00102200000e0000 */
        /* <DEDUP_REMOVED lines=12> */
.L_x_1911:
[----:B------:R-:W-:Y:S05]  /*1daf0*/  BSYNC B1 ;  /* 0x0000000000017941 */ /* 0x000fea0003800000 */
.L_x_1910:
[----:B-1----:R-:W-:Y:S01]  /*1db00*/  VIADD R0, R50, 0x60 ;  /* 0x0000006032007836 */ /* 0x002fe20000000000 */
[----:B0---4-:R-:W0:Y:S04]  /*1db10*/  SHFL.IDX PT, R3, R3, 0x3, 0x181f ;  /* 0x00781f0003037f89 */ /* 0x011e2800000e0000 */
[----:B------:R-:W-:Y:S01]  /*1db20*/  ISETP.GE.AND P0, PT, R0, R59, PT ;  /* 0x0000003b0000720c */ /* 0x000fe20003f06270 */
[----:B------:R1:W4:-:S12]  /*1db30*/  SHFL.IDX PT, R7, R28, 0x3, 0x181f ;  /* 0x00781f001c077f89 */ /* 0x00031800000e0000 */
[----:B-1----:R-:W-:Y:S05]  /*1db40*/  @P0 BRA `(.L_x_1912) ;  /* 0x0000000800fc0947 */ /* 0x002fea0003800000 */
[----:B------:R-:W-:Y:S02]  /*1db50*/  ULDC UR4, c[0x0][0xac8] ;  /* 0x0002b20000047ab9 */ /* 0x000fe40000000800 */
[----:B------:R-:W-:-:S13]  /*1db60*/  ISETP.GE.AND P1, PT, R16, UR4, PT ;  /* 0x0000000410007c0c */ /* 0x000fda000bf26270 */
[----:B----4-:R-:W-:-:S04]  /*1db70*/  @!P1 LEA R4, P0, R16, R7, 0x1 ;  /* 0x0000000710049211 */ /* 0x010fc800078008ff */
[----:B0-----:R-:W-:Y:S02]  /*1db80*/  @!P1 LEA.HI.X R5, R16, R3, R17, 0x1, P0 ;  /* 0x0000000310059211 */ /* 0x001fe400000f0c11 */
[----:B------:R-:W-:-:S03]  /*1db90*/  ISETP.GE.AND P0, PT, R190, UR4, PT ;  /* 0x00000004be007c0c */ /* 0x000fc6000bf06270 */
[----:B------:R1:W-:Y:S10]  /*1dba0*/  @!P1 ST.E.128 desc[UR38][R4.64], R24 ;  /* 0x0000001804009985 */ /* 0x0003f4000c101d26 */
[----:B------:R-:W-:Y:S05]  /*1dbb0*/  @P0 BRA `(.L_x_1912) ;  /* 0x0000000800e00947 */ /* 0x000fea0003800000 */
[----:B-1----:R-:W-:-:S04]  /*1dbc0*/  LEA R4, P0, R190, R7, 0x1 ;  /* 0x00000007be047211 */ /* 0x002fc800078008ff */
[----:B------:R-:W-:-:S05]  /*1dbd0*/  LEA.HI.X R5, R190, R3, R214, 0x1, P0 ;  /* 0x00000003be057211 */ /* 0x000fca00000f0cd6 */
[----:B------:R0:W-:Y:S01]  /*1dbe0*/  ST.E.128 desc[UR38][R4.64], R44 ;  /* 0x0000002c04007985 */ /* 0x0001e2000c101d26 */
[----:B------:R-:W-:Y:S05]  /*1dbf0*/  BRA `(.L_x_1912) ;  /* 0x0000000800d07947 */ /* 0x000fea0003800000 */
.L_x_1904:
[----:B------:R-:W-:Y:S01]  /*1dc00*/  ULDC.64 UR4, c[0x0][0xc00] ;  /* 0x0003000000047ab9 */ /* 0x000fe20000000a00 */
[----:B------:R-:W2:Y:S01]  /*1dc10*/  LDC.64 R4, c[0x0][0xc00] ;  /* 0x00030000ff047b82 */ /* 0x000ea20000000a00 */
[----:B------:R-:W-:Y:S01]  /*1dc20*/  ISETP.NE.U32.AND P0, PT, RZ, UR4, PT ;  /* 0x00000004ff007c0c */ /* 0x000fe2000bf05070 */
[----:B------:R-:W-:-:S03]  /*1dc30*/  IMAD.MOV.U32 R0, RZ, RZ, RZ ;  /* 0x000000ffff007224 */ /* 0x000fc600078e00ff */
[----:B------:R-:W-:Y:S01]  /*1dc40*/  ISETP.NE.AND.EX P0, PT, RZ, UR5, PT, P0 ;  /* 0x00000005ff007c0c */ /* 0x000fe2000bf05300 */
[----:B------:R-:W-:Y:S02]  /*1dc50*/  ULDC.64 UR4, c[0x0][0xc08] ;  /* 0x0003020000047ab9 */ /* 0x000fe40000000a00 */
[----:B------:R-:W-:Y:S01]  /*1dc60*/  ISETP.NE.U32.AND P1, PT, RZ, UR4, PT ;  /* 0x00000004ff007c0c */ /* 0x000fe2000bf25070 */
[----:B------:R-:W3:Y:S03]  /*1dc70*/  LDC R25, c[0x0][0xbe8] ;  /* 0x0002fa00ff197b82 */ /* 0x000ee60000000800 */
[----:B------:R-:W-:Y:S01]  /*1dc80*/  ISETP.NE.AND.EX P1, PT, RZ, UR5, PT, P1 ;  /* 0x00000005ff007c0c */ /* 0x000fe2000bf25310 */
[----:B--2---:R-:W-:-:S12]  /*1dc90*/  IMAD.WIDE R4, R209, 0x4, R4 ;  /* 0x00000004d1047825 */ /* 0x004fd800078e0204 */
[----:B------:R-:W2:Y:S01]  /*1dca0*/  @P1 LDC.64 R6, c[0x0][0xc08] ;  /* 0x00030200ff061b82 */ /* 0x000ea20000000a00 */
[----:B------:R-:W-:Y:S02]  /*1dcb0*/  ULDC UR4, c[0x0][0xa88] ;  /* 0x0002a20000047ab9 */ /* 0x000fe40000000800 */
[----:B------:R-:W-:Y:S01]  /*1dcc0*/  IMAD.U32 R8, RZ, RZ, UR4 ;  /* 0x00000004ff087e24 */ /* 0x000fe2000f8e00ff */
[----:B------:R4:W5:Y:S01]  /*1dcd0*/  @P0 LDG.E R0, desc[UR38][R4.64] ;  /* 0x0000002604000981 */ /* 0x000962000c1e1900 */
[----:B--2---:R-:W-:-:S05]  /*1dce0*/  @P1 IMAD.WIDE R6, R209, 0x4, R6 ;  /* 0x00000004d1061825 */ /* 0x004fca00078e0206 */
[----:B------:R4:W5:Y:S01]  /*1dcf0*/  @P1 LDG.E R8, desc[UR38][R6.64] ;  /* 0x0000002606081981 */ /* 0x000962000c1e1900 */
[----:B---3--:R-:W-:Y:S02]  /*1dd00*/  ISETP.NE.AND P2, PT, R25, 0x1, PT ;  /* 0x000000011900780c */ /* 0x008fe40003f45270 */
[----:B------:R-:W-:Y:S02]  /*1dd10*/  ISETP.GE.AND P3, PT, R229, 0x80, PT ;  /* 0x00000080e500780c */ /* 0x000fe40003f66270 */
[----:B------:R-:W-:-:S09]  /*1dd20*/  SHF.R.S32.HI R9, RZ, 0x1f, R209 ;  /* 0x0000001fff097819 */ /* 0x000fd200000114d1 */
[----:B------:R-:W2:Y:S01]  /*1dd30*/  @P2 LDC R27, c[0x0][0xbec] ;  /* 0x0002fb00ff1b2b82 */ /* 0x000ea20000000800 */
[----:B----4-:R-:W-:Y:S05]  /*1dd40*/  @P1 BRA `(.L_x_1913) ;  /* 0x0000000000101947 */ /* 0x010fea0003800000 */
[----:B------:R-:W-:Y:S05]  /*1dd50*/  @!P0 BRA `(.L_x_1913) ;  /* 0x00000000000c8947 */ /* 0x000fea0003800000 */
[----:B------:R-:W3:Y:S04]  /*1dd60*/  LDG.E R3, desc[UR38][R4.64] ;  /* 0x0000002604037981 */ /* 0x000ee8000c1e1900 */
[----:B-----5:R-:W3:Y:S02]  /*1dd70*/  LDG.E R8, desc[UR38][R4.64+0x4] ;  /* 0x0000042604087981 */ /* 0x020ee4000c1e1900 */
[----:B---3--:R-:W-:-:S07]  /*1dd80*/  IMAD.IADD R8, R8, 0x1, -R3 ;  /* 0x0000000108087824 */ /* 0x008fce00078e0a03 */
.L_x_1913:
[----:B------:R-:W-:Y:S01]  /*1dd90*/  BSSY B1, `(.L_x_1914) ;  /* 0x000002d000017945 */ /* 0x000fe20003800000 */
[----:B------:R-:W-:Y:S02]  /*1dda0*/  SHF.R.S32.HI R12, RZ, 0x1f, R208 ;  /* 0x0000001fff0c7819 */ /* 0x000fe400000114d0 */
[----:B------:R-:W-:Y:S02]  /*1ddb0*/  SEL R13, R209, RZ, !P0 ;  /* 0x000000ffd10d7207 */ /* 0x000fe40004000000 */
[----:B------:R-:W-:Y:S02]  /*1ddc0*/  SEL R14, R9, RZ, !P0 ;  /* 0x000000ff090e7207 */ /* 0x000fe40004000000 */
[----:B-----5:R-:W-:Y:S01]  /*1ddd0*/  SHF.R.S32.HI R11, RZ, 0x1f, R0 ;  /* 0x0000001fff0b7819 */ /* 0x020fe20000011400 */
[----:B------:R-:W-:Y:S06]  /*1dde0*/  @P3 BRA `(.L_x_1915) ;  /* 0x00000000009c3947 */ /* 0x000fec0003800000 */
[----:B------:R-:W3:Y:S01]  /*1ddf0*/  S2R R10, SR_TID.X ;  /* 0x00000000000a7919 */ /* 0x000ee20000002100 */
[----:B------:R-:W4:Y:S02]  /*1de00*/  LDC R9, c[0x0][0xbe8] ;  /* 0x0002fa00ff097b82 */ /* 0x000f240000000800 */
[----:B----4-:R-:W-:Y:S01]  /*1de10*/  IMAD R3, R8, R9, RZ ;  /* 0x0000000908037224 */ /* 0x010fe200078e02ff */
[----:B---3--:R-:W-:-:S04]  /*1de20*/  IADD3 R10, R193, -0x80, R10 ;  /* 0xffffff80c10a7810 */ /* 0x008fc80007ffe00a */
[----:B------:R-:W-:-:S13]  /*1de30*/  ISETP.GE.AND P0, PT, R10, R3, PT ;  /* 0x000000030a00720c */ /* 0x000fda0003f06270 */
[----:B------:R-:W-:Y:S05]  /*1de40*/  @P0 BRA `(.L_x_1915) ;  /* 0x0000000000840947 */ /* 0x000fea0003800000 */
[----:B------:R-:W-:Y:S01]  /*1de50*/  ISETP.NE.AND P0, PT, R9, 0x1, PT ;  /* 0x000000010900780c */ /* 0x000fe20003f05270 */
[----:B------:R-:W-:Y:S01]  /*1de60*/  ULDC.64 UR4, c[0x0][0xb90] ;  /* 0x0002e40000047ab9 */ /* 0x000fe20000000a00 */
[----:B------:R-:W-:Y:S01]  /*1de70*/  IMAD.MOV.U32 R4, RZ, RZ, R0 ;  /* 0x000000ffff047224 */ /* 0x000fe200078e0000 */
[----:B------:R-:W-:Y:S01]  /*1de80*/  MOV R3, R10 ;  /* 0x0000000a00037202 */ /* 0x000fe20000000f00 */
[----:B------:R-:W-:Y:S02]  /*1de90*/  IMAD R7, R12, UR4, RZ ;  /* 0x000000040c077c24 */ /* 0x000fe4000f8e02ff */
[----:B------:R-:W-:Y:S02]  /*1dea0*/  IMAD.MOV.U32 R5, RZ, RZ, R11 ;  /* 0x000000ffff057224 */ /* 0x000fe400078e000b */
[C---:B------:R-:W-:Y:S02]  /*1deb0*/  IMAD R7, R208.reuse, UR5, R7 ;  /* 0x00000005d0077c24 */ /* 0x040fe4000f8e0207 */
[----:B------:R-:W-:Y:S01]  /*1dec0*/  IMAD.WIDE.U32 R4, R208, UR4, R4 ;  /* 0x00000004d0047c25 */ /* 0x000fe2000f8e0004 */
[----:B------:R-:W-:-:S02]  /*1ded0*/  ULDC.64 UR4, c[0x0][0xb98] ;  /* 0x0002e60000047ab9 */ /* 0x000fc40000000a00 */
[----:B------:R-:W3:Y:S01]  /*1dee0*/  @P0 LDC R15, c[0x0][0xbec] ;  /* 0x0002fb00ff0f0b82 */ /* 0x000ee20000000800 */
[----:B------:R-:W-:Y:S02]  /*1def0*/  IMAD.IADD R5, R5, 0x1, R7 ;  /* 0x0000000105057824 */ /* 0x000fe400078e0207 */
[----:B------:R-:W-:-:S05]  /*1df00*/  IMAD.WIDE.U32 R4, R13, UR4, R4 ;  /* 0x000000040d047c25 */ /* 0x000fca000f8e0004 */
[----:B------:R-:W4:Y:S01]  /*1df10*/  @P0 LDC R21, c[0x0][0xbf0] ;  /* 0x0002fc00ff150b82 */ /* 0x000f220000000800 */
[----:B---3--:R-:W-:-:S05]  /*1df20*/  @P0 IMAD.HI.U32 R6, R10, R15, RZ ;  /* 0x0000000f0a060227 */ /* 0x008fca00078e00ff */
[----:B----4-:R-:W-:Y:S01]  /*1df30*/  @P0 SHF.R.U32.HI R3, RZ, R21, R6 ;  /* 0x00000015ff030219 */ /* 0x010fe20000011606 */
[----:B------:R-:W-:-:S03]  /*1df40*/  IMAD R6, R14, UR4, RZ ;  /* 0x000000040e067c24 */ /* 0x000fc6000f8e02ff */
[----:B------:R-:W-:Y:S01]  /*1df50*/  IADD3 R4, P0, R3, R4, RZ ;  /* 0x0000000403047210 */ /* 0x000fe20007f1e0ff */
[--C-:B------:R-:W-:Y:S02]  /*1df60*/  IMAD.MOV R7, RZ, RZ, -R3.reuse ;  /* 0x000000ffff077224 */ /* 0x100fe400078e0a03 */
        /* <DEDUP_REMOVED lines=15> */
.L_x_1915:
[----:B------:R-:W-:Y:S05]  /*1e060*/  BSYNC B1 ;  /* 0x0000000000017941 */ /* 0x000fea0003800000 */
.L_x_1914:
[----:B------:R-:W4:Y:S01]  /*1e070*/  @P2 LDC R9, c[0x0][0xbf0] ;  /* 0x0002fc00ff092b82 */ /* 0x000f220000000800 */
[----:B------:R-:W-:Y:S02]  /*1e080*/  ULDC.64 UR4, c[0x0][0xaa0] ;  /* 0x0002a80000047ab9 */ /* 0x000fe40000000a00 */
[----:B---3--:R-:W-:Y:S02]  /*1e090*/  IMAD R3, R11, UR4, RZ ;  /* 0x000000040b037c24 */ /* 0x008fe4000f8e02ff */
[----:B------:R-:W-:-:S04]  /*1e0a0*/  IMAD.WIDE.U32 R4, R0, UR4, RZ ;  /* 0x0000000400047c25 */ /* 0x000fc8000f8e00ff */
[----:B------:R-:W-:Y:S01]  /*1e0b0*/  IMAD R3, R0, UR5, R3 ;  /* 0x0000000500037c24 */ /* 0x000fe2000f8e0203 */
[----:B------:R-:W-:Y:S01]  /*1e0c0*/  LEA R0, R207, R23, 0x5 ;  /* 0x00000017cf007211 */ /* 0x000fe200078e28ff */
[----:B------:R-:W-:Y:S02]  /*1e0d0*/  ULDC.64 UR4, c[0x0][0xae8] ;  /* 0x0002ba0000047ab9 */ /* 0x000fe40000000a00 */
[----:B------:R-:W-:Y:S02]  /*1e0e0*/  IMAD.IADD R5, R5, 0x1, R3 ;  /* 0x0000000105057824 */ /* 0x000fe400078e0203 */
[----:B------:R-:W-:Y:S02]  /*1e0f0*/  IMAD.IADD R10, R193, 0x1, R0 ;  /* 0x00000001c10a7824 */ /* 0x000fe400078e0200 */
[----:B------:R-:W-:Y:S02]  /*1e100*/  IMAD R3, R12, UR4, RZ ;  /* 0x000000040c037c24 */ /* 0x000fe4000f8e02ff */
[----:B--2---:R-:W-:-:S04]  /*1e110*/  @P2 IMAD.HI.U32 R0, R10, R27, RZ ;  /* 0x0000001b0a002227 */ /* 0x004fc800078e00ff */
[C---:B------:R-:W-:Y:S02]  /*1e120*/  IMAD R7, R208.reuse, UR5, R3 ;  /* 0x00000005d0077c24 */ /* 0x040fe4000f8e0203 */
[----:B------:R-:W-:Y:S01]  /*1e130*/  IMAD.WIDE.U32 R4, R208, UR4, R4 ;  /* 0x00000004d0047c25 */ /* 0x000fe2000f8e0004 */
[----:B------:R-:W-:-:S03]  /*1e140*/  ULDC.64 UR4, c[0x0][0xaf0] ;  /* 0x0002bc0000047ab9 */ /* 0x000fc60000000a00 */
[----:B------:R-:W-:Y:S01]  /*1e150*/  IMAD.MOV.U32 R3, RZ, RZ, R10 ;  /* 0x000000ffff037224 */ /* 0x000fe200078e000a */
[----:B----4-:R-:W-:Y:S01]  /*1e160*/  @P2 SHF.R.U32.HI R3, RZ, R9, R0 ;  /* 0x00000009ff032219 */ /* 0x010fe20000011600 */
[----:B------:R-:W-:Y:S02]  /*1e170*/  IMAD.IADD R5, R5, 0x1, R7 ;  /* 0x0000000105057824 */ /* 0x000fe400078e0207 */
[----:B------:R-:W-:Y:S01]  /*1e180*/  IMAD R6, R14, UR4, RZ ;  /* 0x000000040e067c24 */ /* 0x000fe2000f8e02ff */
[--C-:B------:R-:W-:Y:S01]  /*1e190*/  SHF.R.S32.HI R0, RZ, 0x1f, R3.reuse ;  /* 0x0000001fff007819 */ /* 0x100fe20000011403 */
[----:B------:R-:W-:Y:S02]  /*1e1a0*/  IMAD.MOV R7, RZ, RZ, -R3 ;  /* 0x000000ffff077224 */ /* 0x000fe400078e0a03 */
[C---:B------:R-:W-:Y:S02]  /*1e1b0*/  IMAD R9, R13.reuse, UR5, R6 ;  /* 0x000000050d097c24 */ /* 0x040fe4000f8e0206 */
[----:B------:R-:W-:Y:S01]  /*1e1c0*/  IMAD.WIDE.U32 R4, R13, UR4, R4 ;  /* 0x000000040d047c25 */ /* 0x000fe2000f8e0004 */
[----:B------:R-:W-:-:S03]  /*1e1d0*/  ULDC.64 UR4, c[0x0][0xae0] ;  /* 0x0002b80000047ab9 */ /* 0x000fc60000000a00 */
[----:B------:R-:W-:Y:S02]  /*1e1e0*/  IMAD R7, R25, R7, R10 ;  /* 0x0000000719077224 */ /* 0x000fe400078e020a */
[----:B------:R-:W-:Y:S02]  /*1e1f0*/  IMAD R6, R0, UR4, RZ ;  /* 0x0000000400067c24 */ /* 0x000fe4000f8e02ff */
[----:B------:R-:W-:Y:S01]  /*1e200*/  IMAD.IADD R5, R5, 0x1, R9 ;  /* 0x0000000105057824 */ /* 0x000fe200078e0209 */
[----:B------:R-:W-:Y:S01]  /*1e210*/  SHF.R.S32.HI R0, RZ, 0x1f, R7 ;  /* 0x0000001fff007819 */ /* 0x000fe20000011407 */
[C---:B------:R-:W-:Y:S02]  /*1e220*/  IMAD R9, R3.reuse, UR5, R6 ;  /* 0x0000000503097c24 */ /* 0x040fe4000f8e0206 */
[----:B------:R-:W-:Y:S01]  /*1e230*/  IMAD.WIDE.U32 R4, R3, UR4, R4 ;  /* 0x0000000403047c25 */ /* 0x000fe2000f8e0004 */
[----:B------:R-:W-:-:S03]  /*1e240*/  ULDC.64 UR4, c[0x0][0xad8] ;  /* 0x0002b60000047ab9 */ /* 0x000fc60000000a00 */
[----:B------:R-:W-:Y:S01]  /*1e250*/  IMAD R0, R0, UR4, RZ ;  /* 0x0000000400007c24 */ /* 0x000fe2000f8e02ff */
[----:B------:R-:W-:Y:S01]  /*1e260*/  IADD3 R5, R5, R9, RZ ;  /* 0x0000000905057210 */ /* 0x000fe20007ffe0ff */
[----:B------:R-:W-:Y:S02]  /*1e270*/  IMAD.IADD R193, R23, 0x1, R193 ;  /* 0x0000000117c17824 */ /* 0x000fe400078e02c1 */
[C---:B------:R-:W-:Y:S02]  /*1e280*/  IMAD R3, R7.reuse, UR5, R0 ;  /* 0x0000000507037c24 */ /* 0x040fe4000f8e0200 */
[----:B------:R-:W-:Y:S01]  /*1e290*/  IMAD.WIDE.U32 R4, R7, UR4, R4 ;  /* 0x0000000407047c25 */ /* 0x000fe2000f8e0004 */
[----:B------:R-:W-:-:S03]  /*1e2a0*/  ULDC.64 UR4, c[0x0][0xa80] ;  /* 0x0002a00000047ab9 */ /* 0x000fc60000000a00 */
[----:B------:R-:W-:Y:S01]  /*1e2b0*/  IMAD.IADD R3, R5, 0x1, R3 ;  /* 0x0000000105037824 */ /* 0x000fe200078e0203 */
[----:B------:R-:W-:Y:S01]  /*1e2c0*/  LEA R0, P0, R4, UR4, 0x1 ;  /* 0x0000000404007c11 */ /* 0x000fe2000f8008ff */
[----:B------:R-:W-:-:S03]  /*1e2d0*/  UMOV UR4, 0xffffffff ;  /* 0xffffffff00047882 */ /* 0x000fc60000000000 */
[----:B------:R-:W-:Y:S01]  /*1e2e0*/  LEA.HI.X R4, R4, UR5, R3, 0x1, P0 ;  /* 0x0000000504047c11 */ /* 0x000fe200080f0c03 */
[----:B------:R-:W-:Y:S08]  /*1e2f0*/  BRA.DIV UR4, `(.L_x_1916) ;  /* 0x0000009604cc7947 */ /* 0x000ff0000b800000 */
[----:B------:R2:W3:Y:S04]  /*1e300*/  SHFL.IDX PT, R3, R4, RZ, 0x181f ;  /* 0x00181fff04037589 */ /* 0x0004e800000e0000 */
[----:B------:R2:W4:Y:S02]  /*1e310*/  SHFL.IDX PT, R14, R0, RZ, 0x181f ;  /* 0x00181fff000e7589 */ /* 0x00052400000e0000 */
.L_x_2153:
[----:B------:R-:W-:Y:S01]  /*1e320*/  IMAD R8, R8, R25, RZ ;  /* 0x0000001908087224 */ /* 0x000fe200078e02ff */
[----:B------:R-:W-:Y:S04]  /*1e330*/  BSSY B1, `(.L_x_1917) ;  /* 0x000000c000017945 */ /* 0x000fe80003800000 */
[----:B------:R-:W-:-:S13]  /*1e340*/  ISETP.GE.AND P0, PT, R193, R8, PT ;  /* 0x00000008c100720c */ /* 0x000fda0003f06270 */
[----:B------:R-:W-:Y:S05]  /*1e350*/  @P0 BRA `(.L_x_1918) ;  /* 0x0000000000240947 */ /* 0x000fea0003800000 */
[----:B------:R-:W-:Y:S02]  /*1e360*/  ULDC UR4, c[0x0][0xac8] ;  /* 0x0002b20000047ab9 */ /* 0x000fe40000000800 */
[----:B------:R-:W-:Y:S02]  /*1e370*/  ISETP.GE.AND P2, PT, R16, UR4, PT ;  /* 0x0000000410007c0c */ /* 0x000fe4000bf46270 */
[----:B------:R-:W-:-:S11]  /*1e380*/  ISETP.GE.AND P3, PT, R190, UR4, PT ;  /* 0x00000004be007c0c */ /* 0x000fd6000bf66270 */
[-C--:B----4-:R-:W-:Y:S02]  /*1e390*/  @!P2 LEA R6, P0, R16, R14.reuse, 0x1 ;  /* 0x0000000e1006a211 */ /* 0x090fe400078008ff */
[----:B------:R-:W-:Y:S02]  /*1e3a0*/  @!P3 LEA R14, P1, R190, R14, 0x1 ;  /* 0x0000000ebe0eb211 */ /* 0x000fe400078208ff */
[-C--:B---3--:R-:W-:Y:S02]  /*1e3b0*/  @!P2 LEA.HI.X R7, R16, R3.reuse, R17, 0x1, P0 ;  /* 0x000000031007a211 */ /* 0x088fe400000f0c11 */
[----:B------:R-:W-:-:S03]  /*1e3c0*/  @!P3 LEA.HI.X R15, R190, R3, R214, 0x1, P1 ;  /* 0x00000003be0fb211 */ /* 0x000fc600008f0cd6 */
[----:B------:R3:W-:Y:S04]  /*1e3d0*/  @!P2 ST.E.128 desc[UR38][R6.64], RZ ;  /* 0x000000ff0600a985 */ /* 0x0007e8000c101d26 */
[----:B------:R3:W-:Y:S02]  /*1e3e0*/  @!P3 ST.E.128 desc[UR38][R14.64], RZ ;  /* 0x000000ff0e00b985 */ /* 0x0007e4000c101d26 */
.L_x_1918:
[----:B------:R-:W-:Y:S05]  /*1e3f0*/  BSYNC B1 ;  /* 0x0000000000017941 */ /* 0x000fea0003800000 */
.L_x_1917:
[----:B------:R-:W-:-:S03]  /*1e400*/  UMOV UR4, 0xffffffff ;  /* 0xffffffff00047882 */ /* 0x000fc60000000000 */
[----:B------:R-:W-:Y:S05]  /*1e410*/  BRA.DIV UR4, `(.L_x_1919) ;  /* 0x0000009604b87947 */ /* 0x000fea000b800000 */
[----:B---3--:R3:W0:Y:S04]  /*1e420*/  SHFL.IDX PT, R3, R4, 0x1, 0x181f ;  /* 0x00381f0004037f89 */ /* 0x00862800000e0000 */
[----:B----4-:R3:W4:Y:S02]  /*1e430*/  SHFL.IDX PT, R14, R0, 0x1, 0x181f ;  /* 0x00381f00000e7f89 */ /* 0x01072400000e0000 */
.L_x_2157:
[----:B------:R-:W-:Y:S01]  /*1e440*/  VIADD R5, R193, 0x20 ;  /* 0x00000020c1057836 */ /* 0x000fe20000000000 */
        /* <DEDUP_REMOVED lines=8> */
[-C--:B0-----:R-:W-:Y:S02]  /*1e4d0*/  @!P2 LEA.HI.X R7, R16, R3.reuse, R17, 0x1, P0 ;  /* 0x000000031007a211 */ /* 0x081fe400000f0c11 */
[----:B------:R-:W-:-:S03]  /*1e4e0*/  @!P3 LEA.HI.X R15, R190, R3, R214, 0x1, P1 ;  /* 0x00000003be0fb211 */ /* 0x000fc600008f0cd6 */
[----:B------:R0:W-:Y:S04]  /*1e4f0*/  @!P2 ST.E.128 desc[UR38][R6.64], RZ ;  /* 0x000000ff0600a985 */ /* 0x0001e8000c101d26 */
[----:B------:R0:W-:Y:S02]  /*1e500*/  @!P3 ST.E.128 desc[UR38][R14.64], RZ ;  /* 0x000000ff0e00b985 */ /* 0x0001e4000c101d26 */
.L_x_1921:
[----:B------:R-:W-:Y:S05]  /*1e510*/  BSYNC B1 ;  /* 0x0000000000017941 */ /* 0x000fea0003800000 */
.L_x_1920:
[----:B------:R-:W-:-:S03]  /*1e520*/  UMOV UR4, 0xffffffff ;  /* 0xffffffff00047882 */ /* 0x000fc60000000000 */
[----:B------:R-:W-:Y:S05]  /*1e530*/  BRA.DIV UR4, `(.L_x_1922) ;  /* 0x0000009604b87947 */ /* 0x000fea000b800000 */
[----:B0-----:R0:W0:Y:S04]  /*1e540*/  SHFL.IDX PT, R3, R4, 0x2, 0x181f ;  /* 0x00581f0004037f89 */ /* 0x00102800000e0000 */
[----:B----4-:R4:W0:Y:S02]  /*1e550*/  SHFL.IDX PT, R14, R0, 0x2, 0x181f ;  /* 0x00581f00000e7f89 */ /* 0x01082400000e0000 */
.L_x_2161:
[----:B------:R-:W-:Y:S01]  /*1e560*/  VIADD R5, R193, 0x40 ;  /* 0x00000040c1057836 */ /* 0x000fe20000000000 */
[----:B------:R-:W-:Y:S04]  /*1e570*/  BSSY B1, `(.L_x_1923) ;  /* 0x000000c000017945 */ /* 0x000fe80003800000 */
[----:B------:R-:W-:-:S13]  /*1e580*/  ISETP.GE.AND P0, PT, R5, R8, PT ;  /* 0x000000080500720c */ /* 0x000fda0003f06270 */
        /* <DEDUP_REMOVED lines=10> */
.L_x_1924:
[----:B------:R-:W-:Y:S05]  /*1e630*/  BSYNC B1 ;  /* 0x0000000000017941 */ /* 0x000fea0003800000 */
.L_x_1923:
[----:B------:R-:W-:-:S03]  /*1e640*/  UMOV UR4, 0xffffffff ;  /* 0xffffffff00047882 */ /* 0x000fc60000000000 */
[----:B------:R-:W-:Y:S05]  /*1e650*/  BRA.DIV UR4, `(.L_x_1925) ;  /* 0x0000009604b87947 */ /* 0x000fea000b800000 */
[----:B0-----:R0:W0:Y:S04]  /*1e660*/  SHFL.IDX PT, R3, R4, 0x3, 0x181f ;  /* 0x00781f0004037f89 */ /* 0x00102800000e0000 */
[----:B------:R0:W0:Y:S02]  /*1e670*/  SHFL.IDX PT, R14, R0, 0x3, 0x181f ;  /* 0x00781f00000e7f89 */ /* 0x00002400000e0000 */
.L_x_2165:
[----:B0-234-:R-:W-:-:S05]  /*1e680*/  VIADD R0, R193, 0x60 ;  /* 0x00000060c1007836 */ /* 0x01dfca0000000000 */
[----:B------:R-:W-:-:S13]  /*1e690*/  ISETP.GE.AND P0, PT, R0, R8, PT ;  /* 0x000000080000720c */ /* 0x000fda0003f06270 */
[----:B------:R-:W-:Y:S05]  /*1e6a0*/  @P0 BRA `(.L_x_1912) ;  /* 0x0000000000240947 */ /* 0x000fea0003800000 */
[----:B------:R-:W-:Y:S02]  /*1e6b0*/  ULDC UR4, c[0x0][0xac8] ;  /* 0x0002b20000047ab9 */ /* 0x000fe40000000800 */
[----:B------:R-:W-:Y:S02]  /*1e6c0*/  ISETP.GE.AND P2, PT, R16, UR4, PT ;  /* 0x0000000410007c0c */ /* 0x000fe4000bf46270 */
[----:B------:R-:W-:-:S11]  /*1e6d0*/  ISETP.GE.AND P3, PT, R190, UR4, PT ;  /* 0x00000004be007c0c */ /* 0x000fd6000bf66270 */
[-C--:B------:R-:W-:Y:S02]  /*1e6e0*/  @!P2 LEA R4, P0, R16, R14.reuse, 0x1 ;  /* 0x0000000e1004a211 */ /* 0x080fe400078008ff */
[----:B------:R-:W-:Y:S02]  /*1e6f0*/  @!P3 LEA R14, P1, R190, R14, 0x1 ;  /* 0x0000000ebe0eb211 */ /* 0x000fe400078208ff */
[-C--:B------:R-:W-:Y:S02]  /*1e700*/  @!P2 LEA.HI.X R5, R16, R3.reuse, R17, 0x1, P0 ;  /* 0x000000031005a211 */ /* 0x080fe400000f0c11 */
[----:B------:R-:W-:-:S03]  /*1e710*/  @!P3 LEA.HI.X R15, R190, R3, R214, 0x1, P1 ;  /* 0x00000003be0fb211 */ /* 0x000fc600008f0cd6 */
[----:B------:R0:W-:Y:S04]  /*1e720*/  @!P2 ST.E.128 desc[UR38][R4.64], RZ ;  /* 0x000000ff0400a985 */ /* 0x0001e8000c101d26 */
[----:B------:R0:W-:Y:S02]  /*1e730*/  @!P3 ST.E.128 desc[UR38][R14.64], RZ ;  /* 0x000000ff0e00b985 */ /* 0x0001e4000c101d26 */
.L_x_1912:
[----:B------:R-:W-:Y:S05]  /*1e740*/  BSYNC B0 ;  /* 0x0000000000007941 */ /* 0x000fea0003800000 */
.L_x_1903:
[----:B------:R-:W-:Y:S02]  /*1e750*/  ULDC UR4, c[0x0][0xc3c] ;  /* 0x00030f0000047ab9 */ /* 0x000fe40000000800 */
[----:B-1----:R-:W-:-:S13]  /*1e760*/  ISETP.GE.AND P0, PT, R31, UR4, PT ;  /* 0x000000041f007c0c */ /* 0x002fda000bf06270 */
[----:B------:R-:W-:Y:S05]  /*1e770*/  @!P0 BRA `(.L_x_1926) ;  /* 0xfffffe28007c8947 */ /* 0x000fea000383ffff */
[----:B------:R-:W-:Y:S05]  /*1e780*/  BRA `(.L_x_1664) ;  /* 0x0000007800d87947 */ /* 0x000fea0003800000 */
.L_x_1662:
        /* <DEDUP_REMOVED lines=18> */
.L_x_1927:
[----:B------:R-:W-:Y:S01]  /*1e8b0*/  LOP3.LUT R0, R4, 0x1f, RZ, 0xc0, !PT ;  /* 0x0000001f04007812 */ /* 0x000fe200078ec0ff */
[----:B------:R-:W-:Y:S01]  /*1e8c0*/  ULDC UR4, c[0x0][0xc3c] ;  /* 0x00030f0000047ab9 */ /* 0x000fe20000000800 */
[----:B------:R-:W1:Y:S01]  /*1e8d0*/  S2UR UR6, SR_CTAID.X ;  /* 0x00000000000679c3 */ /* 0x000e620000002500 */
[----:B------:R-:W-:Y:S01]  /*1e8e0*/  ULDC UR5, c[0x0][0xc38] ;  /* 0x00030e0000057ab9 */ /* 0x000fe20000000800 */
[----:B------:R-:W-:-:S04]  /*1e8f0*/  ISETP.NE.AND P0, PT, R0, 0x1f, PT ;  /* 0x0000001f0000780c */ /* 0x000fc80003f05270 */
[----:B------:R-:W-:-:S13]  /*1e900*/  ISETP.GE.OR P1, PT, R0, UR4, !P0 ;  /* 0x0000000400007c0c */ /* 0x000fda000c726670 */
[----:B0-----:R-:W0:Y:S02]  /*1e910*/  @!P1 LDC.64 R2, c[0x0][0xc80] ;  /* 0x00032000ff029b82 */ /* 0x001e240000000a00 */
[----:B0-----:R-:W-:-:S05]  /*1e920*/  @!P1 IMAD.WIDE.U32 R2, R0, 0x4, R2 ;  /* 0x0000000400029825 */ /* 0x001fca00078e0002 */
[----:B------:R-:W2:Y:S01]  /*1e930*/  @!P1 LDG.E R6, desc[UR38][R2.64] ;  /* 0x0000002602069981 */ /* 0x000ea2000c1e1900 */
[C---:B------:R-:W-:Y:S01]  /*1e940*/  ISETP.NE.AND P1, PT, R0.reuse, RZ, PT ;  /* 0x000000ff0000720c */ /* 0x040fe20003f25270 */
[----:B------:R-:W-:Y:S01]  /*1e950*/  UMOV UR4, URZ ;  /* 0x0000003f00047c82 */ /* 0x000fe20008000000 */
[C---:B------:R-:W-:Y:S01]  /*1e960*/  ISETP.GE.U32.AND P2, PT, R0.reuse, 0x2, PT ;  /* 0x000000020000780c */ /* 0x040fe20003f46070 */
[----:B------:R-:W-:Y:S01]  /*1e970*/  IMAD.MOV.U32 R16, RZ, RZ, RZ ;  /* 0x000000ffff107224 */ /* 0x000fe200078e00ff */
[C---:B------:R-:W-:Y:S02]  /*1e980*/  ISETP.GE.U32.AND P3, PT, R0.reuse, 0x4, PT ;  /* 0x000000040000780c */ /* 0x040fe40003f66070 */
[C---:B------:R-:W-:Y:S02]  /*1e990*/  ISETP.GE.U32.AND P4, PT, R0.reuse, 0x8, PT ;  /* 0x000000080000780c */ /* 0x040fe40003f86070 */
[----:B------:R-:W-:Y:S01]  /*1e9a0*/  ISETP.GE.U32.AND P5, PT, R0, 0x10, PT ;  /* 0x000000100000780c */ /* 0x000fe20003fa6070 */
[----:B--2---:R-:W0:Y:S02]  /*1e9b0*/  SHFL.UP PT, R5, R6, 0x1, RZ ;  /* 0x0420000006057989 */ /* 0x004e2400000e00ff */
        /* <DEDUP_REMOVED lines=17> */
[----:B-1----:R-:W-:-:S13]  /*1ead0*/  ISETP.GT.AND P6, PT, R7, UR6, PT ;  /* 0x0000000607007c0c */ /* 0x002fda000bfc4270 */
[----:B------:R-:W-:Y:S05]  /*1eae0*/  @P6 BRA `(.L_x_1929) ;  /* 0x00000000009c6947 */ /* 0x000fea0003800000 */
[----:B------:R-:W0:Y:S01]  /*1eaf0*/  LDC R5, c[0x0][0xc3c] ;  /* 0x00030f00ff057b82 */ /* 0x000e220000000800 */
[----:B------:R-:W-:Y:S01]  /*1eb00*/  MOV R7, R8 ;  /* 0x0000000800077202 */ /* 0x000fe20000000f00 */
[----:B------:R-:W-:Y:S01]  /*1eb10*/  UMOV UR4, URZ ;  /* 0x0000003f00047c82 */ /* 0x000fe20008000000 */
[----:B------:R-:W-:Y:S01]  /*1eb20*/  ULDC UR7, c[0x0][0xc3c] ;  /* 0x00030f0000077ab9 */ /* 0x000fe20000000800 */
[----:B------:R-:W-:-:S05]  /*1eb30*/  ULDC UR5, c[0x0][0xc38] ;  /* 0x00030e0000057ab9 */ /* 0x000fca0000000800 */
.L_x_1933:
        /* <DEDUP_REMOVED lines=12> */
.L_x_1932:
[----:B------:R-:W-:Y:S05]  /*1ec00*/  BSYNC B0 ;  /* 0x0000000000007941 */ /* 0x000fea0003800000 */
.L_x_1931:
        /* <DEDUP_REMOVED lines=21> */
.L_x_1929:
        /* <DEDUP_REMOVED lines=18> */
[----:B------:R-:W-:-:S06]  /*1ee80*/  IADD3 R16, R7, -0x1, RZ ;  /* 0xffffffff07107810 */ /* 0x000fcc0007ffe0ff */
[----:B------:R2:W3:Y:S02]  /*1ee90*/  SHFL.IDX PT, R16, R5, R16, 0x1f ;  /* 0x00001f1005107589 */ /* 0x0004e400000e0000 */
.L_x_1934:
[----:B-12---:R-:W-:Y:S01]  /*1eea0*/  IMAD.MOV R5, RZ, RZ, -R3 ;  /* 0x000000ffff057224 */ /* 0x006fe200078e0a03 */
[----:B------:R-:W-:Y:S01]  /*1eeb0*/  IABS R7, R9 ;  /* 0x0000000900077213 */ /* 0x000fe20000000000 */
[----:B---3--:R-:W-:Y:S02]  /*1eec0*/  IMAD R16, R16, UR5, R8 ;  /* 0x0000000510107c24 */ /* 0x008fe4000f8e0208 */
        /* <DEDUP_REMOVED lines=16> */
[----:B------:R-:W-:Y:S02]  /*1efd0*/  @!P2 IADD3 R8, -R8, RZ, RZ ;  /* 0x000000ff0808a210 */ /* 0x000fe40007ffe1ff */
[----:B------:R-:W-:-:S05]  /*1efe0*/  @!P1 LOP3.LUT R8, RZ, R9, RZ, 0x33, !PT ;  /* 0x00000009ff089212 */ /* 0x000fca00078e33ff */
[----:B------:R-:W-:Y:S02]  /*1eff0*/  IMAD R5, R11, R8, RZ ;  /* 0x000000080b057224 */ /* 0x000fe400078e02ff */
[----:B------:R-:W-:Y:S02]  /*1f000*/  IMAD.MOV R8, RZ, RZ, -R8 ;  /* 0x000000ffff087224 */ /* 0x000fe400078e0a08 */
[----:B------:R-:W-:Y:S02]  /*1f010*/  IMAD.MOV R10, RZ, RZ, -R5 ;  /* 0x000000ffff0a7224 */ /* 0x000fe400078e0a05 */
[----:B------:R-:W-:-:S03]  /*1f020*/  IMAD R8, R9, R8, R2 ;  /* 0x0000000809087224 */ /* 0x000fc600078e0202 */
[----:B------:R-:W-:Y:S01]  /*1f030*/  VIADDMNMX R11, R10, UR5, R11, PT ;  /* 0x000000050a0b7c46 */ /* 0x000fe2000b80010b */
[----:B------:R-:W-:-:S03]  /*1f040*/  IMAD.IADD R5, R8, 0x1, R5 ;  /* 0x0000000108057824 */ /* 0x000fc600078e0205 */
[----:B------:R-:W-:-:S04]  /*1f050*/  IABS R7, R11 ;  /* 0x0000000b00077213 */ /* 0x000fc80000000000 */
[----:B------:R-:W1:Y:S08]  /*1f060*/  I2F.RP R10, R7 ;  /* 0x00000007000a7306 */ /* 0x000e700000209400 */
[----:B-1----:R-:W1:Y:S02]  /*1f070*/  MUFU.RCP R10, R10 ;  /* 0x0000000a000a7308 */ /* 0x002e640000001000 */
[----:B-1----:R-:W-:Y:S01]  /*1f080*/  VIADD R3, R10, 0xffffffe ;  /* 0x0ffffffe0a037836 */ /* 0x002fe20000000000 */
[----:B------:R-:W-:-:S05]  /*1f090*/  IABS R10, R11 ;  /* 0x0000000b000a7213 */ /* 0x000fca0000000000 */
[----:B------:R-:W1:Y:S01]  /*1f0a0*/  F2I.FTZ.U32.TRUNC.NTZ R3, R3 ;  /* 0x0000000300037305 */ /* 0x000e62000021f000 */
[----:B------:R-:W-:Y:S02]  /*1f0b0*/  IMAD.MOV R10, RZ, RZ, -R10 ;  /* 0x000000ffff0a7224 */ /* 0x000fe400078e0a0a */
[----:B-1----:R-:W-:-:S04]  /*1f0c0*/  IMAD.MOV R2, RZ, RZ, -R3 ;  /* 0x000000ffff027224 */ /* 0x002fc800078e0a03 */
[----:B------:R-:W-:Y:S02]  /*1f0d0*/  IMAD R9, R2, R7, RZ ;  /* 0x0000000702097224 */ /* 0x000fe400078e02ff */
[----:B------:R-:W-:-:S04]  /*1f0e0*/  IMAD.MOV.U32 R2, RZ, RZ, RZ ;  /* 0x000000ffff027224 */ /* 0x000fc800078e00ff */
[----:B------:R-:W-:Y:S01]  /*1f0f0*/  IMAD.HI.U32 R2, R3, R9, R2 ;  /* 0x0000000903027227 */ /* 0x000fe200078e0002 */
[----:B------:R-:W-:Y:S02]  /*1f100*/  IABS R9, R8 ;  /* 0x0000000800097213 */ /* 0x000fe40000000000 */
[----:B------:R-:W-:-:S03]  /*1f110*/  LOP3.LUT R3, R8, R11, RZ, 0x3c, !PT ;  /* 0x0000000b08037212 */ /* 0x000fc600078e3cff */
[----:B------:R-:W-:Y:S01]  /*1f120*/  IMAD.HI.U32 R2, R2, R9, RZ ;  /* 0x0000000902027227 */ /* 0x000fe200078e00ff */
[----:B------:R-:W-:-:S03]  /*1f130*/  ISETP.GE.AND P2, PT, R3, RZ, PT ;  /* 0x000000ff0300720c */ /* 0x000fc60003f46270 */
[----:B------:R-:W-:-:S05]  /*1f140*/  IMAD R10, R2, R10, R9 ;  /* 0x0000000a020a7224 */ /* 0x000fca00078e0209 */
[----:B------:R-:W-:-:S13]  /*1f150*/  ISETP.GT.U32.AND P1, PT, R7, R10, PT ;  /* 0x0000000a0700720c */ /* 0x000fda0003f24070 */
[-C--:B------:R-:W-:Y:S01]  /*1f160*/  @!P1 IADD3 R10, R10, -R7.reuse, RZ ;  /* 0x800000070a0a9210 */ /* 0x080fe20007ffe0ff */
        /* <DEDUP_REMOVED lines=11> */
.L_x_1930:
[----:B------:R-:W-:Y:S01]  /*1f220*/  MOV R17, RZ ;  /* 0x000000ff00117202 */ /* 0x000fe20000000f00 */
[----:B------:R-:W-:Y:S02]  /*1f230*/  IMAD.U32 R16, RZ, RZ, UR6 ;  /* 0x00000006ff107e24 */ /* 0x000fe4000f8e00ff */
[----:B------:R-:W-:-:S07]  /*1f240*/  IMAD.MOV.U32 R18, RZ, RZ, RZ ;  /* 0x000000ffff127224 */ /* 0x000fce00078e00ff */
.L_x_1935:
[----:B------:R-:W-:-:S13]  /*1f250*/  ISETP.NE.AND P0, PT, R0, RZ, PT ;  /* 0x000000ff0000720c */ /* 0x000fda0003f05270 */
[----:B------:R-:W1:Y:S01]  /*1f260*/  @!P0 S2R R3, SR_CgaCtaId ;  /* 0x0000000000038919 */ /* 0x000e620000008800 */
[----:B------:R-:W-:-:S04]  /*1f270*/  @!P0 MOV R0, 0x400 ;  /* 0x0000040000008802 */ /* 0x000fc80000000f00 */
[----:B-1----:R-:W-:-:S05]  /*1f280*/  @!P0 LEA R0, R3, R0, 0x18 ;  /* 0x0000000003008211 */ /* 0x002fca00078ec0ff */
[----:B------:R1:W-:Y:S01]  /*1f290*/  @!P0 STS.128 [R0+0x288d0], R16 ;  /* 0x0288d01000008388 */ /* 0x0003e20000000c00 */
[----:B------:R-:W-:Y:S06]  /*1f2a0*/  BAR.ARV 0x5, 0x180 ;  /* 0x0146000000007b1d */ /* 0x000fec0000002000 */
.L_x_1928:
[----:B-1----:R-:W-:Y:S01]  /*1f2b0*/  IMAD.MOV.U32 R0, RZ, RZ, 0x1 ;  /* 0x00000001ff007424 */ /* 0x002fe200078e00ff */
[----:B------:R1:W-:Y:S01]  /*1f2c0*/  STL [R1+0x4], RZ ;  /* 0x000004ff01007387 */ /* 0x0003e20000100800 */
[----:B------:R-:W-:Y:S02]  /*1f2d0*/  ULDC UR4, c[0x0][0xc3c] ;  /* 0x00030f0000047ab9 */ /* 0x000fe40000000800 */
[----:B--2---:R-:W-:Y:S01]  /*1f2e0*/  ISETP.GE.AND P0, PT, R19, UR4, PT ;  /* 0x0000000413007c0c */ /* 0x004fe2000bf06270 */
[----:B------:R1:W-:Y:S04]  /*1f2f0*/  STL [R1+0x10], R0 ;  /* 0x0000100001007387 */ /* 0x0003e80000100800 */
[----:B------:R1:W-:Y:S08]  /*1f300*/  STL [R1+0x48], RZ ;  /* 0x000048ff01007387 */ /* 0x0003f00000100800 */
[----:B-1----:R-:W-:Y:S05]  /*1f310*/  @P0 BRA `(.L_x_1936) ;  /* 0x0000006c000c0947 */ /* 0x002fea0003800000 */
[----:B------:R-:W1:Y:S01]  /*1f320*/  S2UR UR5, SR_CgaCtaId ;  /* 0x00000000000579c3 */ /* 0x000e620000008800 */
[C---:B------:R-:W-:Y:S01]  /*1f330*/  IMAD.SHL.U32 R0, R4.reuse, 0x8, RZ ;  /* 0x0000000804007824 */ /* 0x040fe200078e00ff */
[----:B------:R-:W-:Y:S01]  /*1f340*/  LOP3.LUT R5, R4, 0x7f, RZ, 0xc0, !PT ;  /* 0x0000007f04057812 */ /* 0x000fe200078ec0ff */
[----:B------:R-:W-:Y:S01]  /*1f350*/  UMOV UR4, 0x400 ;  /* 0x0000040000047882 */ /* 0x000fe20000000000 */
[----:B------:R-:W-:Y:S01]  /*1f360*/  BSSY B8, `(.L_x_1936) ;  /* 0x00006be000087945 */ /* 0x000fe20003800000 */
[----:B------:R-:W-:Y:S01]  /*1f370*/  ULDC.64 UR40, c[0x0][0x198] ;  /* 0x0000660000287ab9 */ /* 0x000fe20000000a00 */
[----:B------:R-:W-:Y:S01]  /*1f380*/  LOP3.LUT R3, R0, 0x1f8, RZ, 0xc0, !PT ;  /* 0x000001f800037812 */ /* 0x000fe200078ec0ff */
[----:B0-----:R-:W-:Y:S01]  /*1f390*/  IMAD.SHL.U32 R2, R5, 0x8, RZ ;  /* 0x0000000805027824 */ /* 0x001fe200078e00ff */
[----:B------:R-:W-:Y:S01]  /*1f3a0*/  SHF.R.U32.HI R5, RZ, 0x3, R5 ;  /* 0x00000003ff057819 */ /* 0x000fe20000011605 */
[----:B------:R-:W-:Y:S01]  /*1f3b0*/  ULDC UR36, c[0x0][0xc] ;  /* 0x0000030000247ab9 */ /* 0x000fe20000000800 */
[----:B------:R-:W-:Y:S01]  /*1f3c0*/  LOP3.LUT R3, R3, 0x38, R4, 0x78, !PT ;  /* 0x0000003803037812 */ /* 0x000fe200078e7804 */
[----:B------:R-:W-:Y:S01]  /*1f3d0*/  IMAD.SHL.U32 R4, R4, 0x10, RZ ;  /* 0x0000001004047824 */ /* 0x000fe200078e00ff */
[----:B------:R-:W-:-:S02]  /*1f3e0*/  LOP3.LUT R0, R0, 0x38, RZ, 0xc0, !PT ;  /* 0x0000003800007812 */ /* 0x000fc400078ec0ff */
[----:B------:R-:W-:Y:S02]  /*1f3f0*/  LOP3.LUT R2, R3, 0x200, R2, 0xf8, !PT ;  /* 0x0000020003027812 */ /* 0x000fe400078ef802 */
[----:B------:R-:W-:Y:S02]  /*1f400*/  LOP3.LUT R4, R5, 0x70, R4, 0xf8, !PT ;  /* 0x0000007005047812 */ /* 0x000fe400078ef804 */
[----:B------:R-:W-:Y:S01]  /*1f410*/  LOP3.LUT R0, R0, 0x40, RZ, 0xfc, !PT ;  /* 0x0000004000007812 */ /* 0x000fe200078efcff */
[----:B-1----:R-:W-:-:S06]  /*1f420*/  ULEA UR4, UR5, UR4, 0x18 ;  /* 0x0000000405047291 */ /* 0x002fcc000f8ec03f */
[----:B------:R-:W-:-:S05]  /*1f430*/  MOV R3, UR4 ;  /* 0x0000000400037c02 */ /* 0x000fca0008000f00 */
[----:B------:R0:W-:Y:S02]  /*1f440*/  STL [R1], R3 ;  /* 0x0000000301007387 */ /* 0x0001e40000100800 */
[----:B0-----:R-:W-:Y:S02]  /*1f450*/  IMAD R3, R2, 0x2, R3 ;  /* 0x0000000202037824 */ /* 0x001fe400078e0203 */
[----:B------:R-:W-:-:S03]  /*1f460*/  IMAD.MOV.U32 R2, RZ, RZ, 0x1 ;  /* 0x00000001ff027424 */ /* 0x000fc600078e00ff */
[----:B------:R0:W-:Y:S04]  /*1f470*/  STL [R1+0x2c], R3 ;  /* 0x00002c0301007387 */ /* 0x0001e80000100800 */
[----:B------:R0:W-:Y:S04]  /*1f480*/  STL [R1+0x48], RZ ;  /* 0x000048ff01007387 */ /* 0x0001e80000100800 */
[----:B------:R0:W-:Y:S04]  /*1f490*/  STL [R1+0x1c], R2 ;  /* 0x00001c0201007387 */ /* 0x0001e80000100800 */
[----:B------:R0:W-:Y:S04]  /*1f4a0*/  STL [R1+0x18], RZ ;  /* 0x000018ff01007387 */ /* 0x0001e80000100800 */
[----:B------:R0:W-:Y:S04]  /*1f4b0*/  STL [R1+0x4], RZ ;  /* 0x000004ff01007387 */ /* 0x0001e80000100800 */
[----:B------:R0:W-:Y:S02]  /*1f4c0*/  STL [R1+0x10], R2 ;  /* 0x0000100201007387 */ /* 0x0001e40000100800 */
.L_x_2087:
[----:B------:R-:W-:Y:S05]  /*1f4d0*/  YIELD ;  /* 0x0000000000007946 */ /* 0x000fea0003800000 */
[----:B------:R-:W-:Y:S01]  /*1f4e0*/  ULDC.64 UR4, c[0x0][0xa28] ;  /* 0x00028a0000047ab9 */ /* 0x000fe20000000a00 */
[----:B--2---:R-:W-:Y:S02]  /*1f4f0*/  CS2R R6, SRZ ;  /* 0x0000000000067805 */ /* 0x004fe4000001ff00 */
[----:B------:R-:W-:Y:S01]  /*1f500*/  ISETP.NE.U32.AND P0, PT, RZ, UR4, PT ;  /* 0x00000004ff007c0c */ /* 0x000fe2000bf05070 */
[----:B-1----:R-:W1:Y:S01]  /*1f510*/  LDC.64 R12, c[0x0][0xa00] ;  /* 0x00028000ff0c7b82 */ /* 0x002e620000000a00 */
[----:B------:R-:W-:Y:S01]  /*1f520*/  ULDC.64 UR6, c[0x0][0xa08] ;  /* 0x0002820000067ab9 */ /* 0x000fe20000000a00 */
[----:B------:R-:W-:Y:S01]  /*1f530*/  ULDC.64 UR8, c[0x0][0xa10] ;  /* 0x0002840000087ab9 */ /* 0x000fe20000000a00 */
[----:B------:R-:W-:Y:S01]  /*1f540*/  ISETP.NE.AND.EX P0, PT, RZ, UR5, PT, P0 ;  /* 0x00000005ff007c0c */ /* 0x000fe2000bf05300 */
[----:B------:R-:W-:-:S04]  /*1f550*/  ULDC.64 UR4, c[0x0][0xa18] ;  /* 0x0002860000047ab9 */ /* 0x000fc80000000a00 */
[----:B------:R-:W2:Y:S08]  /*1f560*/  LDC.64 R4, c[0x0][0xa08] ;  /* 0x00028200ff047b82 */ /* 0x000eb00000000a00 */
[----:B0-----:R-:W0:Y:S02]  /*1f570*/  @P0 LDC.64 R2, c[0x0][0xa28] ;  /* 0x00028a00ff020b82 */ /* 0x001e240000000a00 */
[----:B0-----:R-:W-:-:S05]  /*1f580*/  @P0 IMAD.WIDE R2, R19, 0x4, R2 ;  /* 0x0000000413020825 */ /* 0x001fca00078e0202 */
[----:B------:R0:W5:Y:S01]  /*1f590*/  @P0 LDG.E R6, desc[UR38][R2.64] ;  /* 0x0000002602060981 */ /* 0x000162000c1e1900 */
[----:B------:R-:W-:Y:S01]  /*1f5a0*/  ISETP.NE.U32.AND P0, PT, RZ, UR4, PT ;  /* 0x00000004ff007c0c */ /* 0x000fe2000bf05070 */
[----:B-1----:R-:W-:Y:S01]  /*1f5b0*/  IMAD.WIDE R12, R19, 0x4, R12 ;  /* 0x00000004130c7825 */ /* 0x002fe200078e020c */
[----:B------:R-:W-:Y:S02]  /*1f5c0*/  ISETP.NE.U32.AND P2, PT, RZ, UR6, PT ;  /* 0x00000006ff007c0c */ /* 0x000fe4000bf45070 */
[----:B------:R-:W-:Y:S01]  /*1f5d0*/  ISETP.NE.AND.EX P0, PT, RZ, UR5, PT, P0 ;  /* 0x00000005ff007c0c */ /* 0x000fe2000bf05300 */
[----:B------:R-:W-:Y:S01]  /*1f5e0*/  ULDC.64 UR4, c[0x0][0xa00] ;  /* 0x0002800000047ab9 */ /* 0x000fe20000000a00 */
[----:B------:R-:W-:Y:S01]  /*1f5f0*/  ISETP.NE.U32.AND P4, PT, RZ, UR8, PT ;  /* 0x00000008ff007c0c */ /* 0x000fe2000bf85070 */
[----:B------:R-:W-:Y:S01]  /*1f600*/  IMAD.MOV.U32 R8, RZ, RZ, RZ ;  /* 0x000000ffff087224 */ /* 0x000fe200078e00ff */
[----:B------:R-:W-:Y:S01]  /*1f610*/  ISETP.NE.U32.AND P1, PT, RZ, UR4, PT ;  /* 0x00000004ff007c0c */ /* 0x000fe2000bf25070 */
[----:B0-----:R-:W0:Y:S01]  /*1f620*/  LDC.64 R2, c[0x0][0xa10] ;  /* 0x00028400ff027b82 */ /* 0x001e220000000a00 */
[----:B---3--:R-:W-:-:S02]  /*1f630*/  IMAD.MOV.U32 R0, RZ, RZ, RZ ;  /* 0x000000ffff007224 */ /* 0x008fc400078e00ff */
[----:B------:R-:W-:Y:S01]  /*1f640*/  ISETP.NE.AND.EX P3, PT, RZ, UR5, PT, P1 ;  /* 0x00000005ff007c0c */ /* 0x000fe2000bf65310 */
[----:B--2---:R-:W-:-:S04]  /*1f650*/  IMAD.WIDE R4, R19, 0x4, R4 ;  /* 0x0000000413047825 */ /* 0x004fc800078e0204 */
[----:B------:R-:W1:Y:S01]  /*1f660*/  @P0 LDC.64 R10, c[0x0][0xa18] ;  /* 0x00028600ff0a0b82 */ /* 0x000e620000000a00 */
[----:B------:R-:W-:Y:S01]  /*1f670*/  ULDC UR4, c[0x0][0x288] ;  /* 0x0000a20000047ab9 */ /* 0x000fe20000000800 */
[----:B------:R-:W-:Y:S02]  /*1f680*/  ISETP.NE.AND.EX P1, PT, RZ, UR7, PT, P2 ;  /* 0x00000007ff007c0c */ /* 0x000fe4000bf25320 */
[----:B------:R-:W-:-:S04]  /*1f690*/  ISETP.NE.AND.EX P2, PT, RZ, UR9, PT, P4 ;  /* 0x00000009ff007c0c */ /* 0x000fc8000bf45340 */
[----:B------:R-:W2:Y:S07]  /*1f6a0*/  @P3 LDG.E R7, desc[UR38][R12.64] ;  /* 0x000000260c073981 */ /* 0x000eae000c1e1900 */
[----:B------:R-:W5:Y:S01]  /*1f6b0*/  @P1 LDG.E R8, desc[UR38][R4.64] ;  /* 0x0000002604081981 */ /* 0x000f62000c1e1900 */
        /* <DEDUP_REMOVED lines=12> */
[----:B------:R-:W-:-:S03]  /*1f780*/  UIMAD UR4, UR4, UR5, URZ ;  /* 0x00000005040472a4 */ /* 0x000fc6000f8e023f */
[----:B------:R-:W-:Y:S02]  /*1f790*/  ULDC UR5, c[0x0][0x348] ;  /* 0x0000d20000057ab9 */ /* 0x000fe40000000800 */
[----:B0-----:R-:W-:Y:S01]  /*1f7a0*/  MOV R10, UR5 ;  /* 0x00000005000a7c02 */ /* 0x001fe20008000f00 */
[----:B--2---:R0:W-:Y:S01]  /*1f7b0*/  STL [R1+0x38], R7 ;  /* 0x0000380701007387 */ /* 0x0041e20000100800 */
[----:B------:R-:W-:Y:S02]  /*1f7c0*/  IMAD.MOV.U32 R11, RZ, RZ, R7 ;  /* 0x000000ffff0b7224 */ /* 0x000fe400078e0007 */
[----:B0-----:R-:W-:Y:S01]  /*1f7d0*/  IMAD.U32 R7, RZ, RZ, UR4 ;  /* 0x00000004ff077e24 */ /* 0x001fe2000f8e00ff */
[----:B------:R-:W-:Y:S06]  /*1f7e0*/  @P0 BRA `(.L_x_1937) ;  /* 0x0000000000140947 */ /* 0x000fec0003800000 */
[----:B------:R-:W-:Y:S05]  /*1f7f0*/  @!P3 BRA `(.L_x_1937) ;  /* 0x000000000010b947 */ /* 0x000fea0003800000 */
[----:B------:R-:W2:Y:S04]  /*1f800*/  LDG.E R9, desc[UR38][R12.64] ;  /* 0x000000260c097981 */ /* 0x000ea8000c1e1900 */
[----:B------:R-:W2:Y:S02]  /*1f810*/  LDG.E R12, desc[UR38][R12.64+0x4] ;  /* 0x000004260c0c7981 */ /* 0x000ea4000c1e1900 */
[----:B--2---:R-:W-:-:S05]  /*1f820*/  IMAD.IADD R11, R12, 0x1, -R9 ;  /* 0x000000010c0b7824 */ /* 0x004fca00078e0a09 */
[----:B------:R0:W-:Y:S02]  /*1f830*/  STL [R1+0x38], R11 ;  /* 0x0000380b01007387 */ /* 0x0001e40000100800 */
.L_x_1937:
[----:B-----5:R-:W-:Y:S01]  /*1f840*/  IMAD.IADD R8, R8, 0x1, R6 ;  /* 0x0000000108087824 */ /* 0x020fe200078e0206 */
[----:B------:R-:W-:Y:S02]  /*1f850*/  ULDC.64 UR4, c[0x0][0xa20] ;  /* 0x0002880000047ab9 */ /* 0x000fe40000000a00 */
[----:B------:R-:W-:Y:S02]  /*1f860*/  ISETP.NE.U32.AND P0, PT, RZ, UR4, PT ;  /* 0x00000004ff007c0c */ /* 0x000fe4000bf05070 */
[----:B------:R1:W-:Y:S02]  /*1f870*/  STL [R1+0x14], R8 ;  /* 0x0000140801007387 */ /* 0x0003e40000100800 */
[----:B------:R-:W-:-:S13]  /*1f880*/  ISETP.NE.AND.EX P0, PT, RZ, UR5, PT, P0 ;  /* 0x00000005ff007c0c */ /* 0x000fda000bf05300 */
[----:B-1----:R-:W-:Y:S05]  /*1f890*/  @!P0 BRA `(.L_x_1938) ;  /* 0x0000000000108947 */ /* 0x002fea0003800000 */
[----:B------:R-:W1:Y:S02]  /*1f8a0*/  LDC.64 R4, c[0x0][0xa20] ;  /* 0x00028800ff047b82 */ /* 0x000e640000000a00 */
[----:B-1----:R-:W-:-:S05]  /*1f8b0*/  IMAD.WIDE R4, R19, 0x4, R4 ;  /* 0x0000000413047825 */ /* 0x002fca00078e0204 */
[----:B------:R1:W5:Y:S01]  /*1f8c0*/  LDG.E R7, desc[UR38][R4.64] ;  /* 0x0000002604077981 */ /* 0x000362000c1e1900 */
[----:B------:R-:W-:Y:S05]  /*1f8d0*/  BRA `(.L_x_1939) ;  /* 0x0000000000107947 */ /* 0x000fea0003800000 */
.L_x_1938:
[----:B------:R-:W-:Y:S05]  /*1f8e0*/  @!P1 BRA `(.L_x_1939) ;  /* 0x00000000000c9947 */ /* 0x000fea0003800000 */
[----:B------:R-:W2:Y:S04]  /*1f8f0*/  LDG.E R7, desc[UR38][R4.64] ;  /* 0x0000002604077981 */ /* 0x000ea8000c1e1900 */
[----:B------:R-:W2:Y:S02]  /*1f900*/  LDG.E R4, desc[UR38][R4.64+0x4] ;  /* 0x0000042604047981 */ /* 0x000ea4000c1e1900 */
[----:B--2---:R-:W-:-:S07]  /*1f910*/  IMAD.IADD R7, R4, 0x1, -R7 ;  /* 0x0000000104077824 */ /* 0x004fce00078e0a07 */
.L_x_1939:
[----:B-1----:R-:W2:Y:S04]  /*1f920*/  @P2 LDG.E R4, desc[UR38][R2.64] ;  /* 0x0000002602042981 */ /* 0x002ea8000c1e1900 */
[----:B------:R1:W2:Y:S01]  /*1f930*/  @P2 LDG.E R2, desc[UR38][R2.64+0x4] ;  /* 0x0000042602022981 */ /* 0x0002a2000c1e1900 */
[----:B------:R-:W-:Y:S01]  /*1f940*/  IMAD.SHL.U32 R12, R17, 0x80, RZ ;  /* 0x00000080110c7824 */ /* 0x000fe200078e00ff */
[----:B-----5:R-:W-:-:S03]  /*1f950*/  IADD3 R9, -R6, R7, RZ ;  /* 0x0000000706097210 */ /* 0x020fc60007ffe1ff */
[----:B------:R-:W-:Y:S01]  /*1f960*/  VIADD R7, R12, 0x7f ;  /* 0x0000007f0c077836 */ /* 0x000fe20000000000 */
[----:B------:R3:W-:Y:S01]  /*1f970*/  STL [R1+0x30], R12 ;  /* 0x0000300c01007387 */ /* 0x0007e20000100800 */
[----:B-1----:R-:W1:Y:S02]  /*1f980*/  LDC R3, c[0x0][0x448] ;  /* 0x00011200ff037b82 */ /* 0x002e640000000800 */
[----:B-1----:R-:W-:-:S13]  /*1f990*/  ISETP.NE.AND P1, PT, R3, 0x1, PT ;  /* 0x000000010300780c */ /* 0x002fda0003f25270 */
[----:B------:R-:W1:Y:S08]  /*1f9a0*/  @P1 LDC R3, c[0x0][0x44c] ;  /* 0x00011300ff031b82 */ /* 0x000e700000000800 */
[----:B------:R-:W4:Y:S01]  /*1f9b0*/  @P1 LDC R5, c[0x0][0x450] ;  /* 0x00011400ff051b82 */ /* 0x000f220000000800 */
[----:B--2---:R-:W-:Y:S02]  /*1f9c0*/  @P2 IMAD.IADD R10, R2, 0x1, -R4 ;  /* 0x00000001020a2824 */ /* 0x004fe400078e0a04 */
[----:B-1----:R-:W-:-:S04]  /*1f9d0*/  @P1 IMAD.HI.U32 R2, R7, R3, RZ ;  /* 0x0000000307021227 */ /* 0x002fc800078e00ff */
[----:B------:R-:W-:Y:S01]  /*1f9e0*/  IMAD.IADD R6, R9, 0x1, R10 ;  /* 0x0000000109067824 */ /* 0x000fe200078e020a */
[----:B----4-:R-:W-:-:S03]  /*1f9f0*/  @P1 SHF.R.U32.HI R7, RZ, R5, R2 ;  /* 0x00000005ff071219 */ /* 0x010fc60000011602 */
[C---:B------:R-:W-:Y:S01]  /*1fa00*/  VIADD R2, R6.reuse, 0x7f ;  /* 0x0000007f06027836 */ /* 0x040fe20000000000 */
[----:B------:R-:W-:-:S04]  /*1fa10*/  IADD3 R17, R6, 0x1, -R11 ;  /* 0x0000000106117810 */ /* 0x000fc80007ffe80b */
[----:B------:R-:W-:Y:S01]  /*1fa20*/  SHF.R.S32.HI R3, RZ, 0x1f, R2 ;  /* 0x0000001fff037819 */ /* 0x000fe20000011402 */
[----:B------:R-:W-:-:S03]  /*1fa30*/  IMAD.IADD R7, R17, 0x1, R7 ;  /* 0x0000000111077824 */ /* 0x000fc600078e0207 */
[----:B------:R-:W-:Y:S02]  /*1fa40*/  LEA.HI R21, R3, R2, RZ, 0x7 ;  /* 0x0000000203157211 */ /* 0x000fe400078f38ff */
[----:B------:R-:W1:Y:S02]  /*1fa50*/  LDC.64 R2, c[0x0][0x9e0] ;  /* 0x00027800ff027b82 */ /* 0x000e640000000a00 */
[----:B------:R-:W-:Y:S02]  /*1fa60*/  SHF.R.S32.HI R21, RZ, 0x7, R21 ;  /* 0x00000007ff157819 */ /* 0x000fe40000011415 */
[----:B-1----:R-:W-:Y:S01]  /*1fa70*/  ISETP.GE.AND P3, PT, R3, 0x1, PT ;  /* 0x000000010300780c */ /* 0x002fe20003f66270 */
[----:B------:R-:W-:-:S12]  /*1fa80*/  IMAD.IADD R8, R7, 0x1, R2 ;  /* 0x0000000107087824 */ /* 0x000fd800078e0202 */
[----:B---3--:R-:W-:Y:S05]  /*1fa90*/  @!P3 BRA `(.L_x_1940) ;  /* 0x000000000048b947 */ /* 0x008fea0003800000 */
[C---:B------:R-:W-:Y:S01]  /*1faa0*/  ISETP.GT.AND P0, PT, R7.reuse, RZ, PT ;  /* 0x000000ff0700720c */ /* 0x040fe20003f04270 */
[----:B------:R-:W-:Y:S01]  /*1fab0*/  BSSY B0, `(.L_x_1941) ;  /* 0x000000e000007945 */ /* 0x000fe20003800000 */
[----:B------:R-:W-:-:S11]  /*1fac0*/  VIADD R2, R7, 0xffffffff ;  /* 0xffffffff07027836 */ /* 0x000fd60000000000 */
[----:B------:R-:W-:Y:S05]  /*1fad0*/  @P0 BRA `(.L_x_1942) ;  /* 0x00000000001c0947 */ /* 0x000fea0003800000 */
[----:B------:R-:W-:Y:S02]  /*1fae0*/  ISETP.NE.AND P0, PT, R3, 0x1, PT ;  /* 0x000000010300780c */ /* 0x000fe40003f05270 */
[----:B------:R-:W-:-:S11]  /*1faf0*/  IADD3 R2, -R7, RZ, RZ ;  /* 0x000000ff07027210 */ /* 0x000fd60007ffe1ff */
[----:B------:R-:W1:Y:S02]  /*1fb00*/  @P0 LDC.64 R4, c[0x0][0x9e8] ;  /* 0x00027a00ff040b82 */ /* 0x000e640000000a00 */
[----:B-1----:R-:W-:-:S05]  /*1fb10*/  @P0 IMAD.HI.U32 R4, R2, R4, RZ ;  /* 0x0000000402040227 */ /* 0x002fca00078e00ff */
[----:B------:R-:W-:-:S04]  /*1fb20*/  @P0 SHF.R.U32.HI R2, RZ, R5, R4 ;  /* 0x00000005ff020219 */ /* 0x000fc80000011604 */
[----:B------:R-:W-:Y:S01]  /*1fb30*/  LOP3.LUT R2, RZ, R2, RZ, 0x33, !PT ;  /* 0x00000002ff027212 */ /* 0x000fe200078e33ff */
[----:B------:R-:W-:Y:S06]  /*1fb40*/  BRA `(.L_x_1943) ;  /* 0x0000000000107947 */ /* 0x000fec0003800000 */
.L_x_1942:
[----:B------:R-:W-:-:S13]  /*1fb50*/  ISETP.NE.AND P0, PT, R3, 0x1, PT ;  /* 0x000000010300780c */ /* 0x000fda0003f05270 */
[----:B------:R-:W1:Y:S02]  /*1fb60*/  @P0 LDC.64 R4, c[0x0][0x9e8] ;  /* 0x00027a00ff040b82 */ /* 0x000e640000000a00 */
[----:B-1----:R-:W-:-:S05]  /*1fb70*/  @P0 IMAD.HI.U32 R4, R2, R4, RZ ;  /* 0x0000000402040227 */ /* 0x002fca00078e00ff */
[----:B------:R-:W-:-:S07]  /*1fb80*/  @P0 SHF.R.U32.HI R2, RZ, R5, R4 ;  /* 0x00000005ff020219 */ /* 0x000fce0000011604 */
.L_x_1943:
[----:B------:R-:W-:Y:S05]  /*1fb90*/  BSYNC B0 ;  /* 0x0000000000007941 */ /* 0x000fea0003800000 */
.L_x_1941:
[----:B------:R-:W-:-:S05]  /*1fba0*/  IMAD R2, R2, R3, R3 ;  /* 0x0000000302027224 */ /* 0x000fca00078e0203 */
[----:B------:R-:W-:-:S07]  /*1fbb0*/  VIMNMX R8, R8, R2, PT ;  /* 0x0000000208087248 */ /* 0x000fce0003fe0100 */
.L_x_1940:
[----:B------:R-:W1:Y:S01]  /*1fbc0*/  @P1 LDC R4, c[0x0][0x44c] ;  /* 0x00011300ff041b82 */ /* 0x000e620000000800 */
[----:B------:R-:W-:Y:S01]  /*1fbd0*/  IMAD.MOV.U32 R2, RZ, RZ, R12 ;  /* 0x000000ffff027224 */ /* 0x000fe200078e000c */
[----:B------:R-:W-:Y:S01]  /*1fbe0*/  ULDC UR4, c[0x0][0x9dc] ;  /* 0x0002770000047ab9 */ /* 0x000fe20000000800 */
[----:B------:R-:W-:-:S05]  /*1fbf0*/  IMAD.IADD R20, R6, 0x1, -R11 ;  /* 0x0000000106147824 */ /* 0x000fca00078e0a0b */
[----:B------:R-:W2:Y:S01]  /*1fc00*/  @P1 LDC R5, c[0x0][0x450] ;  /* 0x00011400ff051b82 */ /* 0x000ea20000000800 */
[----:B-1----:R-:W-:-:S05]  /*1fc10*/  @P1 IMAD.HI.U32 R4, R12, R4, RZ ;  /* 0x000000040c041227 */ /* 0x002fca00078e00ff */
        /* <DEDUP_REMOVED lines=14> */
.L_x_1946:
[----:B------:R-:W-:-:S13]  /*1fd00*/  ISETP.NE.AND P0, PT, R3, 0x1, PT ;  /* 0x000000010300780c */ /* 0x000fda0003f05270 */
[----:B------:R-:W1:Y:S02]  /*1fd10*/  @P0 LDC.64 R4, c[0x0][0x9e8] ;  /* 0x00027a00ff040b82 */ /* 0x000e640000000a00 */
[----:B-1----:R-:W-:-:S05]  /*1fd20*/  @P0 IMAD.HI.U32 R4, R6, R4, RZ ;  /* 0x0000000406040227 */ /* 0x002fca00078e00ff */
[----:B------:R-:W-:-:S07]  /*1fd30*/  @P0 SHF.R.U32.HI R6, RZ, R5, R4 ;  /* 0x00000005ff060219 */ /* 0x000fce0000011604 */
.L_x_1947:
[----:B------:R-:W-:Y:S05]  /*1fd40*/  BSYNC B0 ;  /* 0x0000000000007941 */ /* 0x000fea0003800000 */
.L_x_1945:
[----:B------:R-:W-:-:S05]  /*1fd50*/  IMAD R3, R6, R3, RZ ;  /* 0x0000000306037224 */ /* 0x000fca00078e02ff */
[----:B------:R-:W-:-:S07]  /*1fd60*/  VIMNMX R2, R2, R3, !PT ;  /* 0x0000000302027248 */ /* 0x000fce0007fe0100 */
.L_x_1944:
[----:B------:R-:W-:Y:S01]  /*1fd70*/  VIADD R8, R8, 0x7f ;  /* 0x0000007f08087836 */ /* 0x000fe20000000000 */
[----:B------:R-:W-:Y:S04]  /*1fd80*/  BSSY B0, `(.L_x_1948) ;  /* 0x000012f000007945 */ /* 0x000fe80003800000 */
[----:B------:R-:W-:-:S04]  /*1fd90*/  SHF.R.S32.HI R3, RZ, 0x1f, R8 ;  /* 0x0000001fff037819 */ /* 0x000fc80000011408 */
[----:B------:R-:W-:Y:S02]  /*1fda0*/  LEA.HI R4, R3, R8, RZ, 0x7 ;  /* 0x0000000803047211 */ /* 0x000fe400078f38ff */
[----:B------:R-:W-:Y:S02]  /*1fdb0*/  SHF.R.S32.HI R3, RZ, 0x1f, R2 ;  /* 0x0000001fff037819 */ /* 0x000fe40000011402 */
[----:B------:R-:W-:Y:S02]  /*1fdc0*/  SHF.R.S32.HI R4, RZ, 0x7, R4 ;  /* 0x00000007ff047819 */ /* 0x000fe40000011404 */
[----:B------:R-:W-:-:S04]  /*1fdd0*/  LEA.HI R2, R3, R2, RZ, 0x7 ;  /* 0x0000000203027211 */ /* 0x000fc800078f38ff */
[----:B------:R-:W-:-:S04]  /*1fde0*/  SHF.R.S32.HI R2, RZ, 0x7, R2 ;  /* 0x00000007ff027819 */ /* 0x000fc80000011402 */
[----:B------:R-:W-:Y:S02]  /*1fdf0*/  VIMNMX R3, RZ, R2, !PT ;  /* 0x00000002ff037248 */ /* 0x000fe40007fe0100 */
[----:B------:R-:W-:-:S03]  /*1fe00*/  VIMNMX R2, R21, R4, PT ;  /* 0x0000000415027248 */ /* 0x000fc60003fe0100 */
[----:B------:R-:W-:Y:S01]  /*1fe10*/  IMAD R3, R3, 0x80, -R9 ;  /* 0x0000008003037824 */ /* 0x000fe200078e0a09 */
[----:B------:R-:W-:-:S04]  /*1fe20*/  LEA R2, R2, -R9, 0x7 ;  /* 0x8000000902027211 */ /* 0x000fc800078e38ff */
[----:B------:R-:W-:Y:S02]  /*1fe30*/  VIMNMX R2, R2, R10, PT ;  /* 0x0000000a02027248 */ /* 0x000fe40003fe0100 */
[----:B------:R-:W-:-:S04]  /*1fe40*/  VIMNMX R3, RZ, R3, !PT ;  /* 0x00000003ff037248 */ /* 0x000fc80007fe0100 */
[----:B------:R-:W-:Y:S02]  /*1fe50*/  ISETP.GT.AND P0, PT, R2, R3, PT ;  /* 0x000000030200720c */ /* 0x000fe40003f04270 */
[----:B------:R-:W-:-:S11]  /*1fe60*/  SHF.R.U32.HI R3, RZ, 0x7, R3 ;  /* 0x00000007ff037819 */ /* 0x000fd60000011603 */
[----:B------:R-:W-:-:S05]  /*1fe70*/  @P0 VIADD R2, R2, 0x7f ;  /* 0x0000007f02020836 */ /* 0x000fca0000000000 */
[----:B------:R-:W-:-:S04]  /*1fe80*/  @P0 SHF.R.S32.HI R4, RZ, 0x1f, R2 ;  /* 0x0000001fff040819 */ /* 0x000fc80000011402 */
[----:B------:R-:W-:Y:S01]  /*1fe90*/  @P0 LEA.HI R2, R4, R2, RZ, 0x7 ;  /* 0x0000000204020211 */ /* 0x000fe200078f38ff */
[----:B------:R-:W-:-:S03]  /*1fea0*/  IMAD.MOV.U32 R4, RZ, RZ, R3 ;  /* 0x000000ffff047224 */ /* 0x000fc600078e0003 */
[----:B------:R-:W-:Y:S02]  /*1feb0*/  @P0 SHF.R.S32.HI R4, RZ, 0x7, R2 ;  /* 0x00000007ff040819 */ /* 0x000fe40000011402 */
[----:B------:R-:W-:Y:S02]  /*1fec0*/  PLOP3.LUT P0, PT, PT, PT, PT, 0x80, 0x0 ;  /* 0x000000000000781c */ /* 0x000fe40003f0f070 */
[----:B------:R-:W-:-:S13]  /*1fed0*/  ISETP.GT.AND P1, PT, R4, R3, PT ;  /* 0x000000030400720c */ /* 0x000fda0003f24270 */
[----:B------:R-:W-:Y:S05]  /*1fee0*/  @!P1 BRA `(.L_x_1949) ;  /* 0x0000001000609947 */ /* 0x000fea0003800000 */
[----:B------:R-:W-:Y:S01]  /*1fef0*/  UMOV UR4, 0xffffffff ;  /* 0xffffffff00047882 */ /* 0x000fe20000000000 */
[----:B------:R-:W-:Y:S02]  /*1ff00*/  SEL R2, R19, RZ, !P2 ;  /* 0x000000ff13027207 */ /* 0x000fe40005000000 */
[----:B------:R-:W-:Y:S05]  /*1ff10*/  BRA.DIV UR4, `(.L_x_1950) ;  /* 0x0000007e04d07947 */ /* 0x000fea000b800000 */
[----:B------:R-:W1:Y:S02]  /*1ff20*/  S2R R5, SR_TID.X ;  /* 0x0000000000057919 */ /* 0x000e640000002100 */
[----:B-1----:R-:W-:-:S04]  /*1ff30*/  SHF.R.U32.HI R5, RZ, 0x5, R5 ;  /* 0x00000005ff057819 */ /* 0x002fc80000011605 */
[----:B------:R-:W-:-:S05]  /*1ff40*/  LOP3.LUT R5, R5, 0x3, RZ, 0xc0, !PT ;  /* 0x0000000305057812 */ /* 0x000fca00078ec0ff */
[----:B------:R1:W2:Y:S02]  /*1ff50*/  SHFL.IDX PT, R14, R5, RZ, 0x1f ;  /* 0x00001fff050e7589 */ /* 0x0002a400000e0000 */
.L_x_2168:
[----:B--2---:R-:W-:Y:S02]  /*1ff60*/  ISETP.NE.AND P0, PT, R14, RZ, PT ;  /* 0x000000ff0e00720c */ /* 0x004fe40003f05270 */
[----:B------:R-:W-:-:S11]  /*1ff70*/  PLOP3.LUT P6, PT, PT, PT, PT, 0x8, 0x0 ;  /* 0x000000000000781c */ /* 0x000fd60003fce170 */
[----:B------:R-:W-:Y:S05]  /*1ff80*/  @P0 BRA `(.L_x_1951) ;  /* 0x00000000000c0947 */ /* 0x000fea0003800000 */
[----:B------:R-:W-:-:S03]  /*1ff90*/  UMOV UR4, 0xffffffff ;  /* 0xffffffff00047882 */ /* 0x000fc60000000000 */
[----:B------:R-:W-:Y:S05]  /*1ffa0*/  BRA.DIV UR4, `(.L_x_1952) ;  /* 0x0000007e04e07947 */ /* 0x000fea000b800000 */
[----:B------:R-:W-:-:S13]  /*1ffb0*/  ELECT P6, URZ, PT ;  /* 0x00000000003f782f */ /* 0x000fda00038c0000 */
.L_x_1951:
[----:B-1----:R-:W2:Y:S04]  /*1ffc0*/  LDL R5, [R1+0x48] ;  /* 0x0000480001057983 */ /* 0x002ea80000100800 */
[----:B------:R-:W3:Y:S01]  /*1ffd0*/  LDL R7, [R1] ;  /* 0x0000000001077983 */ /* 0x000ee20000100800 */
[----:B------:R-:W-:Y:S01]  /*1ffe0*/  BSSY B1, `(.L_x_1953) ;  /* 0x0000008000017945 */ /* 0x000fe20003800000 */
[----:B--2---:R-:W-:-:S05]  /*1fff0*/  VIADD R5, R5, 0x1 ;  /* 0x0000000105057836 */ /* 0x004fca0000000000 */
[----:B------:R-:W-:-:S04]  /*20000*/  LEA.HI R6, R5, R5, RZ, 0x1 ;  /* 0x0000000505067211 */ /* 0x000fc800078f08ff */
[----:B------:R-:W-:-:S05]  /*20010*/  LOP3.LUT R6, R6, 0xfffffffe, RZ, 0xc0, !PT ;  /* 0xfffffffe06067812 */ /* 0x000fca00078ec0ff */
[----:B------:R-:W-:-:S05]  /*20020*/  IMAD.IADD R5, R5, 0x1, -R6 ;  /* 0x0000000105057824 */ /* 0x000fca00078e0a06 */
[----:B------:R-:W-:-:S04]  /*20030*/  SHF.L.U32 R5, R5, 0x1f, RZ ;  /* 0x0000001f05057819 */ /* 0x000fc800000006ff */
[----:B---3--:R-:W1:Y:S02]  /*20040*/  SYNCS.PHASECHK.TRANS64.TRYWAIT P0, [R7+URZ+0x28820], R5 ;  /* 0x02882005070075a7 */ /* 0x008e64000800017f */
[----:B-1----:R-:W-:Y:S05]  /*20050*/  @!P0 BRA `(.L_x_1954) ;  /* 0x0000007c00d48947 */ /* 0x002fea0003800000 */
.L_x_2171:
[----:B------:R-:W-:Y:S05]  /*20060*/  BSYNC B1 ;  /* 0x0000000000017941 */ /* 0x000fea0003800000 */
.L_x_1953:
[----:B------:R-:W-:Y:S04]  /*20070*/  BSSY B1, `(.L_x_1955) ;  /* 0x0000074000017945 */ /* 0x000fe80003800000 */
[----:B------:R-:W-:Y:S05]  /*20080*/  @!P6 BRA `(.L_x_1956) ;  /* 0x0000000400c8e947 */ /* 0x000fea0003800000 */
[----:B------:R-:W2:Y:S04]  /*20090*/  LDL R9, [R1] ;  /* 0x0000000001097983 */ /* 0x000ea80000100800 */
[----:B------:R-:W2:Y:S04]  /*200a0*/  LDL R7, [R1+0x18] ;  /* 0x0000180001077983 */ /* 0x000ea80000100800 */
[----:B------:R-:W3:Y:S01]  /*200b0*/  LDL R8, [R1+0x1c] ;  /* 0x00001c0001087983 */ /* 0x000ee20000100800 */
[----:B------:R-:W-:Y:S01]  /*200c0*/  BSSY B2, `(.L_x_1957) ;  /* 0x0000008000027945 */ /* 0x000fe20003800000 */
[----:B-1----:R-:W1:Y:S02]  /*200d0*/  S2R R6, SR_TID.X ;  /* 0x0000000000067919 */ /* 0x002e640000002100 */
[----:B-1----:R-:W-:-:S04]  /*200e0*/  LOP3.LUT R6, R6, 0x7f, RZ, 0xc0, !PT ;  /* 0x0000007f06067812 */ /* 0x002fc800078ec0ff */
[----:B------:R-:W-:Y:S01]  /*200f0*/  ISETP.NE.AND P1, PT, R6, RZ, PT ;  /* 0x000000ff0600720c */ /* 0x000fe20003f25270 */
[----:B--2---:R-:W-:Y:S01]  /*20100*/  IMAD R7, R7, 0x8, R9 ;  /* 0x0000000807077824 */ /* 0x004fe200078e0209 */
[----:B---3--:R-:W-:-:S04]  /*20110*/  SHF.L.U32 R10, R8, 0x1f, RZ ;  /* 0x0000001f080a7819 */ /* 0x008fc800000006ff */
[----:B------:R-:W1:Y:S02]  /*20120*/  SYNCS.PHASECHK.TRANS64.TRYWAIT P0, [R7+URZ+0x288a0], R10 ;  /* 0x0288a00a070075a7 */ /* 0x000e64000800017f */
[----:B-1----:R-:W-:Y:S05]  /*20130*/  @!P0 BRA `(.L_x_1958) ;  /* 0x0000007c00b48947 */ /* 0x002fea0003800000 */
.L_x_2172:
[----:B------:R-:W-:Y:S05]  /*20140*/  BSYNC B2 ;  /* 0x0000000000027941 */ /* 0x000fea0003800000 */
.L_x_1957:
        /* <DEDUP_REMOVED lines=9> */
.L_x_1960:
[----:B------:R-:W-:Y:S05]  /*201e0*/  BSYNC B2 ;  /* 0x0000000000027941 */ /* 0x000fea0003800000 */
.L_x_1959:
[----:B------:R-:W2:Y:S04]  /*201f0*/  LDL R8, [R1] ;  /* 0x0000000001087983 */ /* 0x000ea80000100800 */
[----:B------:R-:W2:Y:S01]  /*20200*/  LDL R5, [R1+0x18] ;  /* 0x0000180001057983 */ /* 0x000ea20000100800 */
[----:B------:R-:W-:Y:S01]  /*20210*/  MOV R14, RZ ;  /* 0x000000ff000e7202 */ /* 0x000fe20000000f00 */
[----:B------:R-:W-:Y:S01]  /*20220*/  IMAD R6, R4, 0x80, R0 ;  /* 0x0000008004067824 */ /* 0x000fe200078e0200 */
[----:B------:R-:W-:Y:S01]  /*20230*/  UIADD3 UR4, UP0, UR40, 0x570, URZ ;  /* 0x0000057028047890 */ /* 0x000fe2000ff1e03f */
[----:B------:R-:W-:Y:S01]  /*20240*/  PLOP3.LUT P0, PT, PT, PT, PT, 0x80, 0x0 ;  /* 0x000000000000781c */ /* 0x000fe20003f0f070 */
[----:B------:R-:W-:Y:S01]  /*20250*/  UMOV UR6, 0x0 ;  /* 0x0000000000067882 */ /* 0x000fe20000000000 */
[----:B------:R-:W-:Y:S01]  /*20260*/  R2UR UR10, R14 ;  /* 0x000000000e0a72ca */ /* 0x000fe200000e0000 */
[----:B------:R-:W-:Y:S01]  /*20270*/  VIADD R6, R6, 0xffffff80 ;  /* 0xffffff8006067836 */ /* 0x000fe20000000000 */
[----:B------:R-:W-:Y:S01]  /*20280*/  UIADD3.X UR5, URZ, UR41, URZ, UP0, !UPT ;  /* 0x000000293f057290 */ /* 0x000fe200087fe43f */
[----:B------:R-:W-:Y:S01]  /*20290*/  UMOV UR7, 0x12f00000 ;  /* 0x12f0000000077882 */ /* 0x000fe20000000000 */
[----:B--2---:R-:W-:-:S02]  /*202a0*/  IMAD R9, R5, 0x8000, R8 ;  /* 0x0000800005097824 */ /* 0x004fc400078e0208 */
[----:B0-----:R-:W-:Y:S02]  /*202b0*/  IMAD.SHL.U32 R11, R5, 0x4000, RZ ;  /* 0x00004000050b7824 */ /* 0x001fe400078e00ff */
[----:B------:R-:W-:Y:S02]  /*202c0*/  VIADD R5, R7, 0x28890 ;  /* 0x0002889007057836 */ /* 0x000fe40000000000 */
[----:B------:R-:W-:-:S07]  /*202d0*/  VIADD R8, R9, 0x18400 ;  /* 0x0001840009087836 */ /* 0x000fce0000000000 */
.L_x_1961:
        /* <DEDUP_REMOVED lines=10> */
[----:B------:R-:W-:Y:S01]  /*20380*/  MOV R15, 0x40 ;  /* 0x00000040000f7802 */ /* 0x000fe20000000f00 */
[----:B------:R-:W-:Y:S01]  /*20390*/  VIADD R8, R9, 0x1c400 ;  /* 0x0001c40009087836 */ /* 0x000fe20000000000 */
[----:B------:R-:W-:Y:S01]  /*203a0*/  PLOP3.LUT P0, PT, PT, PT, PT, 0x80, 0x0 ;  /* 0x000000000000781c */ /* 0x000fe20003f0f070 */
[----:B------:R-:W-:Y:S01]  /*203b0*/  UMOV UR6, 0x0 ;  /* 0x0000000000067882 */ /* 0x000fe20000000000 */
[----:B------:R-:W-:Y:S01]  /*203c0*/  R2UR UR10, R15 ;  /* 0x000000000f0a72ca */ /* 0x000fe200000e0000 */
[----:B------:R-:W-:-:S14]  /*203d0*/  UMOV UR7, 0x12f00000 ;  /* 0x12f0000000077882 */ /* 0x000fdc0000000000 */
.L_x_1962:
        /* <DEDUP_REMOVED lines=10> */
[----:B------:R-:W0:Y:S01]  /*20480*/  SYNCS.PHASECHK.TRANS64.TRYWAIT P0, [R7+URZ+0x288c0], R10 ;  /* 0x0288c00a070075a7 */ /* 0x000e22000800017f */
[----:B------:R-:W-:Y:S04]  /*20490*/  BSSY B2, `(.L_x_1963) ;  /* 0x0000002000027945 */ /* 0x000fe80003800000 */
[----:B0-----:R-:W-:Y:S05]  /*204a0*/  @!P0 BRA `(.L_x_1964) ;  /* 0x0000007800ec8947 */ /* 0x001fea0003800000 */
.L_x_2173:
[----:B------:R-:W-:Y:S05]  /*204b0*/  BSYNC B2 ;  /* 0x0000000000027941 */ /* 0x000fea0003800000 */
.L_x_1963:
        /* <DEDUP_REMOVED lines=11> */
.L_x_1966:
[----:B------:R-:W-:Y:S05]  /*20570*/  BSYNC B2 ;  /* 0x0000000000027941 */ /* 0x000fea0003800000 */
.L_x_1965:
[----:B------:R-:W2:Y:S01]  /*20580*/  LDL R5, [R1] ;  /* 0x0000000001057983 */ /* 0x000ea20000100800 */
[----:B------:R-:W-:Y:S01]  /*20590*/  R2UR UR10, R14 ;  /* 0x000000000e0a72ca */ /* 0x000fe200000e0000 */
[----:B------:R-:W-:Y:S01]  /*205a0*/  UIADD3 UR4, UP0, UR40, 0x670, URZ ;  /* 0x0000067028047890 */ /* 0x000fe2000ff1e03f */
[----:B------:R-:W-:Y:S01]  /*205b0*/  R2UR UR6, R12 ;  /* 0x000000000c0672ca */ /* 0x000fe200000e0000 */
[----:B01----:R-:W-:Y:S01]  /*205c0*/  VIADD R7, R7, 0x288b0 ;  /* 0x000288b007077836 */ /* 0x003fe20000000000 */
[----:B------:R-:W-:Y:S01]  /*205d0*/  R2UR UR7, R13 ;  /* 0x000000000d0772ca */ /* 0x000fe200000e0000 */
[----:B------:R-:W-:Y:S01]  /*205e0*/  UIADD3.X UR5, URZ, UR41, URZ, UP0, !UPT ;  /* 0x000000293f057290 */ /* 0x000fe200087fe43f */
[----:B------:R-:W-:Y:S01]  /*205f0*/  PLOP3.LUT P0, PT, PT, PT, PT, 0x80, 0x0 ;  /* 0x000000000000781c */ /* 0x000fe20003f0f070 */
[----:B--2---:R-:W-:-:S05]  /*20600*/  IMAD R8, R11, 0x2, R5 ;  /* 0x000000020b087824 */ /* 0x004fca00078e0205 */
[----:B------:R-:W-:-:S07]  /*20610*/  IADD3 R5, R8, 0x400, RZ ;  /* 0x0000040008057810 */ /* 0x000fce0007ffe0ff */
.L_x_1967:
        /* <DEDUP_REMOVED lines=15> */
.L_x_1968:
        /* <DEDUP_REMOVED lines=10> */
.L_x_1956:
[----:B------:R-:W-:Y:S05]  /*207b0*/  BSYNC B1 ;  /* 0x0000000000017941 */ /* 0x000fea0003800000 */
.L_x_1955:
[----:B------:R-:W1:Y:S04]  /*207c0*/  LDL.LU R9, [R1+0x18] ;  /* 0x0000180001097983 */ /* 0x000e680000300800 */
[----:B------:R-:W2:Y:S01]  /*207d0*/  LDL.LU R8, [R1+0x1c] ;  /* 0x00001c0001087983 */ /* 0x000ea20000300800 */
[----:B------:R-:W-:Y:S01]  /*207e0*/  PLOP3.LUT P0, PT, PT, PT, PT, 0x8, 0x0 ;  /* 0x000000000000781c */ /* 0x000fe20003f0e170 */
[----:B-1----:R-:W-:Y:S02]  /*207f0*/  VIADD R5, R9, 0x1 ;  /* 0x0000000109057836 */ /* 0x002fe40000000000 */
[----:B------:R-:W-:-:S03]  /*20800*/  VIADD R9, R4, 0xfffffffe ;  /* 0xfffffffe04097836 */ /* 0x000fc60000000000 */
[----:B------:R-:W-:Y:S02]  /*20810*/  ISETP.NE.AND P1, PT, R5, 0x2, PT ;  /* 0x000000020500780c */ /* 0x000fe40003f25270 */
[----:B------:R-:W-:Y:S02]  /*20820*/  ISETP.GE.AND P2, PT, R9, R3, PT ;  /* 0x000000030900720c */ /* 0x000fe40003f46270 */
[----:B------:R-:W-:-:S04]  /*20830*/  SEL R4, RZ, 0x1, P1 ;  /* 0x00000001ff047807 */ /* 0x000fc80000800000 */
[----:B--2---:R-:W-:Y:S02]  /*20840*/  LOP3.LUT R8, R8, R4, RZ, 0x3c, !PT ;  /* 0x0000000408087212 */ /* 0x004fe400078e3cff */
[----:B------:R-:W-:-:S05]  /*20850*/  SEL R4, R5, RZ, P1 ;  /* 0x000000ff05047207 */ /* 0x000fca0000800000 */
[----:B------:R1:W-:Y:S04]  /*20860*/  STL [R1+0x18], R4 ;  /* 0x0000180401007387 */ /* 0x0003e80000100800 */
[----:B------:R1:W-:Y:S01]  /*20870*/  STL [R1+0x1c], R8 ;  /* 0x00001c0801007387 */ /* 0x0003e20000100800 */
[----:B------:R-:W-:Y:S05]  /*20880*/  @!P2 BRA `(.L_x_1949) ;  /* 0x0000000400f8a947 */ /* 0x000fea0003800000 */
.L_x_1983:
[----:B------:R-:W-:Y:S05]  /*20890*/  YIELD ;  /* 0x0000000000007946 */ /* 0x000fea0003800000 */
[----:B------:R-:W-:Y:S04]  /*208a0*/  BSSY B1, `(.L_x_1969) ;  /* 0x0000070000017945 */ /* 0x000fe80003800000 */
[----:B--2---:R-:W-:Y:S05]  /*208b0*/  @!P6 BRA `(.L_x_1970) ;  /* 0x0000000400b8e947 */ /* 0x004fea0003800000 */
        /* <DEDUP_REMOVED lines=11> */
.L_x_2174:
[----:B------:R-:W-:Y:S05]  /*20970*/  BSYNC B2 ;  /* 0x0000000000027941 */ /* 0x000fea0003800000 */
.L_x_1971:
        /* <DEDUP_REMOVED lines=9> */
.L_x_1974:
[----:B------:R-:W-:Y:S05]  /*20a10*/  BSYNC B2 ;  /* 0x0000000000027941 */ /* 0x000fea0003800000 */
.L_x_1973:
[----:B------:R-:W2:Y:S04]  /*20a20*/  LDL R5, [R1] ;  /* 0x0000000001057983 */ /* 0x000ea80000100800 */
        /* <DEDUP_REMOVED lines=8> */
[----:B--2---:R-:W-:Y:S01]  /*20ab0*/  LEA R6, R4, R5, 0xf ;  /* 0x0000000504067211 */ /* 0x004fe200078e78ff */
[----:B------:R-:W-:-:S02]  /*20ac0*/  IMAD R5, R9, 0x80, R0 ;  /* 0x0000008009057824 */ /* 0x000fc400078e0200 */
[----:B------:R-:W-:Y:S02]  /*20ad0*/  VIADD R4, R8, 0x28890 ;  /* 0x0002889008047836 */ /* 0x000fe40000000000 */
[----:B------:R-:W-:-:S08]  /*20ae0*/  VIADD R10, R6, 0x18400 ;  /* 0x00018400060a7836 */ /* 0x000fd00000000000 */
.L_x_1975:
        /* <DEDUP_REMOVED lines=16> */
.L_x_1976:
        /* <DEDUP_REMOVED lines=13> */
.L_x_2175:
[----:B------:R-:W-:Y:S05]  /*20cc0*/  BSYNC B2 ;  /* 0x0000000000027941 */ /* 0x000fea0003800000 */
.L_x_1977:
[----:B------:R-:W-:Y:S01]  /*20cd0*/  BSSY B2, `(.L_x_1979) ;  /* 0x000000b000027945 */ /* 0x000fe20003800000 */
[----:B------:R-:W-:Y:S01]  /*20ce0*/  IMAD.MOV.U32 R10, RZ, RZ, 0x0 ;  /* 0x00000000ff0a7424 */ /* 0x000fe200078e00ff */
[----:B0-----:R-:W-:Y:S02]  /*20cf0*/  MOV R11, 0x12f00000 ;  /* 0x12f00000000b7802 */ /* 0x001fe40000000f00 */
[----:B------:R-:W-:Y:S05]  /*20d00*/  @P2 BRA `(.L_x_1980) ;  /* 0x00000000001c2947 */ /* 0x000fea0003800000 */
[----:B------:R-:W0:Y:S01]  /*20d10*/  S2R R14, SR_TID.X ;  /* 0x00000000000e7919 */ /* 0x000e220000002100 */
[----:B------:R-:W-:-:S04]  /*20d20*/  IMAD.MOV.U32 R4, RZ, RZ, 0x8000 ;  /* 0x00008000ff047424 */ /* 0x000fc800078e00ff */
[----:B------:R3:W-:Y:S01]  /*20d30*/  SYNCS.ARRIVE.TRANS64 RZ, [R8+URZ+0x288b0], R4 ;  /* 0x0288b00408ff79a7 */ /* 0x0007e2000800003f */
[----:B0-----:R-:W-:-:S04]  /*20d40*/  LOP3.LUT R14, R14, 0x1f, RZ, 0xc0, !PT ;  /* 0x0000001f0e0e7812 */ /* 0x001fc800078ec0ff */
[----:B------:R-:W-:-:S13]  /*20d50*/  ISETP.NE.AND P1, PT, R14, RZ, PT ;  /* 0x000000ff0e00720c */ /* 0x000fda0003f25270 */
[----:B---3--:R-:W-:Y:S05]  /*20d60*/  @!P1 BRA `(.L_x_1980) ;  /* 0x0000000000049947 */ /* 0x008fea0003800000 */
[----:B------:R-:W-:Y:S01]  /*20d70*/  BPT.TRAP 0x1 ;  /* 0x000000040000795c */ /* 0x000fe20000300000 */
.L_x_1980:
[----:B------:R-:W-:Y:S05]  /*20d80*/  BSYNC B2 ;  /* 0x0000000000027941 */ /* 0x000fea0003800000 */
.L_x_1979:
[----:B------:R-:W-:Y:S01]  /*20d90*/  R2UR UR10, R12 ;  /* 0x000000000c0a72ca */ /* 0x000fe200000e0000 */
[----:B------:R-:W-:Y:S01]  /*20da0*/  UIADD3 UR4, UP0, UR40, 0x670, URZ ;  /* 0x0000067028047890 */ /* 0x000fe2000ff1e03f */
[----:B------:R-:W-:Y:S01]  /*20db0*/  R2UR UR6, R10 ;  /* 0x000000000a0672ca */ /* 0x000fe200000e0000 */
[----:B-12---:R-:W-:Y:S01]  /*20dc0*/  VIADD R8, R8, 0x288b0 ;  /* 0x000288b008087836 */ /* 0x006fe20000000000 */
[----:B------:R-:W-:Y:S01]  /*20dd0*/  R2UR UR7, R11 ;  /* 0x000000000b0772ca */ /* 0x000fe200000e0000 */
[----:B------:R-:W-:Y:S01]  /*20de0*/  VIADD R4, R6, 0x400 ;  /* 0x0000040006047836 */ /* 0x000fe20000000000 */
[----:B------:R-:W-:Y:S01]  /*20df0*/  PLOP3.LUT P1, PT, PT, PT, PT, 0x80, 0x0 ;  /* 0x000000000000781c */ /* 0x000fe20003f2f070 */
[----:B------:R-:W-:-:S12]  /*20e00*/  UIADD3.X UR5, URZ, UR41, URZ, UP0, !UPT ;  /* 0x000000293f057290 */ /* 0x000fd800087fe43f */
.L_x_1981:
        /* <DEDUP_REMOVED lines=15> */
.L_x_1982:
        /* <DEDUP_REMOVED lines=10> */
.L_x_1970:
[----:B------:R-:W-:Y:S05]  /*20fa0*/  BSYNC B1 ;  /* 0x0000000000017941 */ /* 0x000fea0003800000 */
.L_x_1969:
[----:B-1----:R-:W2:Y:S04]  /*20fb0*/  LDL.LU R4, [R1+0x18] ;  /* 0x0000180001047983 */ /* 0x002ea80000300800 */
        /* <DEDUP_REMOVED lines=11> */
.L_x_1949:
[----:B------:R-:W-:Y:S05]  /*21070*/  BSYNC B0 ;  /* 0x0000000000007941 */ /* 0x000fea0003800000 */
.L_x_1948:
[----:B--2---:R-:W2:Y:S01]  /*21080*/  LDL R7, [R1+0x30] ;  /* 0x0000300001077983 */ /* 0x004ea20000100800 */
[----:B------:R-:W3:Y:S01]  /*21090*/  LDC R0, c[0x0][0x448] ;  /* 0x00011200ff007b82 */ /* 0x000ee20000000800 */
[----:B------:R-:W-:Y:S07]  /*210a0*/  @!P0 WARPSYNC.ALL ;  /* 0x0000000000008948 */ /* 0x000fee0003800000 */
[----:B------:R-:W-:Y:S01]  /*210b0*/  @!P0 BAR.SYNC.DEFER_BLOCKING 0xc, 0x180 ;  /* 0x0306000000008b1d */ /* 0x000fe20000010000 */
[----:B---3--:R-:W-:-:S13]  /*210c0*/  ISETP.NE.AND P1, PT, R0, 0x1, PT ;  /* 0x000000010000780c */ /* 0x008fda0003f25270 */
[----:B------:R-:W3:Y:S08]  /*210d0*/  @P1 LDC R2, c[0x0][0x44c] ;  /* 0x00011300ff021b82 */ /* 0x000ef00000000800 */
[----:B------:R-:W4:Y:S01]  /*210e0*/  @P1 LDC R3, c[0x0][0x450] ;  /* 0x00011400ff031b82 */ /* 0x000f220000000800 */
[----:B--2---:R-:W-:-:S05]  /*210f0*/  IADD3 R0, R7, 0x7f, RZ ;  /* 0x0000007f07007810 */ /* 0x004fca0007ffe0ff */
[----:B---3--:R-:W-:-:S05]  /*21100*/  @P1 IMAD.HI.U32 R2, R0, R2, RZ ;  /* 0x0000000200021227 */ /* 0x008fca00078e00ff */
[----:B----4-:R-:W-:Y:S02]  /*21110*/  @P1 SHF.R.U32.HI R0, RZ, R3, R2 ;  /* 0x00000003ff001219 */ /* 0x010fe40000011602 */
[----:B------:R-:W2:Y:S03]  /*21120*/  LDC.64 R2, c[0x0][0x9e0] ;  /* 0x00027800ff027b82 */ /* 0x000ea60000000a00 */
[----:B------:R-:W-:Y:S01]  /*21130*/  IMAD.IADD R0, R17, 0x1, R0 ;  /* 0x0000000111007824 */ /* 0x000fe200078e0200 */
[----:B--2---:R-:W-:-:S03]  /*21140*/  ISETP.GE.AND P2, PT, R3, 0x1, PT ;  /* 0x000000010300780c */ /* 0x004fc60003f46270 */
[----:B------:R-:W-:-:S10]  /*21150*/  IMAD.IADD R2, R0, 0x1, R2 ;  /* 0x0000000100027824 */ /* 0x000fd400078e0202 */
[----:B------:R-:W-:Y:S05]  /*21160*/  @!P2 BRA `(.L_x_1984) ;  /* 0x000000000048a947 */ /* 0x000fea0003800000 */
[C---:B------:R-:W-:Y:S01]  /*21170*/  ISETP.GT.AND P0, PT, R0.reuse, RZ, PT ;  /* 0x000000ff0000720c */ /* 0x040fe20003f04270 */
[----:B------:R-:W-:Y:S01]  /*21180*/  BSSY B0, `(.L_x_1985) ;  /* 0x000000e000007945 */ /* 0x000fe20003800000 */
[----:B------:R-:W-:-:S11]  /*21190*/  VIADD R6, R0, 0xffffffff ;  /* 0xffffffff00067836 */ /* 0x000fd60000000000 */
[----:B------:R-:W-:Y:S05]  /*211a0*/  @P0 BRA `(.L_x_1986) ;  /* 0x00000000001c0947 */ /* 0x000fea0003800000 */
[----:B------:R-:W-:Y:S01]  /*211b0*/  ISETP.NE.AND P0, PT, R3, 0x1, PT ;  /* 0x000000010300780c */ /* 0x000fe20003f05270 */
[----:B------:R-:W-:-:S12]  /*211c0*/  IMAD.MOV R0, RZ, RZ, -R0 ;  /* 0x000000ffff007224 */ /* 0x000fd800078e0a00 */
[----:B-1----:R-:W1:Y:S02]  /*211d0*/  @P0 LDC.64 R4, c[0x0][0x9e8] ;  /* 0x00027a00ff040b82 */ /* 0x002e640000000a00 */
[----:B-1----:R-:W-:-:S05]  /*211e0*/  @P0 IMAD.HI.U32 R4, R0, R4, RZ ;  /* 0x0000000400040227 */ /* 0x002fca00078e00ff */
[----:B------:R-:W-:-:S04]  /*211f0*/  @P0 SHF.R.U32.HI R0, RZ, R5, R4 ;  /* 0x00000005ff000219 */ /* 0x000fc80000011604 */
[----:B------:R-:W-:Y:S01]  /*21200*/  LOP3.LUT R6, RZ, R0, RZ, 0x33, !PT ;  /* 0x00000000ff067212 */ /* 0x000fe200078e33ff */
[----:B------:R-:W-:Y:S06]  /*21210*/  BRA `(.L_x_1987) ;  /* 0x0000000000107947 */ /* 0x000fec0003800000 */
.L_x_1986:
[----:B------:R-:W-:-:S13]  /*21220*/  ISETP.NE.AND P0, PT, R3, 0x1, PT ;  /* 0x000000010300780c */ /* 0x000fda0003f05270 */
[----:B-1----:R-:W1:Y:S02]  /*21230*/  @P0 LDC.64 R4, c[0x0][0x9e8] ;  /* 0x00027a00ff040b82 */ /* 0x002e640000000a00 */
[----:B-1----:R-:W-:-:S05]  /*21240*/  @P0 IMAD.HI.U32 R4, R6, R4, RZ ;  /* 0x0000000406040227 */ /* 0x002fca00078e00ff */
[----:B------:R-:W-:-:S07]  /*21250*/  @P0 SHF.R.U32.HI R6, RZ, R5, R4 ;  /* 0x00000005ff060219 */ /* 0x000fce0000011604 */
.L_x_1987:
[----:B------:R-:W-:Y:S05]  /*21260*/  BSYNC B0 ;  /* 0x0000000000007941 */ /* 0x000fea0003800000 */
.L_x_1985:
[----:B------:R-:W-:-:S05]  /*21270*/  IMAD R6, R6, R3, R3 ;  /* 0x0000000306067224 */ /* 0x000fca00078e0203 */
[----:B------:R-:W-:-:S07]  /*21280*/  VIMNMX R2, R2, R6, PT ;  /* 0x0000000602027248 */ /* 0x000fce0003fe0100 */
.L_x_1984:
[----:B------:R-:W-:Y:S01]  /*21290*/  VIADD R2, R2, 0x7f ;  /* 0x0000007f02027836 */ /* 0x000fe20000000000 */
[----:B-1----:R-:W1:Y:S01]  /*212a0*/  @P1 LDC R4, c[0x0][0x450] ;  /* 0x00011400ff041b82 */ /* 0x002e620000000800 */
[----:B------:R-:W-:-:S03]  /*212b0*/  ULDC UR4, c[0x0][0x9dc] ;  /* 0x0002770000047ab9 */ /* 0x000fc60000000800 */
[----:B------:R-:W-:-:S04]  /*212c0*/  SHF.R.S32.HI R0, RZ, 0x1f, R2 ;  /* 0x0000001fff007819 */ /* 0x000fc80000011402 */
[----:B------:R-:W-:Y:S01]  /*212d0*/  LEA.HI R0, R0, R2, RZ, 0x7 ;  /* 0x0000000200007211 */ /* 0x000fe200078f38ff */
[----:B------:R-:W-:-:S03]  /*212e0*/  IMAD.MOV.U32 R2, RZ, RZ, R7 ;  /* 0x000000ffff027224 */ /* 0x000fc600078e0007 */
[----:B------:R-:W-:-:S04]  /*212f0*/  SHF.R.S32.HI R0, RZ, 0x7, R0 ;  /* 0x00000007ff007819 */ /* 0x000fc80000011400 */
[----:B------:R-:W-:Y:S02]  /*21300*/  VIMNMX R6, R21, R0, PT ;  /* 0x0000000015067248 */ /* 0x000fe40003fe0100 */
[----:B------:R-:W2:Y:S03]  /*21310*/  @P1 LDC R0, c[0x0][0x44c] ;  /* 0x00011300ff001b82 */ /* 0x000ea60000000800 */
[----:B------:R3:W-:Y:S01]  /*21320*/  STL [R1+0x34], R6 ;  /* 0x0000340601007387 */ /* 0x0007e20000100800 */
[----:B--2---:R-:W-:-:S05]  /*21330*/  @P1 IMAD.HI.U32 R0, R7, R0, RZ ;  /* 0x0000000007001227 */ /* 0x004fca00078e00ff */
[----:B-1----:R-:W-:-:S04]  /*21340*/  @P1 SHF.R.U32.HI R2, RZ, R4, R0 ;  /* 0x00000004ff021219 */ /* 0x002fc80000011600 */
[----:B------:R-:W-:-:S05]  /*21350*/  IADD3 R2, R20, R2, RZ ;  /* 0x0000000214027210 */ /* 0x000fca0007ffe0ff */
[----:B------:R-:W-:Y:S01]  /*21360*/  VIADD R0, R2, -UR4 ;  /* 0x8000000402007c36 */ /* 0x000fe20008000000 */
[----:B---3--:R-:W-:Y:S06]  /*21370*/  @!P2 BRA `(.L_x_1988) ;  /* 0x000000000044a947 */ /* 0x008fec0003800000 */
        /* <DEDUP_REMOVED lines=10> */
.L_x_1990:
[----:B------:R-:W-:-:S13]  /*21420*/  ISETP.NE.AND P0, PT, R3, 0x1, PT ;  /* 0x000000010300780c */ /* 0x000fda0003f05270 */
[----:B------:R-:W1:Y:S02]  /*21430*/  @P0 LDC.64 R4, c[0x0][0x9e8] ;  /* 0x00027a00ff040b82 */ /* 0x000e640000000a00 */
[----:B-1----:R-:W-:-:S05]  /*21440*/  @P0 IMAD.HI.U32 R4, R2, R4, RZ ;  /* 0x0000000402040227 */ /* 0x002fca00078e00ff */
[----:B------:R-:W-:-:S07]  /*21450*/  @P0 SHF.R.U32.HI R2, RZ, R5, R4 ;  /* 0x00000005ff020219 */ /* 0x000fce0000011604 */
.L_x_1991:
[----:B------:R-:W-:Y:S05]  /*21460*/  BSYNC B0 ;  /* 0x0000000000007941 */ /* 0x000fea0003800000 */
.L_x_1989:
[----:B------:R-:W-:-:S05]  /*21470*/  IMAD R2, R2, R3, RZ ;  /* 0x0000000302027224 */ /* 0x000fca00078e02ff */
[----:B------:R-:W-:-:S07]  /*21480*/  VIMNMX R0, R0, R2, !PT ;  /* 0x0000000200007248 */ /* 0x000fce0007fe0100 */
.L_x_1988:
[----:B------:R-:W-:Y:S01]  /*21490*/  SHF.R.S32.HI R2, RZ, 0x1f, R0 ;  /* 0x0000001fff027819 */ /* 0x000fe20000011400 */
[----:B------:R-:W-:Y:S03]  /*214a0*/  BSSY B7, `(.L_x_1992) ;  /* 0x00003e3000077945 */ /* 0x000fe60003800000 */
[----:B------:R-:W-:-:S04]  /*214b0*/  LEA.HI R2, R2, R0, RZ, 0x7 ;  /* 0x0000000002027211 */ /* 0x000fc800078f38ff */
[----:B------:R-:W-:-:S04]  /*214c0*/  SHF.R.S32.HI R2, RZ, 0x7, R2 ;  /* 0x00000007ff027819 */ /* 0x000fc80000011402 */
[----:B------:R-:W-:-:S04]  /*214d0*/  VIMNMX R3, RZ, R2, !PT ;  /* 0x00000002ff037248 */ /* 0x000fc80007fe0100 */
[----:B------:R-:W-:Y:S01]  /*214e0*/  ISETP.GT.AND P0, PT, R6, R3, PT ;  /* 0x000000030600720c */ /* 0x000fe20003f04270 */
[----:B------:R1:W-:-:S12]  /*214f0*/  STL [R1+0x28], R3 ;  /* 0x0000280301007387 */ /* 0x0003d80000100800 */
[----:B-1----:R-:W-:Y:S05]  /*21500*/  @P0 BRA `(.L_x_1993) ;  /* 0x0000000000440947 */ /* 0x002fea0003800000 */
[----:B------:R-:W1:Y:S02]  /*21510*/  S2R R3, SR_TID.X ;  /* 0x0000000000037919 */ /* 0x000e640000002100 */
[----:B-1----:R-:W-:-:S04]  /*21520*/  LOP3.LUT R3, R3, 0x7f, RZ, 0xc0, !PT ;  /* 0x0000007f03037812 */ /* 0x002fc800078ec0ff */
[----:B------:R-:W-:-:S13]  /*21530*/  ISETP.NE.AND P0, PT, R3, RZ, PT ;  /* 0x000000ff0300720c */ /* 0x000fda0003f05270 */
[----:B------:R-:W-:Y:S05]  /*21540*/  @P0 BRA `(.L_x_1994) ;  /* 0x0000003c00600947 */ /* 0x000fea0003800000 */
[----:B------:R-:W1:Y:S01]  /*21550*/  S2R R3, SR_LANEID ;  /* 0x0000000000037919 */ /* 0x000e620000000000 */
[----:B------:R-:W-:Y:S02]  /*21560*/  VOTEU.ANY UR4, UPT, PT ;  /* 0x0000000000047886 */ /* 0x000fe400038e0100 */
[----:B------:R-:W1:Y:S08]  /*21570*/  FLO.U32 R0, UR4 ;  /* 0x0000000400007d00 */ /* 0x000e7000080e0000 */
[----:B------:R-:W2:Y:S01]  /*21580*/  POPC R5, UR4 ;  /* 0x0000000400057d09 */ /* 0x000ea20008000000 */
[----:B-1----:R-:W-:-:S02]  /*21590*/  ISETP.EQ.U32.AND P0, PT, R0, R3, PT ;  /* 0x000000030000720c */ /* 0x002fc40003f02070 */
[----:B------:R-:W2:Y:S11]  /*215a0*/  LDC.64 R2, c[0x0][0xc60] ;  /* 0x00031800ff027b82 */ /* 0x000eb60000000a00 */
[----:B--2---:R-:W2:Y:S01]  /*215b0*/  @P0 ATOMG.E.ADD.STRONG.GPU PT, R3, desc[UR38][R2.64], R5 ;  /* 0x00000005020309a8 */ /* 0x004ea200081ee1e6 */
[----:B------:R-:W1:Y:S02]  /*215c0*/  S2R R4, SR_LTMASK ;  /* 0x0000000000047919 */ /* 0x000e640000003900 */
[----:B-1----:R-:W-:-:S04]  /*215d0*/  LOP3.LUT R4, R4, UR4, RZ, 0xc0, !PT ;  /* 0x0000000404047c12 */ /* 0x002fc8000f8ec0ff */
[----:B------:R-:W1:Y:S01]  /*215e0*/  POPC R7, R4 ;  /* 0x0000000400077309 */ /* 0x000e620000000000 */
[----:B--2---:R-:W1:Y:S02]  /*215f0*/  SHFL.IDX PT, R0, R3, R0, 0x1f ;  /* 0x00001f0003007589 */ /* 0x004e6400000e0000 */
[----:B-1----:R-:W-:Y:S01]  /*21600*/  IADD3 R16, R0, UR36, R7 ;  /* 0x0000002400107c10 */ /* 0x002fe2000fffe007 */
[----:B------:R-:W-:Y:S06]  /*21610*/  BRA `(.L_x_1994) ;  /* 0x0000003c002c7947 */ /* 0x000fec0003800000 */
.L_x_1993:
[----:B------:R-:W2:Y:S01]  /*21620*/  LDL R17, [R1] ;  /* 0x0000000001117983 */ /* 0x000ea20000100800 */
        /* <DEDUP_REMOVED lines=14> */
[----:B0-----:R-:W-:Y:S02]  /*21710*/  IMAD.U32 R11, RZ, RZ, UR5 ;  /* 0x00000005ff0b7e24 */ /* 0x001fe4000f8e00ff */
[----:B------:R-:W-:Y:S02]  /*21720*/  IMAD.MOV.U32 R8, RZ, RZ, 0x70 ;  /* 0x00000070ff087424 */ /* 0x000fe400078e00ff */
[----:B------:R-:W-:Y:S02]  /*21730*/  IMAD.MOV.U32 R12, RZ, RZ, 0x1 ;  /* 0x00000001ff0c7424 */ /* 0x000fe400078e00ff */
[----:B------:R-:W-:-:S07]  /*21740*/  IMAD.MOV.U32 R13, RZ, RZ, RZ ;  /* 0x000000ffff0d7224 */ /* 0x000fce00078e00ff */
[----:B------:R-:W-:-:S07]  /*21750*/  LEPC R20, `(.L_x_1996) ;  /* 0x000000001014794e */ /* 0x000fce0000000000 */
[----:B-1----:R-:W-:Y:S05]  /*21760*/  CALL.ABS.NOINC R2 ;  /* 0x0000000002007343 */ /* 0x002fea0003c00000 */
.L_x_1996:
[----:B------:R-:W-:Y:S05]  /*21770*/  BSYNC B6 ;  /* 0x0000000000067941 */ /* 0x000fea0003800000 */
.L_x_1995:
        /* <DEDUP_REMOVED lines=12> */
[----:B------:R-:W-:Y:S01]  /*21840*/  MOV R13, RZ ;  /* 0x000000ff000d7202 */ /* 0x000fe20000000f00 */
[----:B------:R-:W-:Y:S02]  /*21850*/  IMAD.U32 R7, RZ, RZ, UR9 ;  /* 0x00000009ff077e24 */ /* 0x000fe4000f8e00ff */
[----:B------:R-:W-:-:S02]  /*21860*/  IMAD.U32 R10, RZ, RZ, UR4 ;  /* 0x00000004ff0a7e24 */ /* 0x000fc4000f8e00ff */
[----:B0-----:R-:W-:Y:S02]  /*21870*/  IMAD.U32 R11, RZ, RZ, UR5 ;  /* 0x00000005ff0b7e24 */ /* 0x001fe4000f8e00ff */
[----:B------:R-:W-:Y:S02]  /*21880*/  IMAD.MOV.U32 R8, RZ, RZ, 0x70 ;  /* 0x00000070ff087424 */ /* 0x000fe400078e00ff */
[----:B-1----:R-:W-:-:S07]  /*21890*/  IMAD.MOV.U32 R12, RZ, RZ, 0x1 ;  /* 0x00000001ff0c7424 */ /* 0x002fce00078e00ff */
[----:B------:R-:W-:-:S07]  /*218a0*/  LEPC R20, `(.L_x_1999) ;  /* 0x000000001014794e */ /* 0x000fce0000000000 */
[----:B--2---:R-:W-:Y:S05]  /*218b0*/  CALL.ABS.NOINC R2 ;  /* 0x0000000002007343 */ /* 0x004fea0003c00000 */
.L_x_1999:
        /* <DEDUP_REMOVED lines=15> */
.L_x_1998:
[----:B------:R-:W-:Y:S05]  /*219b0*/  BSYNC B6 ;  /* 0x0000000000067941 */ /* 0x000fea0003800000 */
.L_x_1997:
[----:B------:R-:W-:Y:S01]  /*219c0*/  ULDC.64 UR4, c[0x0][0x9f8] ;  /* 0x00027e0000047ab9 */ /* 0x000fe20000000a00 */
[----:B------:R-:W2:Y:S01]  /*219d0*/  LDL R17, [R1+0x34] ;  /* 0x0000340001117983 */ /* 0x000ea20000100800 */
[----:B------:R-:W-:Y:S01]  /*219e0*/  ISETP.NE.U32.AND P0, PT, RZ, UR4, PT ;  /* 0x00000004ff007c0c */ /* 0x000fe2000bf05070 */
[----:B------:R-:W-:-:S03]  /*219f0*/  IMAD.MOV.U32 R7, RZ, RZ, R19 ;  /* 0x000000ffff077224 */ /* 0x000fc600078e0013 */
[----:B------:R-:W-:Y:S01]  /*21a00*/  ISETP.NE.AND.EX P0, PT, RZ, UR5, PT, P0 ;  /* 0x00000005ff007c0c */ /* 0x000fe2000bf05300 */
[----:B------:R-:W-:-:S12]  /*21a10*/  ULDC.64 UR4, c[0x0][0xa08] ;  /* 0x0002820000047ab9 */ /* 0x000fd80000000a00 */
[----:B------:R-:W1:Y:S02]  /*21a20*/  @P0 LDC.64 R2, c[0x0][0x9f8] ;  /* 0x00027e00ff020b82 */ /* 0x000e640000000a00 */
[----:B-1----:R-:W-:-:S05]  /*21a30*/  @P0 IMAD.WIDE R2, R19, 0x4, R2 ;  /* 0x0000000413020825 */ /* 0x002fca00078e0202 */
[----:B------:R1:W3:Y:S02]  /*21a40*/  @P0 LDG.E R7, desc[UR38][R2.64] ;  /* 0x0000002602070981 */ /* 0x0002e4000c1e1900 */
[----:B-1----:R-:W1:Y:S02]  /*21a50*/  LDC.64 R2, c[0x0][0x418] ;  /* 0x00010600ff027b82 */ /* 0x002e640000000a00 */
[----:B-1----:R-:W-:Y:S01]  /*21a60*/  LOP3.LUT P0, RZ, R2, UR4, RZ, 0xfc, !PT ;  /* 0x0000000402ff7c12 */ /* 0x002fe2000f80fcff */
[----:B------:R-:W-:-:S03]  /*21a70*/  UMOV UR4, 0xffffffff ;  /* 0xffffffff00047882 */ /* 0x000fc60000000000 */
[----:B------:R-:W-:Y:S01]  /*21a80*/  LOP3.LUT P0, RZ, R3, UR5, RZ, 0xfc, P0 ;  /* 0x0000000503ff7c12 */ /* 0x000fe2000800fcff */
[----:B--2---:R-:W-:Y:S01]  /*21a90*/  VIADD R0, R17, 0xffffffff ;  /* 0xffffffff11007836 */ /* 0x004fe20000000000 */
[----:B---3--:R-:W-:Y:S01]  /*21aa0*/  SHF.R.S32.HI R8, RZ, 0x1f, R7 ;  /* 0x0000001fff087819 */ /* 0x008fe20000011407 */
[----:B------:R1:W-:Y:S01]  /*21ab0*/  STL [R1+0xc], R7 ;  /* 0x00000c0701007387 */ /* 0x0003e20000100800 */
[----:B------:R-:W-:-:S03]  /*21ac0*/  SEL R17, R7, RZ, !P0 ;  /* 0x000000ff07117207 */ /* 0x000fc60004000000 */
[----:B------:R1:W-:Y:S01]  /*21ad0*/  STL [R1+0x24], R8 ;  /* 0x0000240801007387 */ /* 0x0003e20000100800 */
[----:B------:R-:W-:Y:S05]  /*21ae0*/  BRA.DIV UR4, `(.L_x_2000) ;  /* 0x0000006604987947 */ /* 0x000fea000b800000 */
[----:B------:R-:W2:Y:S02]  /*21af0*/  S2R R4, SR_TID.X ;  /* 0x0000000000047919 */ /* 0x000ea40000002100 */
[----:B--2---:R-:W-:-:S04]  /*21b00*/  SHF.R.U32.HI R4, RZ, 0x5, R4 ;  /* 0x00000005ff047819 */ /* 0x004fc80000011604 */
[----:B------:R-:W-:-:S05]  /*21b10*/  LOP3.LUT R4, R4, 0x3, RZ, 0xc0, !PT ;  /* 0x0000000304047812 */ /* 0x000fca00078ec0ff */
[----:B------:R2:W3:Y:S02]  /*21b20*/  SHFL.IDX PT, R14, R4, RZ, 0x1f ;  /* 0x00001fff040e7589 */ /* 0x0004e400000e0000 */
.L_x_2178:
[----:B--2---:R-:W2:Y:S01]  /*21b30*/  LDL.LU R4, [R1+0x20] ;  /* 0x0000200001047983 */ /* 0x004ea20000300800 */
[----:B------:R-:W-:Y:S02]  /*21b40*/  PLOP3.LUT P1, PT, PT, PT, PT, 0x8, 0x0 ;  /* 0x000000000000781c */ /* 0x000fe40003f2e170 */
[----:B---3--:R-:W-:Y:S01]  /*21b50*/  ISETP.NE.AND P0, PT, R14, RZ, PT ;  /* 0x000000ff0e00720c */ /* 0x008fe20003f05270 */
[----:B------:R3:W-:Y:S01]  /*21b60*/  STL [R1+0x8], R0 ;  /* 0x0000080001007387 */ /* 0x0007e20000100800 */
[----:B--2---:R-:W-:-:S09]  /*21b70*/  LOP3.LUT R4, R4, 0xfffffffe, RZ, 0xc0, !PT ;  /* 0xfffffffe04047812 */ /* 0x004fd200078ec0ff */
[----:B------:R-:W-:-:S05]  /*21b80*/  @P1 LOP3.LUT R4, R4, 0x1, RZ, 0xfc, !PT ;  /* 0x0000000104041812 */ /* 0x000fca00078efcff */
[----:B------:R3:W-:Y:S01]  /*21b90*/  STL [R1+0x20], R4 ;  /* 0x0000200401007387 */ /* 0x0007e20000100800 */
[----:B------:R-:W-:Y:S05]  /*21ba0*/  @P0 BRA `(.L_x_2001) ;  /* 0x0000000400300947 */ /* 0x000fea0003800000 */
[----:B------:R-:W-:-:S03]  /*21bb0*/  UMOV UR4, 0xffffffff ;  /* 0xffffffff00047882 */ /* 0x000fc60000000000 */
[----:B------:R-:W-:Y:S05]  /*21bc0*/  BRA.DIV UR4, `(.L_x_2002) ;  /* 0x0000006604947947 */ /* 0x000fea000b800000 */
[----:B------:R-:W-:-:S13]  /*21bd0*/  ELECT P6, URZ, PT ;  /* 0x00000000003f782f */ /* 0x000fda00038c0000 */
.L_x_2181:
[----:B------:R-:W-:Y:S05]  /*21be0*/  @!P6 BRA `(.L_x_2001) ;  /* 0x000000040020e947 */ /* 0x000fea0003800000 */
[----:B------:R-:W-:-:S04]  /*21bf0*/  ISETP.NE.U32.AND P0, PT, R2, RZ, PT ;  /* 0x000000ff0200720c */ /* 0x000fc80003f05070 */
[----:B------:R-:W-:-:S13]  /*21c00*/  ISETP.NE.AND.EX P0, PT, R3, RZ, PT, P0 ;  /* 0x000000ff0300720c */ /* 0x000fda0003f05300 */
[----:B------:R-:W-:Y:S05]  /*21c10*/  @!P0 BRA `(.L_x_2003) ;  /* 0x0000000000508947 */ /* 0x000fea0003800000 */
[----:B------:R-:W2:Y:S01]  /*21c20*/  LDC R6, c[0x0][0x43c] ;  /* 0x00010f00ff067b82 */ /* 0x000ea20000000800 */
[----:B------:R-:W-:Y:S01]  /*21c30*/  IMAD.MOV.U32 R9, RZ, RZ, R0 ;  /* 0x000000ffff097224 */ /* 0x000fe200078e0000 */
[----:B------:R-:W-:-:S03]  /*21c40*/  ULDC.64 UR4, c[0x0][0x428] ;  /* 0x00010a0000047ab9 */ /* 0x000fc60000000a00 */
[----:B---3--:R-:W-:Y:S01]  /*21c50*/  IMAD.MOV.U32 R0, RZ, RZ, R9 ;  /* 0x000000ffff007224 */ /* 0x008fe200078e0009 */
[----:B--2---:R-:W-:-:S13]  /*21c60*/  ISETP.NE.AND P0, PT, R6, 0x1, PT ;  /* 0x000000010600780c */ /* 0x004fda0003f05270 */
[----:B------:R-:W2:Y:S02]  /*21c70*/  @P0 LDC.64 R4, c[0x0][0x440] ;  /* 0x00011000ff040b82 */ /* 0x000ea40000000a00 */
[----:B--2---:R-:W-:-:S05]  /*21c80*/  @P0 IMAD.HI.U32 R4, R9, R4, RZ ;  /* 0x0000000409040227 */ /* 0x004fca00078e00ff */
[----:B------:R-:W-:-:S04]  /*21c90*/  @P0 SHF.R.U32.HI R0, RZ, R5, R4 ;  /* 0x00000005ff000219 */ /* 0x000fc80000011604 */
[----:B------:R-:W-:Y:S02]  /*21ca0*/  IADD3 R4, -R0, RZ, RZ ;  /* 0x000000ff00047210 */ /* 0x000fe40007ffe1ff */
[----:B------:R-:W-:-:S03]  /*21cb0*/  SHF.R.S32.HI R5, RZ, 0x1f, R0 ;  /* 0x0000001fff057819 */ /* 0x000fc60000011400 */
        /* <DEDUP_REMOVED lines=10> */
.L_x_2003:
[----:B-1----:R-:W4:Y:S04]  /*21d60*/  LDL R7, [R1] ;  /* 0x0000000001077983 */ /* 0x002f280000100800 */
[----:B---3--:R-:W4:Y:S04]  /*21d70*/  LDL R0, [R1+0x4] ;  /* 0x0000040001007983 */ /* 0x008f280000100800 */
[----:B--2---:R-:W2:Y:S01]  /*21d80*/  LDL R2, [R1+0x10] ;  /* 0x0000100001027983 */ /* 0x004ea20000100800 */
[----:B----4-:R-:W-:Y:S01]  /*21d90*/  IMAD R0, R0, 0x8, R7 ;  /* 0x0000000800007824 */ /* 0x010fe200078e0207 */
[----:B--2---:R-:W-:-:S04]  /*21da0*/  SHF.L.U32 R2, R2, 0x1f, RZ ;  /* 0x0000001f02027819 */ /* 0x004fc800000006ff */
[----:B------:R-:W1:Y:S02]  /*21db0*/  SYNCS.PHASECHK.TRANS64.TRYWAIT P0, [R0+URZ+0x28840], R2 ;  /* 0x02884002000075a7 */ /* 0x000e64000800017f */
[----:B-1----:R-:W-:Y:S05]  /*21dc0*/  @!P0 BRA `(.L_x_2004) ;  /* 0x0000006400348947 */ /* 0x002fea0003800000 */
.L_x_2182:
[----:B------:R-:W2:Y:S02]  /*21dd0*/  S2R R3, SR_TID.X ;  /* 0x0000000000037919 */ /* 0x000ea40000002100 */
[----:B--2---:R-:W-:-:S04]  /*21de0*/  LOP3.LUT R3, R3, 0x7f, RZ, 0xc0, !PT ;  /* 0x0000007f03037812 */ /* 0x004fc800078ec0ff */
[----:B------:R-:W-:-:S13]  /*21df0*/  ISETP.NE.AND P0, PT, R3, RZ, PT ;  /* 0x000000ff0300720c */ /* 0x000fda0003f05270 */
[----:B------:R-:W-:Y:S05]  /*21e00*/  @P0 BRA `(.L_x_2005) ;  /* 0x00000000001c0947 */ /* 0x000fea0003800000 */
[----:B------:R-:W2:Y:S01]  /*21e10*/  S2R R3, SR_TID.X ;  /* 0x0000000000037919 */ /* 0x000ea20000002100 */
[----:B-1----:R-:W-:-:S04]  /*21e20*/  IMAD.MOV.U32 R2, RZ, RZ, 0x8000 ;  /* 0x00008000ff027424 */ /* 0x002fc800078e00ff */
[----:B------:R3:W-:Y:S01]  /*21e30*/  SYNCS.ARRIVE.TRANS64 RZ, [R0+URZ+0x28830], R2 ;  /* 0x0288300200ff79a7 */ /* 0x0007e2000800003f */
[----:B--2---:R-:W-:-:S04]  /*21e40*/  LOP3.LUT R3, R3, 0x1f, RZ, 0xc0, !PT ;  /* 0x0000001f03037812 */ /* 0x004fc800078ec0ff */
[----:B------:R-:W-:-:S13]  /*21e50*/  ISETP.NE.AND P0, PT, R3, RZ, PT ;  /* 0x000000ff0300720c */ /* 0x000fda0003f05270 */
[----:B---3--:R-:W-:Y:S05]  /*21e60*/  @!P0 BRA `(.L_x_2005) ;  /* 0x0000000000048947 */ /* 0x008fea0003800000 */
[----:B------:R-:W-:Y:S01]  /*21e70*/  BPT.TRAP 0x1 ;  /* 0x000000040000795c */ /* 0x000fe20000300000 */
.L_x_2005:
[----:B------:R-:W2:Y:S04]  /*21e80*/  LDL R5, [R1] ;  /* 0x0000000001057983 */ /* 0x000ea80000100800 */
[----:B------:R-:W2:Y:S04]  /*21e90*/  LDL R4, [R1+0x4] ;  /* 0x0000040001047983 */ /* 0x000ea80000100800 */
[----:B------:R-:W3:Y:S04]  /*21ea0*/  LDL R6, [R1+0x8] ;  /* 0x0000080001067983 */ /* 0x000ee80000100800 */
[----:B------:R-:W4:Y:S04]  /*21eb0*/  LDL R3, [R1+0x14] ;  /* 0x0000140001037983 */ /* 0x000f280000100800 */
[----:B-1----:R-:W4:Y:S01]  /*21ec0*/  LDL.LU R2, [R1+0x20] ;  /* 0x0000200001027983 */ /* 0x002f220000300800 */
        /* <DEDUP_REMOVED lines=9> */
[----:B--2---:R-:W-:Y:S01]  /*21f60*/  IMAD R0, R4, 0x8000, R5 ;  /* 0x0000800004007824 */ /* 0x004fe200078e0205 */
[----:B---3--:R-:W-:-:S04]  /*21f70*/  R2UR UR11, R6 ;  /* 0x00000000060b72ca */ /* 0x008fc800000e0000 */
[----:B------:R-:W-:Y:S02]  /*21f80*/  R2UR UR6, R0 ;  /* 0x00000000000672ca */ /* 0x000fe400000e0000 */
[----:B----4-:R-:W-:Y:S02]  /*21f90*/  R2UR UR5, R3 ;  /* 0x00000000030572ca */ /* 0x010fe400000e0000 */
[----:B------:R-:W-:-:S09]  /*21fa0*/  LOP3.LUT R2, R2, 0xfffffffe, RZ, 0xc0, !PT ;  /* 0xfffffffe02027812 */ /* 0x000fd200078ec0ff */
        /* <DEDUP_REMOVED lines=8> */
[----:B-1----:R-:W-:Y:S01]  /*22030*/  UMOV UR8, UR14 ;  /* 0x0000000e00087c82 */ /* 0x002fe20008000000 */
[----:B------:R-:W-:Y:S02]  /*22040*/  UMOV UR10, UR15 ;  /* 0x0000000f000a7c82 */ /* 0x000fe40008000000 */
[----:B------:R2:W-:Y:S01]  /*22050*/  UTMALDG.4D [UR8], [UR4], desc[UR6] ;  /* 0x00000608040075b4 */ /* 0x0005e20008019000 */
[----:B------:R-:W-:Y:S02]  /*22060*/  NOP ;  /* 0x0000000000007918 */ /* 0x000fe40000000000 */
.L_x_2001:
[----:B---3--:R-:W3:Y:S04]  /*22070*/  LDL R4, [R1] ;  /* 0x0000000001047983 */ /* 0x008ee80000100800 */
[----:B------:R-:W4:Y:S01]  /*22080*/  LDL.LU R3, [R1+0x40] ;  /* 0x0000400001037983 */ /* 0x000f220000300800 */
[----:B------:R-:W-:Y:S05]  /*22090*/  WARPSYNC.ALL ;  /* 0x0000000000007948 */ /* 0x000fea0003800000 */
[----:B--2---:R-:W-:Y:S01]  /*220a0*/  ULDC.64 UR4, c[0x0][0x298] ;  /* 0x0000a60000047ab9 */ /* 0x004fe20000000a00 */
[----:B------:R-:W-:Y:S01]  /*220b0*/  BSSY B6, `(.L_x_2006) ;  /* 0x000001c000067945 */ /* 0x000fe20003800000 */
[----:B------:R-:W-:Y:S01]  /*220c0*/  BAR.SYNC.DEFER_BLOCKING 0x8, 0x180 ;  /* 0x0206000000007b1d */ /* 0x000fe20000010000 */
[----:B----4-:R-:W-:-:S05]  /*220d0*/  SHF.R.S32.HI R0, RZ, 0x1f, R3 ;  /* 0x0000001fff007819 */ /* 0x010fca0000011403 */
[----:B------:R-:W-:Y:S02]  /*220e0*/  IMAD R2, R0, UR4, RZ ;  /* 0x0000000400027c24 */ /* 0x000fe4000f8e02ff */
[----:B---3--:R-:W-:Y:S02]  /*220f0*/  VIADD R0, R4, 0x10400 ;  /* 0x0001040004007836 */ /* 0x008fe40000000000 */
[C---:B------:R-:W-:Y:S02]  /*22100*/  IMAD R2, R3.reuse, UR5, R2 ;  /* 0x0000000503027c24 */ /* 0x040fe4000f8e0202 */
[----:B------:R-:W-:Y:S01]  /*22110*/  IMAD.WIDE.U32 R4, R3, UR4, RZ ;  /* 0x0000000403047c25 */ /* 0x000fe2000f8e00ff */
[----:B------:R-:W-:-:S04]  /*22120*/  LOP3.LUT P0, RZ, R0, 0x3ff, RZ, 0xc0, !PT ;  /* 0x000003ff00ff7812 */ /* 0x000fc8000780c0ff */
[----:B------:R-:W-:Y:S01]  /*22130*/  IADD3 R0, R5, R2, RZ ;  /* 0x0000000205007210 */ /* 0x000fe20007ffe0ff */
[----:B------:R2:W-:Y:S04]  /*22140*/  STL.64 [R1+0x40], R4 ;  /* 0x0000400401007387 */ /* 0x0005e80000100a00 */
[----:B------:R2:W-:Y:S04]  /*22150*/  STL [R1+0x4c], R0 ;  /* 0x00004c0001007387 */ /* 0x0005e80000100800 */
[----:B------:R-:W-:Y:S05]  /*22160*/  @!P0 BRA `(.L_x_2007) ;  /* 0x0000000000408947 */ /* 0x000fea0003800000 */
[----:B------:R-:W-:Y:S01]  /*22170*/  MOV R2, 0x0 ;  /* 0x0000000000027802 */ /* 0x000fe20000000f00 */
[----:B------:R-:W-:Y:S01]  /*22180*/  ULDC.64 UR4, c[0x4][0xa0] ;  /* 0x0100280000047ab9 */ /* 0x000fe20000000a00 */
[----:B------:R-:W-:Y:S01]  /*22190*/  ULDC.64 UR6, c[0x4][0xa8] ;  /* 0x01002a0000067ab9 */ /* 0x000fe20000000a00 */
[----:B------:R-:W-:Y:S01]  /*221a0*/  ULDC.64 UR8, c[0x4][0x20] ;  /* 0x0100080000087ab9 */ /* 0x000fe20000000a00 */
[----:B--2---:R-:W-:Y:S01]  /*221b0*/  IMAD.U32 R4, RZ, RZ, UR4 ;  /* 0x00000004ff047e24 */ /* 0x004fe2000f8e00ff */
[----:B-1----:R-:W-:Y:S01]  /*221c0*/  MOV R8, 0x70 ;  /* 0x0000007000087802 */ /* 0x002fe20000000f00 */
[----:B------:R-:W1:Y:S01]  /*221d0*/  LDC.64 R2, c[0x4][R2] ;  /* 0x0100000002027b82 */ /* 0x000e620000000a00 */
[----:B------:R-:W-:Y:S02]  /*221e0*/  IMAD.U32 R5, RZ, RZ, UR5 ;  /* 0x00000005ff057e24 */ /* 0x000fe4000f8e00ff */
[----:B------:R-:W-:Y:S02]  /*221f0*/  IMAD.U32 R6, RZ, RZ, UR6 ;  /* 0x00000006ff067e24 */ /* 0x000fe4000f8e00ff */
[----:B------:R-:W-:-:S02]  /*22200*/  IMAD.U32 R7, RZ, RZ, UR7 ;  /* 0x00000007ff077e24 */ /* 0x000fc4000f8e00ff */
[----:B------:R-:W-:Y:S02]  /*22210*/  IMAD.U32 R10, RZ, RZ, UR8 ;  /* 0x00000008ff0a7e24 */ /* 0x000fe4000f8e00ff */
[----:B0-----:R-:W-:Y:S02]  /*22220*/  IMAD.U32 R11, RZ, RZ, UR9 ;  /* 0x00000009ff0b7e24 */ /* 0x001fe4000f8e00ff */
[----:B------:R-:W-:Y:S02]  /*22230*/  IMAD.MOV.U32 R12, RZ, RZ, 0x1 ;  /* 0x00000001ff0c7424 */ /* 0x000fe400078e00ff */
[----:B------:R-:W-:-:S07]  /*22240*/  IMAD.MOV.U32 R13, RZ, RZ, RZ ;  /* 0x000000ffff0d7224 */ /* 0x000fce00078e00ff */
[----:B------:R-:W-:-:S07]  /*22250*/  LEPC R20, `(.L_x_2007) ;  /* 0x000000001014794e */ /* 0x000fce0000000000 */
[----:B-1----:R-:W-:Y:S05]  /*22260*/  CALL.ABS.NOINC R2 ;  /* 0x0000000002007343 */ /* 0x002fea0003c00000 */
.L_x_2007:
[----:B------:R-:W-:Y:S05]  /*22270*/  BSYNC B6 ;  /* 0x0000000000067941 */ /* 0x000fea0003800000 */
.L_x_2006:
[----:B--2---:R-:W2:Y:S01]  /*22280*/  LDL.LU R0, [R1+0x4c] ;  /* 0x00004c0001007983 */ /* 0x004ea20000300800 */
[----:B-1----:R-:W1:Y:S01]  /*22290*/  LDC R7, c[0x0][0x448] ;  /* 0x00011200ff077b82 */ /* 0x002e620000000800 */
[----:B------:R-:W-:Y:S01]  /*222a0*/  ULDC.64 UR4, c[0x0][0x2d8] ;  /* 0x0000b60000047ab9 */ /* 0x000fe20000000a00 */
[----:B------:R-:W-:Y:S01]  /*222b0*/  ULDC.64 UR6, c[0x0][0x280] ;  /* 0x0000a00000067ab9 */ /* 0x000fe20000000a00 */
[----:B------:R-:W2:Y:S04]  /*222c0*/  LDL.LU.64 R2, [R1+0x40] ;  /* 0x0000400001027983 */ /* 0x000ea80000300a00 */
[----:B------:R-:W3:Y:S01]  /*222d0*/  LDL R8, [R1+0x30] ;  /* 0x0000300001087983 */ /* 0x000ee20000100800 */
[----:B------:R-:W4:Y:S01]  /*222e0*/  S2R R5, SR_TID.X ;  /* 0x0000000000057919 */ /* 0x000f220000002100 */
[----:B------:R-:W0:Y:S01]  /*222f0*/  S2R R9, SR_TID.X ;  /* 0x0000000000097919 */ /* 0x000e220000002100 */
[----:B----4-:R-:W-:-:S04]  /*22300*/  LOP3.LUT R5, R5, 0x7f, RZ, 0xc0, !PT ;  /* 0x0000007f05057812 */ /* 0x010fc800078ec0ff */
[----:B------:R-:W-:Y:S01]  /*22310*/  SHF.R.U32.HI R5, RZ, 0x3, R5 ;  /* 0x00000003ff057819 */ /* 0x000fe20000011605 */
[----:B0-----:R-:W-:-:S05]  /*22320*/  IMAD.SHL.U32 R9, R9, 0x10, RZ ;  /* 0x0000001009097824 */ /* 0x001fca00078e00ff */
[----:B------:R-:W-:Y:S01]  /*22330*/  LOP3.LUT R9, R5, 0x70, R9, 0xf8, !PT ;  /* 0x0000007005097812 */ /* 0x000fe200078ef809 */
[----:B--2---:R-:W-:Y:S01]  /*22340*/  IMAD.MOV.U32 R3, RZ, RZ, R0 ;  /* 0x000000ffff037224 */ /* 0x004fe200078e0000 */
        /* <DEDUP_REMOVED lines=12> */
[----:B-1----:R-:W-:Y:S01]  /*22410*/  ISETP.NE.AND P0, PT, R7, 0x1, PT ;  /* 0x000000010700780c */ /* 0x002fe20003f05270 */
[----:B------:R-:W-:-:S12]  /*22420*/  IMAD R4, R4, UR4, RZ ;  /* 0x0000000404047c24 */ /* 0x000fd8000f8e02ff */
[----:B------:R-:W0:Y:S01]  /*22430*/  @P0 LDC R5, c[0x0][0x44c] ;  /* 0x00011300ff050b82 */ /* 0x000e220000000800 */
[----:B------:R-:W-:-:S07]  /*22440*/  IMAD.WIDE.U32 R2, R0, UR4, R2 ;  /* 0x0000000400027c25 */ /* 0x000fce000f8e0002 */
[----:B------:R-:W1:Y:S01]  /*22450*/  @P0 LDC R6, c[0x0][0x450] ;  /* 0x00011400ff060b82 */ /* 0x000e620000000800 */
[----:B------:R-:W-:Y:S01]  /*22460*/  IMAD R0, R0, UR5, R4 ;  /* 0x0000000500007c24 */ /* 0x000fe2000f8e0204 */
[----:B---3--:R-:W-:Y:S01]  /*22470*/  IADD3 R4, R9, R8, RZ ;  /* 0x0000000809047210 */ /* 0x008fe20007ffe0ff */
[----:B------:R-:W-:Y:S01]  /*22480*/  ULDC.64 UR4, c[0x0][0x2d0] ;  /* 0x0000b40000047ab9 */ /* 0x000fe20000000a00 */
        /* <DEDUP_REMOVED lines=36> */
[----:B------:R-:W3:Y:S02]  /*226d0*/  LDL.LU R6, [R1+0x38] ;  /* 0x0000380001067983 */ /* 0x000ee40000300800 */
[----:B--2---:R-:W-:-:S05]  /*226e0*/  IADD3 R0, R8, R11, RZ ;  /* 0x0000000b08007210 */ /* 0x004fca0007ffe0ff */
[----:B------:R-:W-:Y:S02]  /*226f0*/  VIADD R5, R0, 0x10 ;  /* 0x0000001000057836 */ /* 0x000fe40000000000 */
[----:B---3--:R-:W-:Y:S02]  /*22700*/  IMAD R2, R6, R7, RZ ;  /* 0x0000000706027224 */ /* 0x008fe400078e02ff */
[----:B------:R-:W0:Y:S04]  /*22710*/  SHFL.IDX PT, R7, R4, RZ, 0x181f ;  /* 0x00181fff04077589 */ /* 0x000e2800000e0000 */
[----:B------:R-:W1:Y:S01]  /*22720*/  SHFL.IDX PT, R6, R3, RZ, 0x181f ;  /* 0x00181fff03067589 */ /* 0x000e6200000e0000 */
[-C--:B------:R-:W-:Y:S02]  /*22730*/  ISETP.GE.AND P4, PT, R0, R2.reuse, PT ;  /* 0x000000020000720c */ /* 0x080fe40003f86270 */
[----:B------:R-:W-:-:S02]  /*22740*/  ISETP.GE.AND P2, PT, R5, R2, PT ;  /* 0x000000020500720c */ /* 0x000fc40003f46270 */
[----:B------:R-:W2:Y:S04]  /*22750*/  SHFL.IDX PT, R5, R4, 0x1, 0x181f ;  /* 0x00381f0004057f89 */ /* 0x000ea800000e0000 */
[----:B------:R-:W3:Y:S05]  /*22760*/  SHFL.IDX PT, R8, R3, 0x1, 0x181f ;  /* 0x00381f0003087f89 */ /* 0x000eea00000e0000 */
[----:B0-----:R-:W-:-:S05]  /*22770*/  @!P4 LEA R7, P3, R10, R7, 0x1 ;  /* 0x000000070a07c211 */ /* 0x001fca00078608ff */
[----:B-1----:R-:W-:-:S05]  /*22780*/  @!P4 IMAD.X R6, RZ, RZ, R6, P3 ;  /* 0x000000ffff06c224 */ /* 0x002fca00018e0606 */
[----:B------:R-:W-:-:S04]  /*22790*/  @!P4 LOP3.LUT R7, R7, R6, RZ, 0x3c, !PT ;  /* 0x000000060707c212 */ /* 0x000fc800078e3cff */
[----:B------:R-:W-:-:S04]  /*227a0*/  @!P4 LOP3.LUT R6, R7, R6, RZ, 0x3c, !PT ;  /* 0x000000060706c212 */ /* 0x000fc800078e3cff */
[----:B------:R-:W-:-:S05]  /*227b0*/  @!P4 LOP3.LUT R7, R7, R6, RZ, 0x3c, !PT ;  /* 0x000000060707c212 */ /* 0x000fca00078e3cff */
[----:B-----5:R-:W-:Y:S04]  /*227c0*/  @!P4 LDGSTS.E.BYPASS.LTC128B.128 [R9+0x10400], desc[UR38][R6.64], !P0 ;  /* 0x104000000609cfae */ /* 0x020fe8000c101d66 */
[----:B------:R2:W-:Y:S02]  /*227d0*/  @!P4 LDGSTS.E.BYPASS.LTC128B.128 [R9+0x14400], desc[UR38][R6.64+0x80], !P1 ;  /* 0x144000800609cfae */ /* 0x0005e4000c901d66 */
[----:B--2---:R-:W-:-:S05]  /*227e0*/  @!P2 LEA R7, P3, R10, R5, 0x1 ;  /* 0x000000050a07a211 */ /* 0x004fca00078608ff */
[----:B---3--:R-:W-:-:S05]  /*227f0*/  @!P2 IMAD.X R6, RZ, RZ, R8, P3 ;  /* 0x000000ffff06a224 */ /* 0x008fca00018e0608 */
        /* <DEDUP_REMOVED lines=49> */
[----:B-1----:R-:W-:-:S04]  /*22b10*/  @!P2 LEA R5, P3, R10, R5, 0x1 ;  /* 0x000000050a05a211 */ /* 0x002fc800078608ff */
[----:B0-----:R-:W-:-:S05]  /*22b20*/  @!P2 IADD3.X R6, RZ, R6, RZ, P3, !PT ;  /* 0x00000006ff06a210 */ /* 0x001fca0001ffe4ff */
[----:B------:R-:W-:Y:S02]  /*22b30*/  @!P2 IMAD.MOV.U32 R7, RZ, RZ, R6 ;  /* 0x000000ffff07a224 */ /* 0x000fe400078e0006 */
[----:B------:R-:W-:Y:S02]  /*22b40*/  @!P2 IMAD.MOV.U32 R6, RZ, RZ, R5 ;  /* 0x000000ffff06a224 */ /* 0x000fe400078e0005 */
[----:B------:R0:W1:Y:S04]  /*22b50*/  SHFL.IDX PT, R5, R3, 0x7, 0x181f ;  /* 0x00f81f0003057f89 */ /* 0x00006800000e0000 */
[----:B------:R0:W-:Y:S04]  /*22b60*/  @!P2 LDGSTS.E.BYPASS.LTC128B.128 [R9+0x13400], desc[UR38][R6.64], !P0 ;  /* 0x134000000609afae */ /* 0x0001e8000c101d66 */
[----:B------:R0:W-:Y:S04]  /*22b70*/  @!P2 LDGSTS.E.BYPASS.LTC128B.128 [R9+0x17400], desc[UR38][R6.64+0x80], !P1 ;  /* 0x174000800609afae */ /* 0x0001e8000c901d66 */
[----:B------:R0:W2:Y:S02]  /*22b80*/  SHFL.IDX PT, R3, R4, 0x7, 0x181f ;  /* 0x00f81f0004037f89 */ /* 0x0000a400000e0000 */
.L_x_2199:
[----:B------:R-:W-:Y:S01]  /*22b90*/  VIADD R0, R0, 0x70 ;  /* 0x0000007000007836 */ /* 0x000fe20000000000 */
[----:B------:R-:W-:Y:S04]  /*22ba0*/  BSSY B0, `(.L_x_2009) ;  /* 0x000000a000007945 */ /* 0x000fe80003800000 */
[----:B------:R-:W-:-:S13]  /*22bb0*/  ISETP.GE.AND P2, PT, R0, R2, PT ;  /* 0x000000020000720c */ /* 0x000fda0003f46270 */
[----:B------:R-:W-:Y:S05]  /*22bc0*/  @P2 BRA `(.L_x_2010) ;  /* 0x00000000001c2947 */ /* 0x000fea0003800000 */
[----:B--2---:R-:W-:-:S05]  /*22bd0*/  LEA R2, P2, R10, R3, 0x1 ;  /* 0x000000030a027211 */ /* 0x004fca00078408ff */
[----:B01----:R-:W-:-:S05]  /*22be0*/  IMAD.X R3, RZ, RZ, R5, P2 ;  /* 0x000000ffff037224 */ /* 0x003fca00010e0605 */
[----:B------:R-:W-:Y:S01]  /*22bf0*/  @!PT LDS RZ, [RZ] ;  /* 0x00000000fffff984 */ /* 0x000fe20000000800 */
[----:B------:R-:W-:Y:S01]  /*22c00*/  @!PT LDS RZ, [RZ] ;  /* 0x00000000fffff984 */ /* 0x000fe20000000800 */
[----:B------:R-:W-:Y:S01]  /*22c10*/  @!PT LDS RZ, [RZ] ;  /* 0x00000000fffff984 */ /* 0x000fe20000000800 */
[----:B------:R3:W-:Y:S04]  /*22c20*/  LDGSTS.E.BYPASS.LTC128B.128 [R9+0x13c00], desc[UR38][R2.64], !P0 ;  /* 0x13c0000002097fae */ /* 0x0007e8000c101d66 */
[----:B------:R3:W-:Y:S02]  /*22c30*/  LDGSTS.E.BYPASS.LTC128B.128 [R9+0x17c00], desc[UR38][R2.64+0x80], !P1 ;  /* 0x17c0008002097fae */ /* 0x0007e4000c901d66 */
.L_x_2010:
[----:B------:R-:W-:Y:S05]  /*22c40*/  BSYNC B0 ;  /* 0x0000000000007941 */ /* 0x000fea0003800000 */
.L_x_2009:
[----:B0--3--:R-:W3:Y:S01]  /*22c50*/  LDL R9, [R1] ;  /* 0x0000000001097983 */ /* 0x009ee20000100800 */
[----:B------:R-:W-:Y:S01]  /*22c60*/  PLOP3.LUT P0, PT, PT, PT, PT, 0x80, 0x0 ;  /* 0x000000000000781c */ /* 0x000fe20003f0f070 */
[----:B------:R-:W-:Y:S01]  /*22c70*/  NOP ;  /* 0x0000000000007918 */ /* 0x000fe20000000000 */
[----:B---3--:R-:W-:-:S11]  /*22c80*/  VIADD R11, R9, 0x28800 ;  /* 0x00028800090b7836 */ /* 0x008fd60000000000 */
.L_x_2011:
[----:B------:R-:W3:Y:S01]  /*22c90*/  LDL R2, [R1] ;  /* 0x0000000001027983 */ /* 0x000ee20000100800 */
[----:B------:R-:W-:Y:S02]  /*22ca0*/  PLOP3.LUT P1, PT, P1, P0, PT, 0xa2, 0x0 ;  /* 0x000000000000781c */ /* 0x000fe40000f21472 */
[----:B---3--:R-:W-:-:S08]  /*22cb0*/  @P0 R2UR P1, UR4, R2 ;  /* 0x00000000020402ca */ /* 0x008fd00000020000 */
[----:B------:R-:W-:-:S05]  /*22cc0*/  @P0 PLOP3.LUT P0, PT, P1, PT, PT, 0x80, 0x0 ;  /* 0x000000000000081c */ /* 0x000fca0000f0f070 */
[----:B------:R-:W-:Y:S01]  /*22cd0*/  @!P1 SYNCS.ARRIVE.TRANS64.RED.A0T1 RZ, [UR4+0x28800], RZ ;  /* 0x028800ffffff99a7 */ /* 0x000fe20008200404 */
[----:B------:R-:W-:Y:S07]  /*22ce0*/  @!P1 ARRIVES.LDGSTSBAR.64.TRANSCNT [UR4+0x28800] ;  /* 0x02880000ff0099b0 */ /* 0x000fee0008000a84 */
[----:B------:R-:W-:Y:S05]  /*22cf0*/  @P0 BRA.U.ANY `(.L_x_2011) ;  /* 0xfffffffd00e40947 */ /* 0x000fea000393ffff */
[----:B--2---:R-:W2:Y:S02]  /*22d00*/  LDL.LU R3, [R1+0x48] ;  /* 0x0000480001037983 */ /* 0x004ea40000300800 */
        /* <DEDUP_REMOVED lines=9> */
[----:B------:R-:W2:Y:S03]  /*22da0*/  SYNCS.PHASECHK.TRANS64.TRYWAIT P0, [R2+URZ+0x28820], R0 ;  /* 0x02882000020075a7 */ /* 0x000ea6000800017f */
[----:B0-2---:R-:W-:Y:S05]  /*22db0*/  @!P0 BRA `(.L_x_2013) ;  /* 0x0000006000088947 */ /* 0x005fea0003800000 */
.L_x_2200:
[----:B------:R-:W-:Y:S05]  /*22dc0*/  BSYNC B0 ;  /* 0x0000000000007941 */ /* 0x000fea0003800000 */
.L_x_2012:
[----:B------:R-:W2:Y:S04]  /*22dd0*/  LDL R3, [R1+0x34] ;  /* 0x0000340001037983 */ /* 0x000ea80000100800 */
[----:B0-----:R-:W3:Y:S01]  /*22de0*/  LDL R2, [R1+0x28] ;  /* 0x0000280001027983 */ /* 0x001ee20000100800 */
[----:B------:R-:W-:Y:S01]  /*22df0*/  BSSY B0, `(.L_x_2014) ;  /* 0x00001f2000007945 */ /* 0x000fe20003800000 */
[----:B--2---:R-:W-:-:S05]  /*22e00*/  VIADD R0, R3, 0xfffffffe ;  /* 0xfffffffe03007836 */ /* 0x004fca0000000000 */
[----:B---3--:R-:W-:-:S13]  /*22e10*/  ISETP.GE.AND P0, PT, R0, R2, PT ;  /* 0x000000020000720c */ /* 0x008fda0003f06270 */
[----:B------:R-:W-:Y:S05]  /*22e20*/  @!P0 BRA `(.L_x_2015) ;  /* 0x0000001c00b88947 */ /* 0x000fea0003800000 */
[----:B------:R-:W-:Y:S01]  /*22e30*/  IMAD.MOV R8, RZ, RZ, -R3 ;  /* 0x000000ffff087224 */ /* 0x000fe200078e0a03 */
[----:B------:R-:W-:Y:S01]  /*22e40*/  LOP3.LUT R2, RZ, R2, RZ, 0x33, !PT ;  /* 0x00000002ff027212 */ /* 0x000fe200078e33ff */
[----:B------:R-:W-:Y:S03]  /*22e50*/  BSSY B2, `(.L_x_2016) ;  /* 0x00000a8000027945 */ /* 0x000fe60003800000 */
[----:B------:R-:W-:-:S05]  /*22e60*/  VIADDMNMX R8, R8, 0x1, R2, !PT ;  /* 0x0000000108087846 */ /* 0x000fca0007800102 */
[----:B------:R-:W-:-:S05]  /*22e70*/  IMAD.IADD R2, R3, 0x1, R8 ;  /* 0x0000000103027824 */ /* 0x000fca00078e0208 */
[----:B------:R-:W-:-:S04]  /*22e80*/  LOP3.LUT R2, R2, 0x1, RZ, 0xc0, !PT ;  /* 0x0000000102027812 */ /* 0x000fc800078ec0ff */
[----:B------:R-:W-:-:S13]  /*22e90*/  ISETP.NE.U32.AND P0, PT, R2, 0x1, PT ;  /* 0x000000010200780c */ /* 0x000fda0003f05070 */
[----:B------:R-:W-:Y:S05]  /*22ea0*/  @P0 BRA `(.L_x_2017) ;  /* 0x0000000800880947 */ /* 0x000fea0003800000 */
[----:B-1----:R-:W2:Y:S04]  /*22eb0*/  LDL R5, [R1+0x20] ;  /* 0x0000200001057983 */ /* 0x002ea80000100800 */
        /* <DEDUP_REMOVED lines=34> */
.L_x_2020:
[----:B------:R-:W2:Y:S01]  /*230e0*/  LDL R2, [R1] ;  /* 0x0000000001027983 */ /* 0x000ea20000100800 */
[----:B------:R-:W-:Y:S01]  /*230f0*/  BSSY B3, `(.L_x_2021) ;  /* 0x0000005000037945 */ /* 0x000fe20003800000 */
[----:B--2---:R-:W-:Y:S01]  /*23100*/  IMAD R3, R6, 0x8, R2 ;  /* 0x0000000806037824 */ /* 0x004fe200078e0202 */
[----:B------:R-:W-:-:S04]  /*23110*/  SHF.L.U32 R2, R9, 0x1f, RZ ;  /* 0x0000001f09027819 */ /* 0x000fc800000006ff */
[----:B------:R-:W1:Y:S02]  /*23120*/  SYNCS.PHASECHK.TRANS64.TRYWAIT P0, [R3+URZ+0x28840], R2 ;  /* 0x02884002030075a7 */ /* 0x000e64000800017f */
[----:B-1----:R-:W-:Y:S05]  /*23130*/  @!P0 BRA `(.L_x_2022) ;  /* 0x0000005c00408947 */ /* 0x002fea0003800000 */
.L_x_2201:
[----:B------:R-:W-:Y:S05]  /*23140*/  BSYNC B3 ;  /* 0x0000000000037941 */ /* 0x000fea0003800000 */
.L_x_2021:
        /* <DEDUP_REMOVED lines=12> */
.L_x_2024:
[----:B------:R-:W-:Y:S05]  /*23210*/  BSYNC B3 ;  /* 0x0000000000037941 */ /* 0x000fea0003800000 */
.L_x_2023:
        /* <DEDUP_REMOVED lines=10> */
[----:B--2---:R-:W-:Y:S01]  /*232c0*/  IMAD R7, R6, 0x8000, R5 ;  /* 0x0000800006077824 */ /* 0x004fe200078e0205 */
[----:B---3--:R-:W-:-:S03]  /*232d0*/  LEA R2, R0, R2, 0x7 ;  /* 0x0000000200027211 */ /* 0x008fc600078e38ff */
[----:B------:R-:W-:-:S08]  /*232e0*/  VIADD R5, R7, 0x18400 ;  /* 0x0001840007057836 */ /* 0x000fd00000000000 */
.L_x_2025:
        /* <DEDUP_REMOVED lines=16> */
.L_x_2026:
        /* <DEDUP_REMOVED lines=17> */
.L_x_2202:
[----:B------:R-:W-:Y:S05]  /*23500*/  BSYNC B3 ;  /* 0x0000000000037941 */ /* 0x000fea0003800000 */
.L_x_2027:
[----:B------:R1:W5:Y:S04]  /*23510*/  LDL R15, [R1] ;  /* 0x00000000010f7983 */ /* 0x0003680000100800 */
        /* <DEDUP_REMOVED lines=13> */
.L_x_2030:
[----:B------:R-:W-:Y:S05]  /*235f0*/  BSYNC B3 ;  /* 0x0000000000037941 */ /* 0x000fea0003800000 */
.L_x_2029:
        /* <DEDUP_REMOVED lines=13> */
.L_x_2031:
        /* <DEDUP_REMOVED lines=15> */
.L_x_2032:
        /* <DEDUP_REMOVED lines=12> */
.L_x_2019:
[----:B------:R-:W-:Y:S05]  /*23880*/  BSYNC B1 ;  /* 0x0000000000017941 */ /* 0x000fea0003800000 */
.L_x_2018:
[----:B0-----:R-:W2:Y:S04]  /*23890*/  LDL R0, [R1+0x34] ;  /* 0x0000340001007983 */ /* 0x001ea80000100800 */
[----:B------:R0:W-:Y:S04]  /*238a0*/  STL [R1+0x4], R6 ;  /* 0x0000040601007387 */ /* 0x0001e80000100800 */
[----:B------:R0:W-:Y:S02]  /*238b0*/  STL [R1+0x10], R9 ;  /* 0x0000100901007387 */ /* 0x0001e40000100800 */
[----:B0-2---:R-:W-:-:S07]  /*238c0*/  VIADD R0, R0, 0xfffffffd ;  /* 0xfffffffd00007836 */ /* 0x005fce0000000000 */
.L_x_2017:
[----:B------:R-:W-:Y:S05]  /*238d0*/  BSYNC B2 ;  /* 0x0000000000027941 */ /* 0x000fea0003800000 */
.L_x_2016:
[----:B------:R-:W2:Y:S01]  /*238e0*/  LDL.LU R2, [R1+0x34] ;  /* 0x0000340001027983 */ /* 0x000ea20000300800 */
[----:B------:R-:W-:Y:S01]  /*238f0*/  VIADD R8, R8, 0xfffffffe ;  /* 0xfffffffe08087836 */ /* 0x000fe20000000000 */
[----:B--2---:R-:W-:-:S04]  /*23900*/  LOP3.LUT R2, RZ, R2, RZ, 0x33, !PT ;  /* 0x00000002ff027212 */ /* 0x004fc800078e33ff */
[----:B------:R-:W-:-:S13]  /*23910*/  ISETP.NE.AND P0, PT, R8, R2, PT ;  /* 0x000000020800720c */ /* 0x000fda0003f05270 */
[----:B------:R-:W-:Y:S05]  /*23920*/  @!P0 BRA `(.L_x_2015) ;  /* 0x0000001000f88947 */ /* 0x000fea0003800000 */
[----:B------:R-:W-:-:S07]  /*23930*/  IMAD.MOV.U32 R9, RZ, RZ, R17 ;  /* 0x000000ffff097224 */ /* 0x000fce00078e0011 */
.L_x_2063:
[----:B--2---:R-:W2:Y:S04]  /*23940*/  LDL R4, [R1+0x20] ;  /* 0x0000200001047983 */ /* 0x004ea80000100800 */
[----:B------:R-:W3:Y:S04]  /*23950*/  LDL R3, [R1+0x4] ;  /* 0x0000040001037983 */ /* 0x000ee80000100800 */
[----:B------:R-:W4:Y:S01]  /*23960*/  LDL R2, [R1+0x10] ;  /* 0x0000100001027983 */ /* 0x000f220000100800 */
[----:B------:R-:W-:Y:S05]  /*23970*/  YIELD ;  /* 0x0000000000007946 */ /* 0x000fea0003800000 */
[----:B------:R-:W-:Y:S01]  /*23980*/  BSSY B1, `(.L_x_2033) ;  /* 0x0000098000017945 */ /* 0x000fe20003800000 */
[----:B--2---:R-:W-:Y:S01]  /*23990*/  LOP3.LUT P1, RZ, R4, 0x1, RZ, 0xc0, !PT ;  /* 0x0000000104ff7812 */ /* 0x004fe2000782c0ff */
[----:B---3--:R-:W-:-:S05]  /*239a0*/  VIADD R4, R3, 0x1 ;  /* 0x0000000103047836 */ /* 0x008fca0000000000 */
[----:B------:R-:W-:-:S04]  /*239b0*/  ISETP.NE.AND P0, PT, R4, 0x2, PT ;  /* 0x000000020400780c */ /* 0x000fc80003f05270 */
[----:B-1----:R-:W-:Y:S02]  /*239c0*/  SEL R5, RZ, 0x1, P0 ;  /* 0x00000001ff057807 */ /* 0x002fe40000000000 */
        /* <DEDUP_REMOVED lines=14> */
[----:B0-----:R-:W-:Y:S01]  /*23ab0*/  @P0 IMAD.HI.U32 R6, R0, R2, RZ ;  /* 0x0000000200060227 */ /* 0x001fe200078e00ff */
[----:B------:R-:W-:-:S04]  /*23ac0*/  MOV R2, R0 ;  /* 0x0000000000027202 */ /* 0x000fc80000000f00 */
        /* <DEDUP_REMOVED lines=11> */
.L_x_2035:
[----:B------:R-:W2:Y:S01]  /*23b80*/  LDL R2, [R1] ;  /* 0x0000000001027983 */ /* 0x000ea20000100800 */
[----:B------:R-:W-:Y:S01]  /*23b90*/  BSSY B2, `(.L_x_2036) ;  /* 0x0000005000027945 */ /* 0x000fe20003800000 */
[----:B--2---:R-:W-:Y:S01]  /*23ba0*/  IMAD R3, R4, 0x8, R2 ;  /* 0x0000000804037824 */ /* 0x004fe200078e0202 */
[----:B------:R-:W-:-:S04]  /*23bb0*/  SHF.L.U32 R2, R5, 0x1f, RZ ;  /* 0x0000001f05027819 */ /* 0x000fc800000006ff */
[----:B------:R-:W1:Y:S02]  /*23bc0*/  SYNCS.PHASECHK.TRANS64.TRYWAIT P0, [R3+URZ+0x28840], R2 ;  /* 0x02884002030075a7 */ /* 0x000e64000800017f */
[----:B-1----:R-:W-:Y:S05]  /*23bd0*/  @!P0 BRA `(.L_x_2037) ;  /* 0x0000005000c08947 */ /* 0x002fea0003800000 */
.L_x_2203:
[----:B------:R-:W-:Y:S05]  /*23be0*/  BSYNC B2 ;  /* 0x0000000000027941 */ /* 0x000fea0003800000 */
.L_x_2036:
        /* <DEDUP_REMOVED lines=12> */
.L_x_2039:
[----:B------:R-:W-:Y:S05]  /*23cb0*/  BSYNC B2 ;  /* 0x0000000000027941 */ /* 0x000fea0003800000 */
.L_x_2038:
[----:B-1----:R-:W2:Y:S04]  /*23cc0*/  LDL R2, [R1] ;  /* 0x0000000001027983 */ /* 0x002ea80000100800 */
        /* <DEDUP_REMOVED lines=11> */
[----:B------:R-:W-:-:S09]  /*23d80*/  VIADD R7, R2, 0x18400 ;  /* 0x0001840002077836 */ /* 0x000fd20000000000 */
.L_x_2040:
        /* <DEDUP_REMOVED lines=16> */
.L_x_2041:
        /* <DEDUP_REMOVED lines=17> */
.L_x_2204:
[----:B------:R-:W-:Y:S05]  /*23fa0*/  BSYNC B2 ;  /* 0x0000000000027941 */ /* 0x000fea0003800000 */
.L_x_2042:
[----:B------:R-:W-:Y:S01]  /*23fb0*/  BSSY B2, `(.L_x_2044) ;  /* 0x000000b000027945 */ /* 0x000fe20003800000 */
[----:B------:R-:W-:Y:S01]  /*23fc0*/  IMAD.MOV.U32 R12, RZ, RZ, 0x0 ;  /* 0x00000000ff0c7424 */ /* 0x000fe200078e00ff */
[----:B------:R-:W-:Y:S02]  /*23fd0*/  MOV R13, 0x14f00000 ;  /* 0x14f00000000d7802 */ /* 0x000fe40000000f00 */
        /* <DEDUP_REMOVED lines=8> */
.L_x_2045:
[----:B------:R-:W-:Y:S05]  /*24060*/  BSYNC B2 ;  /* 0x0000000000027941 */ /* 0x000fea0003800000 */
.L_x_2044:
        /* <DEDUP_REMOVED lines=14> */
.L_x_2046:
        /* <DEDUP_REMOVED lines=15> */
.L_x_2047:
        /* <DEDUP_REMOVED lines=12> */
.L_x_2034:
[----:B------:R-:W-:Y:S05]  /*24300*/  BSYNC B1 ;  /* 0x0000000000017941 */ /* 0x000fea0003800000 */
.L_x_2033:
        /* <DEDUP_REMOVED lines=17> */
[----:B------:R-:W2:Y:S01]  /*24420*/  LDL R14, [R1+0x24] ;  /* 0x00002400010e7983 */ /* 0x000ea20000100800 */
[----:B0-----:R-:W0:Y:S01]  /*24430*/  LDC R8, c[0x0][0x43c] ;  /* 0x00010f00ff087b82 */ /* 0x001e220000000800 */
        /* <DEDUP_REMOVED lines=15> */
[----:B------:R-:W-:-:S06]  /*24530*/  LEA.HI.X R9, R2, UR5, R3, 0x2, P0 ;  /* 0x0000000502097c11 */ /* 0x000fcc00080f1403 */
[----:B------:R2:W5:Y:S03]  /*24540*/  LDG.E R9, desc[UR38][R8.64] ;  /* 0x0000002608097981 */ /* 0x000566000c1e1900 */
.L_x_2050:
[----:B------:R-:W3:Y:S01]  /*24550*/  LDL R2, [R1] ;  /* 0x0000000001027983 */ /* 0x000ee20000100800 */
[----:B------:R-:W-:Y:S01]  /*24560*/  SHF.L.U32 R3, R10, 0x1f, RZ ;  /* 0x0000001f0a037819 */ /* 0x000fe200000006ff */
[----:B------:R-:W-:Y:S01]  /*24570*/  BSSY B2, `(.L_x_2051) ;  /* 0x0000004000027945 */ /* 0x000fe20003800000 */
[----:B---3--:R-:W-:-:S04]  /*24580*/  LEA R2, R12, R2, 0x3 ;  /* 0x000000020c027211 */ /* 0x008fc800078e18ff */
[----:B------:R-:W3:Y:S02]  /*24590*/  SYNCS.PHASECHK.TRANS64.TRYWAIT P0, [R2+URZ+0x28840], R3 ;  /* 0x02884003020075a7 */ /* 0x000ee4000800017f */
[----:B---3--:R-:W-:Y:S05]  /*245a0*/  @!P0 BRA `(.L_x_2052) ;  /* 0x0000004800748947 */ /* 0x008fea0003800000 */
.L_x_2205:
[----:B------:R-:W-:Y:S05]  /*245b0*/  BSYNC B2 ;  /* 0x0000000000027941 */ /* 0x000fea0003800000 */
.L_x_2051:
[----:B0-2---:R-:W0:Y:S01]  /*245c0*/  S2R R8, SR_TID.X ;  /* 0x0000000000087919 */ /* 0x005e220000002100 */
[----:B------:R-:W-:Y:S01]  /*245d0*/  BSSY B2, `(.L_x_2053) ;  /* 0x000000b000027945 */ /* 0x000fe20003800000 */
[----:B0-----:R-:W-:-:S04]  /*245e0*/  LOP3.LUT R8, R8, 0x7f, RZ, 0xc0, !PT ;  /* 0x0000007f08087812 */ /* 0x001fc800078ec0ff */
[----:B------:R-:W-:-:S13]  /*245f0*/  ISETP.NE.AND P1, PT, R8, RZ, PT ;  /* 0x000000ff0800720c */ /* 0x000fda0003f25270 */
[----:B------:R-:W-:Y:S05]  /*24600*/  @P1 BRA `(.L_x_2054) ;  /* 0x00000000001c1947 */ /* 0x000fea0003800000 */
[----:B------:R-:W0:Y:S01]  /*24610*/  S2R R8, SR_TID.X ;  /* 0x0000000000087919 */ /* 0x000e220000002100 */
[----:B---3--:R-:W-:-:S04]  /*24620*/  IMAD.MOV.U32 R3, RZ, RZ, 0x8000 ;  /* 0x00008000ff037424 */ /* 0x008fc800078e00ff */
[----:B------:R2:W-:Y:S01]  /*24630*/  SYNCS.ARRIVE.TRANS64 RZ, [R2+URZ+0x28830], R3 ;  /* 0x0288300302ff79a7 */ /* 0x0005e2000800003f */
[----:B0-----:R-:W-:-:S04]  /*24640*/  LOP3.LUT R8, R8, 0x1f, RZ, 0xc0, !PT ;  /* 0x0000001f08087812 */ /* 0x001fc800078ec0ff */
[----:B------:R-:W-:-:S13]  /*24650*/  ISETP.NE.AND P0, PT, R8, RZ, PT ;  /* 0x000000ff0800720c */ /* 0x000fda0003f05270 */
[----:B--2---:R-:W-:Y:S05]  /*24660*/  @!P0 BRA `(.L_x_2054) ;  /* 0x0000000000048947 */ /* 0x004fea0003800000 */
[----:B------:R-:W-:Y:S01]  /*24670*/  BPT.TRAP 0x1 ;  /* 0x000000040000795c */ /* 0x000fe20000300000 */
.L_x_2054:
[----:B------:R-:W-:Y:S05]  /*24680*/  BSYNC B2 ;  /* 0x0000000000027941 */ /* 0x000fea0003800000 */
.L_x_2053:
[----:B---3--:R-:W2:Y:S04]  /*24690*/  LDL R2, [R1+0x4] ;  /* 0x0000040001027983 */ /* 0x008ea80000100800 */
[----:B-1----:R-:W3:Y:S04]  /*246a0*/  LDL R10, [R1] ;  /* 0x00000000010a7983 */ /* 0x002ee80000100800 */
        /* <DEDUP_REMOVED lines=8> */
[C---:B--2---:R-:W-:Y:S02]  /*24730*/  IMAD R3, R2.reuse, 0x8, R11 ;  /* 0x0000000802037824 */ /* 0x044fe400078e020b */
[----:B---3--:R-:W-:Y:S02]  /*24740*/  IMAD R2, R2, 0x8000, R10 ;  /* 0x0000800002027824 */ /* 0x008fe400078e020a */
[----:B------:R-:W-:-:S02]  /*24750*/  VIADD R3, R3, 0x30 ;  /* 0x0000003003037836 */ /* 0x000fc40000000000 */
[----:B----4-:R-:W-:Y:S01]  /*24760*/  IMAD R8, R7, 0x80, R8 ;  /* 0x0000008007087824 */ /* 0x010fe200078e0208 */
[----:B------:R-:W-:-:S07]  /*24770*/  IADD3 R10, R2, 0x18400, RZ ;  /* 0x00018400020a7810 */ /* 0x000fce0007ffe0ff */
.L_x_2055:
        /* <DEDUP_REMOVED lines=16> */
.L_x_2056:
        /* <DEDUP_REMOVED lines=15> */
.L_x_2206:
[----:B------:R-:W-:Y:S05]  /*24970*/  BSYNC B2 ;  /* 0x0000000000027941 */ /* 0x000fea0003800000 */
.L_x_2057:
        /* <DEDUP_REMOVED lines=11> */
.L_x_2060:
[----:B------:R-:W-:Y:S05]  /*24a30*/  BSYNC B2 ;  /* 0x0000000000027941 */ /* 0x000fea0003800000 */
.L_x_2059:
        /* <DEDUP_REMOVED lines=9> */
[----:B------:R-:W-:-:S02]  /*24ad0*/  PLOP3.LUT P0, PT, PT, PT, PT, 0x80, 0x0 ;  /* 0x000000000000781c */ /* 0x000fc40003f0f070 */
[----:B--2---:R-:W-:Y:S01]  /*24ae0*/  LEA R4, R4, R8, 0xf ;  /* 0x0000000804047211 */ /* 0x004fe200078e78ff */
[----:B---3--:R-:W-:-:S04]  /*24af0*/  IMAD R3, R3, 0x80, R5 ;  /* 0x0000008003037824 */ /* 0x008fc800078e0205 */
[----:B------:R-:W-:-:S07]  /*24b00*/  VIADD R5, R4, 0x400 ;  /* 0x0000040004057836 */ /* 0x000fce0000000000 */
.L_x_2061:
        /* <DEDUP_REMOVED lines=15> */
.L_x_2062:
        /* <DEDUP_REMOVED lines=12> */
.L_x_2049:
[----:B------:R-:W-:Y:S05]  /*24cc0*/  BSYNC B1 ;  /* 0x0000000000017941 */ /* 0x000fea0003800000 */
.L_x_2048:
[----:B------:R-:W3:Y:S01]  /*24cd0*/  LDL R2, [R1+0x28] ;  /* 0x0000280001027983 */ /* 0x000ee20000100800 */
[----:B------:R-:W-:Y:S01]  /*24ce0*/  VIADD R0, R0, 0xfffffffe ;  /* 0xfffffffe00007836 */ /* 0x000fe20000000000 */
[----:B---3--:R-:W-:-:S13]  /*24cf0*/  ISETP.GT.AND P0, PT, R6, R2, PT ;  /* 0x000000020600720c */ /* 0x008fda0003f04270 */
[----:B------:R-:W-:Y:S05]  /*24d00*/  @P0 BRA `(.L_x_2063) ;  /* 0xffffffec000c0947 */ /* 0x000fea000383ffff */
.L_x_2015:
[----:B------:R-:W-:Y:S05]  /*24d10*/  BSYNC B0 ;  /* 0x0000000000007941 */ /* 0x000fea0003800000 */
.L_x_2014:
[----:B------:R-:W3:Y:S01]  /*24d20*/  S2R R3, SR_TID.X ;  /* 0x0000000000037919 */ /* 0x000ee20000002100 */
[----:B------:R-:W-:Y:S01]  /*24d30*/  BSSY B0, `(.L_x_2064) ;  /* 0x0000010000007945 */ /* 0x000fe20003800000 */
[----:B---3--:R-:W-:-:S04]  /*24d40*/  LOP3.LUT R3, R3, 0x7f, RZ, 0xc0, !PT ;  /* 0x0000007f03037812 */ /* 0x008fc800078ec0ff */
[----:B------:R-:W-:-:S13]  /*24d50*/  ISETP.NE.AND P0, PT, R3, RZ, PT ;  /* 0x000000ff0300720c */ /* 0x000fda0003f05270 */
[----:B------:R-:W-:Y:S05]  /*24d60*/  @P0 BRA `(.L_x_2065) ;  /* 0x0000000000300947 */ /* 0x000fea0003800000 */
[----:B------:R-:W3:Y:S01]  /*24d70*/  S2R R2, SR_LANEID ;  /* 0x0000000000027919 */ /* 0x000ee20000000000 */
[----:B------:R-:W-:Y:S01]  /*24d80*/  VOTEU.ANY UR4, UPT, PT ;  /* 0x0000000000047886 */ /* 0x000fe200038e0100 */
[----:B-1----:R-:W1:Y:S01]  /*24d90*/  LDC.64 R4, c[0x0][0xc60] ;  /* 0x00031800ff047b82 */ /* 0x002e620000000a00 */
[----:B------:R-:W3:Y:S02]  /*24da0*/  FLO.U32 R0, UR4 ;  /* 0x0000000400007d00 */ /* 0x000ee400080e0000 */
[----:B---3--:R-:W-:-:S06]  /*24db0*/  ISETP.EQ.U32.AND P0, PT, R0, R2, PT ;  /* 0x000000020000720c */ /* 0x008fcc0003f02070 */
[----:B------:R-:W1:Y:S07]  /*24dc0*/  POPC R2, UR4 ;  /* 0x0000000400027d09 */ /* 0x000e6e0008000000 */
[----:B-1----:R-:W3:Y:S04]  /*24dd0*/  @P0 ATOMG.E.ADD.STRONG.GPU PT, R2, desc[UR38][R4.64], R2 ;  /* 0x00000002040209a8 */ /* 0x002ee800081ee1e6 */
[----:B---3--:R1:W3:Y:S02]  /*24de0*/  SHFL.IDX PT, R2, R2, R0, 0x1f ;  /* 0x00001f0002027589 */ /* 0x0082e400000e0000 */
[----:B-1----:R-:W1:Y:S02]  /*24df0*/  S2R R0, SR_LTMASK ;  /* 0x0000000000007919 */ /* 0x002e640000003900 */
[----:B-1----:R-:W-:-:S06]  /*24e00*/  LOP3.LUT R0, R0, UR4, RZ, 0xc0, !PT ;  /* 0x0000000400007c12 */ /* 0x002fcc000f8ec0ff */
[----:B------:R-:W3:Y:S02]  /*24e10*/  POPC R0, R0 ;  /* 0x0000000000007309 */ /* 0x000ee40000000000 */
[----:B---3--:R-:W-:-:S07]  /*24e20*/  IADD3 R16, R2, UR36, R0 ;  /* 0x0000002402107c10 */ /* 0x008fce000fffe000 */
.L_x_2065:
[----:B------:R-:W-:Y:S05]  /*24e30*/  BSYNC B0 ;  /* 0x0000000000007941 */ /* 0x000fea0003800000 */
.L_x_2064:
[----:B------:R-:W3:Y:S01]  /*24e40*/  LDL R0, [R1+0x20] ;  /* 0x0000200001007983 */ /* 0x000ee20000100800 */
[----:B------:R-:W-:Y:S01]  /*24e50*/  BSSY B0, `(.L_x_2066) ;  /* 0x000003e000007945 */ /* 0x000fe20003800000 */
[----:B---3--:R-:W-:-:S13]  /*24e60*/  LOP3.LUT P0, RZ, R0, 0x1, RZ, 0xc0, !PT ;  /* 0x0000000100ff7812 */ /* 0x008fda000780c0ff */
[----:B------:R-:W-:Y:S05]  /*24e70*/  @!P0 BRA `(.L_x_2067) ;  /* 0x0000000000ec8947 */ /* 0x000fea0003800000 */
[----:B------:R-:W3:Y:S04]  /*24e80*/  LDL R4, [R1] ;  /* 0x0000000001047983 */ /* 0x000ee80000100800 */
[----:B------:R-:W3:Y:S04]  /*24e90*/  LDL R0, [R1+0x4] ;  /* 0x0000040001007983 */ /* 0x000ee80000100800 */
[----:B------:R-:W4:Y:S01]  /*24ea0*/  LDL R2, [R1+0x10] ;  /* 0x0000100001027983 */ /* 0x000f220000100800 */
[----:B------:R-:W-:Y:S01]  /*24eb0*/  BSSY B1, `(.L_x_2068) ;  /* 0x0000006000017945 */ /* 0x000fe20003800000 */
[----:B------:R-:W-:-:S02]  /*24ec0*/  ISETP.NE.AND P1, PT, R3, RZ, PT ;  /* 0x000000ff0300720c */ /* 0x000fc40003f25270 */
[----:B---3--:R-:W-:Y:S02]  /*24ed0*/  LEA R0, R0, R4, 0x3 ;  /* 0x0000000400007211 */ /* 0x008fe400078e18ff */
[----:B----4-:R-:W-:-:S04]  /*24ee0*/  SHF.L.U32 R2, R2, 0x1f, RZ ;  /* 0x0000001f02027819 */ /* 0x010fc800000006ff */
[----:B------:R-:W3:Y:S02]  /*24ef0*/  SYNCS.PHASECHK.TRANS64.TRYWAIT P0, [R0+URZ+0x28860], R2 ;  /* 0x02886002000075a7 */ /* 0x000ee4000800017f */
[----:B---3--:R-:W-:Y:S05]  /*24f00*/  @!P0 BRA `(.L_x_2069) ;  /* 0x0000004000448947 */ /* 0x008fea0003800000 */
.L_x_2207:
[----:B------:R-:W-:Y:S05]  /*24f10*/  BSYNC B1 ;  /* 0x0000000000017941 */ /* 0x000fea0003800000 */
.L_x_2068:
[----:B------:R-:W-:Y:S04]  /*24f20*/  BSSY B1, `(.L_x_2070) ;  /* 0x0000009000017945 */ /* 0x000fe80003800000 */
        /* <DEDUP_REMOVED lines=8> */
.L_x_2071:
[----:B------:R-:W-:Y:S05]  /*24fb0*/  BSYNC B1 ;  /* 0x0000000000017941 */ /* 0x000fea0003800000 */
.L_x_2070:
[----:B-1----:R-:W4:Y:S04]  /*24fc0*/  LDL.LU R5, [R1+0x14] ;  /* 0x0000140001057983 */ /* 0x002f280000300800 */
[----:B------:R-:W4:Y:S04]  /*24fd0*/  LDL.LU R3, [R1+0x8] ;  /* 0x0000080001037983 */ /* 0x000f280000300800 */
[----:B------:R-:W5:Y:S04]  /*24fe0*/  LDL R4, [R1] ;  /* 0x0000000001047983 */ /* 0x000f680000100800 */
[----:B---3--:R-:W5:Y:S01]  /*24ff0*/  LDL R2, [R1+0x4] ;  /* 0x0000040001027983 */ /* 0x008f620000100800 */
        /* <DEDUP_REMOVED lines=8> */
[----:B-----5:R-:W-:-:S04]  /*25080*/  IMAD R2, R2, 0x8000, R4 ;  /* 0x0000800002027824 */ /* 0x020fc800078e0204 */
[----:B------:R-:W-:-:S07]  /*25090*/  VIADD R4, R2, 0x400 ;  /* 0x0000040002047836 */ /* 0x000fce0000000000 */
.L_x_2072:
        /* <DEDUP_REMOVED lines=10> */
[----:B------:R-:W-:Y:S01]  /*25140*/  PLOP3.LUT P0, PT, PT, PT, PT, 0x80, 0x0 ;  /* 0x000000000000781c */ /* 0x000fe20003f0f070 */
[----:B------:R-:W-:Y:S01]  /*25150*/  VIADD R2, R2, 0x4400 ;  /* 0x0000440002027836 */ /* 0x000fe20000000000 */
[----:B------:R-:W-:Y:S01]  /*25160*/  UMOV UR6, 0x0 ;  /* 0x0000000000067882 */ /* 0x000fe20000000000 */
[----:B------:R-:W-:Y:S01]  /*25170*/  UMOV UR7, 0x14f00000 ;  /* 0x14f0000000077882 */ /* 0x000fe20000000000 */
[----:B------:R-:W-:-:S09]  /*25180*/  UMOV UR10, 0x40 ;  /* 0x00000040000a7882 */ /* 0x000fd20000000000 */
.L_x_2073:
        /* <DEDUP_REMOVED lines=9> */
[----:B---3--:R-:W-:Y:S05]  /*25220*/  @P0 BRA.U.ANY `(.L_x_2073) ;  /* 0xfffffffd00d80947 */ /* 0x008fea000393ffff */
.L_x_2067:
[----:B------:R-:W-:Y:S05]  /*25230*/  BSYNC B0 ;  /* 0x0000000000007941 */ /* 0x000fea0003800000 */
.L_x_2066:
[----:B-1----:R-:W3:Y:S04]  /*25240*/  LDL.LU R5, [R1+0x4] ;  /* 0x0000040001057983 */ /* 0x002ee80000300800 */
[----:B------:R-:W4:Y:S01]  /*25250*/  LDL.LU R4, [R1+0x10] ;  /* 0x0000100001047983 */ /* 0x000f220000300800 */
[----:B---3--:R-:W-:-:S04]  /*25260*/  IADD3 R0, R5, 0x1, RZ ;  /* 0x0000000105007810 */ /* 0x008fc80007ffe0ff */
[----:B------:R-:W-:-:S04]  /*25270*/  ISETP.NE.AND P0, PT, R0, 0x2, PT ;  /* 0x000000020000780c */ /* 0x000fc80003f05270 */
[----:B------:R-:W-:Y:S02]  /*25280*/  SEL R2, RZ, 0x1, P0 ;  /* 0x00000001ff027807 */ /* 0x000fe40000000000 */
[----:B------:R-:W-:Y:S02]  /*25290*/  SEL R0, R0, RZ, P0 ;  /* 0x000000ff00007207 */ /* 0x000fe40000000000 */
[----:B----4-:R-:W-:-:S03]  /*252a0*/  LOP3.LUT R4, R4, R2, RZ, 0x3c, !PT ;  /* 0x0000000204047212 */ /* 0x010fc600078e3cff */
[----:B------:R1:W-:Y:S04]  /*252b0*/  STL [R1+0x4], R0 ;  /* 0x0000040001007387 */ /* 0x0003e80000100800 */
[----:B------:R1:W-:Y:S02]  /*252c0*/  STL [R1+0x10], R4 ;  /* 0x0000100401007387 */ /* 0x0003e40000100800 */
.L_x_1994:
[----:B------:R-:W-:Y:S05]  /*252d0*/  BSYNC B7 ;  /* 0x0000000000077941 */ /* 0x000fea0003800000 */
.L_x_1992:
[----:B-1----:R-:W3:Y:S02]  /*252e0*/  LDL R0, [R1+0x20] ;  /* 0x0000200001007983 */ /* 0x002ee40000100800 */
[----:B---3--:R-:W-:-:S13]  /*252f0*/  LOP3.LUT P0, RZ, R0, 0x2, RZ, 0xc0, !PT ;  /* 0x0000000200ff7812 */ /* 0x008fda000780c0ff */
[----:B------:R-:W-:Y:S05]  /*25300*/  @!P0 BRA `(.L_x_2074) ;  /* 0x0000000000288947 */ /* 0x000fea0003800000 */
[----:B------:R-:W-:Y:S05]  /*25310*/  WARPSYNC.ALL ;  /* 0x0000000000007948 */ /* 0x000fea0003800000 */
[----:B------:R-:W1:Y:S08]  /*25320*/  S2UR UR5, SR_CgaCtaId ;  /* 0x00000000000579c3 */ /* 0x000e700000008800 */
[----:B------:R-:W-:Y:S06]  /*25330*/  BAR.SYNC.DEFER_BLOCKING 0x5, 0x180 ;  /* 0x0146000000007b1d */ /* 0x000fec0000010000 */
[----:B------:R-:W-:-:S02]  /*25340*/  UMOV UR4, 0x400 ;  /* 0x0000040000047882 */ /* 0x000fc40000000000 */
[----:B-1----:R-:W-:-:S06]  /*25350*/  ULEA UR4, UR5, UR4, 0x18 ;  /* 0x0000000405047291 */ /* 0x002fcc000f8ec03f */
[----:B------:R-:W-:-:S05]  /*25360*/  IMAD.U32 R0, RZ, RZ, UR4 ;  /* 0x00000004ff007e24 */ /* 0x000fca000f8e00ff */
[----:B------:R3:W4:Y:S04]  /*25370*/  LDS.128 R16, [R0+0x288d0] ;  /* 0x0288d00000107984 */ /* 0x0007280000000c00 */
[----:B------:R3:W-:Y:S01]  /*25380*/  STL [R1], R0 ;  /* 0x0000000001007387 */ /* 0x0007e20000100800 */
[----:B------:R-:W-:Y:S06]  /*25390*/  BAR.ARV 0x4, 0x180 ;  /* 0x0106000000007b1d */ /* 0x000fec0000002000 */
[----:B------:R-:W-:Y:S05]  /*253a0*/  BRA `(.L_x_2075) ;  /* 0x0000000800d87947 */ /* 0x000fea0003800000 */
.L_x_2074:
[----:B------:R-:W1:Y:S01]  /*253b0*/  S2R R6, SR_TID.X ;  /* 0x0000000000067919 */ /* 0x000e620000002100 */
[----:B------:R-:W-:Y:S01]  /*253c0*/  UMOV UR4, 0xffffffff ;  /* 0xffffffff00047882 */ /* 0x000fe20000000000 */
[----:B-1----:R-:W-:-:S04]  /*253d0*/  LOP3.LUT R6, R6, 0x1f, RZ, 0xc0, !PT ;  /* 0x0000001f06067812 */ /* 0x002fc800078ec0ff */
[----:B------:R-:W-:Y:S01]  /*253e0*/  ISETP.NE.AND P0, PT, R6, 0x1f, PT ;  /* 0x0000001f0600780c */ /* 0x000fe20003f05270 */
[----:B------:R-:W-:-:S12]  /*253f0*/  BRA.DIV UR4, `(.L_x_2076) ;  /* 0x0000003e041c7947 */ /* 0x000fd8000b800000 */
[----:B------:R-:W-:Y:S01]  /*25400*/  IMAD.IADD R5, R19, 0x1, R6 ;  /* 0x0000000113057824 */ /* 0x000fe200078e0206 */
[----:B------:R-:W-:-:S04]  /*25410*/  ULDC UR4, c[0x0][0xc3c] ;  /* 0x00030f0000047ab9 */ /* 0x000fc80000000800 */
[----:B------:R-:W-:-:S13]  /*25420*/  ISETP.GE.OR P1, PT, R5, UR4, !P0 ;  /* 0x0000000405007c0c */ /* 0x000fda000c726670 */
[----:B------:R-:W1:Y:S02]  /*25430*/  @!P1 LDC.64 R2, c[0x0][0xc80] ;  /* 0x00032000ff029b82 */ /* 0x000e640000000a00 */
[----:B-1----:R-:W-:-:S06]  /*25440*/  @!P1 IMAD.WIDE R2, R5, 0x4, R2 ;  /* 0x0000000405029825 */ /* 0x002fcc00078e0202 */
[----:B------:R1:W3:Y:S01]  /*25450*/  @!P1 LDG.E R2, desc[UR38][R2.64] ;  /* 0x0000002602029981 */ /* 0x0002e2000c1e1900 */
[C---:B------:R-:W-:Y:S02]  /*25460*/  ISETP.GE.U32.AND P2, PT, R6.reuse, 0x2, PT ;  /* 0x000000020600780c */ /* 0x040fe40003f46070 */
[C---:B------:R-:W-:Y:S02]  /*25470*/  ISETP.GE.U32.AND P3, PT, R6.reuse, 0x4, PT ;  /* 0x000000040600780c */ /* 0x040fe40003f66070 */
[C---:B------:R-:W-:Y:S02]  /*25480*/  ISETP.GE.U32.AND P4, PT, R6.reuse, 0x8, PT ;  /* 0x000000080600780c */ /* 0x040fe40003f86070 */
[C---:B------:R-:W-:Y:S01]  /*25490*/  ISETP.GE.U32.AND P5, PT, R6.reuse, 0x10, PT ;  /* 0x000000100600780c */ /* 0x040fe20003fa6070 */
[----:B-1----:R-:W-:Y:S02]  /*254a0*/  IMAD.MOV.U32 R3, RZ, RZ, RZ ;  /* 0x000000ffff037224 */ /* 0x002fe400078e00ff */
[----:B---3--:R-:W-:Y:S01]  /*254b0*/  @!P1 IMAD.MOV.U32 R3, RZ, RZ, R2 ;  /* 0x000000ffff039224 */ /* 0x008fe200078e0002 */
[----:B------:R-:W-:-:S04]  /*254c0*/  ISETP.NE.AND P1, PT, R6, RZ, PT ;  /* 0x000000ff0600720c */ /* 0x000fc80003f25270 */
[----:B------:R-:W1:Y:S02]  /*254d0*/  SHFL.UP PT, R2, R3, 0x1, RZ ;  /* 0x0420000003027989 */ /* 0x000e6400000e00ff */
[----:B-1----:R-:W-:-:S05]  /*254e0*/  SEL R0, R2, RZ, P1 ;  /* 0x000000ff02007207 */ /* 0x002fca0000800000 */
[----:B------:R-:W-:Y:S02]  /*254f0*/  IMAD.IADD R2, R3, 0x1, R0 ;  /* 0x0000000103027824 */ /* 0x000fe400078e0200 */
[----:B------:R-:W-:Y:S04]  /*25500*/  SHFL.IDX PT, R0, R16, RZ, 0x1f ;  /* 0x00001fff10007589 */ /* 0x000fe800000e0000 */
        /* <DEDUP_REMOVED lines=11> */
[----:B------:R-:W-:Y:S02]  /*255c0*/  IMAD.IADD R2, R2, 0x1, R5 ;  /* 0x0000000102027824 */ /* 0x000fe400078e0205 */
[----:B------:R1:W3:Y:S04]  /*255d0*/  SHFL.IDX PT, R5, R16, 0x1, 0x1f ;  /* 0x00201f0010057f89 */ /* 0x0002e800000e0000 */
[----:B------:R1:W4:Y:S02]  /*255e0*/  SHFL.IDX PT, R16, R2, 0x1f, 0x1f ;  /* 0x03e01f0002107f89 */ /* 0x00032400000e0000 */
.L_x_2217:
[----:B------:R-:W-:Y:S02]  /*255f0*/  ULDC UR4, c[0x0][0xc38] ;  /* 0x00030e0000047ab9 */ /* 0x000fe40000000800 */
[----:B------:R-:W-:-:S04]  /*25600*/  IMAD.U32 R4, RZ, RZ, UR4 ;  /* 0x00000004ff047e24 */ /* 0x000fc8000f8e00ff */
[----:B-1--4-:R-:W-:-:S04]  /*25610*/  IMAD R16, R16, R4, RZ ;  /* 0x0000000410107224 */ /* 0x012fc800078e02ff */
[----:B---3--:R-:W-:-:S05]  /*25620*/  IMAD.IADD R5, R5, 0x1, R16 ;  /* 0x0000000105057824 */ /* 0x008fca00078e0210 */
[----:B------:R-:W-:-:S13]  /*25630*/  ISETP.GT.AND P6, PT, R5, R0, PT ;  /* 0x000000000500720c */ /* 0x000fda0003fc4270 */
[----:B------:R-:W-:Y:S05]  /*25640*/  @P6 BRA `(.L_x_2077) ;  /* 0x00000000009c6947 */ /* 0x000fea0003800000 */
.L_x_2082:
[----:B-1----:R-:W1:Y:S01]  /*25650*/  LDC R3, c[0x0][0xc3c] ;  /* 0x00030f00ff037b82 */ /* 0x002e620000000800 */
[----:B------:R-:W-:-:S05]  /*25660*/  VIADD R19, R19, 0x1f ;  /* 0x0000001f13137836 */ /* 0x000fca0000000000 */
[----:B-1----:R-:W-:-:S13]  /*25670*/  ISETP.GE.AND P6, PT, R19, R3, PT ;  /* 0x000000031300720c */ /* 0x002fda0003fc6270 */
[----:B------:R-:W-:Y:S05]  /*25680*/  @P6 BRA `(.L_x_2078) ;  /* 0x0000000400d46947 */ /* 0x000fea0003800000 */
[----:B------:R-:W1:Y:S01]  /*25690*/  S2R R2, SR_TID.X ;  /* 0x0000000000027919 */ /* 0x000e620000002100 */
[----:B------:R-:W-:Y:S01]  /*256a0*/  BSSY B0, `(.L_x_2079) ;  /* 0x0000009000007945 */ /* 0x000fe20003800000 */
[----:B-1----:R-:W-:-:S05]  /*256b0*/  LOP3.LUT R2, R2, 0x1f, RZ, 0xc0, !PT ;  /* 0x0000001f02027812 */ /* 0x002fca00078ec0ff */
[----:B------:R-:W-:-:S05]  /*256c0*/  IMAD.IADD R4, R19, 0x1, R2 ;  /* 0x0000000113047824 */ /* 0x000fca00078e0202 */
[----:B------:R-:W-:Y:S02]  /*256d0*/  ISETP.GE.OR P6, PT, R4, R3, !P0 ;  /* 0x000000030400720c */ /* 0x000fe400047c6670 */
[----:B------:R-:W-:-:S11]  /*256e0*/  MOV R3, RZ ;  /* 0x000000ff00037202 */ /* 0x000fd60000000f00 */
[----:B------:R-:W-:Y:S05]  /*256f0*/  @P6 BRA `(.L_x_2080) ;  /* 0x00000000000c6947 */ /* 0x000fea0003800000 */
[----:B------:R-:W1:Y:S02]  /*25700*/  LDC.64 R2, c[0x0][0xc80] ;  /* 0x00032000ff027b82 */ /* 0x000e640000000a00 */
[----:B-1----:R-:W-:-:S06]  /*25710*/  IMAD.WIDE R2, R4, 0x4, R2 ;  /* 0x0000000404027825 */ /* 0x002fcc00078e0202 */
[----:B------:R1:W5:Y:S02]  /*25720*/  LDG.E R3, desc[UR38][R2.64] ;  /* 0x0000002602037981 */ /* 0x000364000c1e1900 */
.L_x_2080:
[----:B------:R-:W-:Y:S05]  /*25730*/  BSYNC B0 ;  /* 0x0000000000007941 */ /* 0x000fea0003800000 */
.L_x_2079:
[----:B------:R-:W-:-:S03]  /*25740*/  UMOV UR4, 0xffffffff ;  /* 0xffffffff00047882 */ /* 0x000fc60000000000 */
[----:B------:R-:W-:Y:S05]  /*25750*/  BRA.DIV UR4, `(.L_x_2081) ;  /* 0x0000003e04807947 */ /* 0x000fea000b800000 */
[----:B-----5:R-:W1:Y:S02]  /*25760*/  SHFL.UP PT, R14, R3, 0x1, RZ ;  /* 0x04200000030e7989 */ /* 0x020e6400000e00ff */
        /* <DEDUP_REMOVED lines=14> */
[----:B------:R1:W3:Y:S02]  /*25850*/  SHFL.IDX PT, R16, R2, 0x1f, 0x1f ;  /* 0x03e01f0002107f89 */ /* 0x0002e400000e0000 */
.L_x_2225:
[----:B------:R-:W-:Y:S02]  /*25860*/  ULDC UR4, c[0x0][0xc38] ;  /* 0x00030e0000047ab9 */ /* 0x000fe40000000800 */
[----:B------:R-:W-:-:S04]  /*25870*/  IMAD.U32 R4, RZ, RZ, UR4 ;  /* 0x00000004ff047e24 */ /* 0x000fc8000f8e00ff */
[----:B---3--:R-:W-:-:S05]  /*25880*/  IMAD R16, R16, R4, RZ ;  /* 0x0000000410107224 */ /* 0x008fca00078e02ff */
[----:B------:R-:W-:-:S04]  /*25890*/  IADD3 R5, R16, R5, RZ ;  /* 0x0000000510057210 */ /* 0x000fc80007ffe0ff */
[----:B------:R-:W-:-:S13]  /*258a0*/  ISETP.GT.AND P6, PT, R5, R0, PT ;  /* 0x000000000500720c */ /* 0x000fda0003fc4270 */
[----:B------:R-:W-:Y:S05]  /*258b0*/  @!P6 BRA `(.L_x_2082) ;  /* 0xfffffffc0064e947 */ /* 0x000fea000383ffff */
.L_x_2077:
[----:B------:R-:W-:Y:S01]  /*258c0*/  IMAD.IADD R16, R5, 0x1, -R16 ;  /* 0x0000000105107824 */ /* 0x000fe200078e0a10 */
[----:B------:R-:W-:-:S03]  /*258d0*/  UMOV UR4, 0xffffffff ;  /* 0xffffffff00047882 */ /* 0x000fc60000000000 */
[----:B------:R-:W-:-:S05]  /*258e0*/  IMAD R5, R2, R4, R16 ;  /* 0x0000000402057224 */ /* 0x000fca00078e0210 */
[----:B------:R-:W-:Y:S01]  /*258f0*/  ISETP.GT.AND P6, PT, R5, R0, PT ;  /* 0x000000000500720c */ /* 0x000fe20003fc4270 */
[----:B------:R-:W-:-:S12]  /*25900*/  BRA.DIV UR4, `(.L_x_2083) ;  /* 0x0000003e04e87947 */ /* 0x000fd8000b800000 */
[----:B------:R-:W-:-:S04]  /*25910*/  VOTE.ANY R5, PT, !P6 ;  /* 0x0000000000057806 */ /* 0x000fc800070e0100 */
[----:B------:R-:W3:Y:S02]  /*25920*/  POPC R6, R5 ;  /* 0x0000000500067309 */ /* 0x000ee40000000000 */
[----:B---3--:R3:W4:Y:S02]  /*25930*/  SHFL.IDX PT, R17, R3, R6, 0x1f ;  /* 0x00001f0603117589 */ /* 0x00872400000e0000 */
.L_x_2229:
[----:B------:R-:W-:Y:S01]  /*25940*/  ISETP.NE.AND P0, PT, R5, RZ, PT ;  /* 0x000000ff0500720c */ /* 0x000fe20003f05270 */
[----:B------:R-:W-:-:S12]  /*25950*/  IMAD.MOV.U32 R5, RZ, RZ, RZ ;  /* 0x000000ffff057224 */ /* 0x000fd800078e00ff */
[----:B------:R-:W-:Y:S05]  /*25960*/  @!P0 BRA `(.L_x_2084) ;  /* 0x0000000000148947 */ /* 0x000fea0003800000 */
[----:B------:R-:W-:Y:S01]  /*25970*/  UMOV UR4, 0xffffffff ;  /* 0xffffffff00047882 */ /* 0x000fe20000000000 */
[----:B------:R-:W-:Y:S02]  /*25980*/  VIADD R12, R6, 0xffffffff ;  /* 0xffffffff060c7836 */ /* 0x000fe40000000000 */
[----:B------:R-:W-:Y:S05]  /*25990*/  BRA.DIV UR4, `(.L_x_2085) ;  /* 0x00000042040c7947 */ /* 0x000fea000b800000 */
[----:B-1----:R1:W0:Y:S02]  /*259a0*/  SHFL.IDX PT, R2, R2, R12, 0x1f ;  /* 0x00001f0c02027589 */ /* 0x00222400000e0000 */
.L_x_2232:
[----:B0-----:R-:W-:-:S07]  /*259b0*/  IMAD.MOV.U32 R5, RZ, RZ, R2 ;  /* 0x000000ffff057224 */ /* 0x001fce00078e0002 */
.L_x_2084:
[----:B-1-3--:R-:W1:Y:S01]  /*259c0*/  LDC.64 R2, c[0x0][0xc90] ;  /* 0x00032400ff027b82 */ /* 0x00ae620000000a00 */
[----:B------:R-:W-:-:S04]  /*259d0*/  IMAD.IADD R19, R6, 0x1, R19 ;  /* 0x0000000106137824 */ /* 0x000fc800078e0213 */
[----:B-1----:R-:W-:-:S05]  /*259e0*/  IMAD.WIDE R2, R19, 0x4, R2 ;  /* 0x0000000413027825 */ /* 0x002fca00078e0202 */
[----:B--2---:R-:W4:Y:S01]  /*259f0*/  LDG.E R7, desc[UR38][R2.64] ;  /* 0x0000002602077981 */ /* 0x004f22000c1e1900 */
[----:B------:R-:W-:-:S04]  /*25a00*/  IMAD R16, R5, R4, R16 ;  /* 0x0000000405107224 */ /* 0x000fc800078e0210 */
[----:B------:R-:W-:Y:S02]  /*25a10*/  IMAD.IADD R0, R0, 0x1, -R16 ;  /* 0x0000000100007824 */ /* 0x000fe400078e0a10 */
[----:B----4-:R-:W-:-:S05]  /*25a20*/  IMAD R6, R17, R7, RZ ;  /* 0x0000000711067224 */ /* 0x010fca00078e02ff */
[----:B0-----:R-:W-:-:S04]  /*25a30*/  IABS R8, R6 ;  /* 0x0000000600087213 */ /* 0x001fc80000000000 */
[----:B------:R-:W0:Y:S08]  /*25a40*/  I2F.RP R2, R8 ;  /* 0x0000000800027306 */ /* 0x000e300000209400 */
[----:B0-----:R-:W0:Y:S02]  /*25a50*/  MUFU.RCP R2, R2 ;  /* 0x0000000200027308 */ /* 0x001e240000001000 */
[----:B0-----:R-:W-:-:S06]  /*25a60*/  VIADD R2, R2, 0xffffffe ;  /* 0x0ffffffe02027836 */ /* 0x001fcc0000000000 */
[----:B------:R-:W0:Y:S02]  /*25a70*/  F2I.FTZ.U32.TRUNC.NTZ R3, R2 ;  /* 0x0000000200037305 */ /* 0x000e24000021f000 */
[----:B0-----:R-:W-:-:S05]  /*25a80*/  IADD3 R2, RZ, -R3, RZ ;  /* 0x80000003ff027210 */ /* 0x001fca0007ffe0ff */
        /* <DEDUP_REMOVED lines=22> */
[----:B------:R-:W-:-:S04]  /*25bf0*/  VIADDMNMX R4, R3, R4, R7, PT ;  /* 0x0000000403047246 */ /* 0x000fc80003800107 */
        /* <DEDUP_REMOVED lines=15> */
[-C--:B------:R-:W-:Y:S01]  /*25cf0*/  @!P1 IADD3 R3, R3, -R7.reuse, RZ ;  /* 0x8000000703039210 */ /* 0x080fe20007ffe0ff */
[----:B------:R-:W-:Y:S01]  /*25d00*/  @!P1 VIADD R2, R2, 0x1 ;  /* 0x0000000102029836 */ /* 0x000fe20000000000 */
[----:B------:R-:W-:Y:S02]  /*25d10*/  ISETP.NE.AND P1, PT, R4, RZ, PT ;  /* 0x000000ff0400720c */ /* 0x000fe40003f25270 */
[----:B------:R-:W-:Y:S02]  /*25d20*/  ISETP.GE.U32.AND P0, PT, R3, R7, PT ;  /* 0x000000070300720c */ /* 0x000fe40003f06070 */
[C---:B------:R-:W-:Y:S01]  /*25d30*/  LOP3.LUT R3, R0.reuse, R4, RZ, 0x3c, !PT ;  /* 0x0000000400037212 */ /* 0x040fe200078e3cff */
[----:B------:R-:W-:-:S03]  /*25d40*/  IMAD.IADD R0, R0, 0x1, R5 ;  /* 0x0000000100007824 */ /* 0x000fc600078e0205 */
        /* <DEDUP_REMOVED lines=9> */
.L_x_2078:
[----:B------:R-:W-:Y:S01]  /*25de0*/  UMOV UR4, URZ ;  /* 0x0000003f00047c82 */ /* 0x000fe20008000000 */
[----:B------:R-:W-:Y:S01]  /*25df0*/  UMOV UR5, URZ ;  /* 0x0000003f00057c82 */ /* 0x000fe20008000000 */
[----:B------:R-:W-:Y:S01]  /*25e00*/  ULDC UR6, c[0x0][0xc3c] ;  /* 0x00030f0000067ab9 */ /* 0x000fe20000000800 */
[----:B------:R-:W-:Y:S01]  /*25e10*/  MOV R16, R0 ;  /* 0x0000000000107202 */ /* 0x000fe20000000f00 */
[----:B------:R-:W-:Y:S02]  /*25e20*/  IMAD.U32 R17, RZ, RZ, UR4 ;  /* 0x00000004ff117e24 */ /* 0x000fe4000f8e00ff */
[----:B------:R-:W-:Y:S02]  /*25e30*/  IMAD.U32 R18, RZ, RZ, UR5 ;  /* 0x00000005ff127e24 */ /* 0x000fe4000f8e00ff */
[----:B------:R-:W-:-:S07]  /*25e40*/  IMAD.U32 R19, RZ, RZ, UR6 ;  /* 0x00000006ff137e24 */ /* 0x000fce000f8e00ff */
.L_x_2086:
[----:B------:R1:W3:Y:S01]  /*25e50*/  LDL R3, [R1] ;  /* 0x0000000001037983 */ /* 0x0002e20000100800 */
[----:B------:R-:W4:Y:S01]  /*25e60*/  S2R R0, SR_TID.X ;  /* 0x0000000000007919 */ /* 0x000f220000002100 */
[----:B------:R-:W-:Y:S05]  /*25e70*/  WARPSYNC.ALL ;  /* 0x0000000000007948 */ /* 0x000fea0003800000 */
[----:B----4-:R-:W-:Y:S01]  /*25e80*/  LOP3.LUT R0, R0, 0x1f, RZ, 0xc0, !PT ;  /* 0x0000001f00007812 */ /* 0x010fe200078ec0ff */
[----:B------:R-:W-:Y:S03]  /*25e90*/  BAR.SYNC.DEFER_BLOCKING 0x4, 0x180 ;  /* 0x0106000000007b1d */ /* 0x000fe60000010000 */
[----:B------:R-:W-:-:S13]  /*25ea0*/  ISETP.NE.AND P0, PT, R0, RZ, PT ;  /* 0x000000ff0000720c */ /* 0x000fda0003f05270 */
[----:B------:R-:W3:Y:S01]  /*25eb0*/  @!P0 S2R R0, SR_CgaCtaId ;  /* 0x0000000000008919 */ /* 0x000ee20000008800 */
[----:B------:R-:W-:-:S04]  /*25ec0*/  @!P0 MOV R2, 0x400 ;  /* 0x0000040000028802 */ /* 0x000fc80000000f00 */
[----:B---3--:R-:W-:-:S05]  /*25ed0*/  @!P0 LEA R3, R0, R2, 0x18 ;  /* 0x0000000200038211 */ /* 0x008fca00078ec0ff */
[----:B------:R1:W-:Y:S04]  /*25ee0*/  @!P0 STS.128 [R3+0x288d0], R16 ;  /* 0x0288d01003008388 */ /* 0x0003e80000000c00 */
[----:B------:R1:W-:Y:S01]  /*25ef0*/  @!P0 STL [R1], R3 ;  /* 0x0000000301008387 */ /* 0x0003e20000100800 */
[----:B------:R-:W-:Y:S06]  /*25f00*/  BAR.ARV 0x5, 0x180 ;  /* 0x0146000000007b1d */ /* 0x000fec0000002000 */
.L_x_2075:
[----:B------:R-:W-:Y:S02]  /*25f10*/  ULDC UR4, c[0x0][0xc3c] ;  /* 0x00030f0000047ab9 */ /* 0x000fe40000000800 */
[----:B----4-:R-:W-:-:S13]  /*25f20*/  ISETP.GE.AND P0, PT, R19, UR4, PT ;  /* 0x0000000413007c0c */ /* 0x010fda000bf06270 */
[----:B------:R-:W-:Y:S05]  /*25f30*/  @!P0 BRA `(.L_x_2087) ;  /* 0xffffff9400648947 */ /* 0x000fea000383ffff */
[----:B------:R-:W-:Y:S05]  /*25f40*/  BSYNC B8 ;  /* 0x0000000000087941 */ /* 0x000fea0003800000 */
.L_x_1936:
[----:B---3--:R-:W3:Y:S01]  /*25f50*/  LDL.LU R0, [R1+0x48] ;  /* 0x0000480001007983 */ /* 0x008ee20000300800 */
[----:B------:R-:W-:Y:S01]  /*25f60*/  BSSY B0, `(.L_x_2088) ;  /* 0x000000b000007945 */ /* 0x000fe20003800000 */
[----:B------:R-:W4:Y:S01]  /*25f70*/  S2R R5, SR_CgaCtaId ;  /* 0x0000000000057919 */ /* 0x000f220000008800 */
[----:B---3--:R-:W-:-:S05]  /*25f80*/  VIADD R0, R0, 0x1 ;  /* 0x0000000100007836 */ /* 0x008fca0000000000 */
[----:B0-----:R-:W-:-:S04]  /*25f90*/  LEA.HI R2, R0, R0, RZ, 0x1 ;  /* 0x0000000000027211 */ /* 0x001fc800078f08ff */
[----:B-1----:R-:W-:-:S05]  /*25fa0*/  LOP3.LUT R3, R2, 0xfffffffe, RZ, 0xc0, !PT ;  /* 0xfffffffe02037812 */ /* 0x002fca00078ec0ff */
[----:B------:R-:W-:Y:S01]  /*25fb0*/  IMAD.IADD R3, R0, 0x1, -R3 ;  /* 0x0000000100037824 */ /* 0x000fe200078e0a03 */
[----:B------:R-:W-:-:S04]  /*25fc0*/  MOV R0, 0x400 ;  /* 0x0000040000007802 */ /* 0x000fc80000000f00 */
[----:B----4-:R-:W-:Y:S02]  /*25fd0*/  LEA R0, R5, R0, 0x18 ;  /* 0x0000000005007211 */ /* 0x010fe400078ec0ff */
[----:B------:R-:W-:-:S04]  /*25fe0*/  SHF.L.U32 R3, R3, 0x1f, RZ ;  /* 0x0000001f03037819 */ /* 0x000fc800000006ff */
[----:B------:R-:W0:Y:S02]  /*25ff0*/  SYNCS.PHASECHK.TRANS64.TRYWAIT P0, [R0+URZ+0x28820], R3 ;  /* 0x02882003000075a7 */ /* 0x000e24000800017f */
[----:B0-----:R-:W-:Y:S05]  /*26000*/  @!P0 BRA `(.L_x_2089) ;  /* 0x0000003800988947 */ /* 0x001fea0003800000 */
.L_x_2233:
[----:B------:R-:W-:Y:S05]  /*26010*/  BSYNC B0 ;  /* 0x0000000000007941 */ /* 0x000fea0003800000 */
.L_x_2088:
[----:B------:R-:W-:-:S03]  /*26020*/  UMOV UR4, 0xffffffff ;  /* 0xffffffff00047882 */ /* 0x000fc60000000000 */
[----:B------:R-:W-:Y:S05]  /*26030*/  BRA.DIV UR4, `(.L_x_2090) ;  /* 0x0000003a04a07947 */ /* 0x000fea000b800000 */
[----:B------:R-:W1:Y:S02]  /*26040*/  S2R R2, SR_TID.X ;  /* 0x0000000000027919 */ /* 0x000e640000002100 */
[----:B-1----:R-:W-:-:S04]  /*26050*/  SHF.R.U32.HI R2, RZ, 0x5, R2 ;  /* 0x00000005ff027819 */ /* 0x002fc80000011602 */
[----:B------:R-:W-:-:S05]  /*26060*/  LOP3.LUT R2, R2, 0x3, RZ, 0xc0, !PT ;  /* 0x0000000302027812 */ /* 0x000fca00078ec0ff */
[----:B------:R1:W3:Y:S02]  /*26070*/  SHFL.IDX PT, R14, R2, RZ, 0x1f ;  /* 0x00001fff020e7589 */ /* 0x0002e400000e0000 */
.L_x_2236:
[----:B---3--:R-:W-:-:S13]  /*26080*/  ISETP.NE.AND P0, PT, R14, RZ, PT ;  /* 0x000000ff0e00720c */ /* 0x008fda0003f05270 */
[----:B------:R-:W-:Y:S05]  /*26090*/  @P0 BRA `(.L_x_1664) ;  /* 0x0000000000940947 */ /* 0x000fea0003800000 */
[----:B------:R-:W-:-:S03]  /*260a0*/  UMOV UR4, 0xffffffff ;  /* 0xffffffff00047882 */ /* 0x000fc60000000000 */
[----:B------:R-:W-:Y:S05]  /*260b0*/  BRA.DIV UR4, `(.L_x_2091) ;  /* 0x0000003a04b47947 */ /* 0x000fea000b800000 */
[----:B------:R-:W-:-:S13]  /*260c0*/  ELECT P6, URZ, PT ;  /* 0x00000000003f782f */ /* 0x000fda00038c0000 */
.L_x_2239:
[----:B------:R-:W-:Y:S05]  /*260d0*/  @!P6 BRA `(.L_x_1664) ;  /* 0x000000000084e947 */ /* 0x000fea0003800000 */
[----:B-1----:R-:W3:Y:S02]  /*260e0*/  LDL.LU R2, [R1+0x50] ;  /* 0x0000500001027983 */ /* 0x002ee40000300800 */
[----:B---3--:R-:W-:-:S04]  /*260f0*/  LOP3.LUT R2, R2, 0x2, RZ, 0xfc, !PT ;  /* 0x0000000202027812 */ /* 0x008fc800078efcff */
[----:B------:R-:W-:-:S13]  /*26100*/  ISETP.NE.AND P2, PT, R2, 0x3, PT ;  /* 0x000000030200780c */ /* 0x000fda0003f45270 */
[----:B------:R-:W-:Y:S05]  /*26110*/  @!P2 BRA `(.L_x_2092) ;  /* 0x000000000004a947 */ /* 0x000fea0003800000 */
[----:B------:R-:W-:Y:S01]  /*26120*/  BPT.TRAP 0x1 ;  /* 0x000000040000795c */ /* 0x000fe20000300000 */
.L_x_2092:
[----:B0-----:R-:W3:Y:S04]  /*26130*/  LDL R3, [R1+0x4] ;  /* 0x0000040001037983 */ /* 0x001ee80000100800 */
[----:B--2---:R-:W2:Y:S01]  /*26140*/  LDL.LU R7, [R1+0x10] ;  /* 0x0000100001077983 */ /* 0x004ea20000300800 */
[----:B------:R-:W-:-:S05]  /*26150*/  VIADD R2, R0, 0x28840 ;  /* 0x0002884000027836 */ /* 0x000fca0000000000 */
[C---:B---3--:R-:W-:Y:S01]  /*26160*/  LEA R6, R3.reuse, R2, 0x3 ;  /* 0x0000000203067211 */ /* 0x048fe200078e18ff */
        /* <DEDUP_REMOVED lines=10> */
.L_x_2240:
[----:B------:R-:W1:Y:S02]  /*26210*/  SYNCS.PHASECHK.TRANS64.TRYWAIT P0, [R7+URZ], R2 ;  /* 0x00000002070075a7 */ /* 0x000e64000800017f */
[----:B-1----:R-:W-:Y:S05]  /*26220*/  @!P0 BRA `(.L_x_2094) ;  /* 0x00000038008c8947 */ /* 0x002fea0003800000 */
.L_x_2241:
[----:B------:R-:W-:Y:S05]  /*26230*/  @!P2 BRA `(.L_x_2095) ;  /* 0x000000000004a947 */ /* 0x000fea0003800000 */
[----:B------:R-:W-:Y:S01]  /*26240*/  BPT.TRAP 0x1 ;  /* 0x000000040000795c */ /* 0x000fe20000300000 */
.L_x_2095:
[----:B------:R-:W2:Y:S01]  /*26250*/  LDL.LU R4, [R1+0x4] ;  /* 0x0000040001047983 */ /* 0x000ea20000300800 */
[----:B------:R-:W-:-:S04]  /*26260*/  VIADD R0, R0, 0x28860 ;  /* 0x0002886000007836 */ /* 0x000fc80000000000 */
[----:B--2---:R-:W-:-:S04]  /*26270*/  IMAD R4, R4, 0x8, R0 ;  /* 0x0000000804047824 */ /* 0x004fc800078e0200 */
[----:B------:R-:W2:Y:S02]  /*26280*/  SYNCS.PHASECHK.TRANS64.TRYWAIT P0, [R4+URZ], R5 ;  /* 0x00000005040075a7 */ /* 0x000ea4000800017f */
[----:B--2---:R-:W-:Y:S05]  /*26290*/  @!P0 BRA `(.L_x_2096) ;  /* 0x0000003800848947 */ /* 0x004fea0003800000 */
.L_x_2242:
[----:B------:R-:W-:-:S07]  /*262a0*/  IMAD R3, R3, 0x8, R0 ;  /* 0x0000000803037824 */ /* 0x000fce00078e0200 */
.L_x_2097:
[----:B---3--:R3:W4:Y:S02]  /*262b0*/  SYNCS.PHASECHK.TRANS64.TRYWAIT P0, [R3+URZ], R2 ;  /* 0x00000002030075a7 */ /* 0x008724000800017f */
[----:B----4-:R-:W-:Y:S05]  /*262c0*/  @!P0 NANOSLEEP.SYNCS 0x989680 ;  /* 0x009896800000895d */ /* 0x010fea0003900000 */
[----:B------:R-:W4:Y:S02]  /*262d0*/  @!P0 SYNCS.PHASECHK.TRANS64 P0, [R3+URZ], R2 ;  /* 0x00000002030085a7 */ /* 0x000f24000800007f */
[----:B----4-:R-:W-:Y:S05]  /*262e0*/  @!P0 BRA `(.L_x_2097) ;  /* 0xfffffffc00f08947 */ /* 0x010fea000383ffff */
.L_x_1664:
[----:B------:R-:W-:Y:S05]  /*262f0*/  BSYNC B9 ;  /* 0x0000000000097941 */ /* 0x000fea0003800000 */
.L_x_1661:
[----:B------:R-:W-:Y:S05]  /*26300*/  EXIT ;  /* 0x000000000000794d */ /* 0x000fea0003800000 */
.L_x_1694:
[----:B0-----:R0:W1:Y:S02]  /*26310*/  SYNCS.PHASECHK.TRANS64.TRYWAIT P6, [R106+URZ+0x28890], R119 ;  /* 0x028890776a0075a7 */ /* 0x00106400080c017f */
[----:B-1----:R-:W-:Y:S05]  /*26320*/  @!P6 NANOSLEEP.SYNCS 0x989680 ;  /* 0x009896800000e95d */ /* 0x002fea0003900000 */
[----:B------:R-:W1:Y:S02]  /*26330*/  @!P6 SYNCS.PHASECHK.TRANS64 P6, [R106+URZ+0x28890], R119 ;  /* 0x028890776a00e5a7 */ /* 0x000e6400080c007f */
[----:B-1----:R-:W-:Y:S05]  /*26340*/  @!P6 BRA `(.L_x_1694) ;  /* 0xfffffffc00f0e947 */ /* 0x002fea000383ffff */
[----:B------:R-:W-:Y:S05]  /*26350*/  BRA `(.L_x_2098) ;  /* 0xfffffdd000287947 */ /* 0x000fea000383ffff */
.L_x_1730:
[----:B0-----:R0:W1:Y:S02]  /*26360*/  SYNCS.PHASECHK.TRANS64.TRYWAIT P4, [R106+URZ+0x28890], R119 ;  /* 0x028890776a0075a7 */ /* 0x001064000808017f */
[----:B-1----:R-:W-:Y:S05]  /*26370*/  @!P4 NANOSLEEP.SYNCS 0x989680 ;  /* 0x009896800000c95d */ /* 0x002fea0003900000 */
[----:B------:R-:W1:Y:S02]  /*26380*/  @!P4 SYNCS.PHASECHK.TRANS64 P4, [R106+URZ+0x28890], R119 ;  /* 0x028890776a00c5a7 */ /* 0x000e64000808007f */
[----:B-1----:R-:W-:Y:S05]  /*26390*/  @!P4 BRA `(.L_x_1730) ;  /* 0xfffffffc00f0c947 */ /* 0x002fea000383ffff */
[----:B------:R-:W-:Y:S05]  /*263a0*/  BRA `(.L_x_2099) ;  /* 0xfffffdf400847947 */ /* 0x000fea000383ffff */
.L_x_1747:
[----:B0-----:R0:W1:Y:S02]  /*263b0*/  SYNCS.PHASECHK.TRANS64.TRYWAIT P3, [R106+URZ+0x28890], R119 ;  /* 0x028890776a0075a7 */ /* 0x001064000806017f */
[----:B-1----:R-:W-:Y:S05]  /*263c0*/  @!P3 NANOSLEEP.SYNCS 0x989680 ;  /* 0x009896800000b95d */ /* 0x002fea0003900000 */
[----:B------:R-:W1:Y:S02]  /*263d0*/  @!P3 SYNCS.PHASECHK.TRANS64 P3, [R106+URZ+0x28890], R119 ;  /* 0x028890776a00b5a7 */ /* 0x000e64000806007f */
[----:B-1----:R-:W-:Y:S05]  /*263e0*/  @!P3 BRA `(.L_x_1747) ;  /* 0xfffffffc00f0b947 */ /* 0x002fea000383ffff */
[----:B------:R-:W-:Y:S05]  /*263f0*/  BRA `(.L_x_2100) ;  /* 0xfffffe1400a87947 */ /* 0x000fea000383ffff */
.L_x_1757:
[----:B--2---:R2:W3:Y:S02]  /*26400*/  SYNCS.PHASECHK.TRANS64.TRYWAIT P0, [R106+URZ+0x288b0], R119 ;  /* 0x0288b0776a0075a7 */ /* 0x0044e4000800017f */
[----:B---3--:R-:W-:Y:S05]  /*26410*/  @!P0 NANOSLEEP.SYNCS 0x989680 ;  /* 0x009896800000895d */ /* 0x008fea0003900000 */
[----:B------:R-:W3:Y:S02]  /*26420*/  @!P0 SYNCS.PHASECHK.TRANS64 P0, [R106+URZ+0x288b0], R119 ;  /* 0x0288b0776a0085a7 */ /* 0x000ee4000800007f */
[----:B---3--:R-:W-:Y:S05]  /*26430*/  @!P0 BRA `(.L_x_1757) ;  /* 0xfffffffc00f08947 */ /* 0x008fea000383ffff */
[----:B------:R-:W-:Y:S05]  /*26440*/  BRA `(.L_x_2101) ;  /* 0xfffffe1c00447947 */ /* 0x000fea000383ffff */
.L_x_1777:
[----:B------:R-:W-:Y:S01]  /*26450*/  BSSY B0, `(.L_x_2102) ;  /* 0x0000008000007945 */ /* 0x000fe20003800000 */
[----:B------:R-:W-:Y:S01]  /*26460*/  IMAD.MOV.U32 R13, RZ, RZ, R222 ;  /* 0x000000ffff0d7224 */ /* 0x000fe200078e00de */
[----:B------:R-:W-:Y:S01]  /*26470*/  MOV R12, RZ ;  /* 0x000000ff000c7202 */ /* 0x000fe20000000f00 */
[----:B------:R-:W-:Y:S02]  /*26480*/  IMAD.MOV.U32 R11, RZ, RZ, 0x1f ;  /* 0x0000001fff0b7424 */ /* 0x000fe400078e00ff */
[----:B------:R-:W-:-:S07]  /*26490*/  IMAD.MOV.U32 R15, RZ, RZ, -0x1 ;  /* 0xffffffffff0f7424 */ /* 0x000fce00078e00ff */
[----:B-----5:R-:W-:Y:S05]  /*264a0*/  WARPSYNC.COLLECTIVE R15, `(.L_x_2103) ;  /* 0x000000000f087348 */ /* 0x020fea0003c00000 */
[----:B------:R0:W1:Y:S02]  /*264b0*/  SHFL.IDX P6, R14, R13, R12, R11 ;  /* 0x0000000c0d0e7389 */ /* 0x00006400000c000b */
[----:B01---5:R-:W-:Y:S01]  /*264c0*/  ENDCOLLECTIVE ;  /* 0x000000000000791b */ /* 0x023fe20003800000 */
.L_x_2103:
[----:B------:R-:W-:Y:S05]  /*264d0*/  BSYNC B0 ;  /* 0x0000000000007941 */ /* 0x000fea0003800000 */
.L_x_2102:
[----:B------:R-:W-:Y:S01]  /*264e0*/  IMAD.MOV.U32 R194, RZ, RZ, R14 ;  /* 0x000000ffffc27224 */ /* 0x000fe200078e000e */
[----:B------:R-:W-:Y:S06]  /*264f0*/  BRA `(.L_x_2104) ;  /* 0xfffffe2800787947 */ /* 0x000fec000383ffff */
.L_x_1787:
[----:B------:R-:W-:Y:S01]  /*26500*/  BSSY B1, `(.L_x_2105) ;  /* 0x0000008000017945 */ /* 0x000fe20003800000 */
[----:B------:R-:W-:Y:S01]  /*26510*/  IMAD.MOV.U32 R13, RZ, RZ, R6 ;  /* 0x000000ffff0d7224 */ /* 0x000fe200078e0006 */
[----:B------:R-:W-:Y:S01]  /*26520*/  MOV R15, 0xffffffff ;  /* 0xffffffff000f7802 */ /* 0x000fe20000000f00 */
[----:B------:R-:W-:Y:S02]  /*26530*/  IMAD.MOV.U32 R12, RZ, RZ, RZ ;  /* 0x000000ffff0c7224 */ /* 0x000fe400078e00ff */
[----:B------:R-:W-:-:S07]  /*26540*/  IMAD.MOV.U32 R11, RZ, RZ, 0x181f ;  /* 0x0000181fff0b7424 */ /* 0x000fce00078e00ff */
[----:B0-----:R-:W-:Y:S05]  /*26550*/  WARPSYNC.COLLECTIVE R15, `(.L_x_2106) ;  /* 0x000000000f087348 */ /* 0x001fea0003c00000 */
[----:B------:R1:W2:Y:S02]  /*26560*/  SHFL.IDX P6, R14, R13, R12, R11 ;  /* 0x0000000c0d0e7389 */ /* 0x0002a400000c000b */
[----:B012---:R-:W-:Y:S01]  /*26570*/  ENDCOLLECTIVE ;  /* 0x000000000000791b */ /* 0x007fe20003800000 */
.L_x_2106:
[----:B------:R-:W-:Y:S05]  /*26580*/  BSYNC B1 ;  /* 0x0000000000017941 */ /* 0x000fea0003800000 */
.L_x_2105:
[----:B------:R-:W-:Y:S02]  /*26590*/  IMAD.MOV.U32 R13, RZ, RZ, R5 ;  /* 0x000000ffff0d7224 */ /* 0x000fe400078e0005 */
[----:B------:R-:W-:Y:S02]  /*265a0*/  IMAD.MOV.U32 R12, RZ, RZ, RZ ;  /* 0x000000ffff0c7224 */ /* 0x000fe400078e00ff */
[----:B------:R-:W-:Y:S02]  /*265b0*/  IMAD.MOV.U32 R11, RZ, RZ, 0x181f ;  /* 0x0000181fff0b7424 */ /* 0x000fe400078e00ff */
[----:B------:R-:W-:Y:S02]  /*265c0*/  IMAD.MOV.U32 R15, RZ, RZ, -0x1 ;  /* 0xffffffffff0f7424 */ /* 0x000fe400078e00ff */
[----:B------:R-:W-:-:S07]  /*265d0*/  IMAD.MOV.U32 R0, RZ, RZ, R14 ;  /* 0x000000ffff007224 */ /* 0x000fce00078e000e */
[----:B------:R-:W-:Y:S05]  /*265e0*/  WARPSYNC.COLLECTIVE R15, `(.L_x_2107) ;  /* 0x000000000f087348 */ /* 0x000fea0003c00000 */
[----:B------:R0:W1:Y:S02]  /*265f0*/  SHFL.IDX P6, R14, R13, R12, R11 ;  /* 0x0000000c0d0e7389 */ /* 0x00006400000c000b */
[----:B01----:R-:W-:Y:S01]  /*26600*/  ENDCOLLECTIVE ;  /* 0x000000000000791b */ /* 0x003fe20003800000 */
.L_x_2107:
[----:B------:R-:W-:Y:S01]  /*26610*/  MOV R13, R8 ;  /* 0x00000008000d7202 */ /* 0x000fe20000000f00 */
[----:B------:R-:W-:-:S07]  /*26620*/  IMAD.MOV.U32 R3, RZ, RZ, R14 ;  /* 0x000000ffff037224 */ /* 0x000fce00078e000e */
[----:B------:R-:W-:Y:S05]  /*26630*/  WARPSYNC.COLLECTIVE R15, `(.L_x_2108) ;  /* 0x000000000f087348 */ /* 0x000fea0003c00000 */
[----:B------:R0:W1:Y:S02]  /*26640*/  SHFL.IDX P6, R14, R13, R12, R11 ;  /* 0x0000000c0d0e7389 */ /* 0x00006400000c000b */
[----:B01----:R-:W-:Y:S01]  /*26650*/  ENDCOLLECTIVE ;  /* 0x000000000000791b */ /* 0x003fe20003800000 */
.L_x_2108:
[----:B------:R-:W-:Y:S02]  /*26660*/  IMAD.MOV.U32 R13, RZ, RZ, R7 ;  /* 0x000000ffff0d7224 */ /* 0x000fe400078e0007 */
[----:B------:R-:W-:-:S07]  /*26670*/  IMAD.MOV.U32 R4, RZ, RZ, R14 ;  /* 0x000000ffff047224 */ /* 0x000fce00078e000e */
[----:B------:R-:W-:Y:S05]  /*26680*/  WARPSYNC.COLLECTIVE R15, `(.L_x_2109) ;  /* 0x000000000f087348 */ /* 0x000fea0003c00000 */
[----:B------:R0:W1:Y:S02]  /*26690*/  SHFL.IDX P6, R14, R13, R12, R11 ;  /* 0x0000000c0d0e7389 */ /* 0x00006400000c000b */
[----:B01----:R-:W-:Y:S01]  /*266a0*/  ENDCOLLECTIVE ;  /* 0x000000000000791b */ /* 0x003fe20003800000 */
.L_x_2109:
[----:B------:R-:W-:Y:S05]  /*266b0*/  BRA `(.L_x_2110) ;  /* 0xfffffe2c00c47947 */ /* 0x000fea000383ffff */
.L_x_1790:
[----:B------:R-:W-:Y:S01]  /*266c0*/  BSSY B1, `(.L_x_2111) ;  /* 0x0000008000017945 */ /* 0x000fe20003800000 */
[----:B0-----:R-:W-:Y:S02]  /*266d0*/  IMAD.MOV.U32 R13, RZ, RZ, R6 ;  /* 0x000000ffff0d7224 */ /* 0x001fe400078e0006 */
[----:B------:R-:W-:Y:S02]  /*266e0*/  IMAD.MOV.U32 R12, RZ, RZ, 0x1 ;  /* 0x00000001ff0c7424 */ /* 0x000fe400078e00ff */
[----:B------:R-:W-:Y:S02]  /*266f0*/  IMAD.MOV.U32 R11, RZ, RZ, 0x181f ;  /* 0x0000181fff0b7424 */ /* 0x000fe400078e00ff */
[----:B------:R-:W-:-:S07]  /*26700*/  IMAD.MOV.U32 R15, RZ, RZ, -0x1 ;  /* 0xffffffffff0f7424 */ /* 0x000fce00078e00ff */
[----:B-1----:R-:W-:Y:S05]  /*26710*/  WARPSYNC.COLLECTIVE R15, `(.L_x_2112) ;  /* 0x000000000f087348 */ /* 0x002fea0003c00000 */
[----:B------:R0:W2:Y:S02]  /*26720*/  SHFL.IDX P6, R14, R13, R12, R11 ;  /* 0x0000000c0d0e7389 */ /* 0x0000a400000c000b */
[----:B012---:R-:W-:Y:S01]  /*26730*/  ENDCOLLECTIVE ;  /* 0x000000000000791b */ /* 0x007fe20003800000 */
.L_x_2112:
[----:B------:R-:W-:Y:S05]  /*26740*/  BSYNC B1 ;  /* 0x0000000000017941 */ /* 0x000fea0003800000 */
.L_x_2111:
[----:B------:R-:W-:Y:S01]  /*26750*/  IMAD.MOV.U32 R13, RZ, RZ, R5 ;  /* 0x000000ffff0d7224 */ /* 0x000fe200078e0005 */
[----:B------:R-:W-:Y:S01]  /*26760*/  MOV R0, R14 ;  /* 0x0000000e00007202 */ /* 0x000fe20000000f00 */
[----:B------:R-:W-:Y:S02]  /*26770*/  IMAD.MOV.U32 R12, RZ, RZ, 0x1 ;  /* 0x00000001ff0c7424 */ /* 0x000fe400078e00ff */
[----:B------:R-:W-:Y:S02]  /*26780*/  IMAD.MOV.U32 R11, RZ, RZ, 0x181f ;  /* 0x0000181fff0b7424 */ /* 0x000fe400078e00ff */
[----:B------:R-:W-:-:S07]  /*26790*/  IMAD.MOV.U32 R15, RZ, RZ, -0x1 ;  /* 0xffffffffff0f7424 */ /* 0x000fce00078e00ff */
[----:B------:R-:W-:Y:S05]  /*267a0*/  WARPSYNC.COLLECTIVE R15, `(.L_x_2113) ;  /* 0x000000000f087348 */ /* 0x000fea0003c00000 */
[----:B------:R0:W1:Y:S02]  /*267b0*/  SHFL.IDX P6, R14, R13, R12, R11 ;  /* 0x0000000c0d0e7389 */ /* 0x00006400000c000b */
[----:B01----:R-:W-:Y:S01]  /*267c0*/  ENDCOLLECTIVE ;  /* 0x000000000000791b */ /* 0x003fe20003800000 */
.L_x_2113:
[----:B------:R-:W-:Y:S02]  /*267d0*/  IMAD.MOV.U32 R13, RZ, RZ, R8 ;  /* 0x000000ffff0d7224 */ /* 0x000fe400078e0008 */
[----:B------:R-:W-:-:S07]  /*267e0*/  IMAD.MOV.U32 R3, RZ, RZ, R14 ;  /* 0x000000ffff037224 */ /* 0x000fce00078e000e */
[----:B------:R-:W-:Y:S05]  /*267f0*/  WARPSYNC.COLLECTIVE R15, `(.L_x_2114) ;  /* 0x000000000f087348 */ /* 0x000fea0003c00000 */
[----:B------:R0:W1:Y:S02]  /*26800*/  SHFL.IDX P6, R14, R13, R12, R11 ;  /* 0x0000000c0d0e7389 */ /* 0x00006400000c000b */
[----:B01----:R-:W-:Y:S01]  /*26810*/  ENDCOLLECTIVE ;  /* 0x000000000000791b */ /* 0x003fe20003800000 */
.L_x_2114:
[----:B------:R-:W-:Y:S01]  /*26820*/  IMAD.MOV.U32 R13, RZ, RZ, R7 ;  /* 0x000000ffff0d7224 */ /* 0x000fe200078e0007 */
[----:B------:R-:W-:-:S07]  /*26830*/  MOV R4, R14 ;  /* 0x0000000e00047202 */ /* 0x000fce0000000f00 */
[----:B------:R-:W-:Y:S05]  /*26840*/  WARPSYNC.COLLECTIVE R15, `(.L_x_2115) ;  /* 0x000000000f087348 */ /* 0x000fea0003c00000 */
[----:B------:R0:W1:Y:S02]  /*26850*/  SHFL.IDX P6, R14, R13, R12, R11 ;  /* 0x0000000c0d0e7389 */ /* 0x00006400000c000b */
[----:B01----:R-:W-:Y:S01]  /*26860*/  ENDCOLLECTIVE ;  /* 0x000000000000791b */ /* 0x003fe20003800000 */
.L_x_2115:
[----:B------:R-:W-:Y:S05]  /*26870*/  BRA `(.L_x_2116) ;  /* 0xfffffe3000307947 */ /* 0x000fea000383ffff */
.L_x_1793:
[----:B------:R-:W-:Y:S01]  /*26880*/  BSSY B1, `(.L_x_2117) ;  /* 0x0000008000017945 */ /* 0x000fe20003800000 */
[----:B0-----:R-:W-:Y:S02]  /*26890*/  IMAD.MOV.U32 R13, RZ, RZ, R6 ;  /* 0x000000ffff0d7224 */ /* 0x001fe400078e0006 */
[----:B------:R-:W-:Y:S02]  /*268a0*/  IMAD.MOV.U32 R12, RZ, RZ, 0x2 ;  /* 0x00000002ff0c7424 */ /* 0x000fe400078e00ff */
[----:B------:R-:W-:Y:S02]  /*268b0*/  IMAD.MOV.U32 R11, RZ, RZ, 0x181f ;  /* 0x0000181fff0b7424 */ /* 0x000fe400078e00ff */
[----:B------:R-:W-:-:S07]  /*268c0*/  IMAD.MOV.U32 R15, RZ, RZ, -0x1 ;  /* 0xffffffffff0f7424 */ /* 0x000fce00078e00ff */
[----:B--2---:R-:W-:Y:S05]  /*268d0*/  WARPSYNC.COLLECTIVE R15, `(.L_x_2118) ;  /* 0x000000000f087348 */ /* 0x004fea0003c00000 */
[----:B------:R0:W1:Y:S02]  /*268e0*/  SHFL.IDX P6, R14, R13, R12, R11 ;  /* 0x0000000c0d0e7389 */ /* 0x00006400000c000b */
[----:B012---:R-:W-:Y:S01]  /*268f0*/  ENDCOLLECTIVE ;  /* 0x000000000000791b */ /* 0x007fe20003800000 */
.L_x_2118:
[----:B------:R-:W-:Y:S05]  /*26900*/  BSYNC B1 ;  /* 0x0000000000017941 */ /* 0x000fea0003800000 */
.L_x_2117:
[----:B------:R-:W-:Y:S01]  /*26910*/  MOV R13, R5 ;  /* 0x00000005000d7202 */ /* 0x000fe20000000f00 */
[----:B------:R-:W-:Y:S02]  /*26920*/  IMAD.MOV.U32 R12, RZ, RZ, 0x2 ;  /* 0x00000002ff0c7424 */ /* 0x000fe400078e00ff */
[----:B------:R-:W-:Y:S02]  /*26930*/  IMAD.MOV.U32 R11, RZ, RZ, 0x181f ;  /* 0x0000181fff0b7424 */ /* 0x000fe400078e00ff */
[----:B------:R-:W-:Y:S02]  /*26940*/  IMAD.MOV.U32 R15, RZ, RZ, -0x1 ;  /* 0xffffffffff0f7424 */ /* 0x000fe400078e00ff */
[----:B------:R-:W-:-:S07]  /*26950*/  IMAD.MOV.U32 R0, RZ, RZ, R14 ;  /* 0x000000ffff007224 */ /* 0x000fce00078e000e */
[----:B------:R-:W-:Y:S05]  /*26960*/  WARPSYNC.COLLECTIVE R15, `(.L_x_2119) ;  /* 0x000000000f087348 */ /* 0x000fea0003c00000 */
[----:B------:R0:W1:Y:S02]  /*26970*/  SHFL.IDX P6, R14, R13, R12, R11 ;  /* 0x0000000c0d0e7389 */ /* 0x00006400000c000b */
[----:B01----:R-:W-:Y:S01]  /*26980*/  ENDCOLLECTIVE ;  /* 0x000000000000791b */ /* 0x003fe20003800000 */
.L_x_2119:
[----:B------:R-:W-:Y:S02]  /*26990*/  IMAD.MOV.U32 R13, RZ, RZ, R8 ;  /* 0x000000ffff0d7224 */ /* 0x000fe400078e0008 */
[----:B------:R-:W-:-:S07]  /*269a0*/  IMAD.MOV.U32 R3, RZ, RZ, R14 ;  /* 0x000000ffff037224 */ /* 0x000fce00078e000e */
[----:B------:R-:W-:Y:S05]  /*269b0*/  WARPSYNC.COLLECTIVE R15, `(.L_x_2120) ;  /* 0x000000000f087348 */ /* 0x000fea0003c00000 */
[----:B------:R0:W1:Y:S02]  /*269c0*/  SHFL.IDX P6, R14, R13, R12, R11 ;  /* 0x0000000c0d0e7389 */ /* 0x00006400000c000b */
[----:B01----:R-:W-:Y:S01]  /*269d0*/  ENDCOLLECTIVE ;  /* 0x000000000000791b */ /* 0x003fe20003800000 */
.L_x_2120:
[----:B------:R-:W-:Y:S01]  /*269e0*/  MOV R13, R7 ;  /* 0x00000007000d7202 */ /* 0x000fe20000000f00 */
[----:B------:R-:W-:-:S07]  /*269f0*/  IMAD.MOV.U32 R4, RZ, RZ, R14 ;  /* 0x000000ffff047224 */ /* 0x000fce00078e000e */
[----:B------:R-:W-:Y:S05]  /*26a00*/  WARPSYNC.COLLECTIVE R15, `(.L_x_2121) ;  /* 0x000000000f087348 */ /* 0x000fea0003c00000 */
[----:B------:R0:W1:Y:S02]  /*26a10*/  SHFL.IDX P6, R14, R13, R12, R11 ;  /* 0x0000000c0d0e7389 */ /* 0x00006400000c000b */
[----:B01----:R-:W-:Y:S01]  /*26a20*/  ENDCOLLECTIVE ;  /* 0x000000000000791b */ /* 0x003fe20003800000 */
.L_x_2121:
[----:B------:R-:W-:Y:S05]  /*26a30*/  BRA `(.L_x_2122) ;  /* 0xfffffe30008c7947 */ /* 0x000fea000383ffff */
.L_x_1796:
[----:B------:R-:W-:Y:S01]  /*26a40*/  BSSY B1, `(.L_x_2123) ;  /* 0x0000008000017945 */ /* 0x000fe20003800000 */
[----:B------:R-:W-:Y:S02]  /*26a50*/  IMAD.MOV.U32 R13, RZ, RZ, R6 ;  /* 0x000000ffff0d7224 */ /* 0x000fe400078e0006 */
[----:B------:R-:W-:Y:S02]  /*26a60*/  IMAD.MOV.U32 R12, RZ, RZ, 0x3 ;  /* 0x00000003ff0c7424 */ /* 0x000fe400078e00ff */
[----:B------:R-:W-:Y:S02]  /*26a70*/  IMAD.MOV.U32 R11, RZ, RZ, 0x181f ;  /* 0x0000181fff0b7424 */ /* 0x000fe400078e00ff */
[----:B------:R-:W-:-:S07]  /*26a80*/  IMAD.MOV.U32 R15, RZ, RZ, -0x1 ;  /* 0xffffffffff0f7424 */ /* 0x000fce00078e00ff */
[----:B--2---:R-:W-:Y:S05]  /*26a90*/  WARPSYNC.COLLECTIVE R15, `(.L_x_2124) ;  /* 0x000000000f087348 */ /* 0x004fea0003c00000 */
[----:B------:R0:W1:Y:S02]  /*26aa0*/  SHFL.IDX P6, R14, R13, R12, R11 ;  /* 0x0000000c0d0e7389 */ /* 0x00006400000c000b */
[----:B012---:R-:W-:Y:S01]  /*26ab0*/  ENDCOLLECTIVE ;  /* 0x000000000000791b */ /* 0x007fe20003800000 */
.L_x_2124:
[----:B------:R-:W-:Y:S05]  /*26ac0*/  BSYNC B1 ;  /* 0x0000000000017941 */ /* 0x000fea0003800000 */
.L_x_2123:
[----:B------:R-:W-:Y:S01]  /*26ad0*/  IMAD.MOV.U32 R13, RZ, RZ, R5 ;  /* 0x000000ffff0d7224 */ /* 0x000fe200078e0005 */
[----:B------:R-:W-:Y:S01]  /*26ae0*/  MOV R12, 0x3 ;  /* 0x00000003000c7802 */ /* 0x000fe20000000f00 */
[----:B------:R-:W-:Y:S02]  /*26af0*/  IMAD.MOV.U32 R11, RZ, RZ, 0x181f ;  /* 0x0000181fff0b7424 */ /* 0x000fe400078e00ff */
[----:B------:R-:W-:Y:S02]  /*26b00*/  IMAD.MOV.U32 R15, RZ, RZ, -0x1 ;  /* 0xffffffffff0f7424 */ /* 0x000fe400078e00ff */
[----:B------:R-:W-:-:S07]  /*26b10*/  IMAD.MOV.U32 R0, RZ, RZ, R14 ;  /* 0x000000ffff007224 */ /* 0x000fce00078e000e */
[----:B------:R-:W-:Y:S05]  /*26b20*/  WARPSYNC.COLLECTIVE R15, `(.L_x_2125) ;  /* 0x000000000f087348 */ /* 0x000fea0003c00000 */
[----:B------:R0:W1:Y:S02]  /*26b30*/  SHFL.IDX P6, R14, R13, R12, R11 ;  /* 0x0000000c0d0e7389 */ /* 0x00006400000c000b */
[----:B01----:R-:W-:Y:S01]  /*26b40*/  ENDCOLLECTIVE ;  /* 0x000000000000791b */ /* 0x003fe20003800000 */
.L_x_2125:
[----:B------:R-:W-:Y:S02]  /*26b50*/  IMAD.MOV.U32 R13, RZ, RZ, R8 ;  /* 0x000000ffff0d7224 */ /* 0x000fe400078e0008 */
[----:B------:R-:W-:-:S07]  /*26b60*/  IMAD.MOV.U32 R3, RZ, RZ, R14 ;  /* 0x000000ffff037224 */ /* 0x000fce00078e000e */
[----:B------:R-:W-:Y:S05]  /*26b70*/  WARPSYNC.COLLECTIVE R15, `(.L_x_2126) ;  /* 0x000000000f087348 */ /* 0x000fea0003c00000 */
[----:B------:R0:W1:Y:S02]  /*26b80*/  SHFL.IDX P6, R14, R13, R12, R11 ;  /* 0x0000000c0d0e7389 */ /* 0x00006400000c000b */
[----:B01----:R-:W-:Y:S01]  /*26b90*/  ENDCOLLECTIVE ;  /* 0x000000000000791b */ /* 0x003fe20003800000 */
.L_x_2126:
[----:B------:R-:W-:Y:S02]  /*26ba0*/  IMAD.MOV.U32 R13, RZ, RZ, R7 ;  /* 0x000000ffff0d7224 */ /* 0x000fe400078e0007 */
[----:B------:R-:W-:-:S07]  /*26bb0*/  IMAD.MOV.U32 R4, RZ, RZ, R14 ;  /* 0x000000ffff047224 */ /* 0x000fce00078e000e */
[----:B------:R-:W-:Y:S05]  /*26bc0*/  WARPSYNC.COLLECTIVE R15, `(.L_x_2127) ;  /* 0x000000000f087348 */ /* 0x000fea0003c00000 */
[----:B------:R0:W1:Y:S02]  /*26bd0*/  SHFL.IDX P6, R14, R13, R12, R11 ;  /* 0x0000000c0d0e7389 */ /* 0x00006400000c000b */
[----:B01----:R-:W-:Y:S01]  /*26be0*/  ENDCOLLECTIVE ;  /* 0x000000000000791b */ /* 0x003fe20003800000 */
.L_x_2127:
[----:B------:R-:W-:Y:S05]  /*26bf0*/  BRA `(.L_x_2128) ;  /* 0xfffffe3000e87947 */ /* 0x000fea000383ffff */
.L_x_1800:
[----:B0-----:R0:W1:Y:S02]  /*26c00*/  SYNCS.PHASECHK.TRANS64.TRYWAIT P0, [R2+URZ+0x28800], R5 ;  /* 0x02880005020075a7 */ /* 0x001064000800017f */
[----:B-1----:R-:W-:Y:S05]  /*26c10*/  @!P0 NANOSLEEP.SYNCS 0x989680 ;  /* 0x009896800000895d */ /* 0x002fea0003900000 */
[----:B------:R-:W1:Y:S02]  /*26c20*/  @!P0 SYNCS.PHASECHK.TRANS64 P0, [R2+URZ+0x28800], R5 ;  /* 0x02880005020085a7 */ /* 0x000e64000800007f */
[----:B-1----:R-:W-:Y:S05]  /*26c30*/  @!P0 BRA `(.L_x_1800) ;  /* 0xfffffffc00f08947 */ /* 0x002fea000383ffff */
[----:B------:R-:W-:Y:S05]  /*26c40*/  BRA `(.L_x_2129) ;  /* 0xfffffe3400a07947 */ /* 0x000fea000383ffff */
.L_x_1816:
[----:B------:R-:W1:Y:S01]  /*26c50*/  LDC R54, c[0x0][0x3f4] ;  /* 0x0000fd00ff367b82 */ /* 0x000e620000000800 */
[----:B------:R-:W-:Y:S01]  /*26c60*/  BSSY B1, `(.L_x_2130) ;  /* 0x0000008000017945 */ /* 0x000fe20003800000 */
[----:B------:R-:W-:Y:S01]  /*26c70*/  MOV R13, R35 ;  /* 0x00000023000d7202 */ /* 0x000fe20000000f00 */
[----:B------:R-:W-:Y:S02]  /*26c80*/  IMAD.MOV.U32 R12, RZ, RZ, RZ ;  /* 0x000000ffff0c7224 */ /* 0x000fe400078e00ff */
[----:B------:R-:W-:Y:S02]  /*26c90*/  IMAD.MOV.U32 R11, RZ, RZ, 0x181f ;  /* 0x0000181fff0b7424 */ /* 0x000fe400078e00ff */
[----:B------:R-:W-:-:S07]  /*26ca0*/  IMAD.MOV.U32 R15, RZ, RZ, -0x1 ;  /* 0xffffffffff0f7424 */ /* 0x000fce00078e00ff */
[----:B01----:R-:W-:Y:S05]  /*26cb0*/  WARPSYNC.COLLECTIVE R15, `(.L_x_2131) ;  /* 0x000000000f087348 */ /* 0x003fea0003c00000 */
[----:B------:R2:W3:Y:S02]  /*26cc0*/  SHFL.IDX P6, R14, R13, R12, R11 ;  /* 0x0000000c0d0e7389 */ /* 0x0004e400000c000b */
[----:B0123--:R-:W-:Y:S01]  /*26cd0*/  ENDCOLLECTIVE ;  /* 0x000000000000791b */ /* 0x00ffe20003800000 */
.L_x_2131:
[----:B------:R-:W-:Y:S05]  /*26ce0*/  BSYNC B1 ;  /* 0x0000000000017941 */ /* 0x000fea0003800000 */
.L_x_2130:
[----:B------:R-:W-:Y:S01]  /*26cf0*/  IMAD.MOV.U32 R13, RZ, RZ, R32 ;  /* 0x000000ffff0d7224 */ /* 0x000fe200078e0020 */
[----:B------:R-:W-:Y:S01]  /*26d00*/  MOV R11, 0x181f ;  /* 0x0000181f000b7802 */ /* 0x000fe20000000f00 */
[----:B------:R-:W-:Y:S01]  /*26d10*/  IMAD.MOV.U32 R12, RZ, RZ, RZ ;  /* 0x000000ffff0c7224 */ /* 0x000fe200078e00ff */
[----:B------:R-:W-:Y:S01]  /*26d20*/  ISETP.GE.AND P0, PT, R16, R54, PT ;  /* 0x000000361000720c */ /* 0x000fe20003f06270 */
[----:B------:R-:W-:Y:S02]  /*26d30*/  IMAD.MOV.U32 R15, RZ, RZ, -0x1 ;  /* 0xffffffffff0f7424 */ /* 0x000fe400078e00ff */
[----:B------:R-:W-:Y:S02]  /*26d40*/  IMAD.MOV.U32 R3, RZ, RZ, R14 ;  /* 0x000000ffff037224 */ /* 0x000fe400078e000e */
[----:B------:R-:W-:-:S08]  /*26d50*/  IMAD R0, R187, R0, RZ ;  /* 0x00000000bb007224 */ /* 0x000fd000078e02ff */
[----:B------:R-:W-:Y:S05]  /*26d60*/  WARPSYNC.COLLECTIVE R15, `(.L_x_2132) ;  /* 0x000000000f087348 */ /* 0x000fea0003c00000 */
[----:B------:R0:W1:Y:S02]  /*26d70*/  SHFL.IDX P6, R14, R13, R12, R11 ;  /* 0x0000000c0d0e7389 */ /* 0x00006400000c000b */
[----:B01----:R-:W-:Y:S01]  /*26d80*/  ENDCOLLECTIVE ;  /* 0x000000000000791b */ /* 0x003fe20003800000 */
.L_x_2132:
[----:B------:R-:W-:Y:S01]  /*26d90*/  ISETP.GE.OR P1, PT, R55, R0, P0 ;  /* 0x000000003700720c */ /* 0x000fe20000726670 */
[----:B------:R-:W-:-:S12]  /*26da0*/  IMAD.MOV.U32 R13, RZ, RZ, R33 ;  /* 0x000000ffff0d7224 */ /* 0x000fd800078e0021 */
[C---:B------:R-:W-:Y:S01]  /*26db0*/  @!P1 IMAD.SHL.U32 R7, R16.reuse, 0x2, RZ ;  /* 0x0000000210079824 */ /* 0x040fe200078e00ff */
[----:B------:R-:W-:Y:S01]  /*26dc0*/  @!P1 SHF.L.U64.HI R6, R16, 0x1, R17 ;  /* 0x0000000110069819 */ /* 0x000fe20000010211 */
[----:B------:R-:W-:-:S07]  /*26dd0*/  IMAD.MOV.U32 R4, RZ, RZ, R14 ;  /* 0x000000ffff047224 */ /* 0x000fce00078e000e */
[----:B------:R-:W-:Y:S05]  /*26de0*/  WARPSYNC.COLLECTIVE R15, `(.L_x_2133) ;  /* 0x000000000f087348 */ /* 0x000fea0003c00000 */
[----:B------:R0:W1:Y:S02]  /*26df0*/  SHFL.IDX P6, R14, R13, R12, R11 ;  /* 0x0000000c0d0e7389 */ /* 0x00006400000c000b */
[----:B01----:R-:W-:Y:S01]  /*26e00*/  ENDCOLLECTIVE ;  /* 0x000000000000791b */ /* 0x003fe20003800000 */
.L_x_2133:
[----:B------:R-:W-:-:S04]  /*26e10*/  @!P1 IADD3 R4, P2, R4, R7, RZ ;  /* 0x0000000704049210 */ /* 0x000fc80007f5e0ff */
[----:B------:R-:W-:Y:S01]  /*26e20*/  @!P1 IADD3.X R3, R3, R6, RZ, P2, !PT ;  /* 0x0000000603039210 */ /* 0x000fe200017fe4ff */
[----:B------:R-:W-:-:S04]  /*26e30*/  @!P1 IMAD.MOV.U32 R24, RZ, RZ, R4 ;  /* 0x000000ffff189224 */ /* 0x000fc800078e0004 */
[----:B------:R-:W-:Y:S02]  /*26e40*/  @!P1 IMAD.MOV.U32 R25, RZ, RZ, R3 ;  /* 0x000000ffff199224 */ /* 0x000fe400078e0003 */
[----:B------:R-:W-:-:S04]  /*26e50*/  IMAD.MOV.U32 R13, RZ, RZ, R34 ;  /* 0x000000ffff0d7224 */ /* 0x000fc800078e0022 */
[----:B------:R-:W5:Y:S01]  /*26e60*/  @!P1 LD.E.128 R24, desc[UR38][R24.64] ;  /* 0x0000002618189980 */ /* 0x000f62000c101d00 */
[----:B------:R-:W-:-:S07]  /*26e70*/  IMAD.MOV.U32 R5, RZ, RZ, R14 ;  /* 0x000000ffff057224 */ /* 0x000fce00078e000e */
[----:B-----5:R-:W-:Y:S05]  /*26e80*/  WARPSYNC.COLLECTIVE R15, `(.L_x_2134) ;  /* 0x000000000f087348 */ /* 0x020fea0003c00000 */
[----:B------:R0:W1:Y:S02]  /*26e90*/  SHFL.IDX P6, R14, R13, R12, R11 ;  /* 0x0000000c0d0e7389 */ /* 0x00006400000c000b */
[----:B01---5:R-:W-:Y:S01]  /*26ea0*/  ENDCOLLECTIVE ;  /* 0x000000000000791b */ /* 0x023fe20003800000 */
.L_x_2134:
[----:B------:R-:W-:-:S05]  /*26eb0*/  @!P1 IADD3 R14, P2, R14, R7, RZ ;  /* 0x000000070e0e9210 */ /* 0x000fca0007f5e0ff */
[----:B------:R-:W-:Y:S02]  /*26ec0*/  @!P1 IMAD.X R5, R5, 0x1, R6, P2 ;  /* 0x0000000105059824 */ /* 0x000fe400010e0606 */
[----:B------:R-:W-:-:S06]  /*26ed0*/  @!P1 IMAD.MOV.U32 R4, RZ, RZ, R14 ;  /* 0x000000ffff049224 */ /* 0x000fcc00078e000e */
[----:B------:R-:W5:Y:S01]  /*26ee0*/  @!P1 LD.E.128 R4, desc[UR38][R4.64] ;  /* 0x0000002604049980 */ /* 0x000f62000c101d00 */
[----:B------:R-:W-:Y:S02]  /*26ef0*/  IMAD.MOV.U32 R13, RZ, RZ, R35 ;  /* 0x000000ffff0d7224 */ /* 0x000fe400078e0023 */
[----:B------:R-:W-:-:S07]  /*26f00*/  IMAD.MOV.U32 R12, RZ, RZ, 0x1 ;  /* 0x00000001ff0c7424 */ /* 0x000fce00078e00ff */
[----:B-----5:R-:W-:Y:S05]  /*26f10*/  WARPSYNC.COLLECTIVE R15, `(.L_x_2135) ;  /* 0x000000000f087348 */ /* 0x020fea0003c00000 */
[----:B------:R0:W1:Y:S02]  /*26f20*/  SHFL.IDX P6, R14, R13, R12, R11 ;  /* 0x0000000c0d0e7389 */ /* 0x00006400000c000b */
[----:B01---5:R-:W-:Y:S01]  /*26f30*/  ENDCOLLECTIVE ;  /* 0x000000000000791b */ /* 0x023fe20003800000 */
.L_x_2135:
[----:B------:R-:W-:Y:S02]  /*26f40*/  CS2R R46, SRZ ;  /* 0x00000000002e7805 */ /* 0x000fe4000001ff00 */
[----:B------:R-:W-:Y:S02]  /*26f50*/  MOV R13, R32 ;  /* 0x00000020000d7202 */ /* 0x000fe40000000f00 */
[----:B------:R-:W-:Y:S02]  /*26f60*/  CS2R R48, SRZ ;  /* 0x0000000000307805 */ /* 0x000fe4000001ff00 */
[----:B------:R-:W-:Y:S02]  /*26f70*/  CS2R R20, SRZ ;  /* 0x0000000000147805 */ /* 0x000fe4000001ff00 */
[----:B------:R-:W-:Y:S01]  /*26f80*/  CS2R R36, SRZ ;  /* 0x0000000000247805 */ /* 0x000fe2000001ff00 */
[----:B------:R-:W-:-:S05]  /*26f90*/  @!P1 IMAD.MOV.U32 R46, RZ, RZ, R24 ;  /* 0x000000ffff2e9224 */ /* 0x000fca00078e0018 */
[----:B------:R-:W-:-:S04]  /*26fa0*/  MOV R3, R46 ;  /* 0x0000002e00037202 */ /* 0x000fc80000000f00 */
[----:B------:R-:W-:Y:S01]  /*26fb0*/  PRMT R64, R3, 0x7610, R64 ;  /* 0x0000761003407816 */ /* 0x000fe20000000040 */
[----:B------:R-:W-:-:S07]  /*26fc0*/  IMAD.MOV.U32 R3, RZ, RZ, R14 ;  /* 0x000000ffff037224 */ /* 0x000fce00078e000e */
[----:B------:R-:W-:Y:S05]  /*26fd0*/  WARPSYNC.COLLECTIVE R15, `(.L_x_2136) ;  /* 0x000000000f087348 */ /* 0x000fea0003c00000 */
[----:B------:R0:W1:Y:S02]  /*26fe0*/  SHFL.IDX P6, R14, R13, R12, R11 ;  /* 0x0000000c0d0e7389 */ /* 0x00006400000c000b */
[----:B01----:R-:W-:Y:S01]  /*26ff0*/  ENDCOLLECTIVE ;  /* 0x000000000000791b */ /* 0x003fe20003800000 */
.L_x_2136:
[----:B------:R-:W-:-:S04]  /*27000*/  @!P1 IMAD.MOV.U32 R47, RZ, RZ, R25 ;  /* 0x000000ffff2f9224 */ /* 0x000fc800078e0019 */
[----:B------:R-:W-:-:S05]  /*27010*/  IMAD.MOV.U32 R8, RZ, RZ, R47 ;  /* 0x000000ffff087224 */ /* 0x000fca00078e002f */
[----:B------:R-:W-:Y:S01]  /*27020*/  PRMT R66, R8, 0x7610, R66 ;  /* 0x0000761008427816 */ /* 0x000fe20000000042 */
[----:B------:R-:W-:Y:S02]  /*27030*/  IMAD.MOV.U32 R13, RZ, RZ, R33 ;  /* 0x000000ffff0d7224 */ /* 0x000fe400078e0021 */
[----:B------:R-:W-:-:S07]  /*27040*/  IMAD.MOV.U32 R8, RZ, RZ, R14 ;  /* 0x000000ffff087224 */ /* 0x000fce00078e000e */
[----:B------:R-:W-:Y:S05]  /*27050*/  WARPSYNC.COLLECTIVE R15, `(.L_x_2137) ;  /* 0x000000000f087348 */ /* 0x000fea0003c00000 */
[----:B------:R0:W1:Y:S02]  /*27060*/  SHFL.IDX P6, R14, R13, R12, R11 ;  /* 0x0000000c0d0e7389 */ /* 0x00006400000c000b */
[----:B01----:R-:W-:Y:S01]  /*27070*/  ENDCOLLECTIVE ;  /* 0x000000000000791b */ /* 0x003fe20003800000 */
.L_x_2137:
[----:B------:R-:W-:Y:S02]  /*27080*/  IMAD.MOV.U32 R13, RZ, RZ, R34 ;  /* 0x000000ffff0d7224 */ /* 0x000fe400078e0022 */
[----:B------:R-:W-:-:S07]  /*27090*/  IMAD.MOV.U32 R9, RZ, RZ, R14 ;  /* 0x000000ffff097224 */ /* 0x000fce00078e000e */
[----:B------:R-:W-:Y:S05]  /*270a0*/  WARPSYNC.COLLECTIVE R15, `(.L_x_2138) ;  /* 0x000000000f087348 */ /* 0x000fea0003c00000 */
[----:B------:R0:W1:Y:S02]  /*270b0*/  SHFL.IDX P6, R14, R13, R12, R11 ;  /* 0x0000000c0d0e7389 */ /* 0x00006400000c000b */
[----:B01----:R-:W-:Y:S01]  /*270c0*/  ENDCOLLECTIVE ;  /* 0x000000000000791b */ /* 0x003fe20003800000 */
.L_x_2138:
[----:B------:R-:W-:Y:S01]  /*270d0*/  @!P1 IMAD.MOV.U32 R48, RZ, RZ, R26 ;  /* 0x000000ffff309224 */ /* 0x000fe200078e001a */
[----:B------:R-:W-:Y:S01]  /*270e0*/  @!P1 MOV R20, R4 ;  /* 0x0000000400149202 */ /* 0x000fe20000000f00 */
[----:B------:R-:W-:Y:S02]  /*270f0*/  @!P1 IMAD.MOV.U32 R49, RZ, RZ, R27 ;  /* 0x000000ffff319224 */ /* 0x000fe400078e001b */
[----:B------:R-:W-:Y:S02]  /*27100*/  @!P1 IMAD.MOV.U32 R21, RZ, RZ, R5 ;  /* 0x000000ffff159224 */ /* 0x000fe400078e0005 */
[----:B------:R-:W-:Y:S02]  /*27110*/  @!P1 IMAD.MOV.U32 R36, RZ, RZ, R6 ;  /* 0x000000ffff249224 */ /* 0x000fe400078e0006 */
[----:B------:R-:W-:Y:S02]  /*27120*/  @!P1 IMAD.MOV.U32 R37, RZ, RZ, R7 ;  /* 0x000000ffff259224 */ /* 0x000fe400078e0007 */
[----:B------:R-:W-:-:S02]  /*27130*/  IMAD.MOV.U32 R10, RZ, RZ, R48 ;  /* 0x000000ffff0a7224 */ /* 0x000fc400078e0030 */
[----:B------:R-:W-:Y:S01]  /*27140*/  IMAD.MOV.U32 R25, RZ, RZ, R49 ;  /* 0x000000ffff197224 */ /* 0x000fe200078e0031 */
[----:B------:R-:W-:Y:S01]  /*27150*/  MOV R7, R37 ;  /* 0x0000002500077202 */ /* 0x000fe20000000f00 */
[----:B------:R-:W-:Y:S02]  /*27160*/  IMAD.MOV.U32 R4, RZ, RZ, R20 ;  /* 0x000000ffff047224 */ /* 0x000fe400078e0014 */
[----:B------:R-:W-:Y:S02]  /*27170*/  IMAD.MOV.U32 R5, RZ, RZ, R21 ;  /* 0x000000ffff057224 */ /* 0x000fe400078e0015 */
[----:B------:R-:W-:Y:S01]  /*27180*/  IMAD.MOV.U32 R6, RZ, RZ, R36 ;  /* 0x000000ffff067224 */ /* 0x000fe200078e0024 */
[----:B------:R-:W-:Y:S02]  /*27190*/  PRMT R43, R10, 0x5410, R25 ;  /* 0x000054100a2b7816 */ /* 0x000fe40000000019 */
[----:B------:R-:W-:Y:S02]  /*271a0*/  CS2R R24, SRZ ;  /* 0x0000000000187805 */ /* 0x000fe4000001ff00 */
[----:B------:R-:W-:-:S02]  /*271b0*/  PRMT R68, R5, 0x7610, R68 ;  /* 0x0000761005447816 */ /* 0x000fc40000000044 */
[----:B------:R-:W-:Y:S02]  /*271c0*/  PRMT R65, R6, 0x5410, R4 ;  /* 0x0000541006417816 */ /* 0x000fe40000000004 */
[----:B------:R-:W-:Y:S01]  /*271d0*/  PRMT R64, R64, 0x5410, R7 ;  /* 0x0000541040407816 */ /* 0x000fe20000000007 */
[----:B------:R-:W-:Y:S06]  /*271e0*/  BRA `(.L_x_2139) ;  /* 0xfffffe4c005c7947 */ /* 0x000fec000383ffff */
.L_x_1819:
[----:B------:R-:W-:Y:S01]  /*271f0*/  BSSY B1, `(.L_x_2140) ;  /* 0x0000008000017945 */ /* 0x000fe20003800000 */
[----:B------:R-:W-:Y:S02]  /*27200*/  IMAD.MOV.U32 R13, RZ, RZ, R35 ;  /* 0x000000ffff0d7224 */ /* 0x000fe400078e0023 */
[----:B------:R-:W-:Y:S02]  /*27210*/  IMAD.MOV.U32 R12, RZ, RZ, 0x2 ;  /* 0x00000002ff0c7424 */ /* 0x000fe400078e00ff */
[----:B------:R-:W-:Y:S02]  /*27220*/  IMAD.MOV.U32 R11, RZ, RZ, 0x181f ;  /* 0x0000181fff0b7424 */ /* 0x000fe400078e00ff */
[----:B0-----:R-:W-:-:S07]  /*27230*/  IMAD.MOV.U32 R15, RZ, RZ, -0x1 ;  /* 0xffffffffff0f7424 */ /* 0x001fce00078e00ff */
[----:B------:R-:W-:Y:S05]  /*27240*/  WARPSYNC.COLLECTIVE R15, `(.L_x_2141) ;  /* 0x000000000f087348 */ /* 0x000fea0003c00000 */
[----:B------:R0:W1:Y:S02]  /*27250*/  SHFL.IDX P6, R14, R13, R12, R11 ;  /* 0x0000000c0d0e7389 */ /* 0x00006400000c000b */
[----:B01----:R-:W-:Y:S01]  /*27260*/  ENDCOLLECTIVE ;  /* 0x000000000000791b */ /* 0x003fe20003800000 */
.L_x_2141:
[----:B------:R-:W-:Y:S05]  /*27270*/  BSYNC B1 ;  /* 0x0000000000017941 */ /* 0x000fea0003800000 */
.L_x_2140:
[----:B------:R-:W-:Y:S01]  /*27280*/  IMAD.MOV.U32 R13, RZ, RZ, R32 ;  /* 0x000000ffff0d7224 */ /* 0x000fe200078e0020 */
[----:B------:R-:W-:Y:S01]  /*27290*/  MOV R12, 0x2 ;  /* 0x00000002000c7802 */ /* 0x000fe20000000f00 */
[----:B------:R-:W-:Y:S02]  /*272a0*/  IMAD.MOV.U32 R11, RZ, RZ, 0x181f ;  /* 0x0000181fff0b7424 */ /* 0x000fe400078e00ff */
[----:B------:R-:W-:Y:S02]  /*272b0*/  IMAD.MOV.U32 R15, RZ, RZ, -0x1 ;  /* 0xffffffffff0f7424 */ /* 0x000fe400078e00ff */
[----:B------:R-:W-:Y:S02]  /*272c0*/  IMAD.MOV.U32 R3, RZ, RZ, R14 ;  /* 0x000000ffff037224 */ /* 0x000fe400078e000e */
[----:B------:R-:W-:-:S07]  /*272d0*/  VIADD R9, R55, 0x40 ;  /* 0x0000004037097836 */ /* 0x000fce0000000000 */
[----:B------:R-:W-:Y:S05]  /*272e0*/  WARPSYNC.COLLECTIVE R15, `(.L_x_2142) ;  /* 0x000000000f087348 */ /* 0x000fea0003c00000 */
[----:B------:R0:W1:Y:S02]  /*272f0*/  SHFL.IDX P6, R14, R13, R12, R11 ;  /* 0x0000000c0d0e7389 */ /* 0x00006400000c000b */
[----:B01----:R-:W-:Y:S01]  /*27300*/  ENDCOLLECTIVE ;  /* 0x000000000000791b */ /* 0x003fe20003800000 */
.L_x_2142:
        /* <DEDUP_REMOVED lines=8> */
.L_x_2143:
[----:B------:R-:W-:-:S05]  /*27390*/  @!P1 IADD3 R8, P2, R8, R31, RZ ;  /* 0x0000001f08089210 */ /* 0x000fca0007f5e0ff */
[----:B------:R-:W-:Y:S01]  /*273a0*/  @!P1 IMAD.X R9, R3, 0x1, R29, P2 ;  /* 0x0000000103099824 */ /* 0x000fe200010e061d */
[----:B------:R-:W-:Y:S01]  /*273b0*/  MOV R13, R34 ;  /* 0x00000022000d7202 */ /* 0x000fe20000000f00 */
[----:B------:R-:W-:-:S07]  /*273c0*/  IMAD.MOV.U32 R28, RZ, RZ, R14 ;  /* 0x000000ffff1c7224 */ /* 0x000fce00078e000e */
[----:B------:R-:W-:Y:S05]  /*273d0*/  WARPSYNC.COLLECTIVE R15, `(.L_x_2144) ;  /* 0x000000000f087348 */ /* 0x000fea0003c00000 */
[----:B------:R0:W1:Y:S02]  /*273e0*/  SHFL.IDX P6, R14, R13, R12, R11 ;  /* 0x0000000c0d0e7389 */ /* 0x00006400000c000b */
[----:B01----:R-:W-:Y:S01]  /*273f0*/  ENDCOLLECTIVE ;  /* 0x000000000000791b */ /* 0x003fe20003800000 */
.L_x_2144:
[----:B------:R-:W2:Y:S01]  /*27400*/  @!P1 LD.E.128 R8, desc[UR38][R8.64] ;  /* 0x0000002608089980 */ /* 0x000ea2000c101d00 */
[----:B------:R-:W-:-:S05]  /*27410*/  @!P1 IADD3 R14, P2, R14, R31, RZ ;  /* 0x0000001f0e0e9210 */ /* 0x000fca0007f5e0ff */
[----:B------:R-:W-:-:S04]  /*27420*/  @!P1 IMAD.X R3, R28, 0x1, R29, P2 ;  /* 0x000000011c039824 */ /* 0x000fc800010e061d */
[----:B------:R-:W-:-:S05]  /*27430*/  @!P1 IMAD.MOV.U32 R15, RZ, RZ, R3 ;  /* 0x000000ffff0f9224 */ /* 0x000fca00078e0003 */
[----:B------:R0:W5:Y:S01]  /*27440*/  @!P1 LD.E.128 R28, desc[UR38][R14.64] ;  /* 0x000000260e1c9980 */ /* 0x000162000c101d00 */
[----:B------:R-:W-:Y:S02]  /*27450*/  CS2R R50, SRZ ;  /* 0x0000000000327805 */ /* 0x000fe4000001ff00 */
[----:B------:R-:W-:Y:S01]  /*27460*/  CS2R R52, SRZ ;  /* 0x0000000000347805 */ /* 0x000fe2000001ff00 */
[----:B------:R-:W-:Y:S01]  /*27470*/  IMAD.MOV.U32 R13, RZ, RZ, R35 ;  /* 0x000000ffff0d7224 */ /* 0x000fe200078e0023 */
[----:B------:R-:W-:Y:S02]  /*27480*/  CS2R R38, SRZ ;  /* 0x0000000000267805 */ /* 0x000fe4000001ff00 */
[----:B------:R-:W-:Y:S02]  /*27490*/  CS2R R40, SRZ ;  /* 0x0000000000287805 */ /* 0x000fe4000001ff00 */
[----:B0-----:R-:W-:Y:S01]  /*274a0*/  MOV R15, 0xffffffff ;  /* 0xffffffff000f7802 */ /* 0x001fe20000000f00 */
[----:B--2---:R-:W-:-:S02]  /*274b0*/  @!P1 IMAD.MOV.U32 R50, RZ, RZ, R8 ;  /* 0x000000ffff329224 */ /* 0x004fc400078e0008 */
[----:B------:R-:W-:Y:S02]  /*274c0*/  @!P1 IMAD.MOV.U32 R51, RZ, RZ, R9 ;  /* 0x000000ffff339224 */ /* 0x000fe400078e0009 */
[----:B------:R-:W-:Y:S01]  /*274d0*/  @!P1 IMAD.MOV.U32 R53, RZ, RZ, R11 ;  /* 0x000000ffff359224 */ /* 0x000fe200078e000b */
[----:B------:R-:W-:Y:S01]  /*274e0*/  MOV R3, R50 ;  /* 0x0000003200037202 */ /* 0x000fe20000000f00 */
[----:B------:R-:W-:Y:S02]  /*274f0*/  IMAD.MOV.U32 R12, RZ, RZ, R51 ;  /* 0x000000ffff0c7224 */ /* 0x000fe400078e0033 */
[----:B------:R-:W-:Y:S02]  /*27500*/  IMAD.MOV.U32 R11, RZ, RZ, 0x181f ;  /* 0x0000181fff0b7424 */ /* 0x000fe400078e00ff */
[----:B------:R-:W-:Y:S01]  /*27510*/  @!P1 IMAD.MOV.U32 R52, RZ, RZ, R10 ;  /* 0x000000ffff349224 */ /* 0x000fe200078e000a */
[----:B------:R-:W-:Y:S01]  /*27520*/  PRMT R59, R3, 0x5410, R12 ;  /* 0x00005410033b7816 */ /* 0x000fe2000000000c */
[----:B------:R-:W-:-:S02]  /*27530*/  IMAD.MOV.U32 R12, RZ, RZ, 0x3 ;  /* 0x00000003ff0c7424 */ /* 0x000fc400078e00ff */
[----:B------:R-:W-:Y:S02]  /*27540*/  IMAD.MOV.U32 R8, RZ, RZ, R52 ;  /* 0x000000ffff087224 */ /* 0x000fe400078e0034 */
[----:B------:R-:W-:-:S07]  /*27550*/  IMAD.MOV.U32 R9, RZ, RZ, R53 ;  /* 0x000000ffff097224 */ /* 0x000fce00078e0035 */
[----:B-----5:R-:W-:Y:S05]  /*27560*/  WARPSYNC.COLLECTIVE R15, `(.L_x_2145) ;  /* 0x000000000f087348 */ /* 0x020fea0003c00000 */
[----:B------:R0:W1:Y:S02]  /*27570*/  SHFL.IDX P6, R14, R13, R12, R11 ;  /* 0x0000000c0d0e7389 */ /* 0x00006400000c000b */
[----:B01---5:R-:W-:Y:S01]  /*27580*/  ENDCOLLECTIVE ;  /* 0x000000000000791b */ /* 0x023fe20003800000 */
.L_x_2145:
[----:B------:R-:W-:Y:S01]  /*27590*/  PRMT R44, R8, 0x5410, R9 ;  /* 0x00005410082c7816 */ /* 0x000fe20000000009 */
[----:B------:R-:W-:Y:S02]  /*275a0*/  @!P1 IMAD.MOV.U32 R38, RZ, RZ, R28 ;  /* 0x000000ffff269224 */ /* 0x000fe400078e001c */
[----:B------:R-:W-:Y:S02]  /*275b0*/  @!P1 IMAD.MOV.U32 R39, RZ, RZ, R29 ;  /* 0x000000ffff279224 */ /* 0x000fe400078e001d */
[----:B------:R-:W-:Y:S01]  /*275c0*/  @!P1 IMAD.MOV.U32 R40, RZ, RZ, R30 ;  /* 0x000000ffff289224 */ /* 0x000fe200078e001e */
[----:B------:R-:W-:Y:S01]  /*275d0*/  MOV R8, R38 ;  /* 0x0000002600087202 */ /* 0x000fe20000000f00 */
[----:B------:R-:W-:Y:S02]  /*275e0*/  @!P1 IMAD.MOV.U32 R41, RZ, RZ, R31 ;  /* 0x000000ffff299224 */ /* 0x000fe400078e001f */
[----:B------:R-:W-:Y:S02]  /*275f0*/  IMAD.MOV.U32 R13, RZ, RZ, R32 ;  /* 0x000000ffff0d7224 */ /* 0x000fe400078e0020 */
[----:B------:R-:W-:-:S02]  /*27600*/  IMAD.MOV.U32 R9, RZ, RZ, R39 ;  /* 0x000000ffff097224 */ /* 0x000fc400078e0027 */
[----:B------:R-:W-:-:S03]  /*27610*/  IMAD.MOV.U32 R10, RZ, RZ, R40 ;  /* 0x000000ffff0a7224 */ /* 0x000fc600078e0028 */
[----:B------:R-:W-:Y:S02]  /*27620*/  PRMT R62, R8, 0x5410, R9 ;  /* 0x00005410083e7816 */ /* 0x000fe40000000009 */
[----:B------:R-:W-:Y:S01]  /*27630*/  CS2R R8, SRZ ;  /* 0x0000000000087805 */ /* 0x000fe2000001ff00 */
[----:B------:R-:W-:-:S07]  /*27640*/  IMAD.MOV.U32 R3, RZ, RZ, R14 ;  /* 0x000000ffff037224 */ /* 0x000fce00078e000e */
[----:B------:R-:W-:Y:S05]  /*27650*/  WARPSYNC.COLLECTIVE R15, `(.L_x_2146) ;  /* 0x000000000f087348 */ /* 0x000fea0003c00000 */
[----:B------:R0:W1:Y:S02]  /*27660*/  SHFL.IDX P6, R14, R13, R12, R11 ;  /* 0x0000000c0d0e7389 */ /* 0x00006400000c000b */
[----:B01----:R-:W-:Y:S01]  /*27670*/  ENDCOLLECTIVE ;  /* 0x000000000000791b */ /* 0x003fe20003800000 */
.L_x_2146:
[----:B------:R-:W-:Y:S02]  /*27680*/  IMAD.MOV.U32 R13, RZ, RZ, R33 ;  /* 0x000000ffff0d7224 */ /* 0x000fe400078e0021 */
[----:B------:R-:W-:-:S07]  /*27690*/  IMAD.MOV.U32 R32, RZ, RZ, R14 ;  /* 0x000000ffff207224 */ /* 0x000fce00078e000e */
[----:B------:R-:W-:Y:S05]  /*276a0*/  WARPSYNC.COLLECTIVE R15, `(.L_x_2147) ;  /* 0x000000000f087348 */ /* 0x000fea0003c00000 */
[----:B------:R0:W1:Y:S02]  /*276b0*/  SHFL.IDX P6, R14, R13, R12, R11 ;  /* 0x0000000c0d0e7389 */ /* 0x00006400000c000b */
[----:B01----:R-:W-:Y:S01]  /*276c0*/  ENDCOLLECTIVE ;  /* 0x000000000000791b */ /* 0x003fe20003800000 */
.L_x_2147:
[----:B------:R-:W-:Y:S02]  /*276d0*/  IMAD.MOV.U32 R13, RZ, RZ, R34 ;  /* 0x000000ffff0d7224 */ /* 0x000fe400078e0022 */
[----:B------:R-:W-:-:S07]  /*276e0*/  IMAD.MOV.U32 R33, RZ, RZ, R14 ;  /* 0x000000ffff217224 */ /* 0x000fce00078e000e */
[----:B------:R-:W-:Y:S05]  /*276f0*/  WARPSYNC.COLLECTIVE R15, `(.L_x_2148) ;  /* 0x000000000f087348 */ /* 0x000fea0003c00000 */
[----:B------:R0:W1:Y:S02]  /*27700*/  SHFL.IDX P6, R14, R13, R12, R11 ;  /* 0x0000000c0d0e7389 */ /* 0x00006400000c000b */
[----:B01----:R-:W-:Y:S01]  /*27710*/  ENDCOLLECTIVE ;  /* 0x000000000000791b */ /* 0x003fe20003800000 */
.L_x_2148:
[----:B------:R-:W-:-:S05]  /*27720*/  IMAD.MOV.U32 R11, RZ, RZ, R41 ;  /* 0x000000ffff0b7224 */ /* 0x000fca00078e0029 */
[----:B------:R-:W-:Y:S02]  /*27730*/  PRMT R63, R10, 0x5410, R11 ;  /* 0x000054100a3f7816 */ /* 0x000fe4000000000b */
[----:B------:R-:W-:Y:S01]  /*27740*/  MOV R34, R14 ;  /* 0x0000000e00227202 */ /* 0x000fe20000000f00 */
[----:B------:R-:W-:Y:S06]  /*27750*/  BRA `(.L_x_2149) ;  /* 0xfffffe4c00387947 */ /* 0x000fec000383ffff */
.L_x_1823:
[----:B0-----:R0:W1:Y:S02]  /*27760*/  SYNCS.PHASECHK.TRANS64.TRYWAIT P4, [R2+URZ+0x28800], R29 ;  /* 0x0288001d020075a7 */ /* 0x001064000808017f */
[----:B-1----:R-:W-:Y:S05]  /*27770*/  @!P4 NANOSLEEP.SYNCS 0x989680 ;  /* 0x009896800000c95d */ /* 0x002fea0003900000 */
[----:B------:R-:W1:Y:S02]  /*27780*/  @!P4 SYNCS.PHASECHK.TRANS64 P4, [R2+URZ+0x28800], R29 ;  /* 0x0288001d0200c5a7 */ /* 0x000e64000808007f */
[----:B-1----:R-:W-:Y:S05]  /*27790*/  @!P4 BRA `(.L_x_1823) ;  /* 0xfffffffc00f0c947 */ /* 0x002fea000383ffff */
[----:B------:R-:W-:Y:S05]  /*277a0*/  BRA `(.L_x_2150) ;  /* 0xfffffe4c00d07947 */ /* 0x000fea000383ffff */
.L_x_1833:
[----:B0-----:R0:W2:Y:S02]  /*277b0*/  SYNCS.PHASECHK.TRANS64.TRYWAIT P2, [R8+URZ+0x28830], R3 ;  /* 0x02883003080075a7 */ /* 0x0010a4000804017f */
[----:B--2---:R-:W-:Y:S05]  /*277c0*/  @!P2 NANOSLEEP.SYNCS 0x989680 ;  /* 0x009896800000a95d */ /* 0x004fea0003900000 */
[----:B------:R-:W2:Y:S02]  /*277d0*/  @!P2 SYNCS.PHASECHK.TRANS64 P2, [R8+URZ+0x28830], R3 ;  /* 0x028830030800a5a7 */ /* 0x000ea4000804007f */
[----:B--2---:R-:W-:Y:S05]  /*277e0*/  @!P2 BRA `(.L_x_1833) ;  /* 0xfffffffc00f0a947 */ /* 0x004fea000383ffff */
[----:B------:R-:W-:Y:S05]  /*277f0*/  BRA `(.L_x_1832) ;  /* 0xfffffe68002c7947 */ /* 0x000fea000383ffff */
.L_x_1851:
[----:B-1----:R1:W2:Y:S02]  /*27800*/  SYNCS.PHASECHK.TRANS64.TRYWAIT P5, [R7+URZ+0x28830], R6 ;  /* 0x02883006070075a7 */ /* 0x0022a400080a017f */
[----:B--2---:R-:W-:Y:S05]  /*27810*/  @!P5 NANOSLEEP.SYNCS 0x989680 ;  /* 0x009896800000d95d */ /* 0x004fea0003900000 */
[----:B------:R-:W2:Y:S02]  /*27820*/  @!P5 SYNCS.PHASECHK.TRANS64 P5, [R7+URZ+0x28830], R6 ;  /* 0x028830060700d5a7 */ /* 0x000ea400080a007f */
[----:B--2---:R-:W-:Y:S05]  /*27830*/  @!P5 BRA `(.L_x_1851) ;  /* 0xfffffffc00f0d947 */ /* 0x004fea000383ffff */
[----:B------:R-:W-:Y:S05]  /*27840*/  BRA `(.L_x_1850) ;  /* 0xfffffea400087947 */ /* 0x000fea000383ffff */
.L_x_1855:
[----:B-1----:R1:W2:Y:S02]  /*27850*/  SYNCS.PHASECHK.TRANS64.TRYWAIT P4, [R7+URZ+0x28850], R6 ;  /* 0x02885006070075a7 */ /* 0x0022a4000808017f */
[----:B--2---:R-:W-:Y:S05]  /*27860*/  @!P4 NANOSLEEP.SYNCS 0x989680 ;  /* 0x009896800000c95d */ /* 0x004fea0003900000 */
[----:B------:R-:W2:Y:S02]  /*27870*/  @!P4 SYNCS.PHASECHK.TRANS64 P4, [R7+URZ+0x28850], R6 ;  /* 0x028850060700c5a7 */ /* 0x000ea4000808007f */
[----:B--2---:R-:W-:Y:S05]  /*27880*/  @!P4 BRA `(.L_x_1855) ;  /* 0xfffffffc00f0c947 */ /* 0x004fea000383ffff */
[----:B------:R-:W-:Y:S05]  /*27890*/  BRA `(.L_x_1852) ;  /* 0xfffffea800187947 */ /* 0x000fea000383ffff */
.L_x_1874:
[----:B-1----:R1:W2:Y:S02]  /*278a0*/  SYNCS.PHASECHK.TRANS64.TRYWAIT P3, [R6+URZ+0x28830], R7 ;  /* 0x02883007060075a7 */ /* 0x0022a4000806017f */
[----:B--2---:R-:W-:Y:S05]  /*278b0*/  @!P3 NANOSLEEP.SYNCS 0x989680 ;  /* 0x009896800000b95d */ /* 0x004fea0003900000 */
[----:B------:R-:W2:Y:S02]  /*278c0*/  @!P3 SYNCS.PHASECHK.TRANS64 P3, [R6+URZ+0x28830], R7 ;  /* 0x028830070600b5a7 */ /* 0x000ea4000806007f */
[----:B--2---:R-:W-:Y:S05]  /*278d0*/  @!P3 BRA `(.L_x_1874) ;  /* 0xfffffffc00f0b947 */ /* 0x004fea000383ffff */
[----:B------:R-:W-:Y:S05]  /*278e0*/  BRA `(.L_x_1873) ;  /* 0xfffffee000247947 */ /* 0x000fea000383ffff */
.L_x_1878:
[----:B-1----:R1:W2:Y:S02]  /*278f0*/  SYNCS.PHASECHK.TRANS64.TRYWAIT P2, [R7+URZ+0x28850], R6 ;  /* 0x02885006070075a7 */ /* 0x0022a4000804017f */
[----:B--2---:R-:W-:Y:S05]  /*27900*/  @!P2 NANOSLEEP.SYNCS 0x989680 ;  /* 0x009896800000a95d */ /* 0x004fea0003900000 */
[----:B------:R-:W2:Y:S02]  /*27910*/  @!P2 SYNCS.PHASECHK.TRANS64 P2, [R7+URZ+0x28850], R6 ;  /* 0x028850060700a5a7 */ /* 0x000ea4000804007f */
[----:B--2---:R-:W-:Y:S05]  /*27920*/  @!P2 BRA `(.L_x_1878) ;  /* 0xfffffffc00f0a947 */ /* 0x004fea000383ffff */
[----:B------:R-:W-:Y:S05]  /*27930*/  BRA `(.L_x_1875) ;  /* 0xfffffee400347947 */ /* 0x000fea000383ffff */
.L_x_1885:
[----:B-1----:R1:W2:Y:S02]  /*27940*/  SYNCS.PHASECHK.TRANS64.TRYWAIT P3, [R6+URZ+0x28830], R7 ;  /* 0x02883007060075a7 */ /* 0x0022a4000806017f */
[----:B--2---:R-:W-:Y:S05]  /*27950*/  @!P3 NANOSLEEP.SYNCS 0x989680 ;  /* 0x009896800000b95d */ /* 0x004fea0003900000 */
[----:B------:R-:W2:Y:S02]  /*27960*/  @!P3 SYNCS.PHASECHK.TRANS64 P3, [R6+URZ+0x28830], R7 ;  /* 0x028830070600b5a7 */ /* 0x000ea4000806007f */
[----:B--2---:R-:W-:Y:S05]  /*27970*/  @!P3 BRA `(.L_x_1885) ;  /* 0xfffffffc00f0b947 */ /* 0x004fea000383ffff */
[----:B------:R-:W-:Y:S05]  /*27980*/  BRA `(.L_x_1884) ;  /* 0xffffff0800887947 */ /* 0x000fea000383ffff */
.L_x_1889:
[----:B-1----:R1:W2:Y:S02]  /*27990*/  SYNCS.PHASECHK.TRANS64.TRYWAIT P2, [R7+URZ+0x28850], R6 ;  /* 0x02885006070075a7 */ /* 0x0022a4000804017f */
[----:B--2---:R-:W-:Y:S05]  /*279a0*/  @!P2 NANOSLEEP.SYNCS 0x989680 ;  /* 0x009896800000a95d */ /* 0x004fea0003900000 */
[----:B------:R-:W2:Y:S02]  /*279b0*/  @!P2 SYNCS.PHASECHK.TRANS64 P2, [R7+URZ+0x28850], R6 ;  /* 0x028850060700a5a7 */ /* 0x000ea4000804007f */
[----:B--2---:R-:W-:Y:S05]  /*279c0*/  @!P2 BRA `(.L_x_1889) ;  /* 0xfffffffc00f0a947 */ /* 0x004fea000383ffff */
[----:B------:R-:W-:Y:S05]  /*279d0*/  BRA `(.L_x_1886) ;  /* 0xffffff0c00987947 */ /* 0x000fea000383ffff */
.L_x_1902:
[----:B-1----:R1:W2:Y:S02]  /*279e0*/  SYNCS.PHASECHK.TRANS64.TRYWAIT P0, [R9+URZ+0x28850], R4 ;  /* 0x02885004090075a7 */ /* 0x0022a4000800017f */
[----:B--2---:R-:W-:Y:S05]  /*279f0*/  @!P0 NANOSLEEP.SYNCS 0x989680 ;  /* 0x009896800000895d */ /* 0x004fea0003900000 */
[----:B------:R-:W2:Y:S02]  /*27a00*/  @!P0 SYNCS.PHASECHK.TRANS64 P0, [R9+URZ+0x28850], R4 ;  /* 0x02885004090085a7 */ /* 0x000ea4000800007f */
[----:B--2---:R-:W-:Y:S05]  /*27a10*/  @!P0 BRA `(.L_x_1902) ;  /* 0xfffffffc00f08947 */ /* 0x004fea000383ffff */
[----:B------:R-:W-:Y:S05]  /*27a20*/  BRA `(.L_x_1901) ;  /* 0xffffff4000e07947 */ /* 0x000fea000383ffff */
.L_x_1916:
[----:B------:R-:W-:Y:S01]  /*27a30*/  IMAD.MOV.U32 R13, RZ, RZ, R4 ;  /* 0x000000ffff0d7224 */ /* 0x000fe200078e0004 */
[----:B------:R-:W-:Y:S01]  /*27a40*/  MOV R15, 0xffffffff ;  /* 0xffffffff000f7802 */ /* 0x000fe20000000f00 */
[----:B------:R-:W-:Y:S02]  /*27a50*/  IMAD.MOV.U32 R12, RZ, RZ, RZ ;  /* 0x000000ffff0c7224 */ /* 0x000fe400078e00ff */
[----:B------:R-:W-:-:S07]  /*27a60*/  IMAD.MOV.U32 R11, RZ, RZ, 0x181f ;  /* 0x0000181fff0b7424 */ /* 0x000fce00078e00ff */
[----:B01----:R-:W-:Y:S05]  /*27a70*/  WARPSYNC.COLLECTIVE R15, `(.L_x_2151) ;  /* 0x000000000f087348 */ /* 0x003fea0003c00000 */
[----:B------:R2:W3:Y:S02]  /*27a80*/  SHFL.IDX P6, R14, R13, R12, R11 ;  /* 0x0000000c0d0e7389 */ /* 0x0004e400000c000b */
[----:B0123--:R-:W-:Y:S01]  /*27a90*/  ENDCOLLECTIVE ;  /* 0x000000000000791b */ /* 0x00ffe20003800000 */
.L_x_2151:
[----:B------:R-:W-:Y:S02]  /*27aa0*/  IMAD.MOV.U32 R13, RZ, RZ, R0 ;  /* 0x000000ffff0d7224 */ /* 0x000fe400078e0000 */
[----:B------:R-:W-:-:S07]  /*27ab0*/  IMAD.MOV.U32 R3, RZ, RZ, R14 ;  /* 0x000000ffff037224 */ /* 0x000fce00078e000e */
[----:B------:R-:W-:Y:S05]  /*27ac0*/  WARPSYNC.COLLECTIVE R15, `(.L_x_2152) ;  /* 0x000000000f087348 */ /* 0x000fea0003c00000 */
[----:B------:R0:W1:Y:S02]  /*27ad0*/  SHFL.IDX P6, R14, R13, R12, R11 ;  /* 0x0000000c0d0e7389 */ /* 0x00006400000c000b */
[----:B01----:R-:W-:Y:S01]  /*27ae0*/  ENDCOLLECTIVE ;  /* 0x000000000000791b */ /* 0x003fe20003800000 */
.L_x_2152:
[----:B------:R-:W-:Y:S05]  /*27af0*/  BRA `(.L_x_2153) ;  /* 0xffffff6800087947 */ /* 0x000fea000383ffff */
.L_x_1919:
[----:B------:R-:W-:Y:S01]  /*27b00*/  BSSY B1, `(.L_x_2154) ;  /* 0x0000008000017945 */ /* 0x000fe20003800000 */
[----:B------:R-:W-:Y:S02]  /*27b10*/  IMAD.MOV.U32 R13, RZ, RZ, R4 ;  /* 0x000000ffff0d7224 */ /* 0x000fe400078e0004 */
[----:B------:R-:W-:Y:S02]  /*27b20*/  IMAD.MOV.U32 R12, RZ, RZ, 0x1 ;  /* 0x00000001ff0c7424 */ /* 0x000fe400078e00ff */
[----:B------:R-:W-:Y:S02]  /*27b30*/  IMAD.MOV.U32 R11, RZ, RZ, 0x181f ;  /* 0x0000181fff0b7424 */ /* 0x000fe400078e00ff */
[----:B---3--:R-:W-:-:S07]  /*27b40*/  IMAD.MOV.U32 R15, RZ, RZ, -0x1 ;  /* 0xffffffffff0f7424 */ /* 0x008fce00078e00ff */
[----:B012-4-:R-:W-:Y:S05]  /*27b50*/  WARPSYNC.COLLECTIVE R15, `(.L_x_2155) ;  /* 0x000000000f087348 */ /* 0x017fea0003c00000 */
[----:B----4-:R3:W4:Y:S02]  /*27b60*/  SHFL.IDX P6, R14, R13, R12, R11 ;  /* 0x0000000c0d0e7389 */ /* 0x01072400000c000b */
[----:B01234-:R-:W-:Y:S01]  /*27b70*/  ENDCOLLECTIVE ;  /* 0x000000000000791b */ /* 0x01ffe20003800000 */
.L_x_2155:
[----:B------:R-:W-:Y:S05]  /*27b80*/  BSYNC B1 ;  /* 0x0000000000017941 */ /* 0x000fea0003800000 */
.L_x_2154:
        /* <DEDUP_REMOVED lines=8> */
.L_x_2156:
[----:B------:R-:W-:Y:S05]  /*27c10*/  BRA `(.L_x_2157) ;  /* 0xffffff6800087947 */ /* 0x000fea000383ffff */
.L_x_1922:
[----:B------:R-:W-:Y:S01]  /*27c20*/  BSSY B1, `(.L_x_2158) ;  /* 0x0000008000017945 */ /* 0x000fe20003800000 */
[----:B------:R-:W-:Y:S01]  /*27c30*/  IMAD.MOV.U32 R13, RZ, RZ, R4 ;  /* 0x000000ffff0d7224 */ /* 0x000fe200078e0004 */
[----:B------:R-:W-:Y:S01]  /*27c40*/  MOV R11, 0x181f ;  /* 0x0000181f000b7802 */ /* 0x000fe20000000f00 */
[----:B------:R-:W-:Y:S02]  /*27c50*/  IMAD.MOV.U32 R12, RZ, RZ, 0x2 ;  /* 0x00000002ff0c7424 */ /* 0x000fe400078e00ff */
[----:B0-----:R-:W-:-:S07]  /*27c60*/  IMAD.MOV.U32 R15, RZ, RZ, -0x1 ;  /* 0xffffffffff0f7424 */ /* 0x001fce00078e00ff */
[----:B-1234-:R-:W-:Y:S05]  /*27c70*/  WARPSYNC.COLLECTIVE R15, `(.L_x_2159) ;  /* 0x000000000f087348 */ /* 0x01efea0003c00000 */
[----:B----4-:R0:W4:Y:S02]  /*27c80*/  SHFL.IDX P6, R14, R13, R12, R11 ;  /* 0x0000000c0d0e7389 */ /* 0x01012400000c000b */
[----:B01234-:R-:W-:Y:S01]  /*27c90*/  ENDCOLLECTIVE ;  /* 0x000000000000791b */ /* 0x01ffe20003800000 */
.L_x_2159:
[----:B------:R-:W-:Y:S05]  /*27ca0*/  BSYNC B1 ;  /* 0x0000000000017941 */ /* 0x000fea0003800000 */
.L_x_2158:
[----:B------:R-:W-:Y:S02]  /*27cb0*/  IMAD.MOV.U32 R13, RZ, RZ, R0 ;  /* 0x000000ffff0d7224 */ /* 0x000fe400078e0000 */
[----:B------:R-:W-:Y:S02]  /*27cc0*/  IMAD.MOV.U32 R12, RZ, RZ, 0x2 ;  /* 0x00000002ff0c7424 */ /* 0x000fe400078e00ff */
[----:B------:R-:W-:Y:S02]  /*27cd0*/  IMAD.MOV.U32 R11, RZ, RZ, 0x181f ;  /* 0x0000181fff0b7424 */ /* 0x000fe400078e00ff */
[----:B------:R-:W-:Y:S02]  /*27ce0*/  IMAD.MOV.U32 R15, RZ, RZ, -0x1 ;  /* 0xffffffffff0f7424 */ /* 0x000fe400078e00ff */
[----:B------:R-:W-:-:S07]  /*27cf0*/  IMAD.MOV.U32 R3, RZ, RZ, R14 ;  /* 0x000000ffff037224 */ /* 0x000fce00078e000e */
[----:B------:R-:W-:Y:S05]  /*27d00*/  WARPSYNC.COLLECTIVE R15, `(.L_x_2160) ;  /* 0x000000000f087348 */ /* 0x000fea0003c00000 */
[----:B------:R0:W1:Y:S02]  /*27d10*/  SHFL.IDX P6, R14, R13, R12, R11 ;  /* 0x0000000c0d0e7389 */ /* 0x00006400000c000b */
[----:B01----:R-:W-:Y:S01]  /*27d20*/  ENDCOLLECTIVE ;  /* 0x000000000000791b */ /* 0x003fe20003800000 */
.L_x_2160:
[----:B------:R-:W-:Y:S05]  /*27d30*/  BRA `(.L_x_2161) ;  /* 0xffffff6800087947 */ /* 0x000fea000383ffff */
.L_x_1925:
[----:B------:R-:W-:Y:S01]  /*27d40*/  BSSY B1, `(.L_x_2162) ;  /* 0x0000008000017945 */ /* 0x000fe20003800000 */
[----:B------:R-:W-:Y:S01]  /*27d50*/  MOV R13, R4 ;  /* 0x00000004000d7202 */ /* 0x000fe20000000f00 */
[----:B------:R-:W-:Y:S02]  /*27d60*/  IMAD.MOV.U32 R12, RZ, RZ, 0x3 ;  /* 0x00000003ff0c7424 */ /* 0x000fe400078e00ff */
[----:B------:R-:W-:Y:S02]  /*27d70*/  IMAD.MOV.U32 R11, RZ, RZ, 0x181f ;  /* 0x0000181fff0b7424 */ /* 0x000fe400078e00ff */
[----:B0-----:R-:W-:-:S07]  /*27d80*/  IMAD.MOV.U32 R15, RZ, RZ, -0x1 ;  /* 0xffffffffff0f7424 */ /* 0x001fce00078e00ff */
[----:B-1234-:R-:W-:Y:S05]  /*27d90*/  WARPSYNC.COLLECTIVE R15, `(.L_x_2163) ;  /* 0x000000000f087348 */ /* 0x01efea0003c00000 */
[----:B------:R0:W0:Y:S02]  /*27da0*/  SHFL.IDX P6, R14, R13, R12, R11 ;  /* 0x0000000c0d0e7389 */ /* 0x00002400000c000b */
[----:B01234-:R-:W-:Y:S01]  /*27db0*/  ENDCOLLECTIVE ;  /* 0x000000000000791b */ /* 0x01ffe20003800000 */
.L_x_2163:
[----:B------:R-:W-:Y:S05]  /*27dc0*/  BSYNC B1 ;  /* 0x0000000000017941 */ /* 0x000fea0003800000 */
.L_x_2162:
        /* <DEDUP_REMOVED lines=8> */
.L_x_2164:
[----:B------:R-:W-:Y:S05]  /*27e50*/  BRA `(.L_x_2165) ;  /* 0xffffff6800087947 */ /* 0x000fea000383ffff */
.L_x_1950:
[----:B------:R-:W1:Y:S01]  /*27e60*/  S2R R5, SR_TID.X ;  /* 0x0000000000057919 */ /* 0x000e620000002100 */
[----:B------:R-:W-:Y:S01]  /*27e70*/  BSSY B1, `(.L_x_2166) ;  /* 0x000000a000017945 */ /* 0x000fe20003800000 */
[----:B------:R-:W-:Y:S02]  /*27e80*/  IMAD.MOV.U32 R12, RZ, RZ, RZ ;  /* 0x000000ffff0c7224 */ /* 0x000fe400078e00ff */
[----:B0-----:R-:W-:Y:S02]  /*27e90*/  IMAD.MOV.U32 R11, RZ, RZ, 0x1f ;  /* 0x0000001fff0b7424 */ /* 0x001fe400078e00ff */
[----:B------:R-:W-:Y:S01]  /*27ea0*/  IMAD.MOV.U32 R15, RZ, RZ, -0x1 ;  /* 0xffffffffff0f7424 */ /* 0x000fe200078e00ff */
[----:B-1----:R-:W-:-:S04]  /*27eb0*/  SHF.R.U32.HI R5, RZ, 0x5, R5 ;  /* 0x00000005ff057819 */ /* 0x002fc80000011605 */
[----:B------:R-:W-:-:S05]  /*27ec0*/  LOP3.LUT R5, R5, 0x3, RZ, 0xc0, !PT ;  /* 0x0000000305057812 */ /* 0x000fca00078ec0ff */
[----:B------:R-:W-:-:S07]  /*27ed0*/  IMAD.MOV.U32 R13, RZ, RZ, R5 ;  /* 0x000000ffff0d7224 */ /* 0x000fce00078e0005 */
[----:B------:R-:W-:Y:S05]  /*27ee0*/  WARPSYNC.COLLECTIVE R15, `(.L_x_2167) ;  /* 0x000000000f087348 */ /* 0x000fea0003c00000 */
[----:B------:R0:W1:Y:S02]  /*27ef0*/  SHFL.IDX P6, R14, R13, R12, R11 ;  /* 0x0000000c0d0e7389 */ /* 0x00006400000c000b */
[----:B01----:R-:W-:Y:S01]  /*27f00*/  ENDCOLLECTIVE ;  /* 0x000000000000791b */ /* 0x003fe20003800000 */
.L_x_2167:
[----:B------:R-:W-:Y:S05]  /*27f10*/  BSYNC B1 ;  /* 0x0000000000017941 */ /* 0x000fea0003800000 */
.L_x_2166:
[----:B------:R-:W-:Y:S05]  /*27f20*/  BRA `(.L_x_2168) ;  /* 0xffffff80000c7947 */ /* 0x000fea000383ffff */
.L_x_1952:
[----:B------:R-:W-:Y:S01]  /*27f30*/  BSSY B1, `(.L_x_2169) ;  /* 0x0000006000017945 */ /* 0x000fe20003800000 */
[----:B------:R-:W-:-:S07]  /*27f40*/  IMAD.MOV.U32 R15, RZ, RZ, -0x1 ;  /* 0xffffffffff0f7424 */ /* 0x000fce00078e00ff */
[----:B01----:R-:W-:Y:S05]  /*27f50*/  WARPSYNC.COLLECTIVE R15, `(.L_x_2170) ;  /* 0x000000000f0c7348 */ /* 0x003fea0003c00000 */
[----:B------:R-:W-:Y:S02]  /*27f60*/  ELECT P6, UR62, PT ;  /* 0x00000000003e782f */ /* 0x000fe400038c0000 */
[----:B------:R-:W-:Y:S01]  /*27f70*/  MOV R14, UR62 ;  /* 0x0000003e000e7c02 */ /* 0x000fe20008000f00 */
[----:B01----:R-:W-:Y:S10]  /*27f80*/  ENDCOLLECTIVE ;  /* 0x000000000000791b */ /* 0x003ff40003800000 */
.L_x_2170:
[----:B------:R-:W-:Y:S05]  /*27f90*/  BSYNC B1 ;  /* 0x0000000000017941 */ /* 0x000fea0003800000 */
.L_x_2169:
[----:B------:R-:W-:Y:S05]  /*27fa0*/  BRA `(.L_x_1951) ;  /* 0xffffff8000047947 */ /* 0x000fea000383ffff */
.L_x_1954:
[----:B-1----:R-:W2:Y:S02]  /*27fb0*/  LDL R6, [R1] ;  /* 0x0000000001067983 */ /* 0x002ea40000100800 */
[----:B--2---:R1:W2:Y:S02]  /*27fc0*/  SYNCS.PHASECHK.TRANS64.TRYWAIT P0, [R6+URZ+0x28820], R5 ;  /* 0x02882005060075a7 */ /* 0x0042a4000800017f */
[----:B--2---:R-:W-:Y:S05]  /*27fd0*/  @!P0 NANOSLEEP.SYNCS 0x989680 ;  /* 0x009896800000895d */ /* 0x004fea0003900000 */
[----:B------:R-:W2:Y:S02]  /*27fe0*/  @!P0 SYNCS.PHASECHK.TRANS64 P0, [R6+URZ+0x28820], R5 ;  /* 0x02882005060085a7 */ /* 0x000ea4000800007f */
[----:B--2---:R-:W-:Y:S05]  /*27ff0*/  @!P0 BRA `(.L_x_1954) ;  /* 0xfffffffc00ec8947 */ /* 0x004fea000383ffff */
[----:B------:R-:W-:Y:S05]  /*28000*/  BRA `(.L_x_2171) ;  /* 0xffffff8000147947 */ /* 0x000fea000383ffff */
.L_x_1958:
[----:B-1----:R1:W2:Y:S02]  /*28010*/  SYNCS.PHASECHK.TRANS64.TRYWAIT P0, [R7+URZ+0x288a0], R10 ;  /* 0x0288a00a070075a7 */ /* 0x0022a4000800017f */
[----:B--2---:R-:W-:Y:S05]  /*28020*/  @!P0 NANOSLEEP.SYNCS 0x989680 ;  /* 0x009896800000895d */ /* 0x004fea0003900000 */
[----:B------:R-:W2:Y:S02]  /*28030*/  @!P0 SYNCS.PHASECHK.TRANS64 P0, [R7+URZ+0x288a0], R10 ;  /* 0x0288a00a070085a7 */ /* 0x000ea4000800007f */
[----:B--2---:R-:W-:Y:S05]  /*28040*/  @!P0 BRA `(.L_x_1958) ;  /* 0xfffffffc00f08947 */ /* 0x004fea000383ffff */
[----:B------:R-:W-:Y:S05]  /*28050*/  BRA `(.L_x_2172) ;  /* 0xffffff8000387947 */ /* 0x000fea000383ffff */
.L_x_1964:
[----:B0-----:R0:W2:Y:S02]  /*28060*/  SYNCS.PHASECHK.TRANS64.TRYWAIT P0, [R7+URZ+0x288c0], R10 ;  /* 0x0288c00a070075a7 */ /* 0x0010a4000800017f */
[----:B--2---:R-:W-:Y:S05]  /*28070*/  @!P0 NANOSLEEP.SYNCS 0x989680 ;  /* 0x009896800000895d */ /* 0x004fea0003900000 */
[----:B------:R-:W2:Y:S02]  /*28080*/  @!P0 SYNCS.PHASECHK.TRANS64 P0, [R7+URZ+0x288c0], R10 ;  /* 0x0288c00a070085a7 */ /* 0x000ea4000800007f */
[----:B--2---:R-:W-:Y:S05]  /*28090*/  @!P0 BRA `(.L_x_1964) ;  /* 0xfffffffc00f08947 */ /* 0x004fea000383ffff */
[----:B------:R-:W-:Y:S05]  /*280a0*/  BRA `(.L_x_2173) ;  /* 0xffffff8400007947 */ /* 0x000fea000383ffff */
.L_x_1972:
[----:B-1----:R1:W2:Y:S02]  /*280b0*/  SYNCS.PHASECHK.TRANS64.TRYWAIT P1, [R8+URZ+0x288a0], R7 ;  /* 0x0288a007080075a7 */ /* 0x0022a4000802017f */
[----:B--2---:R-:W-:Y:S05]  /*280c0*/  @!P1 NANOSLEEP.SYNCS 0x989680 ;  /* 0x009896800000995d */ /* 0x004fea0003900000 */
[----:B------:R-:W2:Y:S02]  /*280d0*/  @!P1 SYNCS.PHASECHK.TRANS64 P1, [R8+URZ+0x288a0], R7 ;  /* 0x0288a007080095a7 */ /* 0x000ea4000802007f */
[----:B--2---:R-:W-:Y:S05]  /*280e0*/  @!P1 BRA `(.L_x_1972) ;  /* 0xfffffffc00f09947 */ /* 0x004fea000383ffff */
[----:B------:R-:W-:Y:S05]  /*280f0*/  BRA `(.L_x_2174) ;  /* 0xffffff88001c7947 */ /* 0x000fea000383ffff */
.L_x_1978:
[----:B--2---:R2:W3:Y:S02]  /*28100*/  SYNCS.PHASECHK.TRANS64.TRYWAIT P1, [R8+URZ+0x288c0], R7 ;  /* 0x0288c007080075a7 */ /* 0x0044e4000802017f */
[----:B---3--:R-:W-:Y:S05]  /*28110*/  @!P1 NANOSLEEP.SYNCS 0x989680 ;  /* 0x009896800000995d */ /* 0x008fea0003900000 */
[----:B------:R-:W3:Y:S02]  /*28120*/  @!P1 SYNCS.PHASECHK.TRANS64 P1, [R8+URZ+0x288c0], R7 ;  /* 0x0288c007080095a7 */ /* 0x000ee4000802007f */
[----:B---3--:R-:W-:Y:S05]  /*28130*/  @!P1 BRA `(.L_x_1978) ;  /* 0xfffffffc00f09947 */ /* 0x008fea000383ffff */
[----:B------:R-:W-:Y:S05]  /*28140*/  BRA `(.L_x_2175) ;  /* 0xffffff8800dc7947 */ /* 0x000fea000383ffff */
.L_x_2000:
[----:B------:R-:W2:Y:S01]  /*28150*/  S2R R4, SR_TID.X ;  /* 0x0000000000047919 */ /* 0x000ea20000002100 */
[----:B------:R-:W-:Y:S01]  /*28160*/  BSSY B0, `(.L_x_2176) ;  /* 0x000000a000007945 */ /* 0x000fe20003800000 */
[----:B------:R-:W-:Y:S02]  /*28170*/  IMAD.MOV.U32 R12, RZ, RZ, RZ ;  /* 0x000000ffff0c7224 */ /* 0x000fe400078e00ff */
[----:B0-----:R-:W-:Y:S02]  /*28180*/  IMAD.MOV.U32 R11, RZ, RZ, 0x1f ;  /* 0x0000001fff0b7424 */ /* 0x001fe400078e00ff */
[----:B------:R-:W-:Y:S01]  /*28190*/  IMAD.MOV.U32 R15, RZ, RZ, -0x1 ;  /* 0xffffffffff0f7424 */ /* 0x000fe200078e00ff */
[----:B--2---:R-:W-:-:S04]  /*281a0*/  SHF.R.U32.HI R4, RZ, 0x5, R4 ;  /* 0x00000005ff047819 */ /* 0x004fc80000011604 */
[----:B------:R-:W-:-:S04]  /*281b0*/  LOP3.LUT R4, R4, 0x3, RZ, 0xc0, !PT ;  /* 0x0000000304047812 */ /* 0x000fc800078ec0ff */
[----:B------:R-:W-:-:S07]  /*281c0*/  MOV R13, R4 ;  /* 0x00000004000d7202 */ /* 0x000fce0000000f00 */
[----:B-1----:R-:W-:Y:S05]  /*281d0*/  WARPSYNC.COLLECTIVE R15, `(.L_x_2177) ;  /* 0x000000000f087348 */ /* 0x002fea0003c00000 */
[----:B------:R0:W2:Y:S02]  /*281e0*/  SHFL.IDX P6, R14, R13, R12, R11 ;  /* 0x0000000c0d0e7389 */ /* 0x0000a400000c000b */
[----:B012---:R-:W-:Y:S01]  /*281f0*/  ENDCOLLECTIVE ;  /* 0x000000000000791b */ /* 0x007fe20003800000 */
.L_x_2177:
[----:B------:R-:W-:Y:S05]  /*28200*/  BSYNC B0 ;  /* 0x0000000000007941 */ /* 0x000fea0003800000 */
.L_x_2176:
[----:B------:R-:W-:Y:S05]  /*28210*/  BRA `(.L_x_2178) ;  /* 0xffffff9800447947 */ /* 0x000fea000383ffff */
.L_x_2002:
[----:B------:R-:W-:Y:S01]  /*28220*/  BSSY B0, `(.L_x_2179) ;  /* 0x0000006000007945 */ /* 0x000fe20003800000 */
[----:B------:R-:W-:-:S07]  /*28230*/  IMAD.MOV.U32 R15, RZ, RZ, -0x1 ;  /* 0xffffffffff0f7424 */ /* 0x000fce00078e00ff */
[----:B01-3--:R-:W-:Y:S05]  /*28240*/  WARPSYNC.COLLECTIVE R15, `(.L_x_2180) ;  /* 0x000000000f0c7348 */ /* 0x00bfea0003c00000 */
[----:B------:R-:W-:Y:S02]  /*28250*/  ELECT P6, UR62, PT ;  /* 0x00000000003e782f */ /* 0x000fe400038c0000 */
[----:B------:R-:W-:Y:S01]  /*28260*/  MOV R14, UR62 ;  /* 0x0000003e000e7c02 */ /* 0x000fe20008000f00 */
[----:B01-3--:R-:W-:Y:S10]  /*28270*/  ENDCOLLECTIVE ;  /* 0x000000000000791b */ /* 0x00bff40003800000 */
.L_x_2180:
[----:B------:R-:W-:Y:S05]  /*28280*/  BSYNC B0 ;  /* 0x0000000000007941 */ /* 0x000fea0003800000 */
.L_x_2179:
[----:B------:R-:W-:Y:S05]  /*28290*/  BRA `(.L_x_2181) ;  /* 0xffffff9800507947 */ /* 0x000fea000383ffff */
.L_x_2004:
[----:B-1----:R1:W2:Y:S02]  /*282a0*/  SYNCS.PHASECHK.TRANS64.TRYWAIT P0, [R0+URZ+0x28840], R2 ;  /* 0x02884002000075a7 */ /* 0x0022a4000800017f */
[----:B--2---:R-:W-:Y:S05]  /*282b0*/  @!P0 NANOSLEEP.SYNCS 0x989680 ;  /* 0x009896800000895d */ /* 0x004fea0003900000 */
[----:B------:R-:W2:Y:S02]  /*282c0*/  @!P0 SYNCS.PHASECHK.TRANS64 P0, [R0+URZ+0x28840], R2 ;  /* 0x02884002000085a7 */ /* 0x000ea4000800007f */
[----:B--2---:R-:W-:Y:S05]  /*282d0*/  @!P0 BRA `(.L_x_2004) ;  /* 0xfffffffc00f08947 */ /* 0x004fea000383ffff */
[----:B------:R-:W-:Y:S05]  /*282e0*/  BRA `(.L_x_2182) ;  /* 0xffffff9800b87947 */ /* 0x000fea000383ffff */
.L_x_2008:
[----:B------:R-:W2:Y:S01]  /*282f0*/  LDL.LU R11, [R1+0x38] ;  /* 0x00003800010b7983 */ /* 0x000ea20000300800 */
[----:B------:R-:W-:Y:S02]  /*28300*/  IMAD.MOV.U32 R13, RZ, RZ, R3 ;  /* 0x000000ffff0d7224 */ /* 0x000fe400078e0003 */
[----:B------:R-:W-:Y:S01]  /*28310*/  IMAD.MOV.U32 R12, RZ, RZ, RZ ;  /* 0x000000ffff0c7224 */ /* 0x000fe200078e00ff */
[----:B------:R-:W0:Y:S01]  /*28320*/  S2R R5, SR_TID.X ;  /* 0x0000000000057919 */ /* 0x000e220000002100 */
[----:B------:R-:W-:Y:S01]  /*28330*/  IMAD.MOV.U32 R15, RZ, RZ, -0x1 ;  /* 0xffffffffff0f7424 */ /* 0x000fe200078e00ff */
[----:B0-----:R-:W-:-:S04]  /*28340*/  LOP3.LUT R5, R5, 0x7f, RZ, 0xc0, !PT ;  /* 0x0000007f05057812 */ /* 0x001fc800078ec0ff */
[----:B------:R-:W-:-:S05]  /*28350*/  SHF.R.U32.HI R5, RZ, 0x3, R5 ;  /* 0x00000003ff057819 */ /* 0x000fca0000011605 */
[----:B------:R-:W-:-:S05]  /*28360*/  IMAD.IADD R0, R5, 0x1, R8 ;  /* 0x0000000105007824 */ /* 0x000fca00078e0208 */
[----:B------:R-:W-:Y:S01]  /*28370*/  IADD3 R5, R0, 0x10, RZ ;  /* 0x0000001000057810 */ /* 0x000fe20007ffe0ff */
[----:B--2---:R-:W-:Y:S01]  /*28380*/  IMAD R2, R11, R7, RZ ;  /* 0x000000070b027224 */ /* 0x004fe200078e02ff */
[----:B------:R-:W-:-:S04]  /*28390*/  MOV R11, 0x181f ;  /* 0x0000181f000b7802 */ /* 0x000fc80000000f00 */
[----:B------:R-:W-:-:S13]  /*283a0*/  ISETP.GE.AND P2, PT, R0, R2, PT ;  /* 0x000000020000720c */ /* 0x000fda0003f46270 */
[----:B-----5:R-:W-:Y:S05]  /*283b0*/  WARPSYNC.COLLECTIVE R15, `(.L_x_2183) ;  /* 0x000000000f087348 */ /* 0x020fea0003c00000 */
[----:B------:R0:W1:Y:S02]  /*283c0*/  SHFL.IDX P6, R14, R13, R12, R11 ;  /* 0x0000000c0d0e7389 */ /* 0x00006400000c000b */
[----:B01---5:R-:W-:Y:S01]  /*283d0*/  ENDCOLLECTIVE ;  /* 0x000000000000791b */ /* 0x023fe20003800000 */
.L_x_2183:
[----:B------:R-:W-:Y:S02]  /*283e0*/  IMAD.MOV.U32 R13, RZ, RZ, R4 ;  /* 0x000000ffff0d7224 */ /* 0x000fe400078e0004 */
[----:B------:R-:W-:-:S07]  /*283f0*/  IMAD.MOV.U32 R6, RZ, RZ, R14 ;  /* 0x000000ffff067224 */ /* 0x000fce00078e000e */
[----:B------:R-:W-:Y:S05]  /*28400*/  WARPSYNC.COLLECTIVE R15, `(.L_x_2184) ;  /* 0x000000000f087348 */ /* 0x000fea0003c00000 */
[----:B------:R0:W1:Y:S02]  /*28410*/  SHFL.IDX P6, R14, R13, R12, R11 ;  /* 0x0000000c0d0e7389 */ /* 0x00006400000c000b */
[----:B01----:R-:W-:Y:S01]  /*28420*/  ENDCOLLECTIVE ;  /* 0x000000000000791b */ /* 0x003fe20003800000 */
.L_x_2184:
[----:B------:R-:W-:Y:S02]  /*28430*/  IMAD.MOV.U32 R13, RZ, RZ, R3 ;  /* 0x000000ffff0d7224 */ /* 0x000fe400078e0003 */
[----:B------:R-:W-:Y:S02]  /*28440*/  IMAD.MOV.U32 R12, RZ, RZ, 0x1 ;  /* 0x00000001ff0c7424 */ /* 0x000fe400078e00ff */
[----:B------:R-:W-:-:S07]  /*28450*/  IMAD.MOV.U32 R7, RZ, RZ, R14 ;  /* 0x000000ffff077224 */ /* 0x000fce00078e000e */
[----:B------:R-:W-:Y:S05]  /*28460*/  WARPSYNC.COLLECTIVE R15, `(.L_x_2185) ;  /* 0x000000000f087348 */ /* 0x000fea0003c00000 */
[----:B------:R0:W1:Y:S02]  /*28470*/  SHFL.IDX P6, R14, R13, R12, R11 ;  /* 0x0000000c0d0e7389 */ /* 0x00006400000c000b */
[----:B01----:R-:W-:Y:S01]  /*28480*/  ENDCOLLECTIVE ;  /* 0x000000000000791b */ /* 0x003fe20003800000 */
.L_x_2185:
        /* <DEDUP_REMOVED lines=10> */
.L_x_2186:
        /* <DEDUP_REMOVED lines=12> */
.L_x_2187:
[----:B------:R-:W-:Y:S02]  /*285f0*/  @!P2 LEA R7, P3, R10, R5, 0x1 ;  /* 0x000000050a07a211 */ /* 0x000fe400078608ff */
[----:B------:R-:W-:-:S03]  /*28600*/  IADD3 R5, R0, 0x20, RZ ;  /* 0x0000002000057810 */ /* 0x000fc60007ffe0ff */
        /* <DEDUP_REMOVED lines=15> */
.L_x_2188:
[----:B------:R-:W-:Y:S02]  /*28700*/  IMAD.MOV.U32 R13, RZ, RZ, R3 ;  /* 0x000000ffff0d7224 */ /* 0x000fe400078e0003 */
[----:B------:R-:W-:Y:S02]  /*28710*/  IMAD.MOV.U32 R12, RZ, RZ, 0x3 ;  /* 0x00000003ff0c7424 */ /* 0x000fe400078e00ff */
[----:B------:R-:W-:-:S07]  /*28720*/  IMAD.MOV.U32 R5, RZ, RZ, R14 ;  /* 0x000000ffff057224 */ /* 0x000fce00078e000e */
[----:B------:R-:W-:Y:S05]  /*28730*/  WARPSYNC.COLLECTIVE R15, `(.L_x_2189) ;  /* 0x000000000f087348 */ /* 0x000fea0003c00000 */
[----:B------:R0:W1:Y:S02]  /*28740*/  SHFL.IDX P6, R14, R13, R12, R11 ;  /* 0x0000000c0d0e7389 */ /* 0x00006400000c000b */
[----:B01----:R-:W-:Y:S01]  /*28750*/  ENDCOLLECTIVE ;  /* 0x000000000000791b */ /* 0x003fe20003800000 */
.L_x_2189:
[----:B------:R-:W-:-:S05]  /*28760*/  @!P2 LEA R5, P3, R10, R5, 0x1 ;  /* 0x000000050a05a211 */ /* 0x000fca00078608ff */
[----:B------:R-:W-:-:S05]  /*28770*/  @!P2 IMAD.X R6, RZ, RZ, R6, P3 ;  /* 0x000000ffff06a224 */ /* 0x000fca00018e0606 */
[----:B------:R-:W-:Y:S01]  /*28780*/  @!P2 MOV R7, R6 ;  /* 0x000000060007a202 */ /* 0x000fe20000000f00 */
        /* <DEDUP_REMOVED lines=13> */
.L_x_2190:
[----:B------:R-:W-:Y:S02]  /*28860*/  IMAD.MOV.U32 R13, RZ, RZ, R3 ;  /* 0x000000ffff0d7224 */ /* 0x000fe400078e0003 */
[----:B------:R-:W-:Y:S01]  /*28870*/  IMAD.MOV.U32 R12, RZ, RZ, 0x4 ;  /* 0x00000004ff0c7424 */ /* 0x000fe200078e00ff */
[----:B------:R-:W-:-:S07]  /*28880*/  MOV R5, R14 ;  /* 0x0000000e00057202 */ /* 0x000fce0000000f00 */
[----:B------:R-:W-:Y:S05]  /*28890*/  WARPSYNC.COLLECTIVE R15, `(.L_x_2191) ;  /* 0x000000000f087348 */ /* 0x000fea0003c00000 */
[----:B------:R0:W1:Y:S02]  /*288a0*/  SHFL.IDX P6, R14, R13, R12, R11 ;  /* 0x0000000c0d0e7389 */ /* 0x00006400000c000b */
[----:B01----:R-:W-:Y:S01]  /*288b0*/  ENDCOLLECTIVE ;  /* 0x000000000000791b */ /* 0x003fe20003800000 */
.L_x_2191:
        /* <DEDUP_REMOVED lines=11> */
[----:B------:R-:W-:-:S02]  /*28970*/  ISETP.GE.AND P2, PT, R5, R2, PT ;  /* 0x000000020500720c */ /* 0x000fc40003f46270 */
[----:B0-----:R-:W-:-:S11]  /*28980*/  MOV R6, R14 ;  /* 0x0000000e00067202 */ /* 0x001fd60000000f00 */
[----:B------:R-:W-:Y:S05]  /*28990*/  WARPSYNC.COLLECTIVE R15, `(.L_x_2192) ;  /* 0x000000000f087348 */ /* 0x000fea0003c00000 */
[----:B------:R0:W1:Y:S02]  /*289a0*/  SHFL.IDX P6, R14, R13, R12, R11 ;  /* 0x0000000c0d0e7389 */ /* 0x00006400000c000b */
[----:B01----:R-:W-:Y:S01]  /*289b0*/  ENDCOLLECTIVE ;  /* 0x000000000000791b */ /* 0x003fe20003800000 */
.L_x_2192:
[----:B------:R-:W-:Y:S01]  /*289c0*/  MOV R13, R3 ;  /* 0x00000003000d7202 */ /* 0x000fe20000000f00 */
[----:B------:R-:W-:Y:S02]  /*289d0*/  IMAD.MOV.U32 R12, RZ, RZ, 0x5 ;  /* 0x00000005ff0c7424 */ /* 0x000fe400078e00ff */
[----:B------:R-:W-:-:S07]  /*289e0*/  IMAD.MOV.U32 R5, RZ, RZ, R14 ;  /* 0x000000ffff057224 */ /* 0x000fce00078e000e */
[----:B------:R-:W-:Y:S05]  /*289f0*/  WARPSYNC.COLLECTIVE R15, `(.L_x_2193) ;  /* 0x000000000f087348 */ /* 0x000fea0003c00000 */
[----:B------:R0:W1:Y:S02]  /*28a00*/  SHFL.IDX P6, R14, R13, R12, R11 ;  /* 0x0000000c0d0e7389 */ /* 0x00006400000c000b */
[----:B01----:R-:W-:Y:S01]  /*28a10*/  ENDCOLLECTIVE ;  /* 0x000000000000791b */ /* 0x003fe20003800000 */
.L_x_2193:
        /* <DEDUP_REMOVED lines=16> */
.L_x_2194:
[----:B------:R-:W-:Y:S02]  /*28b20*/  IMAD.MOV.U32 R13, RZ, RZ, R3 ;  /* 0x000000ffff0d7224 */ /* 0x000fe400078e0003 */
[----:B------:R-:W-:Y:S02]  /*28b30*/  IMAD.MOV.U32 R12, RZ, RZ, 0x6 ;  /* 0x00000006ff0c7424 */ /* 0x000fe400078e00ff */
[----:B------:R-:W-:-:S07]  /*28b40*/  IMAD.MOV.U32 R5, RZ, RZ, R14 ;  /* 0x000000ffff057224 */ /* 0x000fce00078e000e */
[----:B------:R-:W-:Y:S05]  /*28b50*/  WARPSYNC.COLLECTIVE R15, `(.L_x_2195) ;  /* 0x000000000f087348 */ /* 0x000fea0003c00000 */
[----:B------:R0:W1:Y:S02]  /*28b60*/  SHFL.IDX P6, R14, R13, R12, R11 ;  /* 0x0000000c0d0e7389 */ /* 0x00006400000c000b */
[----:B01----:R-:W-:Y:S01]  /*28b70*/  ENDCOLLECTIVE ;  /* 0x000000000000791b */ /* 0x003fe20003800000 */
.L_x_2195:
[----:B------:R-:W-:-:S05]  /*28b80*/  @!P2 LEA R5, P3, R10, R5, 0x1 ;  /* 0x000000050a05a211 */ /* 0x000fca00078608ff */
[----:B------:R-:W-:-:S04]  /*28b90*/  @!P2 IMAD.X R6, RZ, RZ, R6, P3 ;  /* 0x000000ffff06a224 */ /* 0x000fc800018e0606 */
[----:B------:R-:W-:Y:S01]  /*28ba0*/  @!P2 IMAD.MOV.U32 R7, RZ, RZ, R6 ;  /* 0x000000ffff07a224 */ /* 0x000fe200078e0006 */
[----:B------:R-:W-:Y:S01]  /*28bb0*/  @!P2 MOV R6, R5 ;  /* 0x000000050006a202 */ /* 0x000fe20000000f00 */
[----:B------:R-:W-:-:S04]  /*28bc0*/  IMAD.MOV.U32 R13, RZ, RZ, R4 ;  /* 0x000000ffff0d7224 */ /* 0x000fc800078e0004 */
        /* <DEDUP_REMOVED lines=9> */
.L_x_2196:
        /* <DEDUP_REMOVED lines=8> */
.L_x_2197:
[----:B------:R-:W-:-:S04]  /*28ce0*/  @!P2 LEA R5, P3, R10, R5, 0x1 ;  /* 0x000000050a05a211 */ /* 0x000fc800078608ff */
[----:B------:R-:W-:-:S05]  /*28cf0*/  @!P2 IADD3.X R6, RZ, R6, RZ, P3, !PT ;  /* 0x00000006ff06a210 */ /* 0x000fca0001ffe4ff */
        /* <DEDUP_REMOVED lines=12> */
.L_x_2198:
[----:B------:R-:W-:Y:S01]  /*28dc0*/  MOV R3, R14 ;  /* 0x0000000e00037202 */ /* 0x000fe20000000f00 */
[----:B------:R-:W-:Y:S06]  /*28dd0*/  BRA `(.L_x_2199) ;  /* 0xffffff9c006c7947 */ /* 0x000fec000383ffff */
.L_x_2013:
[----:B0-----:R-:W2:Y:S02]  /*28de0*/  LDL R2, [R1] ;  /* 0x0000000001027983 */ /* 0x001ea40000100800 */
[----:B--2---:R0:W2:Y:S02]  /*28df0*/  SYNCS.PHASECHK.TRANS64.TRYWAIT P0, [R2+URZ+0x28820], R0 ;  /* 0x02882000020075a7 */ /* 0x0040a4000800017f */
[----:B--2---:R-:W-:Y:S05]  /*28e00*/  @!P0 NANOSLEEP.SYNCS 0x989680 ;  /* 0x009896800000895d */ /* 0x004fea0003900000 */
[----:B------:R-:W2:Y:S02]  /*28e10*/  @!P0 SYNCS.PHASECHK.TRANS64 P0, [R2+URZ+0x28820], R0 ;  /* 0x02882000020085a7 */ /* 0x000ea4000800007f */
[----:B--2---:R-:W-:Y:S05]  /*28e20*/  @!P0 BRA `(.L_x_2013) ;  /* 0xfffffffc00ec8947 */ /* 0x004fea000383ffff */
[----:B------:R-:W-:Y:S05]  /*28e30*/  BRA `(.L_x_2200) ;  /* 0xffffff9c00e07947 */ /* 0x000fea000383ffff */
.L_x_2022:
[----:B-1----:R1:W2:Y:S02]  /*28e40*/  SYNCS.PHASECHK.TRANS64.TRYWAIT P0, [R3+URZ+0x28840], R2 ;  /* 0x02884002030075a7 */ /* 0x0022a4000800017f */
[----:B--2---:R-:W-:Y:S05]  /*28e50*/  @!P0 NANOSLEEP.SYNCS 0x989680 ;  /* 0x009896800000895d */ /* 0x004fea0003900000 */
[----:B------:R-:W2:Y:S02]  /*28e60*/  @!P0 SYNCS.PHASECHK.TRANS64 P0, [R3+URZ+0x28840], R2 ;  /* 0x02884002030085a7 */ /* 0x000ea4000800007f */
[----:B--2---:R-:W-:Y:S05]  /*28e70*/  @!P0 BRA `(.L_x_2022) ;  /* 0xfffffffc00f08947 */ /* 0x004fea000383ffff */
[----:B------:R-:W-:Y:S05]  /*28e80*/  BRA `(.L_x_2201) ;  /* 0xffffffa000ac7947 */ /* 0x000fea000383ffff */
.L_x_2028:
[----:B0-----:R0:W1:Y:S02]  /*28e90*/  SYNCS.PHASECHK.TRANS64.TRYWAIT P0, [R3+URZ+0x60], R2 ;  /* 0x00006002030075a7 */ /* 0x001064000800017f */
[----:B-1----:R-:W-:Y:S05]  /*28ea0*/  @!P0 NANOSLEEP.SYNCS 0x989680 ;  /* 0x009896800000895d */ /* 0x002fea0003900000 */
[----:B------:R-:W1:Y:S02]  /*28eb0*/  @!P0 SYNCS.PHASECHK.TRANS64 P0, [R3+URZ+0x60], R2 ;  /* 0x00006002030085a7 */ /* 0x000e64000800007f */
[----:B-1----:R-:W-:Y:S05]  /*28ec0*/  @!P0 BRA `(.L_x_2028) ;  /* 0xfffffffc00f08947 */ /* 0x002fea000383ffff */
[----:B------:R-:W-:Y:S05]  /*28ed0*/  BRA `(.L_x_2202) ;  /* 0xffffffa400887947 */ /* 0x000fea000383ffff */
.L_x_2037:
[----:B-1----:R1:W2:Y:S02]  /*28ee0*/  SYNCS.PHASECHK.TRANS64.TRYWAIT P0, [R3+URZ+0x28840], R2 ;  /* 0x02884002030075a7 */ /* 0x0022a4000800017f */
[----:B--2---:R-:W-:Y:S05]  /*28ef0*/  @!P0 NANOSLEEP.SYNCS 0x989680 ;  /* 0x009896800000895d */ /* 0x004fea0003900000 */
[----:B------:R-:W2:Y:S02]  /*28f00*/  @!P0 SYNCS.PHASECHK.TRANS64 P0, [R3+URZ+0x28840], R2 ;  /* 0x02884002030085a7 */ /* 0x000ea4000800007f */
[----:B--2---:R-:W-:Y:S05]  /*28f10*/  @!P0 BRA `(.L_x_2037) ;  /* 0xfffffffc00f08947 */ /* 0x004fea000383ffff */
[----:B------:R-:W-:Y:S05]  /*28f20*/  BRA `(.L_x_2203) ;  /* 0xffffffac002c7947 */ /* 0x000fea000383ffff */
.L_x_2043:
[----:B0-----:R0:W1:Y:S02]  /*28f30*/  SYNCS.PHASECHK.TRANS64.TRYWAIT P0, [R2+URZ+0x60], R3 ;  /* 0x00006003020075a7 */ /* 0x001064000800017f */
[----:B-1----:R-:W-:Y:S05]  /*28f40*/  @!P0 NANOSLEEP.SYNCS 0x989680 ;  /* 0x009896800000895d */ /* 0x002fea0003900000 */
[----:B------:R-:W1:Y:S02]  /*28f50*/  @!P0 SYNCS.PHASECHK.TRANS64 P0, [R2+URZ+0x60], R3 ;  /* 0x00006003020085a7 */ /* 0x000e64000800007f */
[----:B-1----:R-:W-:Y:S05]  /*28f60*/  @!P0 BRA `(.L_x_2043) ;  /* 0xfffffffc00f08947 */ /* 0x002fea000383ffff */
[----:B------:R-:W-:Y:S05]  /*28f70*/  BRA `(.L_x_2204) ;  /* 0xffffffb000087947 */ /* 0x000fea000383ffff */
.L_x_2052:
[----:B---3--:R3:W4:Y:S02]  /*28f80*/  SYNCS.PHASECHK.TRANS64.TRYWAIT P0, [R2+URZ+0x28840], R3 ;  /* 0x02884003020075a7 */ /* 0x008724000800017f */
[----:B----4-:R-:W-:Y:S05]  /*28f90*/  @!P0 NANOSLEEP.SYNCS 0x989680 ;  /* 0x009896800000895d */ /* 0x010fea0003900000 */
[----:B------:R-:W4:Y:S02]  /*28fa0*/  @!P0 SYNCS.PHASECHK.TRANS64 P0, [R2+URZ+0x28840], R3 ;  /* 0x02884003020085a7 */ /* 0x000f24000800007f */
[----:B----4-:R-:W-:Y:S05]  /*28fb0*/  @!P0 BRA `(.L_x_2052) ;  /* 0xfffffffc00f08947 */ /* 0x010fea000383ffff */
[----:B------:R-:W-:Y:S05]  /*28fc0*/  BRA `(.L_x_2205) ;  /* 0xffffffb400787947 */ /* 0x000fea000383ffff */
.L_x_2058:
[----:B0-----:R0:W1:Y:S02]  /*28fd0*/  SYNCS.PHASECHK.TRANS64.TRYWAIT P0, [R2+URZ+0x60], R5 ;  /* 0x00006005020075a7 */ /* 0x001064000800017f */
[----:B-1----:R-:W-:Y:S05]  /*28fe0*/  @!P0 NANOSLEEP.SYNCS 0x989680 ;  /* 0x009896800000895d */ /* 0x002fea0003900000 */
[----:B------:R-:W1:Y:S02]  /*28ff0*/  @!P0 SYNCS.PHASECHK.TRANS64 P0, [R2+URZ+0x60], R5 ;  /* 0x00006005020085a7 */ /* 0x000e64000800007f */
[----:B-1----:R-:W-:Y:S05]  /*29000*/  @!P0 BRA `(.L_x_2058) ;  /* 0xfffffffc00f08947 */ /* 0x002fea000383ffff */
[----:B------:R-:W-:Y:S05]  /*29010*/  BRA `(.L_x_2206) ;  /* 0xffffffb800547947 */ /* 0x000fea000383ffff */
.L_x_2069:
[----:B---3--:R3:W4:Y:S02]  /*29020*/  SYNCS.PHASECHK.TRANS64.TRYWAIT P0, [R0+URZ+0x28860], R2 ;  /* 0x02886002000075a7 */ /* 0x008724000800017f */
[----:B----4-:R-:W-:Y:S05]  /*29030*/  @!P0 NANOSLEEP.SYNCS 0x989680 ;  /* 0x009896800000895d */ /* 0x010fea0003900000 */
[----:B------:R-:W4:Y:S02]  /*29040*/  @!P0 SYNCS.PHASECHK.TRANS64 P0, [R0+URZ+0x28860], R2 ;  /* 0x02886002000085a7 */ /* 0x000f24000800007f */
[----:B----4-:R-:W-:Y:S05]  /*29050*/  @!P0 BRA `(.L_x_2069) ;  /* 0xfffffffc00f08947 */ /* 0x010fea000383ffff */
[----:B------:R-:W-:Y:S05]  /*29060*/  BRA `(.L_x_2207) ;  /* 0xffffffbc00a87947 */ /* 0x000fea000383ffff */
.L_x_2076:
[----:B------:R-:W-:Y:S01]  /*29070*/  BSSY B0, `(.L_x_2208) ;  /* 0x0000008000007945 */ /* 0x000fe20003800000 */
[----:B------:R-:W-:Y:S02]  /*29080*/  IMAD.MOV.U32 R13, RZ, RZ, R16 ;  /* 0x000000ffff0d7224 */ /* 0x000fe400078e0010 */
[----:B------:R-:W-:Y:S02]  /*29090*/  IMAD.MOV.U32 R12, RZ, RZ, RZ ;  /* 0x000000ffff0c7224 */ /* 0x000fe400078e00ff */
[----:B0-----:R-:W-:Y:S02]  /*290a0*/  IMAD.MOV.U32 R11, RZ, RZ, 0x1f ;  /* 0x0000001fff0b7424 */ /* 0x001fe400078e00ff */
[----:B------:R-:W-:-:S07]  /*290b0*/  IMAD.MOV.U32 R15, RZ, RZ, -0x1 ;  /* 0xffffffffff0f7424 */ /* 0x000fce00078e00ff */
[----:B--2---:R-:W-:Y:S05]  /*290c0*/  WARPSYNC.COLLECTIVE R15, `(.L_x_2209) ;  /* 0x000000000f087348 */ /* 0x004fea0003c00000 */
[----:B------:R0:W1:Y:S02]  /*290d0*/  SHFL.IDX P6, R14, R13, R12, R11 ;  /* 0x0000000c0d0e7389 */ /* 0x00006400000c000b */
[----:B012---:R-:W-:Y:S01]  /*290e0*/  ENDCOLLECTIVE ;  /* 0x000000000000791b */ /* 0x007fe20003800000 */
.L_x_2209:
[----:B------:R-:W-:Y:S05]  /*290f0*/  BSYNC B0 ;  /* 0x0000000000007941 */ /* 0x000fea0003800000 */
.L_x_2208:
[----:B------:R-:W-:Y:S01]  /*29100*/  IMAD.MOV.U32 R13, RZ, RZ, R16 ;  /* 0x000000ffff0d7224 */ /* 0x000fe200078e0010 */
[----:B------:R-:W-:Y:S01]  /*29110*/  MOV R12, 0x1 ;  /* 0x00000001000c7802 */ /* 0x000fe20000000f00 */
[----:B------:R-:W-:Y:S02]  /*29120*/  IMAD.MOV.U32 R11, RZ, RZ, 0x1f ;  /* 0x0000001fff0b7424 */ /* 0x000fe400078e00ff */
[----:B------:R-:W-:Y:S02]  /*29130*/  IMAD.MOV.U32 R15, RZ, RZ, -0x1 ;  /* 0xffffffffff0f7424 */ /* 0x000fe400078e00ff */
[----:B------:R-:W-:Y:S02]  /*29140*/  IMAD.IADD R4, R19, 0x1, R6 ;  /* 0x0000000113047824 */ /* 0x000fe400078e0206 */
[----:B------:R-:W-:-:S07]  /*29150*/  IMAD.MOV.U32 R0, RZ, RZ, R14 ;  /* 0x000000ffff007224 */ /* 0x000fce00078e000e */
[----:B------:R-:W-:Y:S05]  /*29160*/  WARPSYNC.COLLECTIVE R15, `(.L_x_2210) ;  /* 0x000000000f087348 */ /* 0x000fea0003c00000 */
[----:B------:R0:W1:Y:S02]  /*29170*/  SHFL.IDX P6, R14, R13, R12, R11 ;  /* 0x0000000c0d0e7389 */ /* 0x00006400000c000b */
[----:B01----:R-:W-:Y:S01]  /*29180*/  ENDCOLLECTIVE ;  /* 0x000000000000791b */ /* 0x003fe20003800000 */
.L_x_2210:
        /* <DEDUP_REMOVED lines=18> */
.L_x_2211:
        /* <DEDUP_REMOVED lines=8> */
.L_x_2212:
        /* <DEDUP_REMOVED lines=8> */
.L_x_2213:
        /* <DEDUP_REMOVED lines=8> */
.L_x_2214:
        /* <DEDUP_REMOVED lines=8> */
.L_x_2215:
[----:B------:R-:W-:Y:S01]  /*294b0*/  MOV R12, 0x1f ;  /* 0x0000001f000c7802 */ /* 0x000fe20000000f00 */
[----:B------:R-:W-:Y:S02]  /*294c0*/  IMAD.MOV.U32 R11, RZ, RZ, 0x1f ;  /* 0x0000001fff0b7424 */ /* 0x000fe400078e00ff */
[----:B------:R-:W-:-:S05]  /*294d0*/  IMAD.MOV.U32 R4, RZ, RZ, R14 ;  /* 0x000000ffff047224 */ /* 0x000fca00078e000e */
[----:B------:R-:W-:-:S05]  /*294e0*/  SEL R4, R4, RZ, P5 ;  /* 0x000000ff04047207 */ /* 0x000fca0002800000 */
[----:B------:R-:W-:-:S04]  /*294f0*/  IMAD.IADD R2, R2, 0x1, R4 ;  /* 0x0000000102027824 */ /* 0x000fc800078e0204 */
[----:B------:R-:W-:-:S07]  /*29500*/  IMAD.MOV.U32 R13, RZ, RZ, R2 ;  /* 0x000000ffff0d7224 */ /* 0x000fce00078e0002 */
[----:B------:R-:W-:Y:S05]  /*29510*/  WARPSYNC.COLLECTIVE R15, `(.L_x_2216) ;  /* 0x000000000f087348 */ /* 0x000fea0003c00000 */
[----:B------:R0:W1:Y:S02]  /*29520*/  SHFL.IDX P6, R14, R13, R12, R11 ;  /* 0x0000000c0d0e7389 */ /* 0x00006400000c000b */
[----:B01----:R-:W-:Y:S01]  /*29530*/  ENDCOLLECTIVE ;  /* 0x000000000000791b */ /* 0x003fe20003800000 */
.L_x_2216:
[----:B------:R-:W-:Y:S01]  /*29540*/  IMAD.MOV.U32 R16, RZ, RZ, R14 ;  /* 0x000000ffff107224 */ /* 0x000fe200078e000e */
[----:B------:R-:W-:Y:S06]  /*29550*/  BRA `(.L_x_2217) ;  /* 0xffffffc000247947 */ /* 0x000fec000383ffff */
.L_x_2081:
[----:B------:R-:W-:Y:S01]  /*29560*/  BSSY B0, `(.L_x_2218) ;  /* 0x0000008000007945 */ /* 0x000fe20003800000 */
[----:B-----5:R-:W-:Y:S02]  /*29570*/  IMAD.MOV.U32 R13, RZ, RZ, R3 ;  /* 0x000000ffff0d7224 */ /* 0x020fe400078e0003 */
[----:B------:R-:W-:Y:S02]  /*29580*/  IMAD.MOV.U32 R12, RZ, RZ, 0x1 ;  /* 0x00000001ff0c7424 */ /* 0x000fe400078e00ff */
[----:B0-----:R-:W-:Y:S02]  /*29590*/  IMAD.MOV.U32 R11, RZ, RZ, RZ ;  /* 0x000000ffff0b7224 */ /* 0x001fe400078e00ff */
[----:B------:R-:W-:-:S07]  /*295a0*/  IMAD.MOV.U32 R15, RZ, RZ, -0x1 ;  /* 0xffffffffff0f7424 */ /* 0x000fce00078e00ff */
[----:B-12---:R-:W-:Y:S05]  /*295b0*/  WARPSYNC.COLLECTIVE R15, `(.L_x_2219) ;  /* 0x000000000f087348 */ /* 0x006fea0003c00000 */
[----:B------:R0:W3:Y:S02]  /*295c0*/  SHFL.UP P6, R14, R13, R12, R11 ;  /* 0x0400000c0d0e7389 */ /* 0x0000e400000c000b */
[----:B0123--:R-:W-:Y:S01]  /*295d0*/  ENDCOLLECTIVE ;  /* 0x000000000000791b */ /* 0x00ffe20003800000 */
.L_x_2219:
[----:B------:R-:W-:Y:S05]  /*295e0*/  BSYNC B0 ;  /* 0x0000000000007941 */ /* 0x000fea0003800000 */
.L_x_2218:
        /* <DEDUP_REMOVED lines=9> */
.L_x_2220:
        /* <DEDUP_REMOVED lines=8> */
.L_x_2221:
        /* <DEDUP_REMOVED lines=8> */
.L_x_2222:
        /* <DEDUP_REMOVED lines=8> */
.L_x_2223:
[----:B------:R-:W-:Y:S01]  /*29800*/  IMAD.MOV.U32 R12, RZ, RZ, 0x1f ;  /* 0x0000001fff0c7424 */ /* 0x000fe200078e00ff */
[----:B------:R-:W-:Y:S01]  /*29810*/  MOV R11, 0x1f ;  /* 0x0000001f000b7802 */ /* 0x000fe20000000f00 */
[----:B------:R-:W-:-:S05]  /*29820*/  IMAD.MOV.U32 R4, RZ, RZ, R14 ;  /* 0x000000ffff047224 */ /* 0x000fca00078e000e */
[----:B------:R-:W-:-:S05]  /*29830*/  SEL R4, R4, RZ, P5 ;  /* 0x000000ff04047207 */ /* 0x000fca0002800000 */
[----:B------:R-:W-:-:S04]  /*29840*/  IMAD.IADD R2, R2, 0x1, R4 ;  /* 0x0000000102027824 */ /* 0x000fc800078e0204 */
[----:B------:R-:W-:-:S07]  /*29850*/  IMAD.MOV.U32 R13, RZ, RZ, R2 ;  /* 0x000000ffff0d7224 */ /* 0x000fce00078e0002 */
[----:B------:R-:W-:Y:S05]  /*29860*/  WARPSYNC.COLLECTIVE R15, `(.L_x_2224) ;  /* 0x000000000f087348 */ /* 0x000fea0003c00000 */
[----:B------:R0:W1:Y:S02]  /*29870*/  SHFL.IDX P6, R14, R13, R12, R11 ;  /* 0x0000000c0d0e7389 */ /* 0x00006400000c000b */
[----:B01----:R-:W-:Y:S01]  /*29880*/  ENDCOLLECTIVE ;  /* 0x000000000000791b */ /* 0x003fe20003800000 */
.L_x_2224:
[----:B------:R-:W-:Y:S01]  /*29890*/  IMAD.MOV.U32 R16, RZ, RZ, R14 ;  /* 0x000000ffff107224 */ /* 0x000fe200078e000e */
[----:B------:R-:W-:Y:S06]  /*298a0*/  BRA `(.L_x_2225) ;  /* 0xffffffbc00ec7947 */ /* 0x000fec000383ffff */
.L_x_2083:
[----:B------:R-:W-:Y:S01]  /*298b0*/  BSSY B0, `(.L_x_2226) ;  /* 0x0000006000007945 */ /* 0x000fe20003800000 */
[----:B------:R-:W-:Y:S01]  /*298c0*/  PLOP3.LUT P6, PT, P6, PT, PT, 0x8, 0x0 ;  /* 0x000000000000781c */ /* 0x000fe200037ce170 */
[----:B------:R-:W-:-:S12]  /*298d0*/  IMAD.MOV.U32 R15, RZ, RZ, -0x1 ;  /* 0xffffffffff0f7424 */ /* 0x000fd800078e00ff */
[----:B012---:R-:W-:Y:S05]  /*298e0*/  WARPSYNC.COLLECTIVE R15, `(.L_x_2227) ;  /* 0x000000000f087348 */ /* 0x007fea0003c00000 */
[----:B------:R-:W-:Y:S01]  /*298f0*/  VOTE.ANY R14, PT, P6 ;  /* 0x00000000000e7806 */ /* 0x000fe200030e0100 */
[----:B012---:R-:W-:Y:S06]  /*29900*/  ENDCOLLECTIVE ;  /* 0x000000000000791b */ /* 0x007fec0003800000 */
.L_x_2227:
[----:B------:R-:W-:Y:S05]  /*29910*/  BSYNC B0 ;  /* 0x0000000000007941 */ /* 0x000fea0003800000 */
.L_x_2226:
[----:B------:R-:W-:Y:S01]  /*29920*/  IMAD.MOV.U32 R5, RZ, RZ, R14 ;  /* 0x000000ffff057224 */ /* 0x000fe200078e000e */
[----:B------:R-:W-:Y:S01]  /*29930*/  MOV R15, 0xffffffff ;  /* 0xffffffff000f7802 */ /* 0x000fe20000000f00 */
[----:B------:R-:W-:Y:S02]  /*29940*/  IMAD.MOV.U32 R13, RZ, RZ, R3 ;  /* 0x000000ffff0d7224 */ /* 0x000fe400078e0003 */
[----:B------:R-:W0:Y:S01]  /*29950*/  POPC R6, R5 ;  /* 0x0000000500067309 */ /* 0x000e220000000000 */
[----:B------:R-:W-:Y:S02]  /*29960*/  IMAD.MOV.U32 R11, RZ, RZ, 0x1f ;  /* 0x0000001fff0b7424 */ /* 0x000fe400078e00ff */
[----:B0-----:R-:W-:-:S07]  /*29970*/  IMAD.MOV.U32 R12, RZ, RZ, R6 ;  /* 0x000000ffff0c7224 */ /* 0x001fce00078e0006 */
[----:B------:R-:W-:Y:S05]  /*29980*/  WARPSYNC.COLLECTIVE R15, `(.L_x_2228) ;  /* 0x000000000f087348 */ /* 0x000fea0003c00000 */
[----:B------:R0:W1:Y:S02]  /*29990*/  SHFL.IDX P6, R14, R13, R12, R11 ;  /* 0x0000000c0d0e7389 */ /* 0x00006400000c000b */
[----:B01----:R-:W-:Y:S01]  /*299a0*/  ENDCOLLECTIVE ;  /* 0x000000000000791b */ /* 0x003fe20003800000 */
.L_x_2228:
[----:B------:R-:W-:Y:S01]  /*299b0*/  IMAD.MOV.U32 R17, RZ, RZ, R14 ;  /* 0x000000ffff117224 */ /* 0x000fe200078e000e */
[----:B------:R-:W-:Y:S06]  /*299c0*/  BRA `(.L_x_2229) ;  /* 0xffffffbc00dc7947 */ /* 0x000fec000383ffff */
.L_x_2085:
[----:B------:R-:W-:Y:S01]  /*299d0*/  BSSY B0, `(.L_x_2230) ;  /* 0x0000007000007945 */ /* 0x000fe20003800000 */
[----:B------:R-:W-:Y:S02]  /*299e0*/  IMAD.MOV.U32 R13, RZ, RZ, R2 ;  /* 0x000000ffff0d7224 */ /* 0x000fe400078e0002 */
[----:B0-----:R-:W-:Y:S02]  /*299f0*/  IMAD.MOV.U32 R11, RZ, RZ, 0x1f ;  /* 0x0000001fff0b7424 */ /* 0x001fe400078e00ff */
[----:B------:R-:W-:-:S07]  /*29a00*/  IMAD.MOV.U32 R15, RZ, RZ, -0x1 ;  /* 0xffffffffff0f7424 */ /* 0x000fce00078e00ff */
[----:B-1234-:R-:W-:Y:S05]  /*29a10*/  WARPSYNC.COLLECTIVE R15, `(.L_x_2231) ;  /* 0x000000000f087348 */ /* 0x01efea0003c00000 */
[----:B------:R0:W0:Y:S02]  /*29a20*/  SHFL.IDX P6, R14, R13, R12, R11 ;  /* 0x0000000c0d0e7389 */ /* 0x00002400000c000b */
[----:B01234-:R-:W-:Y:S01]  /*29a30*/  ENDCOLLECTIVE ;  /* 0x000000000000791b */ /* 0x01ffe20003800000 */
.L_x_2231:
[----:B------:R-:W-:Y:S05]  /*29a40*/  BSYNC B0 ;  /* 0x0000000000007941 */ /* 0x000fea0003800000 */
.L_x_2230:
[----:B------:R-:W-:Y:S01]  /*29a50*/  IMAD.MOV.U32 R2, RZ, RZ, R14 ;  /* 0x000000ffff027224 */ /* 0x000fe200078e000e */
[----:B------:R-:W-:Y:S06]  /*29a60*/  BRA `(.L_x_2232) ;  /* 0xffffffbc00d07947 */ /* 0x000fec000383ffff */
.L_x_2089:
[----:B0-----:R0:W1:Y:S02]  /*29a70*/  SYNCS.PHASECHK.TRANS64.TRYWAIT P0, [R0+URZ+0x28820], R3 ;  /* 0x02882003000075a7 */ /* 0x001064000800017f */
[----:B-1----:R-:W-:Y:S05]  /*29a80*/  @!P0 NANOSLEEP.SYNCS 0x989680 ;  /* 0x009896800000895d */ /* 0x002fea0003900000 */
[----:B------:R-:W1:Y:S02]  /*29a90*/  @!P0 SYNCS.PHASECHK.TRANS64 P0, [R0+URZ+0x28820], R3 ;  /* 0x02882003000085a7 */ /* 0x000e64000800007f */
[----:B-1----:R-:W-:Y:S05]  /*29aa0*/  @!P0 BRA `(.L_x_2089) ;  /* 0xfffffffc00f08947 */ /* 0x002fea000383ffff */
[----:B------:R-:W-:Y:S05]  /*29ab0*/  BRA `(.L_x_2233) ;  /* 0xffffffc400547947 */ /* 0x000fea000383ffff */
.L_x_2090:
[----:B------:R-:W1:Y:S01]  /*29ac0*/  S2R R2, SR_TID.X ;  /* 0x0000000000027919 */ /* 0x000e620000002100 */
[----:B------:R-:W-:Y:S01]  /*29ad0*/  BSSY B0, `(.L_x_2234) ;  /* 0x000000a000007945 */ /* 0x000fe20003800000 */
[----:B------:R-:W-:Y:S02]  /*29ae0*/  IMAD.MOV.U32 R12, RZ, RZ, RZ ;  /* 0x000000ffff0c7224 */ /* 0x000fe400078e00ff */
[----:B------:R-:W-:Y:S02]  /*29af0*/  IMAD.MOV.U32 R11, RZ, RZ, 0x1f ;  /* 0x0000001fff0b7424 */ /* 0x000fe400078e00ff */
[----:B------:R-:W-:Y:S01]  /*29b00*/  IMAD.MOV.U32 R15, RZ, RZ, -0x1 ;  /* 0xffffffffff0f7424 */ /* 0x000fe200078e00ff */
[----:B-1----:R-:W-:-:S04]  /*29b10*/  SHF.R.U32.HI R2, RZ, 0x5, R2 ;  /* 0x00000005ff027819 */ /* 0x002fc80000011602 */
[----:B------:R-:W-:-:S04]  /*29b20*/  LOP3.LUT R2, R2, 0x3, RZ, 0xc0, !PT ;  /* 0x0000000302027812 */ /* 0x000fc800078ec0ff */
[----:B------:R-:W-:-:S07]  /*29b30*/  MOV R13, R2 ;  /* 0x00000002000d7202 */ /* 0x000fce0000000f00 */
[----:B0-2---:R-:W-:Y:S05]  /*29b40*/  WARPSYNC.COLLECTIVE R15, `(.L_x_2235) ;  /* 0x000000000f087348 */ /* 0x005fea0003c00000 */
[----:B------:R1:W3:Y:S02]  /*29b50*/  SHFL.IDX P6, R14, R13, R12, R11 ;  /* 0x0000000c0d0e7389 */ /* 0x0002e400000c000b */
[----:B0123--:R-:W-:Y:S01]  /*29b60*/  ENDCOLLECTIVE ;  /* 0x000000000000791b */ /* 0x00ffe20003800000 */
.L_x_2235:
[----:B------:R-:W-:Y:S05]  /*29b70*/  BSYNC B0 ;  /* 0x0000000000007941 */ /* 0x000fea0003800000 */
.L_x_2234:
[----:B------:R-:W-:Y:S05]  /*29b80*/  BRA `(.L_x_2236) ;  /* 0xffffffc4003c7947 */ /* 0x000fea000383ffff */
.L_x_2091:
[----:B------:R-:W-:Y:S01]  /*29b90*/  BSSY B0, `(.L_x_2237) ;  /* 0x0000006000007945 */ /* 0x000fe20003800000 */
[----:B------:R-:W-:-:S07]  /*29ba0*/  IMAD.MOV.U32 R15, RZ, RZ, -0x1 ;  /* 0xffffffffff0f7424 */ /* 0x000fce00078e00ff */
[----:B012---:R-:W-:Y:S05]  /*29bb0*/  WARPSYNC.COLLECTIVE R15, `(.L_x_2238) ;  /* 0x000000000f0c7348 */ /* 0x007fea0003c00000 */
[----:B------:R-:W-:Y:S02]  /*29bc0*/  ELECT P6, UR62, PT ;  /* 0x00000000003e782f */ /* 0x000fe400038c0000 */
[----:B------:R-:W-:Y:S01]  /*29bd0*/  MOV R14, UR62 ;  /* 0x0000003e000e7c02 */ /* 0x000fe20008000f00 */
[----:B012---:R-:W-:Y:S10]  /*29be0*/  ENDCOLLECTIVE ;  /* 0x000000000000791b */ /* 0x007ff40003800000 */
.L_x_2238:
[----:B------:R-:W-:Y:S05]  /*29bf0*/  BSYNC B0 ;  /* 0x0000000000007941 */ /* 0x000fea0003800000 */
.L_x_2237:
[----:B------:R-:W-:Y:S05]  /*29c00*/  BRA `(.L_x_2239) ;  /* 0xffffffc400307947 */ /* 0x000fea000383ffff */
.L_x_2093:
[----:B0-----:R0:W1:Y:S02]  /*29c10*/  SYNCS.PHASECHK.TRANS64.TRYWAIT P0, [R6+URZ], R5 ;  /* 0x00000005060075a7 */ /* 0x001064000800017f */
[----:B-1----:R-:W-:Y:S05]  /*29c20*/  @!P0 NANOSLEEP.SYNCS 0x989680 ;  /* 0x009896800000895d */ /* 0x002fea0003900000 */
[----:B------:R-:W1:Y:S02]  /*29c30*/  @!P0 SYNCS.PHASECHK.TRANS64 P0, [R6+URZ], R5 ;  /* 0x00000005060085a7 */ /* 0x000e64000800007f */
[----:B-1----:R-:W-:Y:S05]  /*29c40*/  @!P0 BRA `(.L_x_2093) ;  /* 0xfffffffc00f08947 */ /* 0x002fea000383ffff */
[----:B------:R-:W-:Y:S05]  /*29c50*/  BRA `(.L_x_2240) ;  /* 0xffffffc4006c7947 */ /* 0x000fea000383ffff */
.L_x_2094:
[----:B-1----:R1:W2:Y:S02]  /*29c60*/  SYNCS.PHASECHK.TRANS64.TRYWAIT P0, [R7+URZ], R2 ;  /* 0x00000002070075a7 */ /* 0x0022a4000800017f */
[----:B--2---:R-:W-:Y:S05]  /*29c70*/  @!P0 NANOSLEEP.SYNCS 0x989680 ;  /* 0x009896800000895d */ /* 0x004fea0003900000 */
[----:B------:R-:W2:Y:S02]  /*29c80*/  @!P0 SYNCS.PHASECHK.TRANS64 P0, [R7+URZ], R2 ;  /* 0x00000002070085a7 */ /* 0x000ea4000800007f */
[----:B--2---:R-:W-:Y:S05]  /*29c90*/  @!P0 BRA `(.L_x_2094) ;  /* 0xfffffffc00f08947 */ /* 0x004fea000383ffff */
[----:B------:R-:W-:Y:S05]  /*29ca0*/  BRA `(.L_x_2241) ;  /* 0xffffffc400607947 */ /* 0x000fea000383ffff */
.L_x_2096:
[----:B--2---:R2:W3:Y:S02]  /*29cb0*/  SYNCS.PHASECHK.TRANS64.TRYWAIT P0, [R4+URZ], R5 ;  /* 0x00000005040075a7 */ /* 0x0044e4000800017f */
[----:B---3--:R-:W-:Y:S05]  /*29cc0*/  @!P0 NANOSLEEP.SYNCS 0x989680 ;  /* 0x009896800000895d */ /* 0x008fea0003900000 */
[----:B------:R-:W3:Y:S02]  /*29cd0*/  @!P0 SYNCS.PHASECHK.TRANS64 P0, [R4+URZ], R5 ;  /* 0x00000005040085a7 */ /* 0x000ee4000800007f */
[----:B---3--:R-:W-:Y:S05]  /*29ce0*/  @!P0 BRA `(.L_x_2096) ;  /* 0xfffffffc00f08947 */ /* 0x008fea000383ffff */
[----:B------:R-:W-:Y:S05]  /*29cf0*/  BRA `(.L_x_2242) ;  /* 0xffffffc400687947 */ /* 0x000fea000383ffff */
.L_x_2243:
        /* <DEDUP_REMOVED lines=16> */
.L_x_3223:


//--------------------- .text._ZN7cutlass13device_kernelIN5flash11enable_sm90INS1_16FlashAttnFwdSm90INS1_25CollectiveMainloopFwdSm90ILi2EN4cute5tupleIJNS5_1CILi1EEES8_S8_EEENS6_IJNS7_ILi128EEESA_SA_EEELi128ENS_6half_tEfNS_4arch4Sm90ELb1ELb0ELb1ELb0ELb0ELb0ELb0ELb1ELb1ELb1ELb0ELb0EEENS1_21CollectiveEpilogueFwdISB_S9_SC_SE_Li256ELb0ELb1ELb0ELb0EEENS1_30DynamicPersistentTileSchedulerILi256ELi128ELb0ELb1ELb1EEEEEEEEEvNT_6ParamsE --------------------------
	.section	.text._ZN7cutlass13device_kernelIN5flash11enable_sm90INS1_16FlashAttnFwdSm90INS1_25CollectiveMainloopFwdSm90ILi2EN4cute5tupleIJNS5_1CILi1EEES8_S8_EEENS6_IJNS7_ILi128EEESA_SA_EEELi128ENS_6half_tEfNS_4arch4Sm90ELb1ELb0ELb1ELb0ELb0ELb0ELb0ELb1ELb1ELb1ELb0ELb0EEENS1_21CollectiveEpilogueFwdISB_S9_SC_SE_Li256ELb0ELb1ELb0ELb0EEENS1_30DynamicPersistentTileSchedulerILi256ELi128ELb0ELb1ELb1EEEEEEEEEvNT_6ParamsE,"ax",@progbits
	.align	128
.text._ZN7cutlass13device_kernelIN5flash11enable_sm90INS1_16FlashAttnFwdSm90INS1_25CollectiveMainloopFwdSm90ILi2EN4cute5tupleIJNS5_1CILi1EEES8_S8_EEENS6_IJNS7_ILi128EEESA_SA_EEELi128ENS_6half_tEfNS_4arch4Sm90ELb1ELb0ELb1ELb0ELb0ELb0ELb0ELb1ELb1ELb1ELb0ELb0EEENS1_21CollectiveEpilogueFwdISB_S9_SC_SE_Li256ELb0ELb1ELb0ELb0EEENS1_30DynamicPersistentTileSchedulerILi256ELi128ELb0ELb1ELb1EEEEEEEEEvNT_6ParamsE:
        .type           _ZN7cutlass13device_kernelIN5flash11enable_sm90INS1_16FlashAttnFwdSm90INS1_25CollectiveMainloopFwdSm90ILi2EN4cute5tupleIJNS5_1CILi1EEES8_S8_EEENS6_IJNS7_ILi128EEESA_SA_EEELi128ENS_6half_tEfNS_4arch4Sm90ELb1ELb0ELb1ELb0ELb0ELb0ELb0ELb1ELb1ELb1ELb0ELb0EEENS1_21CollectiveEpilogueFwdISB_S9_SC_SE_Li256ELb0ELb1ELb0ELb0EEENS1_30DynamicPersistentTileSchedulerILi256ELi128ELb0ELb1ELb1EEEEEEEEEvNT_6ParamsE,@function
        .size           _ZN7cutlass13device_kernelIN5flash11enable_sm90INS1_16FlashAttnFwdSm90INS1_25CollectiveMainloopFwdSm90ILi2EN4cute5tupleIJNS5_1CILi1EEES8_S8_EEENS6_IJNS7_ILi128EEESA_SA_EEELi128ENS_6half_tEfNS_4arch4Sm90ELb1ELb0ELb1ELb0ELb0ELb0ELb0ELb1ELb1ELb1ELb0ELb0EEENS1_21CollectiveEpilogueFwdISB_S9_SC_SE_Li256ELb0ELb1ELb0ELb0EEENS1_30DynamicPersistentTileSchedulerILi256ELi128ELb0ELb1ELb1EEEEEEEEEvNT_6ParamsE,(.L_x_3224 - _ZN7cutlass13device_kernelIN5flash11enable_sm90INS1_16FlashAttnFwdSm90INS1_25CollectiveMainloopFwdSm90ILi2EN4cute5tupleIJNS5_1CILi1EEES8_S8_EEENS6_IJNS7_ILi128EEESA_SA_EEELi128ENS_6half_tEfNS_4arch4Sm90ELb1ELb0ELb1ELb0ELb0ELb0ELb0ELb1ELb1ELb1ELb0ELb0EEENS1_21CollectiveEpilogueFwdISB_S9_SC_SE_Li256ELb0ELb1ELb0ELb0EEENS1_30DynamicPersistentTileSchedulerILi256ELi128ELb0ELb1ELb1EEEEEEEEEvNT_6ParamsE)
        .other          _ZN7cutlass13device_kernelIN5flash11enable_sm90INS1_16FlashAttnFwdSm90INS1_25CollectiveMainloopFwdSm90ILi2EN4cute5tupleIJNS5_1CILi1EEES8_S8_EEENS6_IJNS7_ILi128EEESA_SA_EEELi128ENS_6half_tEfNS_4arch4Sm90ELb1ELb0ELb1ELb0ELb0ELb0ELb0ELb1ELb1ELb1ELb0ELb0EEENS1_21CollectiveEpilogueFwdISB_S9_SC_SE_Li256ELb0ELb1ELb0ELb0EEENS1_30DynamicPersistentTileSchedulerILi256ELi128ELb0ELb1ELb1EEEEEEEEEvNT_6ParamsE,@"STO_CUDA_ENTRY STV_DEFAULT"
_ZN7cutlass13device_kernelIN5flash11enable_sm90INS1_16FlashAttnFwdSm90INS1_25CollectiveMainloopFwdSm90ILi2EN4cute5tupleIJNS5_1CILi1EEES8_S8_EEENS6_IJNS7_ILi128EEESA_SA_EEELi128ENS_6half_tEfNS_4arch4Sm90ELb1ELb0ELb1ELb0ELb0ELb0ELb0ELb1ELb1ELb1ELb0ELb0EEENS1_21CollectiveEpilogueFwdISB_S9_SC_SE_Li256ELb0ELb1ELb0ELb0EEENS1_30DynamicPersistentTileSchedulerILi256ELi128ELb0ELb1ELb1EEEEEEEEEvNT_6ParamsE:
        /* <DEDUP_REMOVED lines=18> */
.L_x_2245:
[----:B------:R-:W-:Y:S05]  /*0120*/  BSYNC B0 ;  /* 0x0000000000007941 */ /* 0x000fea0003800000 */
.L_x_2244:
        /* <DEDUP_REMOVED lines=41> */
.L_x_2246:
        /* <DEDUP_REMOVED lines=22> */
.L_x_2247:
        /* <DEDUP_REMOVED lines=18> */
.L_x_2248:
        /* <DEDUP_REMOVED lines=22> */
.L_x_2249:
        /* <DEDUP_REMOVED lines=22> */
.L_x_2250:
[----:B------:R-:W-:Y:S01]  /*0900*/  PLOP3.LUT P0, PT, PT, PT, UP0, 0x80, 0x0 ;  /* 0x000000000000781c */ /* 0x000fe20003f0f008 */
[----:B------:R-:W-:Y:S01]  /*0910*/  UMOV UR38, 0x1 ;  /* 0x0000000100267882 */ /* 0x000fe20000000000 */
[----:B------:R-:W-:Y:S01]  /*0920*/  NOP ;  /* 0x0000000000007918 */ /* 0x000fe20000000000 */
[----:B------:R-:W-:Y:S01]  /*0930*/  USEL UR38, UR38, 0x2, !UP0 ;  /* 0x0000000226267887 */ /* 0x000fe2000c000000 */
[----:B------:R-:W-:Y:S01]  /*0940*/  ULDC.64 UR46, c[0x0][0x208] ;  /* 0x00008200002e7ab9 */ /* 0x000fe20000000a00 */
[----:B012-4-:R-:W-:Y:S08]  /*0950*/  BAR.SYNC.DEFER_BLOCKING 0x0 ;  /* 0x0000000000007b1d */ /* 0x017ff00000010000 */
[----:B------:R-:W-:Y:S05]  /*0960*/  @!P0 BRA `(.L_x_2251) ;  /* 0x000000b8007c8947 */ /* 0x000fea0003800000 */
.L_x_2252:
        /* <DEDUP_REMOVED lines=21> */
[CC--:B------:R-:W-:Y:S02]  /*0ac0*/  LEA.HI R4, R3.reuse, R190.reuse, RZ, 0x5 ;  /* 0x000000be03047211 */ /* 0x0c0fe400078f28ff */
[----:B------:R-:W-:Y:S02]  /*0ad0*/  LOP3.LUT R5, R0, 0xffffff80, RZ, 0xc0, !PT ;  /* 0xffffff8000057812 */ /* 0x000fe400078ec0ff */
[----:B------:R-:W-:Y:S01]  /*0ae0*/  LEA.HI R2, R3, R190, RZ, 0x4 ;  /* 0x000000be03027211 */ /* 0x000fe200078f20ff */
[----:B------:R-:W-:Y:S01]  /*0af0*/  IMAD.SHL.U32 R4, R4, 0x20, RZ ;  /* 0x0000002004047824 */ /* 0x000fe200078e00ff */
[----:B------:R-:W-:Y:S01]  /*0b00*/  SHF.R.S32.HI R185, RZ, 0x7, R0 ;  /* 0x00000007ffb97819 */ /* 0x000fe20000011400 */
[----:B------:R-:W-:Y:S01]  /*0b10*/  IMAD.IADD R184, R190, 0x1, -R5 ;  /* 0x00000001beb87824 */ /* 0x000fe200078e0a05 */
[----:B------:R-:W-:-:S02]  /*0b20*/  SHF.R.S32.HI R7, RZ, 0x4, R2 ;  /* 0x00000004ff077819 */ /* 0x000fc40000011402 */
[----:B------:R-:W-:Y:S02]  /*0b30*/  LOP3.LUT R5, R2, 0x3fffff0, RZ, 0xc0, !PT ;  /* 0x03fffff002057812 */ /* 0x000fe400078ec0ff */
[----:B------:R-:W-:Y:S02]  /*0b40*/  LOP3.LUT R4, R4, 0xfffffc00, RZ, 0xc0, !PT ;  /* 0xfffffc0004047812 */ /* 0x000fe400078ec0ff */
[----:B------:R-:W-:Y:S01]  /*0b50*/  LEA.HI R2, R2, R7, RZ, 0x1 ;  /* 0x0000000702027211 */ /* 0x000fe200078f08ff */
[----:B------:R-:W-:Y:S01]  /*0b60*/  IMAD.IADD R5, R190, 0x1, -R5 ;  /* 0x00000001be057824 */ /* 0x000fe200078e0a05 */
[----:B------:R-:W-:Y:S02]  /*0b70*/  SHF.R.S32.HI R9, RZ, 0x1f, R184 ;  /* 0x0000001fff097819 */ /* 0x000fe400000114b8 */
[----:B------:R-:W-:Y:S01]  /*0b80*/  LOP3.LUT R2, R2, 0x1ffffffe, RZ, 0xc0, !PT ;  /* 0x1ffffffe02027812 */ /* 0x000fe200078ec0ff */
[----:B------:R-:W-:Y:S01]  /*0b90*/  IMAD R5, R5, 0x40, R4 ;  /* 0x0000004005057824 */ /* 0x000fe200078e0204 */
[----:B------:R-:W-:-:S02]  /*0ba0*/  LEA.HI R4, R3, R190, RZ, 0x2 ;  /* 0x000000be03047211 */ /* 0x000fc400078f10ff */
[----:B------:R-:W-:Y:S01]  /*0bb0*/  LEA.HI R6, R9, R184, RZ, 0x2 ;  /* 0x000000b809067211 */ /* 0x000fe200078f10ff */
[----:B------:R-:W-:Y:S01]  /*0bc0*/  IMAD.IADD R2, R7, 0x1, -R2 ;  /* 0x0000000107027824 */ /* 0x000fe200078e0a02 */
[----:B------:R-:W-:Y:S02]  /*0bd0*/  LOP3.LUT R7, R4, 0xfffffffc, RZ, 0xc0, !PT ;  /* 0xfffffffc04077812 */ /* 0x000fe400078ec0ff */
[--C-:B------:R-:W-:Y:S01]  /*0be0*/  SHF.R.S32.HI R8, RZ, 0x2, R6.reuse ;  /* 0x00000002ff087819 */ /* 0x100fe20000011406 */
[----:B------:R-:W-:Y:S01]  /*0bf0*/  IMAD R187, R2, 0x8, R5 ;  /* 0x0000000802bb7824 */ /* 0x000fe200078e0205 */
[----:B------:R-:W-:Y:S01]  /*0c00*/  SHF.R.S32.HI R11, RZ, 0x1f, R6 ;  /* 0x0000001fff0b7819 */ /* 0x000fe20000011406 */
[----:B------:R-:W-:Y:S01]  /*0c10*/  IMAD.IADD R7, R190, 0x1, -R7 ;  /* 0x00000001be077824 */ /* 0x000fe200078e0a07 */
[----:B------:R-:W-:Y:S02]  /*0c20*/  LEA.HI R3, R3, R190, RZ, 0x3 ;  /* 0x000000be03037211 */ /* 0x000fe400078f18ff */
[----:B------:R-:W-:-:S02]  /*0c30*/  LEA.HI R11, R11, R8, RZ, 0x3 ;  /* 0x000000080b0b7211 */ /* 0x000fc400078f18ff */
[----:B------:R-:W-:Y:S02]  /*0c40*/  LEA.HI R2, R7, R7, RZ, 0x1 ;  /* 0x0000000707027211 */ /* 0x000fe400078f08ff */
[----:B------:R-:W-:Y:S02]  /*0c50*/  LOP3.LUT R19, R3, 0xfffffff8, RZ, 0xc0, !PT ;  /* 0xfffffff803137812 */ /* 0x000fe400078ec0ff */
[----:B------:R-:W-:Y:S02]  /*0c60*/  LOP3.LUT R11, R11, 0xfffffff8, RZ, 0xc0, !PT ;  /* 0xfffffff80b0b7812 */ /* 0x000fe400078ec0ff */
[----:B------:R-:W-:Y:S01]  /*0c70*/  LEA.HI R9, R9, R184, RZ, 0x5 ;  /* 0x000000b809097211 */ /* 0x000fe200078f28ff */
[----:B------:R-:W-:Y:S01]  /*0c80*/  IMAD.IADD R19, R190, 0x1, -R19 ;  /* 0x00000001be137824 */ /* 0x000fe200078e0a13 */
[----:B------:R-:W-:Y:S01]  /*0c90*/  LEA.HI R0, R0, R185, RZ, 0x1 ;  /* 0x000000b900007211 */ /* 0x000fe200078f08ff */
[----:B------:R-:W-:Y:S01]  /*0ca0*/  IMAD.IADD R8, R8, 0x1, -R11 ;  /* 0x0000000108087824 */ /* 0x000fe200078e0a0b */
[----:B------:R-:W-:-:S02]  /*0cb0*/  LOP3.LUT R2, R2, 0x1ffffffe, RZ, 0xc0, !PT ;  /* 0x1ffffffe02027812 */ /* 0x000fc400078ec0ff */
[----:B------:R-:W-:Y:S02]  /*0cc0*/  SHF.R.S32.HI R9, RZ, 0x5, R9 ;  /* 0x00000005ff097819 */ /* 0x000fe40000011409 */
[----:B------:R-:W-:Y:S01]  /*0cd0*/  LOP3.LUT R0, R0, 0x3fffffe, RZ, 0xc0, !PT ;  /* 0x03fffffe00007812 */ /* 0x000fe200078ec0ff */
[----:B------:R-:W-:Y:S01]  /*0ce0*/  IMAD.IADD R17, R7, 0x1, -R2 ;  /* 0x0000000107117824 */ /* 0x000fe200078e0a02 */
[----:B------:R-:W-:Y:S01]  /*0cf0*/  LOP3.LUT R5, R6, 0x7ffffffc, RZ, 0xc0, !PT ;  /* 0x7ffffffc06057812 */ /* 0x000fe200078ec0ff */
[----:B------:R-:W-:Y:S01]  /*0d00*/  IMAD.SHL.U32 R2, R19, 0x8, RZ ;  /* 0x0000000813027824 */ /* 0x000fe200078e00ff */
[----:B------:R-:W-:Y:S01]  /*0d10*/  SHF.R.S32.HI R22, RZ, 0x3, R3 ;  /* 0x00000003ff167819 */ /* 0x000fe20000011403 */
[----:B------:R-:W-:Y:S02]  /*0d20*/  IMAD R9, R9, 0x10, R8 ;  /* 0x0000001009097824 */ /* 0x000fe400078e0208 */
[----:B------:R-:W-:Y:S01]  /*0d30*/  IMAD.IADD R0, R185, 0x1, -R0 ;  /* 0x00000001b9007824 */ /* 0x000fe200078e0a00 */
[----:B------:R-:W-:Y:S01]  /*0d40*/  SHF.R.S32.HI R189, RZ, 0x1f, R2 ;  /* 0x0000001fffbd7819 */ /* 0x000fe20000011402 */
[----:B------:R-:W-:-:S02]  /*0d50*/  VIADD R18, R2, 0x40 ;  /* 0x0000004002127836 */ /* 0x000fc40000000000 */
[----:B------:R-:W-:Y:S02]  /*0d60*/  IMAD R186, R0, 0x40, R9 ;  /* 0x0000004000ba7824 */ /* 0x000fe400078e0209 */
[----:B------:R-:W-:Y:S01]  /*0d70*/  IMAD.IADD R16, R184, 0x1, -R5 ;  /* 0x00000001b8107824 */ /* 0x000fe200078e0a05 */
[----:B------:R-:W-:Y:S01]  /*0d80*/  SHF.R.S32.HI R188, RZ, 0x1f, R18 ;  /* 0x0000001fffbc7819 */ /* 0x000fe20000011412 */
[----:B------:R-:W-:-:S07]  /*0d90*/  IMAD R17, R17, 0x8, R186 ;  /* 0x0000000811117824 */ /* 0x000fce00078e02ba */
.L_x_2303:
        /* <DEDUP_REMOVED lines=12> */
[----:B01234-:R-:W-:Y:S05]  /*0e60*/  @!P0 BRA `(.L_x_2253) ;  /* 0x0000000000208947 */ /* 0x01ffea0003800000 */
        /* <DEDUP_REMOVED lines=8> */
.L_x_2253:
[----:B------:R-:W-:Y:S01]  /*0ef0*/  ULDC UR7, c[0x0][0xc54] ;  /* 0x0003150000077ab9 */ /* 0x000fe20000000800 */
[----:B------:R-:W-:Y:S01]  /*0f00*/  UMOV UR6, UR9 ;  /* 0x0000000900067c82 */ /* 0x000fe20008000000 */
[----:B------:R-:W-:-:S11]  /*0f10*/  UISETP.NE.AND UP0, UPT, UR7, 0x1, UPT ;  /* 0x000000010700788c */ /* 0x000fd6000bf05270 */
[----:B------:R-:W-:Y:S02]  /*0f20*/  @UP0 ULDC.64 UR10, c[0x0][0xc58] ;  /* 0x00031600000a0ab9 */ /* 0x000fe40000000a00 */
[----:B------:R-:W-:-:S04]  /*0f30*/  UIMAD.WIDE.U32 UR4, UR9, UR10, URZ ;  /* 0x0000000a090472a5 */ /* 0x000fc8000f8e003f */
[----:B------:R-:W-:-:S04]  /*0f40*/  @UP0 USHF.R.U32.HI UR6, URZ, UR11, UR5 ;  /* 0x0000000b3f060299 */ /* 0x000fc80008011605 */
[----:B------:R-:W-:-:S12]  /*0f50*/  UIMAD UR4, UR6, UR7, URZ ;  /* 0x00000007060472a4 */ /* 0x000fd8000f8e023f */
.L_x_2254:
[----:B------:R-:W-:Y:S01]  /*0f60*/  ULDC.64 UR10, c[0x0][0x418] ;  /* 0x00010600000a7ab9 */ /* 0x000fe20000000a00 */
[----:B------:R-:W-:Y:S01]  /*0f70*/  ULOP3.LUT UR6, URZ, UR6, URZ, 0x33, !UPT ;  /* 0x000000063f067292 */ /* 0x000fe2000f8e333f */
[----:B------:R-:W-:Y:S01]  /*0f80*/  PLOP3.LUT P0, PT, PT, PT, PT, 0x80, 0x0 ;  /* 0x000000000000781c */ /* 0x000fe20003f0f070 */
[----:B------:R-:W-:Y:S01]  /*0f90*/  UISETP.NE.U32.AND UP0, UPT, UR10, URZ, UPT ;  /* 0x0000003f0a00728c */ /* 0x000fe2000bf05070 */
[----:B------:R-:W-:Y:S01]  /*0fa0*/  IMAD.MOV.U32 R0, RZ, RZ, RZ ;  /* 0x000000ffff007224 */ /* 0x000fe200078e00ff */
[----:B------:R-:W-:Y:S01]  /*0fb0*/  ULDC UR5, c[0x0][0xc3c] ;  /* 0x00030f0000057ab9 */ /* 0x000fe20000000800 */
[----:B------:R-:W-:Y:S01]  /*0fc0*/  UIADD3 UR4, UR9, -UR4, URZ ;  /* 0x8000000409047290 */ /* 0x000fe2000fffe03f */
[----:B------:R-:W-:Y:S01]  /*0fd0*/  IMAD.MOV.U32 R3, RZ, RZ, RZ ;  /* 0x000000ffff037224 */ /* 0x000fe200078e00ff */
[----:B------:R-:W-:Y:S01]  /*0fe0*/  UISETP.NE.AND.EX UP0, UPT, UR11, URZ, UPT, UP0 ;  /* 0x0000003f0b00728c */ /* 0x000fe2000bf05300 */
[----:B------:R-:W-:Y:S01]  /*0ff0*/  CS2R R150, SRZ ;  /* 0x0000000000967805 */ /* 0x000fe2000001ff00 */
[----:B------:R-:W-:Y:S01]  /*1000*/  UIADD3 UR6, UR6, UR5, URZ ;  /* 0x0000000506067290 */ /* 0x000fe2000fffe03f */
[----:B------:R-:W-:Y:S01]  /*1010*/  CS2R R148, SRZ ;  /* 0x0000000000947805 */ /* 0x000fe2000001ff00 */
[----:B------:R-:W-:Y:S01]  /*1020*/  ULDC UR11, c[0x0][0x448] ;  /* 0x00011200000b7ab9 */ /* 0x000fe20000000800 */
[----:B------:R-:W-:Y:S01]  /*1030*/  ULDC UR10, c[0x0][0xc54] ;  /* 0x00031500000a7ab9 */ /* 0x000fe20000000800 */
[----:B------:R-:W-:Y:S01]  /*1040*/  UISETP.NE.AND UP2, UPT, UR11, 0x1, UPT ;  /* 0x000000010b00788c */ /* 0x000fe2000bf45270 */
[----:B------:R-:W-:Y:S01]  /*1050*/  CS2R R146, SRZ ;  /* 0x0000000000927805 */ /* 0x000fe2000001ff00 */
[----:B------:R-:W-:Y:S01]  /*1060*/  USHF.L.U32 UR36, UR6, 0x7, URZ ;  /* 0x0000000706247899 */ /* 0x000fe2000800063f */
[----:B------:R-:W-:Y:S01]  /*1070*/  CS2R R144, SRZ ;  /* 0x0000000000907805 */ /* 0x000fe2000001ff00 */
[----:B------:R-:W-:Y:S01]  /*1080*/  UIMAD UR10, UR8, UR10, UR4 ;  /* 0x0000000a080a72a4 */ /* 0x000fe2000f8e0204 */
[----:B------:R-:W-:Y:S01]  /*1090*/  CS2R R142, SRZ ;  /* 0x00000000008e7805 */ /* 0x000fe2000001ff00 */
[----:B------:R-:W-:Y:S01]  /*10a0*/  UIADD3 UR6, UR36, 0x7f, URZ ;  /* 0x0000007f24067890 */ /* 0x000fe2000fffe03f */
[----:B------:R-:W-:Y:S01]  /*10b0*/  CS2R R140, SRZ ;  /* 0x00000000008c7805 */ /* 0x000fe2000001ff00 */
[----:B------:R-:W-:Y:S01]  /*10c0*/  ULDC UR49, c[0x0][0x424] ;  /* 0x0001090000317ab9 */ /* 0x000fe20000000800 */
[----:B------:R-:W-:Y:S01]  /*10d0*/  ULDC UR7, c[0x0][0x288] ;  /* 0x0000a20000077ab9 */ /* 0x000fe20000000800 */
[----:B------:R-:W-:Y:S01]  /*10e0*/  USEL UR49, UR49, 0x1, UP0 ;  /* 0x0000000131317887 */ /* 0x000fe20008000000 */
[----:B------:R-:W-:Y:S01]  /*10f0*/  CS2R R138, SRZ ;  /* 0x00000000008a7805 */ /* 0x000fe2000001ff00 */
[----:B------:R-:W-:Y:S01]  /*1100*/  @UP2 ULDC UR4, c[0x0][0x44c] ;  /* 0x0001130000042ab9 */ /* 0x000fe20000000800 */
[----:B------:R-:W-:Y:S01]  /*1110*/  UIADD3 UR7, -UR7, 0x80, URZ ;  /* 0x0000008007077890 */ /* 0x000fe2000fffe13f */
[----:B------:R-:W-:Y:S01]  /*1120*/  CS2R R136, SRZ ;  /* 0x0000000000887805 */ /* 0x000fe2000001ff00 */
[----:B------:R-:W-:Y:S01]  /*1130*/  UIMAD.WIDE.U32 UR4, UR6, UR4, URZ ;  /* 0x00000004060472a5 */ /* 0x000fe2000f8e003f */
[----:B------:R-:W-:Y:S01]  /*1140*/  CS2R R134, SRZ ;  /* 0x0000000000867805 */ /* 0x000fe2000001ff00 */
[----:B------:R-:W-:Y:S01]  /*1150*/  ULDC UR9, c[0x0][0x2f0] ;  /* 0x0000bc0000097ab9 */ /* 0x000fe20000000800 */
[----:B------:R-:W-:Y:S01]  /*1160*/  @UP2 ULDC UR11, c[0x0][0x450] ;  /* 0x00011400000b2ab9 */ /* 0x000fe20000000800 */
[----:B------:R-:W-:Y:S01]  /*1170*/  UIMAD UR7, UR49, UR9, UR7 ;  /* 0x00000009310772a4 */ /* 0x000fe2000f8e0207 */
[----:B------:R-:W-:Y:S01]  /*1180*/  CS2R R132, SRZ ;  /* 0x0000000000847805 */ /* 0x000fe2000001ff00 */
[----:B------:R-:W-:Y:S01]  /*1190*/  @UP2 USHF.R.U32.HI UR6, URZ, UR11, UR5 ;  /* 0x0000000b3f062299 */ /* 0x000fe20008011605 */
[----:B------:R-:W-:Y:S01]  /*11a0*/  CS2R R130, SRZ ;  /* 0x0000000000827805 */ /* 0x000fe2000001ff00 */
[----:B------:R-:W-:Y:S01]  /*11b0*/  UIMAD UR4, UR49, UR9, 0x7f ;  /* 0x0000007f310474a4 */ /* 0x000fe2000f8e0209 */
[----:B------:R-:W-:Y:S01]  /*11c0*/  CS2R R128, SRZ ;  /* 0x0000000000807805 */ /* 0x000fe2000001ff00 */
[----:B------:R-:W-:Y:S01]  /*11d0*/  UIADD3 UR6, UR7, UR6, URZ ;  /* 0x0000000607067290 */ /* 0x000fe2000fffe03f */
[----:B------:R-:W-:Y:S01]  /*11e0*/  CS2R R126, SRZ ;  /* 0x00000000007e7805 */ /* 0x000fe2000001ff00 */
[----:B------:R-:W-:Y:S01]  /*11f0*/  USHF.R.S32.HI UR5, URZ, 0x1f, UR4 ;  /* 0x0000001f3f057899 */ /* 0x000fe20008011404 */
[----:B------:R-:W-:Y:S01]  /*1200*/  CS2R R124, SRZ ;  /* 0x00000000007c7805 */ /* 0x000fe2000001ff00 */
[----:B------:R-:W-:Y:S01]  /*1210*/  USHF.R.S32.HI UR7, URZ, 0x1f, UR6 ;  /* 0x0000001f3f077899 */ /* 0x000fe20008011406 */
[----:B------:R-:W-:Y:S01]  /*1220*/  CS2R R122, SRZ ;  /* 0x00000000007a7805 */ /* 0x000fe2000001ff00 */
[----:B------:R-:W-:Y:S01]  /*1230*/  ULEA.HI UR5, UR5, UR4, URZ, 0x7 ;  /* 0x0000000405057291 */ /* 0x000fe2000f8f383f */
[----:B------:R-:W-:Y:S01]  /*1240*/  CS2R R120, SRZ ;  /* 0x0000000000787805 */ /* 0x000fe2000001ff00 */
[----:B------:R-:W-:Y:S01]  /*1250*/  ULEA.HI UR7, UR7, UR6, URZ, 0x7 ;  /* 0x0000000607077291 */ /* 0x000fe2000f8f383f */
[----:B------:R-:W-:Y:S01]  /*1260*/  CS2R R118, SRZ ;  /* 0x0000000000767805 */ /* 0x000fe2000001ff00 */
[----:B------:R-:W-:Y:S01]  /*1270*/  USHF.R.S32.HI UR54, URZ, 0x7, UR5 ;  /* 0x000000073f367899 */ /* 0x000fe20008011405 */
[----:B------:R-:W-:Y:S01]  /*1280*/  CS2R R116, SRZ ;  /* 0x0000000000747805 */ /* 0x000fe2000001ff00 */
[----:B------:R-:W-:Y:S01]  /*1290*/  USHF.R.S32.HI UR7, URZ, 0x7, UR7 ;  /* 0x000000073f077899 */ /* 0x000fe20008011407 */
[----:B------:R-:W-:Y:S01]  /*12a0*/  CS2R R114, SRZ ;  /* 0x0000000000727805 */ /* 0x000fe2000001ff00 */
[----:B------:R-:W-:Y:S01]  /*12b0*/  ULDC UR39, c[0x0][0xc48] ;  /* 0x0003120000277ab9 */ /* 0x000fe20000000800 */
[----:B------:R-:W-:Y:S01]  /*12c0*/  UMOV UR37, UR10 ;  /* 0x0000000a00257c82 */ /* 0x000fe20008000000 */
[----:B------:R-:W-:Y:S01]  /*12d0*/  UISETP.LT.AND UP0, UPT, UR54, UR7, UPT ;  /* 0x000000073600728c */ /* 0x000fe2000bf01270 */
[----:B------:R-:W-:Y:S01]  /*12e0*/  CS2R R112, SRZ ;  /* 0x0000000000707805 */ /* 0x000fe2000001ff00 */
[----:B------:R-:W-:Y:S01]  /*12f0*/  UISETP.NE.AND UP1, UPT, UR39, 0x1, UPT ;  /* 0x000000012700788c */ /* 0x000fe2000bf25270 */
[----:B------:R-:W-:Y:S01]  /*1300*/  CS2R R110, SRZ ;  /* 0x00000000006e7805 */ /* 0x000fe2000001ff00 */
[----:B------:R-:W-:Y:S01]  /*1310*/  USEL UR54, UR54, UR7, UP0 ;  /* 0x0000000736367287 */ /* 0x000fe20008000000 */
[----:B------:R-:W-:-:S02]  /*1320*/  CS2R R108, SRZ ;  /* 0x00000000006c7805 */ /* 0x000fc4000001ff00 */
[----:B------:R-:W-:Y:S02]  /*1330*/  CS2R R106, SRZ ;  /* 0x00000000006a7805 */ /* 0x000fe4000001ff00 */
[----:B------:R-:W-:Y:S01]  /*1340*/  CS2R R104, SRZ ;  /* 0x0000000000687805 */ /* 0x000fe2000001ff00 */
[----:B------:R-:W-:Y:S01]  /*1350*/  UISETP.GE.AND UP0, UPT, UR54, 0x1, UPT ;  /* 0x000000013600788c */ /* 0x000fe2000bf06270 */
[----:B------:R-:W-:Y:S02]  /*1360*/  CS2R R102, SRZ ;  /* 0x0000000000667805 */ /* 0x000fe4000001ff00 */
[----:B------:R-:W-:Y:S02]  /*1370*/  CS2R R100, SRZ ;  /* 0x0000000000647805 */ /* 0x000fe4000001ff00 */
[----:B------:R-:W-:Y:S02]  /*1380*/  CS2R R98, SRZ ;  /* 0x0000000000627805 */ /* 0x000fe4000001ff00 */
[----:B------:R-:W-:Y:S01]  /*1390*/  CS2R R96, SRZ ;  /* 0x0000000000607805 */ /* 0x000fe2000001ff00 */
[----:B------:R-:W-:Y:S01]  /*13a0*/  @UP1 ULDC UR8, c[0x0][0xc4c] ;  /* 0x0003130000081ab9 */ /* 0x000fe20000000800 */
[----:B------:R-:W-:Y:S01]  /*13b0*/  PLOP3.LUT P1, PT, PT, PT, UP0, 0x80, 0x0 ;  /* 0x000000000000781c */ /* 0x000fe20003f2f008 */
[----:B------:R-:W-:Y:S01]  /*13c0*/  UIMAD.WIDE.U32 UR4, UR10, UR8, URZ ;  /* 0x000000080a0472a5 */ /* 0x000fe2000f8e003f */
[----:B------:R-:W-:Y:S01]  /*13d0*/  CS2R R6, SRZ ;  /* 0x0000000000067805 */ /* 0x000fe2000001ff00 */
[----:B------:R-:W-:Y:S01]  /*13e0*/  @UP1 ULDC UR6, c[0x0][0xc50] ;  /* 0x0003140000061ab9 */ /* 0x000fe20000000800 */
[----:B------:R-:W-:Y:S01]  /*13f0*/  IMAD.MOV.U32 R94, RZ, RZ, RZ ;  /* 0x000000ffff5e7224 */ /* 0x000fe200078e00ff */
[----:B------:R-:W-:Y:S01]  /*1400*/  @UP1 USHF.R.U32.HI UR37, URZ, UR6, UR5 ;  /* 0x000000063f251299 */ /* 0x000fe20008011605 */
[----:B------:R-:W-:Y:S01]  /*1410*/  IMAD.MOV.U32 R93, RZ, RZ, RZ ;  /* 0x000000ffff5d7224 */ /* 0x000fe200078e00ff */
[----:B------:R-:W-:-:S02]  /*1420*/  CS2R R90, SRZ ;  /* 0x00000000005a7805 */ /* 0x000fc4000001ff00 */
[----:B------:R-:W-:Y:S01]  /*1430*/  CS2R R88, SRZ ;  /* 0x0000000000587805 */ /* 0x000fe2000001ff00 */
[----:B------:R-:W-:-:S04]  /*1440*/  UIADD3 UR4, -UR37, URZ, URZ ;  /* 0x0000003f25047290 */ /* 0x000fc8000fffe13f */
[----:B------:R-:W-:Y:S01]  /*1450*/  UIMAD UR39, UR39, UR4, UR10 ;  /* 0x00000004272772a4 */ /* 0x000fe2000f8e020a */
[----:B------:R-:W-:Y:S11]  /*1460*/  @!P1 BRA `(.L_x_2255) ;  /* 0x0000009000889947 */ /* 0x000ff60003800000 */
        /* <DEDUP_REMOVED lines=31> */
.L_x_2256:
        /* <DEDUP_REMOVED lines=9> */
.L_x_2404:
[----:B------:R-:W-:Y:S05]  /*16f0*/  @!P0 BRA `(.L_x_2258) ;  /* 0x0000000000048947 */ /* 0x000fea0003800000 */
[----:B------:R-:W-:Y:S01]  /*1700*/  BPT.TRAP 0x1 ;  /* 0x000000040000795c */ /* 0x000fe20000300000 */
.L_x_2258:
[----:B0-----:R-:W-:Y:S02]  /*1710*/  IMAD.U32 R0, RZ, RZ, UR42 ;  /* 0x0000002aff007e24 */ /* 0x001fe4000f8e00ff */
[----:B------:R-:W-:-:S03]  /*1720*/  IMAD.U32 R3, RZ, RZ, UR43 ;  /* 0x0000002bff037e24 */ /* 0x000fc6000f8e00ff */
[----:B------:R-:W-:Y:S02]  /*1730*/  LEA R0, R0, UR41, 0x3 ;  /* 0x0000002900007c11 */ /* 0x000fe4000f8e18ff */
[----:B------:R-:W-:-:S04]  /*1740*/  SHF.L.U32 R3, R3, 0x1f, RZ ;  /* 0x0000001f03037819 */ /* 0x000fc800000006ff */
[----:B------:R0:W1:Y:S01]  /*1750*/  SYNCS.PHASECHK.TRANS64.TRYWAIT P2, [R0+URZ+0x28830], R3 ;  /* 0x02883003000075a7 */ /* 0x000062000804017f */
[----:B------:R-:W-:Y:S05]  /*1760*/  @!P0 BRA `(.L_x_2259) ;  /* 0x0000000000048947 */ /* 0x000fea0003800000 */
[----:B------:R-:W-:Y:S01]  /*1770*/  BPT.TRAP 0x1 ;  /* 0x000000040000795c */ /* 0x000fe20000300000 */
.L_x_2259:
[----:B------:R-:W2:Y:S02]  /*1780*/  S2R R4, SR_TID.X ;  /* 0x0000000000047919 */ /* 0x000ea40000002100 */
[----:B--2---:R-:W-:Y:S01]  /*1790*/  LOP3.LUT P1, RZ, R4, 0x7f, RZ, 0xc0, !PT ;  /* 0x0000007f04ff7812 */ /* 0x004fe2000782c0ff */
[----:B-1----:R-:W-:-:S12]  /*17a0*/  @P2 BRA `(.L_x_2260) ;  /* 0x0000000000082947 */ /* 0x002fd80003800000 */
[----:B------:R-:W1:Y:S02]  /*17b0*/  SYNCS.PHASECHK.TRANS64.TRYWAIT P2, [R0+URZ+0x28830], R3 ;  /* 0x02883003000075a7 */ /* 0x000e64000804017f */
[----:B-1----:R-:W-:Y:S05]  /*17c0*/  @!P2 BRA `(.L_x_2261) ;  /* 0x000000f0006ca947 */ /* 0x002fea0003800000 */
.L_x_2260:
[----:B------:R-:W-:Y:S05]  /*17d0*/  WARPSYNC.ALL ;  /* 0x0000000000007948 */ /* 0x000fea0003800000 */
[----:B------:R-:W-:Y:S01]  /*17e0*/  UIADD3 UR4, UR41, 0x18400, URZ ;  /* 0x0001840029047890 */ /* 0x000fe2000fffe03f */
[----:B------:R-:W-:Y:S01]  /*17f0*/  WARPGROUP.ARRIVE ;  /* 0x00000000000079c5 */ /* 0x000fe20000000000 */
[----:B------:R-:W-:Y:S01]  /*1800*/  ULOP3.LUT UR32, UR50, 0x10000, URZ, 0xfc, !UPT ;  /* 0x0001000032207892 */ /* 0x000fe2000f8efc3f */
[----:B------:R-:W-:Y:S01]  /*1810*/  VIADD R4, R17, UR36 ;  /* 0x0000002411047c36 */ /* 0x000fe20008000000 */
[----:B------:R-:W-:Y:S01]  /*1820*/  USHF.R.U32.HI UR4, URZ, 0x4, UR4 ;  /* 0x000000043f047899 */ /* 0x000fe20008011604 */
[----:B01----:R-:W-:Y:S01]  /*1830*/  @!P1 VIADD R0, R0, 0x28840 ;  /* 0x0002884000009836 */ /* 0x003fe20000000000 */
[----:B------:R-:W-:Y:S01]  /*1840*/  UMOV UR33, 0x40000040 ;  /* 0x4000004000217882 */ /* 0x000fe20000000000 */
[----:B------:R-:W-:Y:S01]  /*1850*/  UMOV UR35, 0x40000040 ;  /* 0x4000004000237882 */ /* 0x000fe20000000000 */
[----:B------:R-:W-:Y:S01]  /*1860*/  ULOP3.LUT UR4, UR4, 0x3fff, URZ, 0xc0, !UPT ;  /* 0x00003fff04047892 */ /* 0x000fe2000f8ec03f */
[----:B------:R-:W-:Y:S01]  /*1870*/  CS2R R150, SRZ ;  /* 0x0000000000967805 */ /* 0x000fe2000001ff00 */
[----:B------:R-:W-:Y:S01]  /*1880*/  UMOV UR5, 0x40000040 ;  /* 0x4000004000057882 */ /* 0x000fe20000000000 */
[----:B------:R-:W-:Y:S01]  /*1890*/  UMOV UR7, 0x40000040 ;  /* 0x4000004000077882 */ /* 0x000fe20000000000 */
[----:B------:R-:W-:Y:S01]  /*18a0*/  ULOP3.LUT UR48, UR4, 0x10000, URZ, 0xfc, !UPT ;  /* 0x0001000004307892 */ /* 0x000fe2000f8efc3f */
[----:B------:R-:W-:Y:S01]  /*18b0*/  @!P1 PRMT R0, RZ, 0x654, R0 ;  /* 0x00000654ff009816 */ /* 0x000fe20000000000 */
[----:B------:R-:W-:Y:S01]  /*18c0*/  UIADD3 UR4, UR32, 0x2, URZ ;  /* 0x0000000220047890 */ /* 0x000fe2000fffe03f */
[----:B------:R-:W-:Y:S01]  /*18d0*/  CS2R R148, SRZ ;  /* 0x0000000000947805 */ /* 0x000fe2000001ff00 */
[----:B------:R-:W-:Y:S01]  /*18e0*/  ULEA UR34, UR42, UR48, 0xb ;  /* 0x000000302a227291 */ /* 0x000fe2000f8e583f */
[----:B------:R-:W-:Y:S01]  /*18f0*/  CS2R R146, SRZ ;  /* 0x0000000000927805 */ /* 0x000fe2000001ff00 */
[----:B------:R-:W-:Y:S01]  /*1900*/  UIADD3 UR8, UR32, 0x4, URZ ;  /* 0x0000000420087890 */ /* 0x000fe2000fffe03f */
[----:B------:R-:W-:Y:S01]  /*1910*/  CS2R R144, SRZ ;  /* 0x0000000000907805 */ /* 0x000fe2000001ff00 */
[----:B------:R-:W-:Y:S01]  /*1920*/  UIADD3 UR6, UR34, 0x2, URZ ;  /* 0x0000000222067890 */ /* 0x000fe2000fffe03f */
[----:B------:R-:W-:Y:S01]  /*1930*/  CS2R R142, SRZ ;  /* 0x00000000008e7805 */ /* 0x000fe2000001ff00 */
[----:B------:R-:W-:Y:S01]  /*1940*/  UIADD3 UR10, UR34, 0x4, URZ ;  /* 0x00000004220a7890 */ /* 0x000fe2000fffe03f */
[----:B------:R-:W-:Y:S01]  /*1950*/  CS2R R140, SRZ ;  /* 0x00000000008c7805 */ /* 0x000fe2000001ff00 */
[----:B------:R-:W-:Y:S01]  /*1960*/  UMOV UR9, 0x40000040 ;  /* 0x4000004000097882 */ /* 0x000fe20000000000 */
[----:B------:R-:W-:Y:S01]  /*1970*/  HGMMA.64x128x16.F32 R24, gdesc[UR32], RZ, !UPT, gsb0 ;  /* 0x01e00000201879f0 */ /* 0x000fe2000c0008ff */
[----:B------:R-:W-:Y:S01]  /*1980*/  UMOV UR11, 0x40000040 ;  /* 0x40000040000b7882 */ /* 0x000fe20000000000 */
[----:B------:R-:W-:Y:S01]  /*1990*/  UIADD3 UR12, UR32, 0x6, URZ ;  /* 0x00000006200c7890 */ /* 0x000fe2000fffe03f */
[----:B------:R-:W-:Y:S01]  /*19a0*/  CS2R R138, SRZ ;  /* 0x00000000008a7805 */ /* 0x000fe2000001ff00 */
[----:B------:R-:W-:Y:S01]  /*19b0*/  UIADD3 UR14, UR34, 0x6, URZ ;  /* 0x00000006220e7890 */ /* 0x000fe2000fffe03f */
[----:B------:R-:W-:Y:S01]  /*19c0*/  CS2R R136, SRZ ;  /* 0x0000000000887805 */ /* 0x000fe2000001ff00 */
[----:B------:R-:W-:Y:S01]  /*19d0*/  UMOV UR13, 0x40000040 ;  /* 0x40000040000d7882 */ /* 0x000fe20000000000 */
        /* <DEDUP_REMOVED lines=25> */
[----:B------:R-:W-:-:S02]  /*1b70*/  CS2R R118, SRZ ;  /* 0x0000000000767805 */ /* 0x000fc4000001ff00 */
[----:B------:R-:W-:Y:S02]  /*1b80*/  CS2R R116, SRZ ;  /* 0x0000000000747805 */ /* 0x000fe4000001ff00 */
[----:B------:R-:W-:Y:S02]  /*1b90*/  CS2R R114, SRZ ;  /* 0x0000000000727805 */ /* 0x000fe4000001ff00 */
[----:B------:R-:W-:Y:S01]  /*1ba0*/  CS2R R112, SRZ ;  /* 0x0000000000707805 */ /* 0x000fe2000001ff00 */
[----:B------:R-:W-:Y:S02]  /*1bb0*/  WARPGROUP.DEPBAR.LE gsb0, 0x0 ;  /* 0x00008000000079c5 */ /* 0x000fe40000010000 */
[----:B------:R-:W-:-:S06]  /*1bc0*/  WARPGROUP.ARRIVE ;  /* 0x00000000000079c5 */ /* 0x000fcc0000000000 */
[----:B------:R-:W-:Y:S01]  /*1bd0*/  HGMMA.64x128x16.F32 R24, gdesc[UR4], R24, gsb0 ;  /* 0x01e00000041879f0 */ /* 0x000fe20008000818 */
[----:B------:R-:W-:Y:S02]  /*1be0*/  ULDC UR6, c[0x0][0x448] ;  /* 0x0001120000067ab9 */ /* 0x000fe40000000800 */
[----:B------:R-:W-:-:S06]  /*1bf0*/  UISETP.NE.AND UP0, UPT, UR6, 0x1, UPT ;  /* 0x000000010600788c */ /* 0x000fcc000bf05270 */
[----:B------:R-:W-:-:S05]  /*1c00*/  PLOP3.LUT P2, PT, PT, PT, UP0, 0x80, 0x0 ;  /* 0x000000000000781c */ /* 0x000fca0003f4f008 */
[----:B------:R-:W-:-:S08]  /*1c10*/  @UP0 ULDC UR6, c[0x0][0x44c] ;  /* 0x0001130000060ab9 */ /* 0x000fd00000000800 */
[----:B------:R-:W-:Y:S01]  /*1c20*/  @P2 IMAD.HI.U32 R7, R4, UR6, RZ ;  /* 0x0000000604072c27 */ /* 0x000fe2000f8e00ff */
[----:B------:R-:W-:Y:S01]  /*1c30*/  @UP0 ULDC UR6, c[0x0][0x450] ;  /* 0x0001140000060ab9 */ /* 0x000fe20000000800 */
[----:B------:R-:W-:Y:S02]  /*1c40*/  WARPGROUP.DEPBAR.LE gsb0, 0x0 ;  /* 0x00008000000079c5 */ /* 0x000fe40000010000 */
[----:B------:R-:W-:-:S06]  /*1c50*/  WARPGROUP.ARRIVE ;  /* 0x00000000000079c5 */ /* 0x000fcc0000000000 */
[----:B------:R-:W-:Y:S01]  /*1c60*/  HGMMA.64x128x16.F32 R24, gdesc[UR8], R24, gsb0 ;  /* 0x01e00000081879f0 */ /* 0x000fe20008000818 */
[----:B------:R-:W-:Y:S01]  /*1c70*/  ULDC UR10, c[0x0][0x9d8] ;  /* 0x00027600000a7ab9 */ /* 0x000fe20000000800 */
[----:B------:R-:W-:Y:S01]  /*1c80*/  ULDC UR11, c[0x0][0x2f0] ;  /* 0x0000bc00000b7ab9 */ /* 0x000fe20000000800 */
[----:B------:R-:W-:Y:S02]  /*1c90*/  WARPGROUP.DEPBAR.LE gsb0, 0x0 ;  /* 0x00008000000079c5 */ /* 0x000fe40000010000 */
[----:B------:R-:W-:-:S07]  /*1ca0*/  WARPGROUP.ARRIVE ;  /* 0x00000000000079c5 */ /* 0x000fce0000000000 */
        /* <DEDUP_REMOVED lines=19> */
[----:B------:R0:W1:Y:S01]  /*1de0*/  MUFU.TANH R93, R26 ;  /* 0x0000001a005d7308 */ /* 0x0000620000002400 */
[----:B------:R-:W-:Y:S01]  /*1df0*/  FMUL.FTZ R27, R27, UR10 ;  /* 0x0000000a1b1b7c20 */ /* 0x000fe20008410000 */
[----:B------:R-:W-:Y:S01]  /*1e00*/  FMUL.FTZ R25, R33, UR10 ;  /* 0x0000000a21197c20 */ /* 0x000fe20008410000 */
[----:B------:R-:W-:-:S02]  /*1e10*/  IMAD.U32 R33, RZ, RZ, UR11 ;  /* 0x0000000bff217e24 */ /* 0x000fc4000f8e00ff */
[----:B------:R-:W-:Y:S01]  /*1e20*/  FMUL.FTZ R21, R24, UR10 ;  /* 0x0000000a18157c20 */ /* 0x000fe20008410000 */
[----:B------:R-:W-:Y:S01]  /*1e30*/  FMUL.FTZ R24, R32, UR10 ;  /* 0x0000000a20187c20 */ /* 0x000fe20008410000 */
[----:B------:R-:W-:Y:S01]  /*1e40*/  FMUL.FTZ R30, R30, UR10 ;  /* 0x0000000a1e1e7c20 */ /* 0x000fe20008410000 */
[----:B------:R-:W-:Y:S01]  /*1e50*/  FMUL.FTZ R31, R31, UR10 ;  /* 0x0000000a1f1f7c20 */ /* 0x000fe20008410000 */
[----:B------:R-:W2:Y:S01]  /*1e60*/  MUFU.TANH R27, R27 ;  /* 0x0000001b001b7308 */ /* 0x000ea20000002400 */
[----:B0-----:R-:W-:Y:S01]  /*1e70*/  IMAD.MOV.U32 R26, RZ, RZ, R4 ;  /* 0x000000ffff1a7224 */ /* 0x001fe200078e0004 */
[----:B------:R-:W-:Y:S01]  /*1e80*/  @P2 SHF.R.U32.HI R26, RZ, UR6, R7 ;  /* 0x00000006ff1a2c19 */ /* 0x000fe20008011607 */
[----:B------:R-:W-:Y:S01]  /*1e90*/  UMOV UR6, 0xffffff80 ;  /* 0xffffff8000067882 */ /* 0x000fe20000000000 */
[----:B------:R-:W-:Y:S01]  /*1ea0*/  FMUL.FTZ R34, R34, UR10 ;  /* 0x0000000a22227c20 */ /* 0x000fe20008410000 */
[----:B------:R-:W-:Y:S01]  /*1eb0*/  UIMAD UR6, UR54, UR6, 0x80 ;  /* 0x00000080360674a4 */ /* 0x000fe2000f8e0206 */
[----:B------:R-:W-:Y:S01]  /*1ec0*/  FMUL.FTZ R35, R35, UR10 ;  /* 0x0000000a23237c20 */ /* 0x000fe20008410000 */
[----:B------:R-:W0:Y:S01]  /*1ed0*/  SHFL.IDX PT, R7, R26, 0x1, 0x1c1f ;  /* 0x003c1f001a077f89 */ /* 0x000e2200000e0000 */
[----:B------:R3:W4:Y:S01]  /*1ee0*/  MUFU.TANH R95, R30 ;  /* 0x0000001e005f7308 */ /* 0x0007220000002400 */
[----:B------:R-:W-:Y:S01]  /*1ef0*/  UIADD3 UR7, UR6, 0x1, URZ ;  /* 0x0000000106077890 */ /* 0x000fe2000fffe03f */
[----:B------:R-:W-:Y:S01]  /*1f00*/  FMUL.FTZ R38, R38, UR10 ;  /* 0x0000000a26267c20 */ /* 0x000fe20008410000 */
[----:B------:R-:W-:Y:S01]  /*1f10*/  UIMAD UR6, UR49, UR11, UR6 ;  /* 0x0000000b310672a4 */ /* 0x000fe2000f8e0206 */
[----:B------:R-:W-:Y:S01]  /*1f20*/  FMUL.FTZ R39, R39, UR10 ;  /* 0x0000000a27277c20 */ /* 0x000fe20008410000 */
[----:B------:R-:W-:Y:S01]  /*1f30*/  FMUL.FTZ R42, R42, UR10 ;  /* 0x0000000a2a2a7c20 */ /* 0x000fe20008410000 */
[----:B------:R-:W-:Y:S01]  /*1f40*/  FMUL.FTZ R43, R43, UR10 ;  /* 0x0000000a2b2b7c20 */ /* 0x000fe20008410000 */
[----:B------:R-:W-:Y:S01]  /*1f50*/  IMAD.U32 R29, RZ, RZ, UR7 ;  /* 0x00000007ff1d7e24 */ /* 0x000fe2000f8e00ff */
[----:B------:R-:W5:Y:S01]  /*1f60*/  MUFU.TANH R31, R31 ;  /* 0x0000001f001f7308 */ /* 0x000f620000002400 */
[----:B------:R-:W-:Y:S01]  /*1f70*/  FMUL.FTZ R46, R46, UR10 ;  /* 0x0000000a2e2e7c20 */ /* 0x000fe20008410000 */
[----:B------:R-:W-:Y:S01]  /*1f80*/  FMUL.FTZ R47, R47, UR10 ;  /* 0x0000000a2f2f7c20 */ /* 0x000fe20008410000 */
[----:B------:R-:W-:-:S02]  /*1f90*/  IMAD R4, R16, -0x2, R29 ;  /* 0xfffffffe10047824 */ /* 0x000fc400078e021d */
[----:B------:R-:W-:Y:S01]  /*1fa0*/  FMUL.FTZ R50, R50, UR10 ;  /* 0x0000000a32327c20 */ /* 0x000fe20008410000 */
[----:B------:R-:W-:Y:S02]  /*1fb0*/  IMAD.U32 R29, RZ, RZ, UR6 ;  /* 0x00000006ff1d7e24 */ /* 0x000fe4000f8e00ff */
[----:B------:R-:W-:Y:S01]  /*1fc0*/  FMUL.FTZ R51, R51, UR10 ;  /* 0x0000000a33337c20 */ /* 0x000fe20008410000 */
[----:B------:R-:W-:Y:S01]  /*1fd0*/  IMAD R32, R33, UR49, R4 ;  /* 0x0000003121207c24 */ /* 0x000fe2000f8e0204 */
[----:B------:R2:W5:Y:S01]  /*1fe0*/  MUFU.TANH R99, R34 ;  /* 0x0000002200637308 */ /* 0x0005620000002400 */
[----:B---3--:R-:W-:Y:S02]  /*1ff0*/  IMAD R30, R16, -0x2, R29 ;  /* 0xfffffffe101e7824 */ /* 0x008fe400078e021d */
[----:B------:R-:W-:Y:S01]  /*2000*/  FMUL.FTZ R54, R54, UR10 ;  /* 0x0000000a36367c20 */ /* 0x000fe20008410000 */
[----:B------:R-:W-:Y:S01]  /*2010*/  FMUL.FTZ R20, R36, UR10 ;  /* 0x0000000a24147c20 */ /* 0x000fe20008410000 */
[----:B------:R-:W-:Y:S01]  /*2020*/  FMUL.FTZ R55, R55, UR10 ;  /* 0x0000000a37377c20 */ /* 0x000fe20008410000 */
[----:B------:R-:W-:Y:S01]  /*2030*/  FMUL.FTZ R58, R58, UR10 ;  /* 0x0000000a3a3a7c20 */ /* 0x000fe20008410000 */
[----:B------:R-:W-:Y:S01]  /*2040*/  FMUL.FTZ R5, R57, UR10 ;  /* 0x0000000a39057c20 */ /* 0x000fe20008410000 */
[----:B0-----:R-:W-:Y:S01]  /*2050*/  IADD3 R7, R7, -UR14, R32 ;  /* 0x8000000e07077c10 */ /* 0x001fe2000fffe020 */
[----:B------:R-:W0:Y:S01]  /*2060*/  MUFU.TANH R35, R35 ;  /* 0x0000002300237308 */ /* 0x000e220000002400 */
[----:B------:R-:W-:Y:S01]  /*2070*/  FMUL.FTZ R59, R59, UR10 ;  /* 0x0000000a3b3b7c20 */ /* 0x000fe20008410000 */
[----:B------:R-:W-:Y:S01]  /*2080*/  FMUL.FTZ R67, R67, UR10 ;  /* 0x0000000a43437c20 */ /* 0x000fe20008410000 */
[----:B------:R-:W-:Y:S01]  /*2090*/  VIMNMX R7, R30, R7, PT ;  /* 0x000000071e077248 */ /* 0x000fe20003fe0100 */
[----:B------:R-:W-:Y:S01]  /*20a0*/  FMUL.FTZ R62, R62, UR10 ;  /* 0x0000000a3e3e7c20 */ /* 0x000fe20008410000 */
[----:B------:R-:W-:Y:S01]  /*20b0*/  FMUL.FTZ R6, R53, UR10 ;  /* 0x0000000a35067c20 */ /* 0x000fe20008410000 */
[----:B------:R-:W-:Y:S01]  /*20c0*/  FMUL.FTZ R63, R63, UR10 ;  /* 0x0000000a3f3f7c20 */ /* 0x000fe20008410000 */
[C---:B------:R-:W-:Y:S01]  /*20d0*/  ISETP.GT.AND P3, PT, R7.reuse, RZ, PT ;  /* 0x000000ff0700720c */ /* 0x040fe20003f64270 */
[----:B------:R-:W3:Y:S01]  /*20e0*/  MUFU.TANH R38, R38 ;  /* 0x0000002600267308 */ /* 0x000ee20000002400 */
[----:B------:R-:W-:Y:S01]  /*20f0*/  ISETP.GT.AND P4, PT, R7, 0x1, PT ;  /* 0x000000010700780c */ /* 0x000fe20003f84270 */
[----:B------:R-:W-:Y:S01]  /*2100*/  FMUL.FTZ R11, R45, UR10 ;  /* 0x0000000a2d0b7c20 */ /* 0x000fe20008410000 */
[----:B------:R-:W-:Y:S01]  /*2110*/  ISETP.GT.AND P5, PT, R7, 0x8, PT ;  /* 0x000000080700780c */ /* 0x000fe20003fa4270 */
[----:B------:R-:W-:Y:S01]  /*2120*/  FMUL.FTZ R66, R66, UR10 ;  /* 0x0000000a42427c20 */ /* 0x000fe20008410000 */
[----:B-1----:R-:W-:Y:S01]  /*2130*/  FSEL R93, R93, -INF , P3 ;  /* 0xff8000005d5d7808 */ /* 0x002fe20001800000 */
[----:B------:R-:W-:Y:S01]  /*2140*/  FMUL.FTZ R70, R70, UR10 ;  /* 0x0000000a46467c20 */ /* 0x000fe20008410000 */
[----:B--2---:R-:W-:Y:S01]  /*2150*/  FSEL R34, R27, -INF , P4 ;  /* 0xff8000001b227808 */ /* 0x004fe20002000000 */
[----:B------:R-:W1:Y:S01]  /*2160*/  MUFU.TANH R39, R39 ;  /* 0x0000002700277308 */ /* 0x000e620000002400 */
[----:B------:R-:W-:Y:S01]  /*2170*/  ISETP.GT.AND P3, PT, R7, 0x9, PT ;  /* 0x000000090700780c */ /* 0x000fe20003f64270 */
[----:B------:R-:W-:Y:S01]  /*2180*/  FMUL.FTZ R10, R49, UR10 ;  /* 0x0000000a310a7c20 */ /* 0x000fe20008410000 */
[----:B----4-:R-:W-:Y:S01]  /*2190*/  FSEL R95, R95, -INF , P5 ;  /* 0xff8000005f5f7808 */ /* 0x010fe20002800000 */
[----:B------:R-:W-:Y:S01]  /*21a0*/  FMUL.FTZ R74, R74, UR10 ;  /* 0x0000000a4a4a7c20 */ /* 0x000fe20008410000 */
[----:B------:R-:W-:Y:S01]  /*21b0*/  FMNMX.FTZ R4, R93, R34, !PT ;  /* 0x000000225d047209 */ /* 0x000fe20007810000 */
[----:B------:R-:W-:Y:S01]  /*21c0*/  FMUL.FTZ R75, R75, UR10 ;  /* 0x0000000a4b4b7c20 */ /* 0x000fe20008410000 */
[----:B------:R-:W-:Y:S01]  /*21d0*/  ISETP.GT.AND P4, PT, R7, 0x10, PT ;  /* 0x000000100700780c */ /* 0x000fe20003f84270 */
[----:B------:R-:W2:Y:S01]  /*21e0*/  MUFU.TANH R42, R42 ;  /* 0x0000002a002a7308 */ /* 0x000ea20000002400 */
[----:B-----5:R-:W-:Y:S01]  /*21f0*/  FSEL R97, R31, -INF , P3 ;  /* 0xff8000001f617808 */ /* 0x020fe20001800000 */
[----:B------:R-:W-:Y:S01]  /*2200*/  FMUL.FTZ R14, R41, UR10 ;  /* 0x0000000a290e7c20 */ /* 0x000fe20008410000 */
[----:B------:R-:W-:Y:S01]  /*2210*/  FMNMX.FTZ R4, R95, R4, !PT ;  /* 0x000000045f047209 */ /* 0x000fe20007810000 */
[----:B------:R-:W-:Y:S01]  /*2220*/  FMUL.FTZ R78, R78, UR10 ;  /* 0x0000000a4e4e7c20 */ /* 0x000fe20008410000 */
[----:B------:R-:W-:Y:S01]  /*2230*/  ISETP.GT.AND P3, PT, R7, 0x11, PT ;  /* 0x000000110700780c */ /* 0x000fe20003f64270 */
[----:B------:R-:W-:Y:S01]  /*2240*/  FMUL.FTZ R79, R79, UR10 ;  /* 0x0000000a4f4f7c20 */ /* 0x000fe20008410000 */
[----:B------:R-:W-:Y:S01]  /*2250*/  FSEL R99, R99, -INF , P4 ;  /* 0xff80000063637808 */ /* 0x000fe20002000000 */
[----:B------:R-:W4:Y:S01]  /*2260*/  MUFU.TANH R43, R43 ;  /* 0x0000002b002b7308 */ /* 0x000f220000002400 */
[----:B------:R-:W-:Y:S01]  /*2270*/  FMNMX.FTZ R4, R97, R4, !PT ;  /* 0x0000000461047209 */ /* 0x000fe20007810000 */
[----:B------:R-:W-:Y:S01]  /*2280*/  FMUL.FTZ R82, R82, UR10 ;  /* 0x0000000a52527c20 */ /* 0x000fe20008410000 */
[----:B------:R-:W-:Y:S01]  /*2290*/  ISETP.GT.AND P4, PT, R7, 0x18, PT ;  /* 0x000000180700780c */ /* 0x000fe20003f84270 */
[----:B------:R-:W-:Y:S01]  /*22a0*/  FMUL.FTZ R83, R83, UR10 ;  /* 0x0000000a53537c20 */ /* 0x000fe20008410000 */
[----:B0-----:R-:W-:Y:S01]  /*22b0*/  FSEL R101, R35, -INF , P3 ;  /* 0xff80000023657808 */ /* 0x001fe20001800000 */
[----:B------:R-:W-:Y:S01]  /*22c0*/  FMUL.FTZ R15, R37, UR10 ;  /* 0x0000000a250f7c20 */ /* 0x000fe20008410000 */
[----:B------:R-:W-:Y:S01]  /*22d0*/  FMNMX.FTZ R4, R99, R4, !PT ;  /* 0x0000000463047209 */ /* 0x000fe20007810000 */
[----:B------:R-:W0:Y:S01]  /*22e0*/  MUFU.TANH R46, R46 ;  /* 0x0000002e002e7308 */ /* 0x000e220000002400 */
[----:B------:R-:W-:Y:S01]  /*22f0*/  ISETP.GT.AND P3, PT, R7, 0x19, PT ;  /* 0x000000190700780c */ /* 0x000fe20003f64270 */
[----:B------:R-:W-:Y:S01]  /*2300*/  FMUL.FTZ R86, R86, UR10 ;  /* 0x0000000a56567c20 */ /* 0x000fe20008410000 */
[----:B---3--:R-:W-:Y:S01]  /*2310*/  FSEL R103, R38, -INF , P4 ;  /* 0xff80000026677808 */ /* 0x008fe20002000000 */
[----:B------:R-:W-:Y:S01]  /*2320*/  FMUL.FTZ R87, R87, UR10 ;  /* 0x0000000a57577c20 */ /* 0x000fe20008410000 */
[----:B------:R-:W-:Y:S01]  /*2330*/  FMNMX.FTZ R4, R101, R4, !PT ;  /* 0x0000000465047209 */ /* 0x000fe20007810000 */
[----:B------:R-:W3:Y:S01]  /*2340*/  SHFL.IDX PT, R26, R26, RZ, 0x1c1f ;  /* 0x001c1fff1a1a7589 */ /* 0x000ee200000e0000 */
[----:B------:R-:W-:Y:S01]  /*2350*/  ISETP.GT.AND P4, PT, R7, 0x20, PT ;  /* 0x000000200700780c */ /* 0x000fe20003f84270 */
[----:B------:R-:W5:Y:S01]  /*2360*/  MUFU.TANH R47, R47 ;  /* 0x0000002f002f7308 */ /* 0x000f620000002400 */
[----:B-1----:R-:W-:Y:S01]  /*2370*/  FSEL R105, R39, -INF , P3 ;  /* 0xff80000027697808 */ /* 0x002fe20001800000 */
[----:B------:R-:W-:Y:S01]  /*2380*/  FMUL.FTZ R61, R61, UR10 ;  /* 0x0000000a3d3d7c20 */ /* 0x000fe20008410000 */
[----:B------:R-:W-:Y:S01]  /*2390*/  FMNMX.FTZ R4, R103, R4, !PT ;  /* 0x0000000467047209 */ /* 0x000fe20007810000 */
[----:B------:R-:W-:Y:S01]  /*23a0*/  ULDC UR6, c[0x0][0x988] ;  /* 0x0002620000067ab9 */ /* 0x000fe20000000800 */
[----:B------:R-:W-:Y:S01]  /*23b0*/  ISETP.GT.AND P3, PT, R7, 0x21, PT ;  /* 0x000000210700780c */ /* 0x000fe20003f64270 */
[----:B------:R-:W-:Y:S01]  /*23c0*/  FMUL.FTZ R65, R65, UR10 ;  /* 0x0000000a41417c20 */ /* 0x000fe20008410000 */
[----:B--2---:R-:W-:Y:S01]  /*23d0*/  FSEL R107, R42, -INF , P4 ;  /* 0xff8000002a6b7808 */ /* 0x004fe20002000000 */
[----:B------:R-:W1:Y:S01]  /*23e0*/  MUFU.TANH R50, R50 ;  /* 0x0000003200327308 */ /* 0x000e620000002400 */
[----:B------:R-:W-:Y:S01]  /*23f0*/  FMNMX.FTZ R4, R105, R4, !PT ;  /* 0x0000000469047209 */ /* 0x000fe20007810000 */
[----:B------:R-:W-:Y:S01]  /*2400*/  FMUL.FTZ R13, R40, UR10 ;  /* 0x0000000a280d7c20 */ /* 0x000fe20008410000 */
[----:B------:R-:W-:Y:S01]  /*2410*/  ISETP.GT.AND P4, PT, R7, 0x28, PT ;  /* 0x000000280700780c */ /* 0x000fe20003f84270 */
[----:B------:R-:W-:Y:S01]  /*2420*/  FMUL.FTZ R69, R69, UR10 ;  /* 0x0000000a45457c20 */ /* 0x000fe20008410000 */
[----:B----4-:R-:W-:Y:S01]  /*2430*/  FSEL R109, R43, -INF , P3 ;  /* 0xff8000002b6d7808 */ /* 0x010fe20001800000 */
[----:B------:R-:W-:Y:S01]  /*2440*/  FMUL.FTZ R73, R73, UR10 ;  /* 0x0000000a49497c20 */ /* 0x000fe20008410000 */
[----:B------:R-:W-:Y:S01]  /*2450*/  FMNMX.FTZ R36, R107, R4, !PT ;  /* 0x000000046b247209 */ /* 0x000fe20007810000 */
[----:B------:R-:W2:Y:S01]  /*2460*/  MUFU.TANH R51, R51 ;  /* 0x0000003300337308 */ /* 0x000ea20000002400 */
[----:B------:R-:W-:Y:S01]  /*2470*/  ISETP.GT.AND P3, PT, R7, 0x29, PT ;  /* 0x000000290700780c */ /* 0x000fe20003f64270 */
[----:B------:R-:W-:Y:S01]  /*2480*/  FMUL.FTZ R4, R71, UR10 ;  /* 0x0000000a47047c20 */ /* 0x000fe20008410000 */
[----:B0-----:R-:W-:Y:S01]  /*2490*/  FSEL R111, R46, -INF , P4 ;  /* 0xff8000002e6f7808 */ /* 0x001fe20002000000 */
[----:B------:R-:W-:Y:S01]  /*24a0*/  FMUL.FTZ R12, R44, UR10 ;  /* 0x0000000a2c0c7c20 */ /* 0x000fe20008410000 */
[----:B------:R-:W-:Y:S01]  /*24b0*/  FMNMX.FTZ R36, R109, R36, !PT ;  /* 0x000000246d247209 */ /* 0x000fe20007810000 */
[----:B------:R-:W-:Y:S01]  /*24c0*/  FMUL.FTZ R9, R48, UR10 ;  /* 0x0000000a30097c20 */ /* 0x000fe20008410000 */
[----:B------:R-:W-:Y:S01]  /*24d0*/  ISETP.GT.AND P4, PT, R7, 0x30, PT ;  /* 0x000000300700780c */ /* 0x000fe20003f84270 */
[----:B------:R-:W-:Y:S01]  /*24e0*/  MUFU.TANH R54, R54 ;  /* 0x0000003600367308 */ /* 0x000fe20000002400 */
[----:B-----5:R-:W-:Y:S01]  /*24f0*/  FSEL R91, R47, -INF , P3 ;  /* 0xff8000002f5b7808 */ /* 0x020fe20001800000 */
[----:B------:R-:W-:Y:S01]  /*2500*/  FMUL.FTZ R77, R77, UR10 ;  /* 0x0000000a4d4d7c20 */ /* 0x000fe20008410000 */
[----:B------:R-:W-:Y:S01]  /*2510*/  FMNMX.FTZ R36, R111, R36, !PT ;  /* 0x000000246f247209 */ /* 0x000fe20007810000 */
[----:B------:R-:W-:Y:S01]  /*2520*/  FMUL.FTZ R8, R52, UR10 ;  /* 0x0000000a34087c20 */ /* 0x000fe20008410000 */
[----:B------:R-:W-:Y:S01]  /*2530*/  ISETP.GT.AND P3, PT, R7, 0x31, PT ;  /* 0x000000310700780c */ /* 0x000fe20003f64270 */
[----:B------:R-:W-:Y:S01]  /*2540*/  FMUL.FTZ R3, R56, UR10 ;  /* 0x0000000a38037c20 */ /* 0x000fe20008410000 */
[----:B-1----:R-:W-:Y:S01]  /*2550*/  FSEL R71, R50, -INF , P4 ;  /* 0xff80000032477808 */ /* 0x002fe20002000000 */
[----:B------:R-:W0:Y:S01]  /*2560*/  MUFU.TANH R55, R55 ;  /* 0x0000003700377308 */ /* 0x000e220000002400 */
[----:B------:R-:W-:Y:S01]  /*2570*/  FMNMX.FTZ R36, R91, R36, !PT ;  /* 0x000000245b247209 */ /* 0x000fe20007810000 */
[----:B------:R-:W-:Y:S01]  /*2580*/  FMUL.FTZ R81, R81, UR10 ;  /* 0x0000000a51517c20 */ /* 0x000fe20008410000 */
[----:B------:R-:W-:Y:S01]  /*2590*/  ISETP.GT.AND P4, PT, R7, 0x38, PT ;  /* 0x000000380700780c */ /* 0x000fe20003f84270 */
[----:B------:R-:W-:Y:S01]  /*25a0*/  FMUL.FTZ R60, R60, UR10 ;  /* 0x0000000a3c3c7c20 */ /* 0x000fe20008410000 */
[----:B------:R-:W-:Y:S01]  /*25b0*/  FMNMX.FTZ R36, R71, R36, !PT ;  /* 0x0000002447247209 */ /* 0x000fe20007810000 */
        /* <DEDUP_REMOVED lines=8> */
[----:B------:R1:W-:Y:S01]  /*2640*/  @!P1 SYNCS.ARRIVE.TRANS64.RED.A1T0 RZ, [R0+URZ], RZ ;  /* 0x000000ff00ff99a7 */ /* 0x0003e2000810043f */
[----:B------:R-:W-:Y:S01]  /*2650*/  UIMAD UR11, UR49, UR11, -UR14 ;  /* 0x0000000b310b72a4 */ /* 0x000fe2000f8e0a0e */
[----:B------:R-:W4:Y:S01]  /*2660*/  MUFU.TANH R29, R59 ;  /* 0x0000003b001d7308 */ /* 0x000f220000002400 */
[----:B------:R-:W-:Y:S01]  /*2670*/  UMOV UR10, UR36 ;  /* 0x00000024000a7c82 */ /* 0x000fe20008000000 */
[----:B------:R-:W-:-:S06]  /*2680*/  UIADD3 UR54, UR54, -0x2, URZ ;  /* 0xfffffffe36367890 */ /* 0x000fcc000fffe03f */
[----:B------:R2:W-:Y:S08]  /*2690*/  MUFU.TANH R53, R67 ;  /* 0x0000004300357308 */ /* 0x0005f00000002400 */
[----:B------:R-:W5:Y:S01]  /*26a0*/  MUFU.TANH R62, R62 ;  /* 0x0000003e003e7308 */ /* 0x000f620000002400 */
[----:B--2---:R-:W-:Y:S02]  /*26b0*/  FSEL R67, R51, -INF , P3 ;  /* 0xff80000033437808 */ /* 0x004fe40001800000 */
[----:B------:R-:W-:-:S02]  /*26c0*/  ISETP.GT.AND P3, PT, R7, 0x39, PT ;  /* 0x000000390700780c */ /* 0x000fc40003f64270 */
[----:B------:R-:W-:Y:S02]  /*26d0*/  FMNMX.FTZ R36, R67, R36, !PT ;  /* 0x0000002443247209 */ /* 0x000fe40007810000 */
[----:B0-----:R-:W-:Y:S01]  /*26e0*/  FSEL R59, R55, -INF , P3 ;  /* 0xff800000373b7808 */ /* 0x001fe20001800000 */
[----:B------:R0:W2:Y:S01]  /*26f0*/  MUFU.TANH R45, R63 ;  /* 0x0000003f002d7308 */ /* 0x0000a20000002400 */
[----:B------:R-:W-:-:S04]  /*2700*/  ISETP.GT.AND P3, PT, R7, 0x41, PT ;  /* 0x000000410700780c */ /* 0x000fc80003f64270 */
[----:B----4-:R-:W-:Y:S02]  /*2710*/  FSEL R55, R29, -INF , P3 ;  /* 0xff8000001d377808 */ /* 0x010fe40001800000 */
[C---:B------:R-:W-:Y:S01]  /*2720*/  ISETP.GT.AND P3, PT, R7.reuse, 0x49, PT ;  /* 0x000000490700780c */ /* 0x040fe20003f64270 */
[----:B------:R-:W4:Y:S01]  /*2730*/  MUFU.TANH R66, R66 ;  /* 0x0000004200427308 */ /* 0x000f220000002400 */
[----:B0-----:R-:W-:Y:S02]  /*2740*/  FSEL R63, R54, -INF , P4 ;  /* 0xff800000363f7808 */ /* 0x001fe40002000000 */
[----:B------:R-:W-:Y:S02]  /*2750*/  ISETP.GT.AND P4, PT, R7, 0x40, PT ;  /* 0x000000400700780c */ /* 0x000fe40003f84270 */
[----:B------:R-:W-:Y:S02]  /*2760*/  FMNMX.FTZ R36, R63, R36, !PT ;  /* 0x000000243f247209 */ /* 0x000fe40007810000 */
[----:B------:R-:W-:Y:S01]  /*2770*/  FSEL R57, R57, -INF , P4 ;  /* 0xff80000039397808 */ /* 0x000fe20002000000 */
[----:B------:R-:W0:Y:S01]  /*2780*/  MUFU.TANH R49, R70 ;  /* 0x0000004600317308 */ /* 0x000e220000002400 */
[----:B------:R-:W-:-:S02]  /*2790*/  FMNMX.FTZ R36, R59, R36, !PT ;  /* 0x000000243b247209 */ /* 0x000fc40007810000 */
[----:B------:R-:W-:Y:S02]  /*27a0*/  ISETP.GT.AND P4, PT, R7, 0x48, PT ;  /* 0x000000480700780c */ /* 0x000fe40003f84270 */
[----:B------:R-:W-:Y:S02]  /*27b0*/  FMNMX.FTZ R36, R57, R36, !PT ;  /* 0x0000002439247209 */ /* 0x000fe40007810000 */
[----:B-----5:R-:W-:Y:S01]  /*27c0*/  FSEL R43, R62, -INF , P4 ;  /* 0xff8000003e2b7808 */ /* 0x020fe20002000000 */
[----:B------:R-:W5:Y:S01]  /*27d0*/  MUFU.TANH R4, R4 ;  /* 0x0000000400047308 */ /* 0x000f620000002400 */
[----:B------:R-:W-:Y:S02]  /*27e0*/  FMNMX.FTZ R36, R55, R36, !PT ;  /* 0x0000002437247209 */ /* 0x000fe40007810000 */
[----:B------:R-:W-:Y:S02]  /*27f0*/  ISETP.GT.AND P4, PT, R7, 0x50, PT ;  /* 0x000000500700780c */ /* 0x000fe40003f84270 */
[----:B--2---:R-:W-:-:S02]  /*2800*/  FSEL R45, R45, -INF , P3 ;  /* 0xff8000002d2d7808 */ /* 0x004fc40001800000 */
[----:B------:R-:W-:Y:S01]  /*2810*/  FMNMX.FTZ R36, R43, R36, !PT ;  /* 0x000000242b247209 */ /* 0x000fe20007810000 */
[----:B------:R-:W2:Y:S01]  /*2820*/  MUFU.TANH R41, R74 ;  /* 0x0000004a00297308 */ /* 0x000ea20000002400 */
[----:B------:R-:W-:Y:S02]  /*2830*/  ISETP.GT.AND P3, PT, R7, 0x51, PT ;  /* 0x000000510700780c */ /* 0x000fe40003f64270 */
[----:B----4-:R-:W-:Y:S02]  /*2840*/  FSEL R47, R66, -INF , P4 ;  /* 0xff800000422f7808 */ /* 0x010fe40002000000 */
[----:B------:R-:W-:Y:S02]  /*2850*/  FMNMX.FTZ R36, R45, R36, !PT ;  /* 0x000000242d247209 */ /* 0x000fe40007810000 */
[----:B------:R-:W-:Y:S01]  /*2860*/  ISETP.GT.AND P4, PT, R7, 0x58, PT ;  /* 0x000000580700780c */ /* 0x000fe20003f84270 */
[----:B------:R-:W4:Y:S01]  /*2870*/  MUFU.TANH R75, R75 ;  /* 0x0000004b004b7308 */ /* 0x000f220000002400 */
[----:B------:R-:W-:-:S02]  /*2880*/  FSEL R53, R53, -INF , P3 ;  /* 0xff80000035357808 */ /* 0x000fc40001800000 */
[----:B------:R-:W-:Y:S02]  /*2890*/  FMNMX.FTZ R36, R47, R36, !PT ;  /* 0x000000242f247209 */ /* 0x000fe40007810000 */
[----:B------:R-:W-:Y:S02]  /*28a0*/  ISETP.GT.AND P3, PT, R7, 0x59, PT ;  /* 0x000000590700780c */ /* 0x000fe40003f64270 */
[----:B0-----:R-:W-:Y:S01]  /*28b0*/  FSEL R49, R49, -INF , P4 ;  /* 0xff80000031317808 */ /* 0x001fe20002000000 */
[----:B------:R-:W0:Y:S01]  /*28c0*/  MUFU.TANH R35, R78 ;  /* 0x0000004e00237308 */ /* 0x000e220000002400 */
[----:B------:R-:W-:Y:S02]  /*28d0*/  FMNMX.FTZ R36, R53, R36, !PT ;  /* 0x0000002435247209 */ /* 0x000fe40007810000 */
[----:B------:R-:W-:Y:S02]  /*28e0*/  ISETP.GT.AND P4, PT, R7, 0x60, PT ;  /* 0x000000600700780c */ /* 0x000fe40003f84270 */
[----:B-----5:R-:W-:-:S02]  /*28f0*/  FSEL R51, R4, -INF , P3 ;  /* 0xff80000004337808 */ /* 0x020fc40001800000 */
[----:B------:R-:W-:Y:S01]  /*2900*/  FMNMX.FTZ R36, R49, R36, !PT ;  /* 0x0000002431247209 */ /* 0x000fe20007810000 */
[----:B------:R-:W5:Y:S01]  /*2910*/  MUFU.TANH R39, R79 ;  /* 0x0000004f00277308 */ /* 0x000f620000002400 */
[----:B------:R-:W-:Y:S02]  /*2920*/  ISETP.GT.AND P3, PT, R7, 0x61, PT ;  /* 0x000000610700780c */ /* 0x000fe40003f64270 */
[----:B--2---:R-:W-:Y:S02]  /*2930*/  FSEL R41, R41, -INF , P4 ;  /* 0xff80000029297808 */ /* 0x004fe40002000000 */
[----:B------:R-:W-:Y:S02]  /*2940*/  FMNMX.FTZ R36, R51, R36, !PT ;  /* 0x0000002433247209 */ /* 0x000fe40007810000 */
[----:B------:R-:W-:Y:S01]  /*2950*/  ISETP.GT.AND P4, PT, R7, 0x68, PT ;  /* 0x000000680700780c */ /* 0x000fe20003f84270 */
[----:B------:R-:W2:Y:S01]  /*2960*/  MUFU.TANH R31, R82 ;  /* 0x00000052001f7308 */ /* 0x000ea20000002400 */
[----:B----4-:R-:W-:-:S02]  /*2970*/  FSEL R29, R75, -INF , P3 ;  /* 0xff8000004b1d7808 */ /* 0x010fc40001800000 */
        /* <DEDUP_REMOVED lines=8> */
[----:B------:R-:W4:Y:S01]  /*2a00*/  MUFU.TANH R33, R86 ;  /* 0x0000005600217308 */ /* 0x000f220000002400 */
[----:B------:R-:W-:Y:S02]  /*2a10*/  ISETP.GT.AND P3, PT, R7, 0x71, PT ;  /* 0x000000710700780c */ /* 0x000fe40003f64270 */
[----:B--2---:R-:W-:Y:S02]  /*2a20*/  FSEL R31, R31, -INF , P4 ;  /* 0xff8000001f1f7808 */ /* 0x004fe40002000000 */
[----:B------:R-:W-:Y:S02]  /*2a30*/  FMNMX.FTZ R36, R39, R36, !PT ;  /* 0x0000002427247209 */ /* 0x000fe40007810000 */
[----:B------:R-:W-:Y:S01]  /*2a40*/  ISETP.GT.AND P4, PT, R7, 0x78, PT ;  /* 0x000000780700780c */ /* 0x000fe20003f84270 */
[----:B------:R-:W2:Y:S01]  /*2a50*/  MUFU.TANH R27, R87 ;  /* 0x00000057001b7308 */ /* 0x000ea20000002400 */
[----:B0-----:R-:W-:-:S02]  /*2a60*/  FSEL R37, R37, -INF , P3 ;  /* 0xff80000025257808 */ /* 0x001fc40001800000 */
[----:B------:R-:W-:Y:S02]  /*2a70*/  FMNMX.FTZ R36, R31, R36, !PT ;  /* 0x000000241f247209 */ /* 0x000fe40007810000 */
[----:B------:R-:W-:Y:S02]  /*2a80*/  ISETP.GT.AND P3, PT, R7, 0x79, PT ;  /* 0x000000790700780c */ /* 0x000fe40003f64270 */
[----:B------:R-:W-:Y:S01]  /*2a90*/  FMNMX.FTZ R36, R37, R36, !PT ;  /* 0x0000002425247209 */ /* 0x000fe20007810000 */
[----:B------:R-:W-:Y:S01]  /*2aa0*/  MUFU.TANH R21, R21 ;  /* 0x0000001500157308 */ /* 0x000fe20000002400 */
[----:B----4-:R-:W-:-:S04]  /*2ab0*/  FSEL R33, R33, -INF , P4 ;  /* 0xff80000021217808 */ /* 0x010fc80002000000 */
[----:B------:R-:W-:-:S03]  /*2ac0*/  FMNMX.FTZ R36, R33, R36, !PT ;  /* 0x0000002421247209 */ /* 0x000fc60007810000 */
[----:B------:R-:W0:Y:S01]  /*2ad0*/  MUFU.TANH R88, R88 ;  /* 0x0000005800587308 */ /* 0x000e220000002400 */
[----:B--2---:R-:W-:-:S04]  /*2ae0*/  FSEL R27, R27, -INF , P3 ;  /* 0xff8000001b1b7808 */ /* 0x004fc80001800000 */
[----:B------:R-:W-:-:S03]  /*2af0*/  FMNMX.FTZ R36, R27, R36, !PT ;  /* 0x000000241b247209 */ /* 0x000fc60007810000 */
[----:B------:R2:W-:Y:S02]  /*2b00*/  MUFU.TANH R38, R61 ;  /* 0x0000003d00267308 */ /* 0x0005e40000002400 */
[----:B------:R-:W4:Y:S06]  /*2b10*/  SHFL.BFLY PT, R7, R36, 0x2, 0x1f ;  /* 0x0c401f0024077f89 */ /* 0x000f2c00000e0000 */
[----:B------:R-:W5:Y:S01]  /*2b20*/  MUFU.TANH R89, R89 ;  /* 0x0000005900597308 */ /* 0x000f620000002400 */
[----:B--2---:R-:W-:Y:S01]  /*2b30*/  VIADD R61, R32, -UR14 ;  /* 0x8000000e203d7c36 */ /* 0x004fe20008000000 */
[----:B------:R-:W-:-:S04]  /*2b40*/  @UP0 ULDC UR14, c[0x0][0x450] ;  /* 0x00011400000e0ab9 */ /* 0x000fc80000000800 */
[----:B---3--:R-:W-:Y:S02]  /*2b50*/  VIADDMNMX R61, R26, R61, R30, PT ;  /* 0x0000003d1a3d7246 */ /* 0x008fe4000380011e */
[----:B------:R-:W2:Y:S02]  /*2b60*/  MUFU.TANH R28, R28 ;  /* 0x0000001c001c7308 */ /* 0x000ea40000002400 */
[C---:B------:R-:W-:Y:S02]  /*2b70*/  ISETP.GT.AND P4, PT, R61.reuse, 0x1, PT ;  /* 0x000000013d00780c */ /* 0x040fe40003f84270 */
[----:B------:R-:W-:Y:S02]  /*2b80*/  ISETP.GT.AND P5, PT, R61, 0x8, PT ;  /* 0x000000083d00780c */ /* 0x000fe40003fa4270 */
[----:B0-----:R-:W-:Y:S02]  /*2b90*/  FSEL R88, R88, -INF , P4 ;  /* 0xff80000058587808 */ /* 0x001fe40002000000 */
[----:B------:R-:W-:Y:S01]  /*2ba0*/  MUFU.TANH R24, R24 ;  /* 0x0000001800187308 */ /* 0x000fe20000002400 */
[----:B-----5:R-:W-:-:S02]  /*2bb0*/  FSEL R89, R89, -INF , P5 ;  /* 0xff80000059597808 */ /* 0x020fc40002800000 */
[----:B----4-:R-:W-:Y:S02]  /*2bc0*/  FMNMX.FTZ R4, R36, R7, !PT ;  /* 0x0000000724047209 */ /* 0x010fe40007810000 */
[----:B------:R-:W-:-:S03]  /*2bd0*/  ISETP.GT.AND P4, PT, R61, 0x10, PT ;  /* 0x000000103d00780c */ /* 0x000fc60003f84270 */
[----:B------:R-:W0:Y:S01]  /*2be0*/  SHFL.BFLY PT, R7, R4, 0x1, 0x1f ;  /* 0x0c201f0004077f89 */ /* 0x000e2200000e0000 */
[----:B------:R-:W3:Y:S08]  /*2bf0*/  MUFU.TANH R25, R25 ;  /* 0x0000001900197308 */ /* 0x000ef00000002400 */
[----:B------:R4:W-:Y:S08]  /*2c00*/  MUFU.TANH R40, R65 ;  /* 0x0000004100287308 */ /* 0x0009f00000002400 */
[----:B------:R-:W5:Y:S01]  /*2c10*/  MUFU.TANH R20, R20 ;  /* 0x0000001400147308 */ /* 0x000f620000002400 */
[----:B0-----:R-:W-:Y:S01]  /*2c20*/  FMNMX.FTZ R7, R4, R7, !PT ;  /* 0x0000000704077209 */ /* 0x001fe20007810000 */
[----:B------:R-:W-:-:S06]  /*2c30*/  IMAD.U32 R4, RZ, RZ, UR6 ;  /* 0x00000006ff047e24 */ /* 0x000fcc000f8e00ff */
[----:B------:R-:W0:Y:S01]  /*2c40*/  MUFU.TANH R15, R15 ;  /* 0x0000000f000f7308 */ /* 0x000e220000002400 */
[----:B------:R-:W-:Y:S01]  /*2c50*/  @UP0 ULDC UR6, c[0x0][0x44c] ;  /* 0x0001130000060ab9 */ /* 0x000fe20000000800 */
[C---:B------:R-:W-:Y:S01]  /*2c60*/  FSETP.NEU.FTZ.AND P3, PT, R7.reuse, -INF , PT ;  /* 0xff8000000700780b */ /* 0x040fe20003f7d000 */
[----:B------:R-:W-:Y:S01]  /*2c70*/  FMUL.FTZ R36, R7, R4 ;  /* 0x0000000407247220 */ /* 0x000fe20000410000 */
[----:B------:R-:W-:-:S04]  /*2c80*/  UIMAD.WIDE.U32 UR6, UR36, UR6, URZ ;  /* 0x00000006240672a5 */ /* 0x000fc8000f8e003f */
[----:B------:R-:W-:Y:S01]  /*2c90*/  FSEL R36, R36, RZ, P3 ;  /* 0x000000ff24247208 */ /* 0x000fe20001800000 */
[----:B------:R2:W-:Y:S01]  /*2ca0*/  MUFU.TANH R42, R69 ;  /* 0x00000045002a7308 */ /* 0x0005e20000002400 */
[----:B------:R-:W-:Y:S01]  /*2cb0*/  ISETP.GT.AND P3, PT, R61, RZ, PT ;  /* 0x000000ff3d00720c */ /* 0x000fe20003f64270 */
[----:B------:R-:W-:Y:S02]  /*2cc0*/  @UP0 USHF.R.U32.HI UR10, URZ, UR14, UR7 ;  /* 0x0000000e3f0a0299 */ /* 0x000fe40008011607 */
[-CC-:B------:R-:W-:Y:S01]  /*2cd0*/  FFMA.FTZ R181, R93, R4.reuse, -R36.reuse ;  /* 0x000000045db57223 */ /* 0x180fe20000010824 */
[----:B----4-:R-:W-:Y:S01]  /*2ce0*/  FSEL R65, R21, -INF , P3 ;  /* 0xff80000015417808 */ /* 0x010fe20001800000 */
[--C-:B------:R-:W-:Y:S01]  /*2cf0*/  FFMA.FTZ R169, R71, R4, -R36.reuse ;  /* 0x0000000447a97223 */ /* 0x100fe20000010824 */
[----:B------:R-:W-:Y:S01]  /*2d00*/  ISETP.GT.AND P3, PT, R61, 0x9, PT ;  /* 0x000000093d00780c */ /* 0x000fe20003f64270 */
[----:B------:R-:W4:Y:S01]  /*2d10*/  MUFU.TANH R13, R13 ;  /* 0x0000000d000d7308 */ /* 0x000f220000002400 */
[----:B------:R-:W-:Y:S01]  /*2d20*/  FMNMX.FTZ R30, R65, R88, !PT ;  /* 0x00000058411e7209 */ /* 0x000fe20007810000 */
[-CC-:B------:R-:W-:Y:S01]  /*2d30*/  FFMA.FTZ R183, R95, R4.reuse, -R36.reuse ;  /* 0x000000045fb77223 */ /* 0x180fe20000010824 */
[----:B--2---:R-:W-:Y:S01]  /*2d40*/  FSEL R69, R28, -INF , P3 ;  /* 0xff8000001c457808 */ /* 0x004fe20001800000 */
[--C-:B------:R-:W-:Y:S01]  /*2d50*/  FFMA.FTZ R97, R97, R4, -R36.reuse ;  /* 0x0000000461617223 */ /* 0x100fe20000010824 */
[----:B------:R-:W-:Y:S01]  /*2d60*/  FMNMX.FTZ R30, R89, R30, !PT ;  /* 0x0000001e591e7209 */ /* 0x000fe20007810000 */
[--C-:B------:R-:W-:Y:S01]  /*2d70*/  FFMA.FTZ R171, R63, R4, -R36.reuse ;  /* 0x000000043fab7223 */ /* 0x100fe20000010824 */
[----:B------:R-:W-:Y:S01]  /*2d80*/  ISETP.GT.AND P3, PT, R61, 0x11, PT ;  /* 0x000000113d00780c */ /* 0x000fe20003f64270 */
[----:B------:R2:W-:Y:S01]  /*2d90*/  MUFU.TANH R44, R73 ;  /* 0x00000049002c7308 */ /* 0x0005e20000002400 */
[----:B------:R-:W-:Y:S01]  /*2da0*/  FMNMX.FTZ R30, R69, R30, !PT ;  /* 0x0000001e451e7209 */ /* 0x000fe20007810000 */
[-CC-:B------:R-:W-:Y:S01]  /*2db0*/  FFMA.FTZ R177, R99, R4.reuse, -R36.reuse ;  /* 0x0000000463b17223 */ /* 0x180fe20000010824 */
[----:B---3--:R-:W-:Y:S01]  /*2dc0*/  FSEL R25, R25, -INF , P3 ;  /* 0xff80000019197808 */ /* 0x008fe20001800000 */
[-CC-:B------:R-:W-:Y:S01]  /*2dd0*/  FFMA.FTZ R153, R57, R4.reuse, -R36.reuse ;  /* 0x0000000439997223 */ /* 0x180fe20000010824 */
[----:B------:R-:W-:Y:S01]  /*2de0*/  ISETP.GT.AND P3, PT, R61, 0x19, PT ;  /* 0x000000193d00780c */ /* 0x000fe20003f64270 */
[-CC-:B------:R-:W-:Y:S01]  /*2df0*/  FFMA.FTZ R34, R34, R4.reuse, -R36.reuse ;  /* 0x0000000422227223 */ /* 0x180fe20000010824 */
[-CC-:B------:R-:W-:Y:S01]  /*2e00*/  FFMA.FTZ R179, R103, R4.reuse, -R36.reuse ;  /* 0x0000000467b37223 */ /* 0x180fe20000010824 */
[----:B------:R-:W-:Y:S01]  /*2e10*/  MUFU.TANH R14, R14 ;  /* 0x0000000e000e7308 */ /* 0x000fe20000002400 */
[----:B--2---:R-:W-:Y:S01]  /*2e20*/  FSEL R73, R24, -INF , P4 ;  /* 0xff80000018497808 */ /* 0x004fe20002000000 */
[-CC-:B------:R-:W-:Y:S01]  /*2e30*/  FFMA.FTZ R24, R55, R4.reuse, -R36.reuse ;  /* 0x0000000437187223 */ /* 0x180fe20000010824 */
[----:B------:R-:W-:Y:S01]  /*2e40*/  ISETP.GT.AND P4, PT, R61, 0x18, PT ;  /* 0x000000183d00780c */ /* 0x000fe20003f84270 */
[--C-:B------:R-:W-:Y:S01]  /*2e50*/  FFMA.FTZ R173, R107, R4, -R36.reuse ;  /* 0x000000046bad7223 */ /* 0x100fe20000010824 */
[----:B------:R-:W-:Y:S01]  /*2e60*/  FMNMX.FTZ R30, R73, R30, !PT ;  /* 0x0000001e491e7209 */ /* 0x000fe20007810000 */
[--C-:B------:R-:W-:Y:S01]  /*2e70*/  FFMA.FTZ R109, R109, R4, -R36.reuse ;  /* 0x000000046d6d7223 */ /* 0x100fe20000010824 */
[----:B-----5:R-:W-:Y:S01]  /*2e80*/  FSEL R75, R20, -INF , P4 ;  /* 0xff800000144b7808 */ /* 0x020fe20002000000 */
[----:B------:R-:W2:Y:S01]  /*2e90*/  MUFU.TANH R12, R12 ;  /* 0x0000000c000c7308 */ /* 0x000ea20000002400 */
[----:B------:R-:W-:Y:S01]  /*2ea0*/  FMNMX.FTZ R30, R25, R30, !PT ;  /* 0x0000001e191e7209 */ /* 0x000fe20007810000 */
[-CC-:B------:R-:W-:Y:S01]  /*2eb0*/  FFMA.FTZ R20, R101, R4.reuse, -R36.reuse ;  /* 0x0000000465147223 */ /* 0x180fe20000010824 */
[----:B------:R-:W-:Y:S01]  /*2ec0*/  ISETP.GT.AND P4, PT, R61, 0x20, PT ;  /* 0x000000203d00780c */ /* 0x000fe20003f84270 */
[-CC-:B------:R-:W-:Y:S01]  /*2ed0*/  FFMA.FTZ R175, R111, R4.reuse, -R36.reuse ;  /* 0x000000046faf7223 */ /* 0x180fe20000010824 */
[----:B0-----:R-:W-:Y:S01]  /*2ee0*/  FSEL R15, R15, -INF , P3 ;  /* 0xff8000000f0f7808 */ /* 0x001fe20001800000 */
[--C-:B------:R-:W-:Y:S01]  /*2ef0*/  FFMA.FTZ R43, R43, R4, -R36.reuse ;  /* 0x000000042b2b7223 */ /* 0x100fe20000010824 */
[----:B------:R-:W-:Y:S01]  /*2f00*/  FMNMX.FTZ R30, R75, R30, !PT ;  /* 0x0000001e4b1e7209 */ /* 0x000fe20007810000 */
[----:B------:R-:W-:Y:S01]  /*2f10*/  MUFU.TANH R11, R11 ;  /* 0x0000000b000b7308 */ /* 0x000fe20000002400 */
[----:B------:R-:W-:Y:S01]  /*2f20*/  ISETP.GT.AND P3, PT, R61, 0x21, PT ;  /* 0x000000213d00780c */ /* 0x000fe20003f64270 */
[-CC-:B------:R-:W-:Y:S01]  /*2f30*/  FFMA.FTZ R45, R45, R4.reuse, -R36.reuse ;  /* 0x000000042d2d7223 */ /* 0x180fe20000010824 */
[----:B----4-:R-:W-:Y:S01]  /*2f40*/  FSEL R13, R13, -INF , P4 ;  /* 0xff8000000d0d7808 */ /* 0x010fe20002000000 */
[--C-:B------:R-:W-:Y:S01]  /*2f50*/  FFMA.FTZ R47, R47, R4, -R36.reuse ;  /* 0x000000042f2f7223 */ /* 0x100fe20000010824 */
[----:B------:R-:W-:Y:S01]  /*2f60*/  FMNMX.FTZ R30, R15, R30, !PT ;  /* 0x0000001e0f1e7209 */ /* 0x000fe20007810000 */
[--C-:B------:R-:W-:Y:S01]  /*2f70*/  FFMA.FTZ R53, R53, R4, -R36.reuse ;  /* 0x0000000435357223 */ /* 0x100fe20000010824 */
[----:B------:R-:W-:Y:S01]  /*2f80*/  ISETP.GT.AND P4, PT, R61, 0x28, PT ;  /* 0x000000283d00780c */ /* 0x000fe20003f84270 */
[----:B------:R-:W0:Y:S01]  /*2f90*/  MUFU.TANH R9, R9 ;  /* 0x0000000900097308 */ /* 0x000e220000002400 */
[----:B------:R-:W-:Y:S01]  /*2fa0*/  FMNMX.FTZ R30, R13, R30, !PT ;  /* 0x0000001e0d1e7209 */ /* 0x000fe20007810000 */
[-CC-:B------:R-:W-:Y:S01]  /*2fb0*/  FFMA.FTZ R49, R49, R4.reuse, -R36.reuse ;  /* 0x0000000431317223 */ /* 0x180fe20000010824 */
[----:B--2---:R-:W-:Y:S01]  /*2fc0*/  FSEL R79, R12, -INF , P4 ;  /* 0xff8000000c4f7808 */ /* 0x004fe20002000000 */
[-CC-:B------:R-:W-:Y:S01]  /*2fd0*/  FFMA.FTZ R12, R105, R4.reuse, -R36.reuse ;  /* 0x00000004690c7223 */ /* 0x180fe20000010824 */
[----:B------:R-:W-:Y:S01]  /*2fe0*/  ISETP.GT.AND P4, PT, R61, 0x30, PT ;  /* 0x000000303d00780c */ /* 0x000fe20003f84270 */
        /* <DEDUP_REMOVED lines=9> */
[----:B------:R-:W-:Y:S01]  /*3080*/  UIADD3 UR11, UR11, UR10, URZ ;  /* 0x0000000a0b0b7290 */ /* 0x000fe2000fffe03f */
[----:B------:R2:W-:Y:S01]  /*3090*/  MUFU.TANH R46, R77 ;  /* 0x0000004d002e7308 */ /* 0x0005e20000002400 */
[----:B0-----:R-:W-:Y:S01]  /*30a0*/  FSEL R9, R9, -INF , P4 ;  /* 0xff80000009097808 */ /* 0x001fe20002000000 */
[----:B------:R-:W-:Y:S01]  /*30b0*/  FFMA.FTZ R27, R27, R4, -R36 ;  /* 0x000000041b1b7223 */ /* 0x000fe20000010824 */
[----:B------:R-:W-:Y:S01]  /*30c0*/  ISETP.GT.AND P4, PT, R61, 0x38, PT ;  /* 0x000000383d00780c */ /* 0x000fe20003f84270 */
[----:B------:R-:W-:Y:S01]  /*30d0*/  USHF.R.S32.HI UR6, URZ, 0x1f, UR11 ;  /* 0x0000001f3f067899 */ /* 0x000fe2000801140b */
[----:B------:R-:W-:-:S02]  /*30e0*/  CS2R R110, SRZ ;  /* 0x00000000006e7805 */ /* 0x000fc4000001ff00 */
[----:B------:R-:W-:Y:S02]  /*30f0*/  CS2R R106, SRZ ;  /* 0x00000000006a7805 */ /* 0x000fe4000001ff00 */
[----:B------:R-:W-:Y:S01]  /*3100*/  CS2R R104, SRZ ;  /* 0x0000000000687805 */ /* 0x000fe2000001ff00 */
[----:B------:R-:W0:Y:S01]  /*3110*/  MUFU.TANH R8, R8 ;  /* 0x0000000800087308 */ /* 0x000e220000002400 */
[----:B--2---:R-:W-:Y:S01]  /*3120*/  FSEL R77, R14, -INF , P3 ;  /* 0xff8000000e4d7808 */ /* 0x004fe20001800000 */
[----:B------:R-:W-:Y:S01]  /*3130*/  FFMA.FTZ R14, R59, R4, -R36 ;  /* 0x000000043b0e7223 */ /* 0x000fe20000010824 */
[----:B------:R-:W-:Y:S01]  /*3140*/  ISETP.GT.AND P3, PT, R61, 0x29, PT ;  /* 0x000000293d00780c */ /* 0x000fe20003f64270 */
[----:B------:R-:W-:Y:S01]  /*3150*/  ULEA.HI UR6, UR6, UR11, URZ, 0x7 ;  /* 0x0000000b06067291 */ /* 0x000fe2000f8f383f */
[----:B------:R-:W-:Y:S02]  /*3160*/  FMNMX.FTZ R30, R77, R30, !PT ;  /* 0x0000001e4d1e7209 */ /* 0x000fe40007810000 */
[----:B------:R-:W-:-:S02]  /*3170*/  CS2R R102, SRZ ;  /* 0x0000000000667805 */ /* 0x000fc4000001ff00 */
[----:B------:R-:W-:Y:S01]  /*3180*/  FSEL R11, R11, -INF , P3 ;  /* 0xff8000000b0b7808 */ /* 0x000fe20001800000 */
[----:B------:R-:W-:Y:S01]  /*3190*/  MUFU.TANH R6, R6 ;  /* 0x0000000600067308 */ /* 0x000fe20000002400 */
[----:B------:R-:W-:Y:S01]  /*31a0*/  FMNMX.FTZ R30, R79, R30, !PT ;  /* 0x0000001e4f1e7209 */ /* 0x000fe20007810000 */
[----:B------:R-:W-:Y:S01]  /*31b0*/  USHF.R.S32.HI UR6, URZ, 0x7, UR6 ;  /* 0x000000073f067899 */ /* 0x000fe20008011406 */
[----:B------:R-:W-:Y:S02]  /*31c0*/  ISETP.GT.AND P3, PT, R61, 0x31, PT ;  /* 0x000000313d00780c */ /* 0x000fe40003f64270 */
[----:B------:R-:W-:Y:S01]  /*31d0*/  FMNMX.FTZ R30, R11, R30, !PT ;  /* 0x0000001e0b1e7209 */ /* 0x000fe20007810000 */
[----:B------:R-:W-:Y:S02]  /*31e0*/  UISETP.LT.AND UP1, UPT, URZ, UR6, UPT ;  /* 0x000000063f00728c */ /* 0x000fe4000bf21270 */
[----:B------:R-:W2:Y:S01]  /*31f0*/  MUFU.TANH R3, R3 ;  /* 0x0000000300037308 */ /* 0x000ea20000002400 */
[----:B------:R-:W-:Y:S01]  /*3200*/  FMNMX.FTZ R30, R9, R30, !PT ;  /* 0x0000001e091e7209 */ /* 0x000fe20007810000 */
[----:B------:R-:W-:Y:S01]  /*3210*/  USEL UR52, URZ, UR6, !UP1 ;  /* 0x000000063f347287 */ /* 0x000fe2000c800000 */
[----:B0-----:R-:W-:Y:S01]  /*3220*/  FSEL R83, R8, -INF , P4 ;  /* 0xff80000008537808 */ /* 0x001fe20002000000 */
[----:B------:R-:W-:Y:S01]  /*3230*/  FFMA.FTZ R8, R91, R4, -R36 ;  /* 0x000000045b087223 */ /* 0x000fe20000010824 */
[----:B------:R-:W-:Y:S01]  /*3240*/  ISETP.GT.AND P4, PT, R61, 0x40, PT ;  /* 0x000000403d00780c */ /* 0x000fe20003f84270 */
[----:B------:R-:W-:-:S02]  /*3250*/  UISETP.GE.AND UP1, UPT, UR54, UR52, UPT ;  /* 0x000000343600728c */ /* 0x000fc4000bf26270 */
[----:B------:R-:W0:Y:S08]  /*3260*/  MUFU.TANH R5, R5 ;  /* 0x0000000500057308 */ /* 0x000e300000002400 */
[----:B------:R3:W-:Y:S01]  /*3270*/  MUFU.TANH R48, R81 ;  /* 0x0000005100307308 */ /* 0x0007e20000002400 */
[----:B--2---:R-:W-:Y:S02]  /*3280*/  FSEL R3, R3, -INF , P4 ;  /* 0xff80000003037808 */ /* 0x004fe40002000000 */
[----:B------:R-:W-:-:S05]  /*3290*/  ISETP.GT.AND P4, PT, R61, 0x48, PT ;  /* 0x000000483d00780c */ /* 0x000fca0003f84270 */
[----:B------:R-:W2:Y:S01]  /*32a0*/  MUFU.TANH R60, R60 ;  /* 0x0000003c003c7308 */ /* 0x000ea20000002400 */
[----:B---3--:R-:W-:Y:S01]  /*32b0*/  FSEL R81, R10, -INF , P3 ;  /* 0xff8000000a517808 */ /* 0x008fe20001800000 */
[----:B------:R-:W-:Y:S01]  /*32c0*/  FFMA.FTZ R10, R67, R4, -R36 ;  /* 0x00000004430a7223 */ /* 0x000fe20000010824 */
[----:B------:R-:W-:Y:S02]  /*32d0*/  ISETP.GT.AND P3, PT, R61, 0x39, PT ;  /* 0x000000393d00780c */ /* 0x000fe40003f64270 */
[----:B------:R-:W-:-:S03]  /*32e0*/  FMNMX.FTZ R30, R81, R30, !PT ;  /* 0x0000001e511e7209 */ /* 0x000fc60007810000 */
[----:B------:R3:W-:Y:S01]  /*32f0*/  MUFU.TANH R50, R85 ;  /* 0x0000005500327308 */ /* 0x0007e20000002400 */
[----:B------:R-:W-:-:S07]  /*3300*/  FMNMX.FTZ R30, R83, R30, !PT ;  /* 0x0000001e531e7209 */ /* 0x000fce0007810000 */
[----:B------:R-:W4:Y:S01]  /*3310*/  MUFU.TANH R64, R64 ;  /* 0x0000004000407308 */ /* 0x000f220000002400 */
[----:B---3--:R-:W-:Y:S02]  /*3320*/  FSEL R85, R6, -INF , P3 ;  /* 0xff80000006557808 */ /* 0x008fe40001800000 */
[----:B------:R-:W-:Y:S02]  /*3330*/  ISETP.GT.AND P3, PT, R61, 0x41, PT ;  /* 0x000000413d00780c */ /* 0x000fe40003f64270 */
[----:B------:R-:W-:Y:S02]  /*3340*/  FMNMX.FTZ R30, R85, R30, !PT ;  /* 0x0000001e551e7209 */ /* 0x000fe40007810000 */
[----:B0-----:R-:W-:Y:S01]  /*3350*/  FSEL R5, R5, -INF , P3 ;  /* 0xff80000005057808 */ /* 0x001fe20001800000 */
[----:B------:R-:W0:Y:S01]  /*3360*/  MUFU.TANH R68, R68 ;  /* 0x0000004400447308 */ /* 0x000e220000002400 */
[----:B------:R-:W-:Y:S02]  /*3370*/  FMNMX.FTZ R30, R3, R30, !PT ;  /* 0x0000001e031e7209 */ /* 0x000fe40007810000 */
[----:B------:R-:W-:-:S02]  /*3380*/  ISETP.GT.AND P3, PT, R61, 0x49, PT ;  /* 0x000000493d00780c */ /* 0x000fc40003f64270 */
[----:B--2---:R-:W-:Y:S02]  /*3390*/  FSEL R87, R60, -INF , P4 ;  /* 0xff8000003c577808 */ /* 0x004fe40002000000 */
[----:B------:R-:W-:Y:S01]  /*33a0*/  FMNMX.FTZ R30, R5, R30, !PT ;  /* 0x0000001e051e7209 */ /* 0x000fe20007810000 */
[----:B------:R-:W2:Y:S01]  /*33b0*/  MUFU.TANH R72, R72 ;  /* 0x0000004800487308 */ /* 0x000ea20000002400 */
[----:B------:R-:W-:Y:S02]  /*33c0*/  ISETP.GT.AND P4, PT, R61, 0x50, PT ;  /* 0x000000503d00780c */ /* 0x000fe40003f84270 */
[----:B------:R-:W-:Y:S02]  /*33d0*/  FSEL R91, R38, -INF , P3 ;  /* 0xff800000265b7808 */ /* 0x000fe40001800000 */
[----:B------:R-:W-:Y:S02]  /*33e0*/  FMNMX.FTZ R30, R87, R30, !PT ;  /* 0x0000001e571e7209 */ /* 0x000fe40007810000 */
[----:B------:R-:W-:Y:S01]  /*33f0*/  ISETP.GT.AND P3, PT, R61, 0x51, PT ;  /* 0x000000513d00780c */ /* 0x000fe20003f64270 */
[----:B------:R-:W3:Y:S01]  /*3400*/  MUFU.TANH R76, R76 ;  /* 0x0000004c004c7308 */ /* 0x000ee20000002400 */
[----:B----4-:R-:W-:-:S02]  /*3410*/  FSEL R93, R64, -INF , P4 ;  /* 0xff800000405d7808 */ /* 0x010fc40002000000 */
[----:B------:R-:W-:Y:S02]  /*3420*/  FMNMX.FTZ R30, R91, R30, !PT ;  /* 0x0000001e5b1e7209 */ /* 0x000fe40007810000 */
[----:B------:R-:W-:Y:S02]  /*3430*/  ISETP.GT.AND P4, PT, R61, 0x58, PT ;  /* 0x000000583d00780c */ /* 0x000fe40003f84270 */
[----:B------:R-:W-:Y:S01]  /*3440*/  FSEL R71, R40, -INF , P3 ;  /* 0xff80000028477808 */ /* 0x000fe20001800000 */
[----:B------:R-:W4:Y:S01]  /*3450*/  MUFU.TANH R80, R80 ;  /* 0x0000005000507308 */ /* 0x000f220000002400 */
[----:B------:R-:W-:Y:S02]  /*3460*/  FMNMX.FTZ R30, R93, R30, !PT ;  /* 0x0000001e5d1e7209 */ /* 0x000fe40007810000 */
[----:B------:R-:W-:Y:S02]  /*3470*/  ISETP.GT.AND P3, PT, R61, 0x59, PT ;  /* 0x000000593d00780c */ /* 0x000fe40003f64270 */
[----:B0-----:R-:W-:-:S02]  /*3480*/  FSEL R95, R68, -INF , P4 ;  /* 0xff800000445f7808 */ /* 0x001fc40002000000 */
[----:B------:R-:W-:Y:S01]  /*3490*/  FMNMX.FTZ R30, R71, R30, !PT ;  /* 0x0000001e471e7209 */ /* 0x000fe20007810000 */
[----:B------:R2:W-:Y:S01]  /*34a0*/  MUFU.EX2 R28, R97 ;  /* 0x00000061001c7308 */ /* 0x0005e20000000800 */
[----:B------:R-:W-:Y:S02]  /*34b0*/  ISETP.GT.AND P4, PT, R61, 0x60, PT ;  /* 0x000000603d00780c */ /* 0x000fe40003f84270 */
[----:B------:R-:W-:Y:S02]  /*34c0*/  FSEL R67, R42, -INF , P3 ;  /* 0xff8000002a437808 */ /* 0x000fe40001800000 */
[----:B------:R-:W-:Y:S02]  /*34d0*/  FMNMX.FTZ R30, R95, R30, !PT ;  /* 0x0000001e5f1e7209 */ /* 0x000fe40007810000 */
[----:B------:R-:W-:Y:S01]  /*34e0*/  ISETP.GT.AND P3, PT, R61, 0x61, PT ;  /* 0x000000613d00780c */ /* 0x000fe20003f64270 */
[----:B------:R-:W0:Y:S01]  /*34f0*/  MUFU.TANH R84, R84 ;  /* 0x0000005400547308 */ /* 0x000e220000002400 */
[----:B--2---:R-:W-:-:S02]  /*3500*/  FSEL R97, R72, -INF , P4 ;  /* 0xff80000048617808 */ /* 0x004fc40002000000 */
[----:B------:R-:W-:Y:S02]  /*3510*/  FMNMX.FTZ R30, R67, R30, !PT ;  /* 0x0000001e431e7209 */ /* 0x000fe40007810000 */
[----:B------:R-:W-:Y:S02]  /*3520*/  ISETP.GT.AND P4, PT, R61, 0x68, PT ;  /* 0x000000683d00780c */ /* 0x000fe40003f84270 */
[----:B------:R-:W-:Y:S01]  /*3530*/  FSEL R63, R44, -INF , P3 ;  /* 0xff8000002c3f7808 */ /* 0x000fe20001800000 */
[----:B------:R-:W-:Y:S01]  /*3540*/  MUFU.EX2 R32, R24 ;  /* 0x0000001800207308 */ /* 0x000fe20000000800 */
[----:B------:R-:W-:Y:S02]  /*3550*/  FMNMX.FTZ R30, R97, R30, !PT ;  /* 0x0000001e611e7209 */ /* 0x000fe40007810000 */
[----:B------:R-:W-:Y:S02]  /*3560*/  ISETP.GT.AND P3, PT, R61, 0x69, PT ;  /* 0x000000693d00780c */ /* 0x000fe40003f64270 */
[----:B---3--:R-:W-:-:S02]  /*3570*/  FSEL R99, R76, -INF , P4 ;  /* 0xff8000004c637808 */ /* 0x008fc40002000000 */
[----:B------:R-:W-:Y:S01]  /*3580*/  FMNMX.FTZ R30, R63, R30, !PT ;  /* 0x0000001e3f1e7209 */ /* 0x000fe20007810000 */
[----:B------:R-:W-:Y:S01]  /*3590*/  MUFU.EX2 R181, R181 ;  /* 0x000000b500b57308 */ /* 0x000fe20000000800 */
[----:B------:R-:W-:Y:S02]  /*35a0*/  ISETP.GT.AND P4, PT, R61, 0x70, PT ;  /* 0x000000703d00780c */ /* 0x000fe40003f84270 */
[----:B------:R-:W-:Y:S02]  /*35b0*/  FSEL R59, R46, -INF , P3 ;  /* 0xff8000002e3b7808 */ /* 0x000fe40001800000 */
[----:B------:R-:W-:Y:S02]  /*35c0*/  FMNMX.FTZ R30, R99, R30, !PT ;  /* 0x0000001e631e7209 */ /* 0x000fe40007810000 */
[----:B------:R-:W-:Y:S01]  /*35d0*/  ISETP.GT.AND P3, PT, R61, 0x71, PT ;  /* 0x000000713d00780c */ /* 0x000fe20003f64270 */
[----:B------:R-:W2:Y:S01]  /*35e0*/  MUFU.EX2 R26, R34 ;  /* 0x00000022001a7308 */ /* 0x000ea20000000800 */
[----:B----4-:R-:W-:-:S02]  /*35f0*/  FSEL R101, R80, -INF , P4 ;  /* 0xff80000050657808 */ /* 0x010fc40002000000 */
[----:B------:R-:W-:Y:S02]  /*3600*/  FMNMX.FTZ R30, R59, R30, !PT ;  /* 0x0000001e3b1e7209 */ /* 0x000fe40007810000 */
[----:B------:R-:W-:Y:S02]  /*3610*/  ISETP.GT.AND P4, PT, R61, 0x78, PT ;  /* 0x000000783d00780c */ /* 0x000fe40003f84270 */
[----:B------:R-:W-:Y:S01]  /*3620*/  FSEL R57, R48, -INF , P3 ;  /* 0xff80000030397808 */ /* 0x000fe20001800000 */
[----:B------:R-:W3:Y:S01]  /*3630*/  MUFU.EX2 R183, R183 ;  /* 0x000000b700b77308 */ /* 0x000ee20000000800 */
[----:B------:R-:W-:Y:S02]  /*3640*/  FMNMX.FTZ R30, R101, R30, !PT ;  /* 0x0000001e651e7209 */ /* 0x000fe40007810000 */
[----:B------:R-:W-:Y:S02]  /*3650*/  ISETP.GT.AND P3, PT, R61, 0x79, PT ;  /* 0x000000793d00780c */ /* 0x000fe40003f64270 */
[----:B0-----:R-:W-:-:S02]  /*3660*/  FSEL R61, R84, -INF , P4 ;  /* 0xff800000543d7808 */ /* 0x001fc40002000000 */
[----:B------:R-:W-:Y:S01]  /*3670*/  FMNMX.FTZ R30, R57, R30, !PT ;  /* 0x0000001e391e7209 */ /* 0x000fe20007810000 */
[----:B------:R-:W0:Y:S01]  /*3680*/  MUFU.EX2 R177, R177 ;  /* 0x000000b100b17308 */ /* 0x000e220000000800 */
[----:B------:R-:W-:Y:S01]  /*3690*/  FSEL R55, R50, -INF , P3 ;  /* 0xff80000032377808 */ /* 0x000fe20001800000 */
[----:B--2---:R-:W-:Y:S01]  /*36a0*/  FADD.FTZ R46, R181, R26 ;  /* 0x0000001ab52e7221 */ /* 0x004fe20000010000 */
[----:B------:R-:W-:Y:S02]  /*36b0*/  FMNMX.FTZ R30, R61, R30, !PT ;  /* 0x0000001e3d1e7209 */ /* 0x000fe40007810000 */
[----:B------:R-:W-:Y:S02]  /*36c0*/  F2FP.F16.F32.PACK_AB R181, R26, R181 ;  /* 0x000000b51ab5723e */ /* 0x000fe400000000ff */
[----:B------:R-:W-:Y:S01]  /*36d0*/  FMNMX.FTZ R30, R55, R30, !PT ;  /* 0x0000001e371e7209 */ /* 0x000fe20007810000 */
[----:B------:R-:W2:Y:S04]  /*36e0*/  MUFU.EX2 R20, R20 ;  /* 0x0000001400147308 */ /* 0x000ea80000000800 */
[----:B------:R-:W4:Y:S04]  /*36f0*/  SHFL.BFLY PT, R21, R30, 0x2, 0x1f ;  /* 0x0c401f001e157f89 */ /* 0x000f2800000e0000 */
[----:B------:R-:W5:Y:S08]  /*3700*/  MUFU.EX2 R179, R179 ;  /* 0x000000b300b37308 */ /* 0x000f700000000800 */
[----:B------:R-:W1:Y:S08]  /*3710*/  MUFU.EX2 R12, R12 ;  /* 0x0000000c000c7308 */ /* 0x000e700000000800 */
[----:B------:R-:W-:Y:S01]  /*3720*/  MUFU.EX2 R173, R173 ;  /* 0x000000ad00ad7308 */ /* 0x000fe20000000800 */
[----:B----4-:R-:W-:-:S07]  /*3730*/  FMNMX.FTZ R24, R30, R21, !PT ;  /* 0x000000151e187209 */ /* 0x010fce0007810000 */
[----:B------:R4:W-:Y:S01]  /*3740*/  MUFU.EX2 R6, R109 ;  /* 0x0000006d00067308 */ /* 0x0009e20000000800 */
[----:B------:R-:W3:Y:S07]  /*3750*/  SHFL.BFLY PT, R21, R24, 0x1, 0x1f ;  /* 0x0c201f0018157f89 */ /* 0x000eee00000e0000 */
[----:B------:R-:W-:Y:S01]  /*3760*/  MUFU.EX2 R175, R175 ;  /* 0x000000af00af7308 */ /* 0x000fe20000000800 */
[----:B----4-:R-:W-:-:S07]  /*3770*/  CS2R R108, SRZ ;  /* 0x00000000006c7805 */ /* 0x010fce000001ff00 */
[----:B------:R-:W-:Y:S08]  /*3780*/  MUFU.EX2 R8, R8 ;  /* 0x0000000800087308 */ /* 0x000ff00000000800 */
[----:B------:R-:W-:Y:S01]  /*3790*/  MUFU.EX2 R169, R169 ;  /* 0x000000a900a97308 */ /* 0x000fe20000000800 */
[----:B---3--:R-:W-:-:S04]  /*37a0*/  FMNMX.FTZ R21, R24, R21, !PT ;  /* 0x0000001518157209 */ /* 0x008fc80007810000 */
[C---:B------:R-:W-:Y:S01]  /*37b0*/  FSETP.NEU.FTZ.AND P3, PT, R21.reuse, -INF , PT ;  /* 0xff8000001500780b */ /* 0x040fe20003f7d000 */
[----:B------:R-:W-:Y:S02]  /*37c0*/  FMUL.FTZ R24, R21, R4 ;  /* 0x0000000415187220 */ /* 0x000fe40000410000 */
[----:B------:R-:W-:Y:S03]  /*37d0*/  MUFU.EX2 R10, R10 ;  /* 0x0000000a000a7308 */ /* 0x000fe60000000800 */
[----:B------:R-:W-:Y:S02]  /*37e0*/  FSEL R24, R24, RZ, P3 ;  /* 0x000000ff18187208 */ /* 0x000fe40001800000 */
[----:B------:R-:W-:-:S03]  /*37f0*/  PLOP3.LUT P3, PT, PT, PT, UP1, 0x80, 0x0 ;  /* 0x000000000000781c */ /* 0x000fc60003f6f018 */
[-CC-:B------:R-:W-:Y:S01]  /*3800*/  FFMA.FTZ R65, R65, R4.reuse, -R24.reuse ;  /* 0x0000000441417223 */ /* 0x180fe20000010818 */
[-CC-:B------:R-:W-:Y:S01]  /*3810*/  FFMA.FTZ R88, R88, R4.reuse, -R24.reuse ;  /* 0x0000000458587223 */ /* 0x180fe20000010818 */
[-CC-:B------:R-:W-:Y:S01]  /*3820*/  FFMA.FTZ R11, R11, R4.reuse, -R24.reuse ;  /* 0x000000040b0b7223 */ /* 0x180fe20000010818 */
[-CC-:B------:R-:W-:Y:S01]  /*3830*/  FFMA.FTZ R89, R89, R4.reuse, -R24.reuse ;  /* 0x0000000459597223 */ /* 0x180fe20000010818 */
[-CC-:B------:R-:W-:Y:S01]  /*3840*/  FFMA.FTZ R69, R69, R4.reuse, -R24.reuse ;  /* 0x0000000445457223 */ /* 0x180fe20000010818 */
[-CC-:B------:R-:W-:Y:S01]  /*3850*/  FFMA.FTZ R73, R73, R4.reuse, -R24.reuse ;  /* 0x0000000449497223 */ /* 0x180fe20000010818 */
[----:B------:R3:W-:Y:S01]  /*3860*/  MUFU.EX2 R174, R11 ;  /* 0x0000000b00ae7308 */ /* 0x0007e20000000800 */
        /* <DEDUP_REMOVED lines=8> */
[----:B---3--:R-:W-:Y:S01]  /*38f0*/  FADD.FTZ R11, R183, R46 ;  /* 0x0000002eb70b7221 */ /* 0x008fe20000010000 */
[-CC-:B------:R-:W-:Y:S01]  /*3900*/  FFMA.FTZ R9, R9, R4.reuse, -R24.reuse ;  /* 0x0000000409097223 */ /* 0x180fe20000010818 */
[-CC-:B------:R-:W-:Y:S01]  /*3910*/  FFMA.FTZ R81, R81, R4.reuse, -R24.reuse ;  /* 0x0000000451517223 */ /* 0x180fe20000010818 */
[-CC-:B------:R-:W-:Y:S01]  /*3920*/  FFMA.FTZ R83, R83, R4.reuse, -R24.reuse ;  /* 0x0000000453537223 */ /* 0x180fe20000010818 */
[----:B------:R-:W-:Y:S01]  /*3930*/  FADD.FTZ R46, R28, R11 ;  /* 0x0000000b1c2e7221 */ /* 0x000fe20000010000 */
[-CC-:B------:R-:W-:Y:S01]  /*3940*/  FFMA.FTZ R85, R85, R4.reuse, -R24.reuse ;  /* 0x0000000455557223 */ /* 0x180fe20000010818 */
[-C--:B------:R-:W-:Y:S01]  /*3950*/  FFMA.FTZ R3, R3, R4.reuse, -R24 ;  /* 0x0000000403037223 */ /* 0x080fe20000010818 */
[----:B------:R-:W3:Y:S01]  /*3960*/  MUFU.EX2 R88, R88 ;  /* 0x0000005800587308 */ /* 0x000ee20000000800 */
[----:B0-----:R-:W-:Y:S01]  /*3970*/  FADD.FTZ R11, R177, R46 ;  /* 0x0000002eb10b7221 */ /* 0x001fe20000010000 */
[-CC-:B------:R-:W-:Y:S01]  /*3980*/  FFMA.FTZ R87, R87, R4.reuse, -R24.reuse ;  /* 0x0000000457577223 */ /* 0x180fe20000010818 */
[-CC-:B------:R-:W-:Y:S01]  /*3990*/  FFMA.FTZ R91, R91, R4.reuse, -R24.reuse ;  /* 0x000000045b5b7223 */ /* 0x180fe20000010818 */
[-CC-:B------:R-:W-:Y:S01]  /*39a0*/  FFMA.FTZ R93, R93, R4.reuse, -R24.reuse ;  /* 0x000000045d5d7223 */ /* 0x180fe20000010818 */
[C---:B--2---:R-:W-:Y:S01]  /*39b0*/  FADD.FTZ R46, R20.reuse, R11 ;  /* 0x0000000b142e7221 */ /* 0x044fe20000010000 */
[-CC-:B------:R-:W-:Y:S01]  /*39c0*/  FFMA.FTZ R71, R71, R4.reuse, -R24.reuse ;  /* 0x0000000447477223 */ /* 0x180fe20000010818 */
[-C--:B------:R-:W-:Y:S01]  /*39d0*/  FFMA.FTZ R95, R95, R4.reuse, -R24 ;  /* 0x000000045f5f7223 */ /* 0x080fe20000010818 */
[----:B------:R-:W0:Y:S01]  /*39e0*/  MUFU.EX2 R89, R89 ;  /* 0x0000005900597308 */ /* 0x000e220000000800 */
[----:B-----5:R-:W-:Y:S01]  /*39f0*/  FADD.FTZ R11, R179, R46 ;  /* 0x0000002eb30b7221 */ /* 0x020fe20000010000 */
[----:B------:R-:W-:Y:S01]  /*3a00*/  F2FP.F16.F32.PACK_AB R177, R20, R177 ;  /* 0x000000b114b1723e */ /* 0x000fe200000000ff */
[-CC-:B------:R-:W-:Y:S01]  /*3a10*/  FFMA.FTZ R67, R67, R4.reuse, -R24.reuse ;  /* 0x0000000443437223 */ /* 0x180fe20000010818 */
[-CC-:B------:R-:W-:Y:S01]  /*3a20*/  FFMA.FTZ R97, R97, R4.reuse, -R24.reuse ;  /* 0x0000000461617223 */ /* 0x180fe20000010818 */
[----:B-1----:R-:W-:Y:S01]  /*3a30*/  FADD.FTZ R48, R12, R11 ;  /* 0x0000000b0c307221 */ /* 0x002fe20000010000 */
[-CC-:B------:R-:W-:Y:S01]  /*3a40*/  FFMA.FTZ R63, R63, R4.reuse, -R24.reuse ;  /* 0x000000043f3f7223 */ /* 0x180fe20000010818 */
[-C--:B------:R-:W-:Y:S01]  /*3a50*/  FFMA.FTZ R99, R99, R4.reuse, -R24 ;  /* 0x0000000463637223 */ /* 0x080fe20000010818 */
[----:B------:R-:W1:Y:S01]  /*3a60*/  MUFU.EX2 R182, R69 ;  /* 0x0000004500b67308 */ /* 0x000e620000000800 */
[----:B---3--:R-:W-:Y:S01]  /*3a70*/  FADD.FTZ R46, R65, R88 ;  /* 0x00000058412e7221 */ /* 0x008fe20000010000 */
        /* <DEDUP_REMOVED lines=8> */
[----:B------:R-:W-:-:S02]  /*3b00*/  F2FP.F16.F32.PACK_AB R183, R28, R183 ;  /* 0x000000b71cb7723e */ /* 0x000fc400000000ff */
[----:B------:R-:W-:-:S04]  /*3b10*/  F2FP.F16.F32.PACK_AB R179, R12, R179 ;  /* 0x000000b30cb3723e */ /* 0x000fc800000000ff */
[----:B------:R-:W0:Y:S01]  /*3b20*/  MUFU.EX2 R176, R25 ;  /* 0x0000001900b07308 */ /* 0x000e220000000800 */
[C---:B-1----:R-:W-:Y:S01]  /*3b30*/  FADD.FTZ R46, R182.reuse, R11 ;  /* 0x0000000bb62e7221 */ /* 0x042fe20000010000 */
[----:B------:R-:W-:Y:S02]  /*3b40*/  F2FP.F16.F32.PACK_AB R182, R182, R89 ;  /* 0x00000059b6b6723e */ /* 0x000fe400000000ff */
[----:B------:R-:W-:-:S04]  /*3b50*/  CS2R R88, SRZ ;  /* 0x0000000000587805 */ /* 0x000fc8000001ff00 */
[----:B------:R-:W1:Y:S08]  /*3b60*/  MUFU.EX2 R75, R75 ;  /* 0x0000004b004b7308 */ /* 0x000e700000000800 */
[----:B------:R3:W4:Y:S08]  /*3b70*/  MUFU.EX2 R178, R15 ;  /* 0x0000000f00b27308 */ /* 0x0007300000000800 */
[----:B------:R-:W5:Y:S01]  /*3b80*/  MUFU.EX2 R13, R13 ;  /* 0x0000000d000d7308 */ /* 0x000f620000000800 */
[----:B---3--:R-:W-:Y:S01]  /*3b90*/  FADD.FTZ R15, R173, R48 ;  /* 0x00000030ad0f7221 */ /* 0x008fe20000010000 */
[----:B------:R-:W-:-:S03]  /*3ba0*/  F2FP.F16.F32.PACK_AB R173, R6, R173 ;  /* 0x000000ad06ad723e */ /* 0x000fc600000000ff */
[----:B------:R-:W-:-:S03]  /*3bb0*/  FADD.FTZ R48, R6, R15 ;  /* 0x0000000f06307221 */ /* 0x000fc60000010000 */
[----:B------:R2:W-:Y:S01]  /*3bc0*/  MUFU.EX2 R152, R5 ;  /* 0x0000000500987308 */ /* 0x0005e20000000800 */
[----:B------:R-:W-:Y:S01]  /*3bd0*/  FADD.FTZ R11, R175, R48 ;  /* 0x00000030af0b7221 */ /* 0x000fe20000010000 */
[----:B------:R-:W-:-:S03]  /*3be0*/  F2FP.F16.F32.PACK_AB R175, R8, R175 ;  /* 0x000000af08af723e */ /* 0x000fc600000000ff */
[----:B------:R-:W-:-:S03]  /*3bf0*/  FADD.FTZ R48, R8, R11 ;  /* 0x0000000b08307221 */ /* 0x000fc60000010000 */
[----:B------:R-:W3:Y:S01]  /*3c00*/  MUFU.EX2 R171, R171 ;  /* 0x000000ab00ab7308 */ /* 0x000ee20000000800 */
[----:B--2---:R-:W-:Y:S01]  /*3c10*/  FADD.FTZ R5, R73, R46 ;  /* 0x0000002e49057221 */ /* 0x004fe20000010000 */
[----:B------:R-:W-:Y:S01]  /*3c20*/  FADD.FTZ R11, R169, R48 ;  /* 0x00000030a90b7221 */ /* 0x000fe20000010000 */
[----:B------:R-:W-:Y:S02]  /*3c30*/  F2FP.F16.F32.PACK_AB R169, R10, R169 ;  /* 0x000000a90aa9723e */ /* 0x000fe400000000ff */
[----:B0-----:R-:W-:Y:S01]  /*3c40*/  FADD.FTZ R46, R176, R5 ;  /* 0x00000005b02e7221 */ /* 0x001fe20000010000 */
[----:B------:R-:W-:Y:S01]  /*3c50*/  FADD.FTZ R48, R10, R11 ;  /* 0x0000000b0a307221 */ /* 0x000fe20000010000 */
[----:B------:R-:W-:Y:S01]  /*3c60*/  F2FP.F16.F32.PACK_AB R176, R176, R73 ;  /* 0x00000049b0b0723e */ /* 0x000fe200000000ff */
[----:B------:R-:W0:Y:S01]  /*3c70*/  MUFU.EX2 R172, R77 ;  /* 0x0000004d00ac7308 */ /* 0x000e220000000800 */
[----:B-1----:R-:W-:-:S04]  /*3c80*/  FADD.FTZ R5, R75, R46 ;  /* 0x0000002e4b057221 */ /* 0x002fc80000010000 */
[C---:B----4-:R-:W-:Y:S01]  /*3c90*/  FADD.FTZ R46, R178.reuse, R5 ;  /* 0x00000005b22e7221 */ /* 0x050fe20000010000 */
[----:B------:R-:W-:Y:S02]  /*3ca0*/  F2FP.F16.F32.PACK_AB R178, R178, R75 ;  /* 0x0000004bb2b2723e */ /* 0x000fe400000000ff */
[----:B------:R-:W1:Y:S01]  /*3cb0*/  MUFU.EX2 R14, R14 ;  /* 0x0000000e000e7308 */ /* 0x000e620000000800 */
[----:B-----5:R-:W-:Y:S01]  /*3cc0*/  FADD.FTZ R5, R13, R46 ;  /* 0x0000002e0d057221 */ /* 0x020fe20000010000 */
[----:B---3--:R-:W-:-:S06]  /*3cd0*/  FADD.FTZ R11, R171, R48 ;  /* 0x00000030ab0b7221 */ /* 0x008fcc0000010000 */
[----:B------:R-:W2:Y:S01]  /*3ce0*/  MUFU.EX2 R79, R79 ;  /* 0x0000004f004f7308 */ /* 0x000ea20000000800 */
[C---:B0-----:R-:W-:Y:S01]  /*3cf0*/  FADD.FTZ R0, R172.reuse, R5 ;  /* 0x00000005ac007221 */ /* 0x041fe20000010000 */
[----:B------:R-:W-:-:S06]  /*3d00*/  F2FP.F16.F32.PACK_AB R172, R172, R13 ;  /* 0x0000000dacac723e */ /* 0x000fcc00000000ff */
[----:B------:R-:W0:Y:S01]  /*3d10*/  MUFU.EX2 R153, R153 ;  /* 0x0000009900997308 */ /* 0x000e220000000800 */
[C---:B-1----:R-:W-:Y:S01]  /*3d20*/  FADD.FTZ R46, R14.reuse, R11 ;  /* 0x0000000b0e2e7221 */ /* 0x042fe20000010000 */
[----:B------:R-:W-:-:S06]  /*3d30*/  F2FP.F16.F32.PACK_AB R171, R14, R171 ;  /* 0x000000ab0eab723e */ /* 0x000fcc00000000ff */
[----:B------:R-:W1:Y:S01]  /*3d40*/  MUFU.EX2 R9, R9 ;  /* 0x0000000900097308 */ /* 0x000e620000000800 */
[----:B--2---:R-:W-:-:S04]  /*3d50*/  FADD.FTZ R5, R79, R0 ;  /* 0x000000004f057221 */ /* 0x004fc80000010000 */
[C---:B------:R-:W-:Y:S01]  /*3d60*/  FADD.FTZ R0, R174.reuse, R5 ;  /* 0x00000005ae007221 */ /* 0x040fe20000010000 */
[----:B------:R-:W-:Y:S02]  /*3d70*/  F2FP.F16.F32.PACK_AB R174, R174, R79 ;  /* 0x0000004faeae723e */ /* 0x000fe400000000ff */
[----:B------:R-:W2:Y:S01]  /*3d80*/  MUFU.EX2 R43, R43 ;  /* 0x0000002b002b7308 */ /* 0x000ea20000000800 */
[----:B0-----:R-:W-:Y:S01]  /*3d90*/  FADD.FTZ R11, R153, R46 ;  /* 0x0000002e990b7221 */ /* 0x001fe20000010000 */
[----:B------:R-:W-:-:S03]  /*3da0*/  F2FP.F16.F32.PACK_AB R153, R32, R153 ;  /* 0x000000992099723e */ /* 0x000fc600000000ff */
[----:B------:R-:W-:-:S03]  /*3db0*/  FADD.FTZ R46, R32, R11 ;  /* 0x0000000b202e7221 */ /* 0x000fc60000010000 */
        /* <DEDUP_REMOVED lines=21> */
[----:B0-----:R-:W-:-:S04]  /*3f10*/  FADD.FTZ R5, R3, R0 ;  /* 0x0000000003057221 */ /* 0x001fc80000010000 */
[C---:B------:R-:W-:Y:S01]  /*3f20*/  FADD.FTZ R0, R152.reuse, R5 ;  /* 0x0000000598007221 */ /* 0x040fe20000010000 */
[----:B------:R-:W-:Y:S02]  /*3f30*/  F2FP.F16.F32.PACK_AB R152, R152, R3 ;  /* 0x000000039898723e */ /* 0x000fe400000000ff */
        /* <DEDUP_REMOVED lines=8> */
[----:B-1----:R-:W-:Y:S01]  /*3fc0*/  FADD.FTZ R11, R41, R20 ;  /* 0x00000014290b7221 */ /* 0x002fe20000010000 */
[----:B--2---:R-:W-:-:S06]  /*3fd0*/  CS2R R90, SRZ ;  /* 0x00000000005a7805 */ /* 0x004fcc000001ff00 */
[----:B------:R-:W1:Y:S01]  /*3fe0*/  MUFU.EX2 R93, R93 ;  /* 0x0000005d005d7308 */ /* 0x000e620000000800 */
[C---:B---3--:R-:W-:Y:S01]  /*3ff0*/  FADD.FTZ R0, R154.reuse, R5 ;  /* 0x000000059a007221 */ /* 0x048fe20000010000 */
        /* <DEDUP_REMOVED lines=10> */
[----:B------:R-:W-:Y:S02]  /*40a0*/  F2FP.F16.F32.PACK_AB R156, R156, R93 ;  /* 0x0000005d9c9c723e */ /* 0x000fe400000000ff */
[----:B------:R-:W-:-:S04]  /*40b0*/  CS2R R92, SRZ ;  /* 0x00000000005c7805 */ /* 0x000fc8000001ff00 */
        /* <DEDUP_REMOVED lines=9> */
[----:B------:R-:W-:Y:S02]  /*4150*/  F2FP.F16.F32.PACK_AB R158, R158, R95 ;  /* 0x0000005f9e9e723e */ /* 0x000fe400000000ff */
[----:B------:R-:W-:-:S04]  /*4160*/  CS2R R94, SRZ ;  /* 0x00000000005e7805 */ /* 0x000fc8000001ff00 */
        /* <DEDUP_REMOVED lines=15> */
[----:B------:R-:W-:Y:S02]  /*4260*/  F2FP.F16.F32.PACK_AB R162, R162, R99 ;  /* 0x00000063a2a2723e */ /* 0x000fe400000000ff */
[----:B------:R-:W-:-:S04]  /*4270*/  CS2R R98, SRZ ;  /* 0x0000000000627805 */ /* 0x000fc8000001ff00 */
[----:B------:R-:W1:Y:S01]  /*4280*/  MUFU.EX2 R61, R61 ;  /* 0x0000003d003d7308 */ /* 0x000e620000000800 */
[----:B--2---:R-:W-:-:S07]  /*4290*/  FADD.FTZ R5, R101, R6 ;  /* 0x0000000665057221 */ /* 0x004fce0000010000 */
[----:B------:R-:W2:Y:S01]  /*42a0*/  MUFU.EX2 R36, R27 ;  /* 0x0000001b00247308 */ /* 0x000ea20000000800 */
[C---:B0-----:R-:W-:Y:S01]  /*42b0*/  FADD.FTZ R6, R164.reuse, R5 ;  /* 0x00000005a4067221 */ /* 0x041fe20000010000 */
[----:B------:R-:W-:Y:S02]  /*42c0*/  F2FP.F16.F32.PACK_AB R164, R164, R101 ;  /* 0x00000065a4a4723e */ /* 0x000fe400000000ff */
[----:B------:R-:W-:-:S04]  /*42d0*/  CS2R R100, SRZ ;  /* 0x0000000000647805 */ /* 0x000fc8000001ff00 */
[----:B------:R-:W0:Y:S01]  /*42e0*/  MUFU.EX2 R24, R24 ;  /* 0x0000001800187308 */ /* 0x000e220000000800 */
[----:B-1----:R-:W-:Y:S01]  /*42f0*/  FADD.FTZ R3, R61, R6 ;  /* 0x000000063d037221 */ /* 0x002fe20000010000 */
[C---:B--2---:R-:W-:Y:S01]  /*4300*/  FADD.FTZ R0, R36.reuse, R11 ;  /* 0x0000000b24007221 */ /* 0x044fe20000010000 */
[----:B------:R-:W-:Y:S02]  /*4310*/  F2FP.F16.F32.PACK_AB R167, R36, R33 ;  /* 0x0000002124a7723e */ /* 0x000fe400000000ff */
[C---:B0-----:R-:W-:Y:S01]  /*4320*/  FADD.FTZ R3, R24.reuse, R3 ;  /* 0x0000000318037221 */ /* 0x041fe20000010000 */
[----:B------:R-:W-:Y:S01]  /*4330*/  F2FP.F16.F32.PACK_AB R166, R24, R61 ;  /* 0x0000003d18a6723e */ /* 0x000fe200000000ff */
[----:B------:R-:W-:Y:S06]  /*4340*/  @!P3 BRA `(.L_x_2262) ;  /* 0x000000300058b947 */ /* 0x000fec0003800000 */
[----:B------:R-:W-:Y:S01]  /*4350*/  IMAD.MOV.U32 R6, RZ, RZ, R7 ;  /* 0x000000ffff067224 */ /* 0x000fe200078e0007 */
[----:B------:R-:W-:Y:S01]  /*4360*/  UMOV UR55, UR43 ;  /* 0x0000002b00377c82 */ /* 0x000fe20008000000 */
[----:B------:R-:W-:Y:S01]  /*4370*/  IMAD.MOV.U32 R5, RZ, RZ, R21 ;  /* 0x000000ffff057224 */ /* 0x000fe200078e0015 */
[----:B------:R-:W-:Y:S01]  /*4380*/  UMOV UR53, UR42 ;  /* 0x0000002a00357c82 */ /* 0x000fe20008000000 */
[----:B------:R-:W-:Y:S01]  /*4390*/  IMAD.MOV.U32 R151, RZ, RZ, RZ ;  /* 0x000000ffff977224 */ /* 0x000fe200078e00ff */
[----:B------:R-:W-:Y:S01]  /*43a0*/  ULDC UR50, c[0x0][0x288] ;  /* 0x0000a20000327ab9 */ /* 0x000fe20000000800 */
[----:B------:R-:W-:-:S05]  /*43b0*/  ULDC UR51, c[0x0][0x9d8] ;  /* 0x0002760000337ab9 */ /* 0x000fca0000000800 */
.L_x_2271:
        /* <DEDUP_REMOVED lines=9> */
.L_x_2264:
[----:B------:R-:W-:Y:S01]  /*4450*/  ULEA UR6, UR42, UR41, 0x3 ;  /* 0x000000292a067291 */ /* 0x000fe2000f8e183f */
[----:B------:R-:W-:-:S05]  /*4460*/  IMAD.U32 R4, RZ, RZ, UR43 ;  /* 0x0000002bff047e24 */ /* 0x000fca000f8e00ff */
[----:B------:R-:W-:-:S04]  /*4470*/  SHF.L.U32 R4, R4, 0x1f, RZ ;  /* 0x0000001f04047819 */ /* 0x000fc800000006ff */
[----:B------:R0:W1:Y:S01]  /*4480*/  SYNCS.PHASECHK.TRANS64.TRYWAIT P3, [UR6+0x28830], R4 ;  /* 0x02883004ff0075a7 */ /* 0x0000620008060146 */
[----:B------:R-:W-:Y:S05]  /*4490*/  @!P0 BRA `(.L_x_2265) ;  /* 0x0000000000048947 */ /* 0x000fea0003800000 */
[----:B------:R-:W-:Y:S01]  /*44a0*/  BPT.TRAP 0x1 ;  /* 0x000000040000795c */ /* 0x000fe20000300000 */
.L_x_2265:
[----:B-1----:R-:W-:Y:S05]  /*44b0*/  @P3 BRA `(.L_x_2263) ;  /* 0x0000000000083947 */ /* 0x002fea0003800000 */
[----:B------:R-:W1:Y:S02]  /*44c0*/  SYNCS.PHASECHK.TRANS64.TRYWAIT P3, [UR6+0x28830], R4 ;  /* 0x02883004ff0075a7 */ /* 0x000e640008060146 */
[----:B-1----:R-:W-:Y:S05]  /*44d0*/  @!P3 BRA `(.L_x_2266) ;  /* 0x000000c4003cb947 */ /* 0x002fea0003800000 */
.L_x_2263:
        /* <DEDUP_REMOVED lines=45> */
.L_x_2268:
[----:B------:R-:W-:Y:S01]  /*47b0*/  ULEA UR6, UR53, UR41, 0x3 ;  /* 0x0000002935067291 */ /* 0x000fe2000f8e183f */
[----:B------:R-:W-:-:S05]  /*47c0*/  IMAD.U32 R4, RZ, RZ, UR55 ;  /* 0x00000037ff047e24 */ /* 0x000fca000f8e00ff */
[----:B------:R-:W-:-:S04]  /*47d0*/  SHF.L.U32 R4, R4, 0x1f, RZ ;  /* 0x0000001f04047819 */ /* 0x000fc800000006ff */
[----:B------:R0:W1:Y:S01]  /*47e0*/  SYNCS.PHASECHK.TRANS64.TRYWAIT P3, [UR6+0x28850], R4 ;  /* 0x02885004ff0075a7 */ /* 0x0000620008060146 */
[----:B------:R-:W-:Y:S05]  /*47f0*/  @!P0 BRA `(.L_x_2269) ;  /* 0x0000000000048947 */ /* 0x000fea0003800000 */
[----:B------:R-:W-:Y:S01]  /*4800*/  BPT.TRAP 0x1 ;  /* 0x000000040000795c */ /* 0x000fe20000300000 */
.L_x_2269:
[----:B-1----:R-:W-:Y:S05]  /*4810*/  @P3 BRA `(.L_x_2267) ;  /* 0x0000000000083947 */ /* 0x002fea0003800000 */
[----:B------:R-:W1:Y:S02]  /*4820*/  SYNCS.PHASECHK.TRANS64.TRYWAIT P3, [UR6+0x28850], R4 ;  /* 0x02885004ff0075a7 */ /* 0x000e640008060146 */
[----:B-1----:R-:W-:Y:S05]  /*4830*/  @!P3 BRA `(.L_x_2270) ;  /* 0x000000c0007cb947 */ /* 0x002fea0003800000 */
.L_x_2267:
[----:B------:R-:W-:Y:S01]  /*4840*/  UIADD3 UR6, UR41, 0x400, URZ ;  /* 0x0000040029067890 */ /* 0x000fe2000fffe03f */
[----:B------:R-:W-:Y:S01]  /*4850*/  WARPGROUP.ARRIVE ;  /* 0x00000000000079c5 */ /* 0x000fe20000000000 */
[----:B------:R-:W-:Y:S01]  /*4860*/  UMOV UR7, 0x40000040 ;  /* 0x4000004000077882 */ /* 0x000fe20000000000 */
[----:B------:R-:W-:Y:S01]  /*4870*/  FMUL.FTZ R43, R43, UR51 ;  /* 0x000000332b2b7c20 */ /* 0x000fe20008410000 */
[----:B------:R-:W-:Y:S01]  /*4880*/  USHF.R.U32.HI UR6, URZ, 0x4, UR6 ;  /* 0x000000043f067899 */ /* 0x000fe20008011606 */
[----:B------:R-:W-:Y:S01]  /*4890*/  FMUL.FTZ R10, R25, UR51 ;  /* 0x00000033190a7c20 */ /* 0x000fe20008410000 */
[----:B------:R-:W2:Y:S01]  /*48a0*/  LDC R14, c[0x0][0x2f0] ;  /* 0x0000bc00ff0e7b82 */ /* 0x000ea20000000800 */
[----:B------:R3:W-:Y:S01]  /*48b0*/  MUFU.TANH R11, R43 ;  /* 0x0000002b000b7308 */ /* 0x0007e20000002400 */
[----:B------:R-:W-:Y:S01]  /*48c0*/  ULOP3.LUT UR6, UR6, 0x3fff, URZ, 0xc0, !UPT ;  /* 0x00003fff06067892 */ /* 0x000fe2000f8ec03f */
[----:B------:R-:W-:Y:S01]  /*48d0*/  FMUL.FTZ R192, R26, UR51 ;  /* 0x000000331ac07c20 */ /* 0x000fe20008410000 */
[----:B------:R-:W-:Y:S01]  /*48e0*/  FMUL.FTZ R38, R38, UR51 ;  /* 0x0000003326267c20 */ /* 0x000fe20008410000 */
[----:B------:R-:W-:Y:S01]  /*48f0*/  FMUL.FTZ R39, R39, UR51 ;  /* 0x0000003327277c20 */ /* 0x000fe20008410000 */
[----:B------:R-:W-:Y:S01]  /*4900*/  ULOP3.LUT UR6, UR6, 0x4000000, URZ, 0xfc, !UPT ;  /* 0x0400000006067892 */ /* 0x000fe2000f8efc3f */
[----:B------:R-:W-:Y:S01]  /*4910*/  FMUL.FTZ R42, R42, UR51 ;  /* 0x000000332a2a7c20 */ /* 0x000fe20008410000 */
[----:B------:R-:W-:Y:S01]  /*4920*/  FMUL.FTZ R46, R46, UR51 ;  /* 0x000000332e2e7c20 */ /* 0x000fe20008410000 */
[----:B------:R-:W4:Y:S01]  /*4930*/  MUFU.TANH R192, R192 ;  /* 0x000000c000c07308 */ /* 0x000f220000002400 */
[----:B------:R-:W-:Y:S01]  /*4940*/  ULEA UR10, UR53, UR6, 0xb ;  /* 0x00000006350a7291 */ /* 0x000fe2000f8e583f */
[----:B---3--:R-:W-:-:S02]  /*4950*/  VIADD R43, R17, UR36 ;  /* 0x00000024112b7c36 */ /* 0x008fc40008000000 */
[----:B------:R-:W-:Y:S01]  /*4960*/  FMUL.FTZ R47, R47, UR51 ;  /* 0x000000332f2f7c20 */ /* 0x000fe20008410000 */
[----:B------:R-:W-:Y:S01]  /*4970*/  FMUL.FTZ R50, R50, UR51 ;  /* 0x0000003332327c20 */ /* 0x000fe20008410000 */
[----:B------:R-:W-:Y:S01]  /*4980*/  FMUL.FTZ R51, R51, UR51 ;  /* 0x0000003333337c20 */ /* 0x000fe20008410000 */
[----:B------:R-:W-:Y:S01]  /*4990*/  FMUL.FTZ R54, R54, UR51 ;  /* 0x0000003336367c20 */ /* 0x000fe20008410000 */
[----:B------:R-:W-:Y:S01]  /*49a0*/  FMUL.FTZ R55, R55, UR51 ;  /* 0x0000003337377c20 */ /* 0x000fe20008410000 */
[----:B------:R-:W-:Y:S01]  /*49b0*/  UMOV UR6, UR10 ;  /* 0x0000000a00067c82 */ /* 0x000fe20008000000 */
[----:B------:R-:W-:Y:S01]  /*49c0*/  MUFU.TANH R38, R38 ;  /* 0x0000002600267308 */ /* 0x000fe20000002400 */
[----:B------:R-:W-:Y:S01]  /*49d0*/  HGMMA.64x128x16.F32 R88, R180, gdesc[UR4].tnspB, R88, gsb0 ;  /* 0x41e00004b4587df0 */ /* 0x000fe20008000858 */
[----:B------:R-:W-:Y:S01]  /*49e0*/  UIADD3 UR6, UR10, 0x80, URZ ;  /* 0x000000800a067890 */ /* 0x000fe2000fffe03f */
[----:B------:R-:W-:Y:S01]  /*49f0*/  FMUL.FTZ R58, R58, UR51 ;  /* 0x000000333a3a7c20 */ /* 0x000fe20008410000 */
[----:B------:R-:W-:Y:S01]  /*4a00*/  UMOV UR7, 0x40000040 ;  /* 0x4000004000077882 */ /* 0x000fe20000000000 */
[----:B------:R-:W-:Y:S01]  /*4a10*/  FMUL.FTZ R66, R66, UR51 ;  /* 0x0000003342427c20 */ /* 0x000fe20008410000 */
[----:B------:R-:W-:Y:S01]  /*4a20*/  FMUL.FTZ R59, R59, UR51 ;  /* 0x000000333b3b7c20 */ /* 0x000fe20008410000 */
[----:B------:R-:W-:Y:S01]  /*4a30*/  FMUL.FTZ R8, R24, UR51 ;  /* 0x0000003318087c20 */ /* 0x000fe20008410000 */
[----:B------:R3:W-:Y:S01]  /*4a40*/  MUFU.TANH R9, R39 ;  /* 0x0000002700097308 */ /* 0x0007e20000002400 */
        /* <DEDUP_REMOVED lines=8> */
[----:B---3--:R-:W-:Y:S01]  /*4ad0*/  FMUL.FTZ R39, R56, UR51 ;  /* 0x0000003338277c20 */ /* 0x008fe20008410000 */
        /* <DEDUP_REMOVED lines=16> */
[----:B------:R-:W-:Y:S01]  /*4be0*/  UISETP.GT.AND UP1, UPT, UR54, UR52, UPT ;  /* 0x000000343600728c */ /* 0x000fe2000bf24270 */
[----:B------:R-:W-:-:S05]  /*4bf0*/  UMOV UR55, UR43 ;  /* 0x0000002b00377c82 */ /* 0x000fca0008000000 */
        /* <DEDUP_REMOVED lines=22> */
[----:B------:R-:W3:Y:S01]  /*4d60*/  MUFU.TANH R182, R182 ;  /* 0x000000b600b67308 */ /* 0x000ee20000002400 */
[----:B------:R-:W-:Y:S01]  /*4d70*/  UMOV UR7, 0x40000040 ;  /* 0x4000004000077882 */ /* 0x000fe20000000000 */
[----:B------:R-:W-:Y:S01]  /*4d80*/  FMUL.FTZ R41, R57, UR51 ;  /* 0x0000003339297c20 */ /* 0x000fe20008410000 */
[----:B------:R-:W-:-:S05]  /*4d90*/  FMUL.FTZ R57, R68, UR51 ;  /* 0x0000003344397c20 */ /* 0x000fca0008410000 */
[----:B------:R-:W5:Y:S08]  /*4da0*/  MUFU.TANH R180, R180 ;  /* 0x000000b400b47308 */ /* 0x000f700000002400 */
[----:B------:R0:W-:Y:S08]  /*4db0*/  MUFU.TANH R44, R67 ;  /* 0x00000043002c7308 */ /* 0x0001f00000002400 */
[----:B------:R-:W-:Y:S01]  /*4dc0*/  MUFU.TANH R10, R10 ;  /* 0x0000000a000a7308 */ /* 0x000fe20000002400 */
[----:B0-----:R-:W-:-:S07]  /*4dd0*/  FMUL.FTZ R67, R80, UR51 ;  /* 0x0000003350437c20 */ /* 0x001fce0008410000 */
        /* <DEDUP_REMOVED lines=20> */
[----:B------:R0:W-:Y:S01]  /*4f20*/  MUFU.TANH R40, R71 ;  /* 0x0000004700287308 */ /* 0x0001e20000002400 */
[----:B------:R-:W-:Y:S01]  /*4f30*/  HGMMA.64x128x16.F32 R88, R172, gdesc[UR4].tnspB, R88, gsb0 ;  /* 0x41e00004ac587df0 */ /* 0x000fe20008000858 */
[----:B------:R-:W-:Y:S01]  /*4f40*/  UIADD3 UR6, UR10, 0x180, URZ ;  /* 0x000001800a067890 */ /* 0x000fe2000fffe03f */
[----:B------:R-:W-:-:S05]  /*4f50*/  UMOV UR7, 0x40000040 ;  /* 0x4000004000077882 */ /* 0x000fca0000000000 */
[----:B------:R-:W5:Y:S01]  /*4f60*/  MUFU.TANH R178, R178 ;  /* 0x000000b200b27308 */ /* 0x000f620000002400 */
[----:B0-----:R-:W-:-:S07]  /*4f70*/  FMUL.FTZ R71, R85, UR51 ;  /* 0x0000003355477c20 */ /* 0x001fce0008410000 */
[----:B------:R-:W0:Y:S08]  /*4f80*/  MUFU.TANH R176, R176 ;  /* 0x000000b000b07308 */ /* 0x000e300000002400 */
        /* <DEDUP_REMOVED lines=9> */
[----:B------:R4:W-:Y:S01]  /*5020*/  MUFU.TANH R48, R63 ;  /* 0x0000003f00307308 */ /* 0x0009e20000002400 */
[----:B------:R-:W-:Y:S01]  /*5030*/  HGMMA.64x128x16.F32 R88, R168, gdesc[UR4].tnspB, R88, gsb0 ;  /* 0x41e00004a8587df0 */ /* 0x000fe20008000858 */
[----:B------:R-:W-:Y:S01]  /*5040*/  @UP0 ULDC UR6, c[0x0][0x44c] ;  /* 0x0001130000060ab9 */ /* 0x000fe20000000800 */
[----:B------:R-:W-:Y:S01]  /*5050*/  UMOV UR7, 0x40000040 ;  /* 0x4000004000077882 */ /* 0x000fe20000000000 */
[----:B-1----:R-:W-:Y:S01]  /*5060*/  @P2 IMAD.HI.U32 R4, R43, UR6, RZ ;  /* 0x000000062b042c27 */ /* 0x002fe2000f8e00ff */
[----:B------:R-:W-:-:S03]  /*5070*/  @UP0 ULDC UR6, c[0x0][0x450] ;  /* 0x0001140000060ab9 */ /* 0x000fc60000000800 */
[----:B------:R-:W1:Y:S01]  /*5080*/  MUFU.TANH R174, R174 ;  /* 0x000000ae00ae7308 */ /* 0x000e620000002400 */
[----:B----4-:R-:W-:Y:S01]  /*5090*/  FMUL.FTZ R63, R77, UR51 ;  /* 0x000000334d3f7c20 */ /* 0x010fe20008410000 */
[----:B------:R-:W-:Y:S01]  /*50a0*/  @P2 SHF.R.U32.HI R43, RZ, UR6, R4 ;  /* 0x00000006ff2b2c19 */ /* 0x000fe20008011604 */
[----:B------:R-:W-:Y:S02]  /*50b0*/  UMOV UR6, 0xffffff80 ;  /* 0xffffff8000067882 */ /* 0x000fe40000000000 */
[----:B------:R-:W-:Y:S02]  /*50c0*/  UIMAD UR6, UR54, UR6, 0x1 ;  /* 0x00000001360674a4 */ /* 0x000fe4000f8e0206 */
[----:B------:R-:W4:Y:S01]  /*50d0*/  SHFL.IDX PT, R4, R43, 0x1, 0x1c1f ;  /* 0x003c1f002b047f89 */ /* 0x000f2200000e0000 */
[----:B------:R-:W-:Y:S01]  /*50e0*/  MUFU.TANH R35, R35 ;  /* 0x0000002300237308 */ /* 0x000fe20000002400 */
[----:B------:R-:W-:Y:S02]  /*50f0*/  UIADD3 UR54, UR54, -0x1, URZ ;  /* 0xffffffff36367890 */ /* 0x000fe4000fffe03f */
[----:B------:R-:W-:Y:S01]  /*5100*/  IMAD.U32 R25, RZ, RZ, UR6 ;  /* 0x00000006ff197e24 */ /* 0x000fe2000f8e00ff */
[----:B------:R-:W-:-:S03]  /*5110*/  UIADD3 UR6, UR10, 0x200, URZ ;  /* 0x000002000a067890 */ /* 0x000fc6000fffe03f */
[----:B------:R-:W-:Y:S01]  /*5120*/  IMAD R25, R16, -0x2, R25 ;  /* 0xfffffffe10197824 */ /* 0x000fe200078e0219 */
[----:B------:R-:W-:Y:S03]  /*5130*/  MUFU.TANH R63, R63 ;  /* 0x0000003f003f7308 */ /* 0x000fe60000002400 */
[----:B--2---:R-:W-:-:S05]  /*5140*/  IMAD R25, R14, UR49, R25 ;  /* 0x000000310e197c24 */ /* 0x004fca000f8e0219 */
[----:B------:R-:W-:Y:S01]  /*5150*/  MUFU.TANH R14, R78 ;  /* 0x0000004e000e7308 */ /* 0x000fe20000002400 */
[----:B----4-:R-:W-:-:S04]  /*5160*/  IADD3 R4, R4, -UR50, R25 ;  /* 0x8000003204047c10 */ /* 0x010fc8000fffe019 */
[C---:B------:R-:W-:Y:S02]  /*5170*/  ISETP.GT.AND P3, PT, R4.reuse, RZ, PT ;  /* 0x000000ff0400720c */ /* 0x040fe40003f64270 */
[----:B------:R-:W-:Y:S02]  /*5180*/  ISETP.GT.AND P4, PT, R4, 0x1, PT ;  /* 0x000000010400780c */ /* 0x000fe40003f84270 */
[----:B------:R-:W-:Y:S02]  /*5190*/  FSEL R192, R192, -INF , P3 ;  /* 0xff800000c0c07808 */ /* 0x000fe40001800000 */
[----:B------:R-:W-:Y:S02]  /*51a0*/  ISETP.GT.AND P3, PT, R4, 0x8, PT ;  /* 0x000000080400780c */ /* 0x000fe40003f64270 */
[----:B---3--:R-:W-:Y:S02]  /*51b0*/  FSEL R182, R182, -INF , P4 ;  /* 0xff800000b6b67808 */ /* 0x008fe40002000000 */
[----:B------:R-:W-:-:S02]  /*51c0*/  FMNMX.FTZ R7, R192, R6, !PT ;  /* 0x00000006c0077209 */ /* 0x000fc40007810000 */
[----:B------:R-:W-:Y:S02]  /*51d0*/  ISETP.GT.AND P4, PT, R4, 0x9, PT ;  /* 0x000000090400780c */ /* 0x000fe40003f84270 */
[----:B-----5:R-:W-:Y:S02]  /*51e0*/  FSEL R180, R180, -INF , P3 ;  /* 0xff800000b4b47808 */ /* 0x020fe40001800000 */
[----:B------:R-:W-:Y:S02]  /*51f0*/  FMNMX.FTZ R7, R182, R7, !PT ;  /* 0x00000007b6077209 */ /* 0x000fe40007810000 */
[----:B------:R-:W-:Y:S02]  /*5200*/  ISETP.GT.AND P3, PT, R4, 0x10, PT ;  /* 0x000000100400780c */ /* 0x000fe40003f64270 */
[----:B------:R-:W-:Y:S02]  /*5210*/  FSEL R178, R178, -INF , P4 ;  /* 0xff800000b2b27808 */ /* 0x000fe40002000000 */
[----:B------:R-:W-:-:S02]  /*5220*/  FMNMX.FTZ R7, R180, R7, !PT ;  /* 0x00000007b4077209 */ /* 0x000fc40007810000 */
[----:B------:R-:W-:Y:S02]  /*5230*/  ISETP.GT.AND P4, PT, R4, 0x11, PT ;  /* 0x000000110400780c */ /* 0x000fe40003f84270 */
[----:B0-----:R-:W-:Y:S02]  /*5240*/  FSEL R176, R176, -INF , P3 ;  /* 0xff800000b0b07808 */ /* 0x001fe40001800000 */
[----:B------:R-:W-:Y:S02]  /*5250*/  FMNMX.FTZ R7, R178, R7, !PT ;  /* 0x00000007b2077209 */ /* 0x000fe40007810000 */
[----:B------:R-:W-:Y:S02]  /*5260*/  ISETP.GT.AND P3, PT, R4, 0x18, PT ;  /* 0x000000180400780c */ /* 0x000fe40003f64270 */
[----:B-1----:R-:W-:Y:S02]  /*5270*/  FSEL R174, R174, -INF , P4 ;  /* 0xff800000aeae7808 */ /* 0x002fe40002000000 */
[----:B------:R-:W-:-:S02]  /*5280*/  FMNMX.FTZ R7, R176, R7, !PT ;  /* 0x00000007b0077209 */ /* 0x000fc40007810000 */
[----:B------:R-:W-:Y:S02]  /*5290*/  ISETP.GT.AND P4, PT, R4, 0x19, PT ;  /* 0x000000190400780c */ /* 0x000fe40003f84270 */
[----:B------:R-:W-:Y:S02]  /*52a0*/  FSEL R172, R38, -INF , P3 ;  /* 0xff80000026ac7808 */ /* 0x000fe40001800000 */
[----:B------:R-:W-:Y:S01]  /*52b0*/  FMNMX.FTZ R7, R174, R7, !PT ;  /* 0x00000007ae077209 */ /* 0x000fe20007810000 */
[----:B------:R0:W-:Y:S01]  /*52c0*/  MUFU.TANH R38, R74 ;  /* 0x0000004a00267308 */ /* 0x0001e20000002400 */
[----:B------:R-:W-:Y:S01]  /*52d0*/  ISETP.GT.AND P3, PT, R4, 0x20, PT ;  /* 0x000000200400780c */ /* 0x000fe20003f64270 */
[----:B0-----:R-:W-:Y:S01]  /*52e0*/  FMUL.FTZ R74, R60, UR51 ;  /* 0x000000333c4a7c20 */ /* 0x001fe20008410000 */
[----:B------:R-:W-:Y:S02]  /*52f0*/  FMUL.FTZ R60, R72, UR51 ;  /* 0x00000033483c7c20 */ /* 0x000fe40008410000 */
[----:B------:R-:W0:Y:S03]  /*5300*/  SHFL.IDX PT, R72, R43, RZ, 0x1c1f ;  /* 0x001c1fff2b487589 */ /* 0x000e2600000e0000 */
[----:B------:R-:W-:Y:S08]  /*5310*/  MUFU.TANH R74, R74 ;  /* 0x0000004a004a7308 */ /* 0x000ff00000002400 */
[----:B------:R-:W-:Y:S01]  /*5320*/  MUFU.TANH R60, R60 ;  /* 0x0000003c003c7308 */ /* 0x000fe20000002400 */
[----:B0-----:R-:W-:-:S04]  /*5330*/  IADD3 R72, R72, -UR50, R25 ;  /* 0x8000003248487c10 */ /* 0x001fc8000fffe019 */
[----:B------:R-:W-:-:S04]  /*5340*/  ISETP.GT.AND P5, PT, R72, 0x1, PT ;  /* 0x000000014800780c */ /* 0x000fc80003fa4270 */
[----:B------:R-:W-:Y:S02]  /*5350*/  FSEL R43, R10, -INF , P5 ;  /* 0xff8000000a2b7808 */ /* 0x000fe40002800000 */
[----:B------:R-:W-:-:S04]  /*5360*/  ISETP.GT.AND P5, PT, R72, 0x9, PT ;  /* 0x000000094800780c */ /* 0x000fc80003fa4270 */
[----:B------:R-:W-:Y:S02]  /*5370*/  FSEL R49, R20, -INF , P5 ;  /* 0xff80000014317808 */ /* 0x000fe40002800000 */
[----:B------:R-:W-:Y:S01]  /*5380*/  ISETP.GT.AND P5, PT, R72, 0x11, PT ;  /* 0x000000114800780c */ /* 0x000fe20003fa4270 */
[----:B------:R-:W-:Y:S02]  /*5390*/  WARPGROUP.DEPBAR.LE gsb0, 0x0 ;  /* 0x00008000000079c5 */ /* 0x000fe40000010000 */
[----:B------:R-:W-:Y:S01]  /*53a0*/  WARPGROUP.ARRIVE ;  /* 0x00000000000079c5 */ /* 0x000fe20000000000 */
[----:B------:R-:W-:Y:S02]  /*53b0*/  FSEL R170, R9, -INF , P4 ;  /* 0xff80000009aa7808 */ /* 0x000fe40002000000 */
[----:B------:R-:W-:Y:S01]  /*53c0*/  FMNMX.FTZ R9, R172, R7, !PT ;  /* 0x00000007ac097209 */ /* 0x000fe20007810000 */
[----:B------:R-:W-:Y:S01]  /*53d0*/  FMUL.FTZ R7, R70, UR51 ;  /* 0x0000003346077c20 */ /* 0x000fe20008410000 */
[----:B------:R-:W-:Y:S01]  /*53e0*/  ISETP.GT.AND P4, PT, R4, 0x21, PT ;  /* 0x000000210400780c */ /* 0x000fe20003f84270 */
[----:B------:R-:W-:Y:S01]  /*53f0*/  HGMMA.64x128x16.F32 R88, R152, gdesc[UR4].tnspB, R88, gsb0 ;  /* 0x41e0000498587df0 */ /* 0x000fe20008000858 */
[----:B------:R-:W-:Y:S01]  /*5400*/  FSEL R168, R42, -INF , P3 ;  /* 0xff8000002aa87808 */ /* 0x000fe20001800000 */
[----:B------:R-:W-:Y:S01]  /*5410*/  UIADD3 UR6, UR10, 0x280, URZ ;  /* 0x000002800a067890 */ /* 0x000fe2000fffe03f */
[----:B------:R-:W-:Y:S01]  /*5420*/  FMNMX.FTZ R9, R170, R9, !PT ;  /* 0x00000009aa097209 */ /* 0x000fe20007810000 */
[----:B------:R-:W0:Y:S01]  /*5430*/  MUFU.TANH R7, R7 ;  /* 0x0000000700077308 */ /* 0x000e220000002400 */
[----:B------:R-:W-:Y:S01]  /*5440*/  ISETP.GT.AND P3, PT, R4, 0x28, PT ;  /* 0x000000280400780c */ /* 0x000fe20003f64270 */
[----:B------:R-:W-:Y:S01]  /*5450*/  UMOV UR7, 0x40000040 ;  /* 0x4000004000077882 */ /* 0x000fe20000000000 */
[----:B------:R-:W-:Y:S01]  /*5460*/  FMNMX.FTZ R9, R168, R9, !PT ;  /* 0x00000009a8097209 */ /* 0x000fe20007810000 */
[----:B------:R-:W-:-:S02]  /*5470*/  WARPGROUP.DEPBAR.LE gsb0, 0x0 ;  /* 0x00008000000079c5 */ /* 0x000fc40000010000 */
[----:B------:R-:W-:Y:S01]  /*5480*/  FSEL R154, R11, -INF , P4 ;  /* 0xff8000000b9a7808 */ /* 0x000fe20002000000 */
[----:B------:R-:W-:Y:S01]  /*5490*/  WARPGROUP.ARRIVE ;  /* 0x00000000000079c5 */ /* 0x000fe20000000000 */
[----:B------:R-:W-:Y:S01]  /*54a0*/  ISETP.GT.AND P4, PT, R4, 0x29, PT ;  /* 0x000000290400780c */ /* 0x000fe20003f84270 */
[----:B------:R-:W1:Y:S01]  /*54b0*/  MUFU.TANH R11, R86 ;  /* 0x00000056000b7308 */ /* 0x000e620000002400 */
[----:B------:R-:W-:Y:S02]  /*54c0*/  FSEL R152, R46, -INF , P3 ;  /* 0xff8000002e987808 */ /* 0x000fe40001800000 */
[----:B------:R-:W-:Y:S01]  /*54d0*/  FMNMX.FTZ R9, R154, R9, !PT ;  /* 0x000000099a097209 */ /* 0x000fe20007810000 */
[----:B------:R-:W-:Y:S01]  /*54e0*/  HGMMA.64x128x16.F32 R88, R156, gdesc[UR4].tnspB, R88, gsb0 ;  /* 0x41e000049c587df0 */ /* 0x000fe20008000858 */
[----:B------:R-:W-:Y:S01]  /*54f0*/  ISETP.GT.AND P3, PT, R4, 0x30, PT ;  /* 0x000000300400780c */ /* 0x000fe20003f64270 */
[----:B------:R-:W-:Y:S01]  /*5500*/  UIADD3 UR6, UR10, 0x300, URZ ;  /* 0x000003000a067890 */ /* 0x000fe2000fffe03f */
[----:B------:R-:W-:Y:S01]  /*5510*/  FSEL R70, R47, -INF , P4 ;  /* 0xff8000002f467808 */ /* 0x000fe20002000000 */
[----:B------:R-:W-:Y:S01]  /*5520*/  UMOV UR7, 0x40000040 ;  /* 0x4000004000077882 */ /* 0x000fe20000000000 */
[----:B------:R-:W-:-:S02]  /*5530*/  FMNMX.FTZ R9, R152, R9, !PT ;  /* 0x0000000998097209 */ /* 0x000fc40007810000 */
[----:B------:R-:W-:Y:S02]  /*5540*/  ISETP.GT.AND P4, PT, R4, 0x31, PT ;  /* 0x000000310400780c */ /* 0x000fe40003f84270 */
[----:B------:R-:W-:Y:S02]  /*5550*/  FSEL R66, R50, -INF , P3 ;  /* 0xff80000032427808 */ /* 0x000fe40001800000 */
[----:B------:R-:W-:Y:S02]  /*5560*/  FMNMX.FTZ R9, R70, R9, !PT ;  /* 0x0000000946097209 */ /* 0x000fe40007810000 */
[----:B------:R-:W-:Y:S02]  /*5570*/  ISETP.GT.AND P3, PT, R4, 0x38, PT ;  /* 0x000000380400780c */ /* 0x000fe40003f64270 */
[----:B------:R-:W-:Y:S01]  /*5580*/  FSEL R62, R51, -INF , P4 ;  /* 0xff800000333e7808 */ /* 0x000fe20002000000 */
[----:B------:R-:W-:Y:S01]  /*5590*/  FMUL.FTZ R51, R65, UR51 ;  /* 0x0000003341337c20 */ /* 0x000fe20008410000 */
[----:B------:R-:W-:-:S02]  /*55a0*/  FMNMX.FTZ R9, R66, R9, !PT ;  /* 0x0000000942097209 */ /* 0x000fc40007810000 */
[----:B------:R-:W-:Y:S02]  /*55b0*/  ISETP.GT.AND P4, PT, R4, 0x39, PT ;  /* 0x000000390400780c */ /* 0x000fe40003f84270 */
[----:B------:R-:W-:Y:S01]  /*55c0*/  FSEL R58, R54, -INF , P3 ;  /* 0xff800000363a7808 */ /* 0x000fe20001800000 */
[----:B------:R-:W-:Y:S01]  /*55d0*/  MUFU.TANH R51, R51 ;  /* 0x0000003300337308 */ /* 0x000fe20000002400 */
[----:B------:R-:W-:Y:S02]  /*55e0*/  FMNMX.FTZ R9, R62, R9, !PT ;  /* 0x000000093e097209 */ /* 0x000fe40007810000 */
[----:B------:R-:W-:Y:S02]  /*55f0*/  ISETP.GT.AND P3, PT, R4, 0x40, PT ;  /* 0x000000400400780c */ /* 0x000fe40003f64270 */
[----:B------:R-:W-:Y:S02]  /*5600*/  FSEL R56, R55, -INF , P4 ;  /* 0xff80000037387808 */ /* 0x000fe40002000000 */
        /* <DEDUP_REMOVED lines=17> */
[----:B------:R-:W-:Y:S01]  /*5720*/  FMNMX.FTZ R9, R48, R9, !PT ;  /* 0x0000000930097209 */ /* 0x000fe20007810000 */
[----:B------:R-:W2:Y:S01]  /*5730*/  MUFU.TANH R13, R87 ;  /* 0x00000057000d7308 */ /* 0x000ea20000002400 */
[----:B------:R-:W-:Y:S02]  /*5740*/  ISETP.GT.AND P3, PT, R4, 0x58, PT ;  /* 0x000000580400780c */ /* 0x000fe40003f64270 */
[----:B------:R-:W-:Y:S02]  /*5750*/  FSEL R44, R44, -INF , P4 ;  /* 0xff8000002c2c7808 */ /* 0x000fe40002000000 */
[----:B------:R-:W-:-:S02]  /*5760*/  FMNMX.FTZ R9, R46, R9, !PT ;  /* 0x000000092e097209 */ /* 0x000fc40007810000 */
[----:B------:R-:W-:Y:S02]  /*5770*/  ISETP.GT.AND P4, PT, R4, 0x59, PT ;  /* 0x000000590400780c */ /* 0x000fe40003f84270 */
[----:B0-----:R-:W-:Y:S02]  /*5780*/  FSEL R42, R7, -INF , P3 ;  /* 0xff800000072a7808 */ /* 0x001fe40001800000 */
        /* <DEDUP_REMOVED lines=10> */
[----:B------:R-:W-:Y:S01]  /*5830*/  FMNMX.FTZ R9, R38, R9, !PT ;  /* 0x0000000926097209 */ /* 0x000fe20007810000 */
[----:B------:R-:W-:Y:S01]  /*5840*/  FMUL.FTZ R61, R76, UR51 ;  /* 0x000000334c3d7c20 */ /* 0x000fe20008410000 */
[----:B------:R-:W-:-:S02]  /*5850*/  ISETP.GT.AND P4, PT, R4, 0x69, PT ;  /* 0x000000690400780c */ /* 0x000fc40003f84270 */
[----:B------:R-:W-:Y:S01]  /*5860*/  FSEL R14, R14, -INF , P3 ;  /* 0xff8000000e0e7808 */ /* 0x000fe20001800000 */
[----:B------:R-:W0:Y:S01]  /*5870*/  MUFU.TANH R75, R75 ;  /* 0x0000004b004b7308 */ /* 0x000e220000002400 */
[----:B------:R-:W-:Y:S02]  /*5880*/  FMNMX.FTZ R9, R12, R9, !PT ;  /* 0x000000090c097209 */ /* 0x000fe40007810000 */
[----:B------:R-:W-:Y:S02]  /*5890*/  ISETP.GT.AND P3, PT, R4, 0x70, PT ;  /* 0x000000700400780c */ /* 0x000fe40003f64270 */
[----:B------:R-:W-:Y:S02]  /*58a0*/  FSEL R21, R21, -INF , P4 ;  /* 0xff80000015157808 */ /* 0x000fe40002000000 */
[----:B------:R-:W-:Y:S01]  /*58b0*/  FMNMX.FTZ R78, R14, R9, !PT ;  /* 0x000000090e4e7209 */ /* 0x000fe20007810000 */
[----:B------:R-:W-:Y:S01]  /*58c0*/  MUFU.TANH R61, R61 ;  /* 0x0000003d003d7308 */ /* 0x000fe20000002400 */
[----:B------:R-:W-:-:S02]  /*58d0*/  ISETP.GT.AND P4, PT, R4, 0x71, PT ;  /* 0x000000710400780c */ /* 0x000fc40003f84270 */
[----:B------:R-:W-:Y:S02]  /*58e0*/  FSEL R15, R15, -INF , P3 ;  /* 0xff8000000f0f7808 */ /* 0x000fe40001800000 */
[----:B------:R-:W-:Y:S02]  /*58f0*/  FMNMX.FTZ R78, R21, R78, !PT ;  /* 0x0000004e154e7209 */ /* 0x000fe40007810000 */
[C---:B------:R-:W-:Y:S02]  /*5900*/  ISETP.GT.AND P3, PT, R4.reuse, 0x78, PT ;  /* 0x000000780400780c */ /* 0x040fe40003f64270 */
[----:B------:R-:W-:Y:S02]  /*5910*/  FSEL R9, R83, -INF , P4 ;  /* 0xff80000053097808 */ /* 0x000fe40002000000 */
[----:B------:R-:W-:Y:S02]  /*5920*/  FMNMX.FTZ R78, R15, R78, !PT ;  /* 0x0000004e0f4e7209 */ /* 0x000fe40007810000 */
[----:B------:R-:W-:-:S02]  /*5930*/  ISETP.GT.AND P4, PT, R4, 0x79, PT ;  /* 0x000000790400780c */ /* 0x000fc40003f84270 */
[----:B-1----:R-:W-:Y:S02]  /*5940*/  FSEL R11, R11, -INF , P3 ;  /* 0xff8000000b0b7808 */ /* 0x002fe40001800000 */
[----:B------:R-:W-:Y:S02]  /*5950*/  FMNMX.FTZ R78, R9, R78, !PT ;  /* 0x0000004e094e7209 */ /* 0x000fe40007810000 */
[----:B--2---:R-:W-:Y:S02]  /*5960*/  FSEL R13, R13, -INF , P4 ;  /* 0xff8000000d0d7808 */ /* 0x004fe40002000000 */
[----:B------:R-:W-:Y:S01]  /*5970*/  FMNMX.FTZ R4, R11, R78, !PT ;  /* 0x0000004e0b047209 */ /* 0x000fe20007810000 */
[----:B------:R-:W-:Y:S01]  /*5980*/  FMUL.FTZ R78, R64, UR51 ;  /* 0x00000033404e7c20 */ /* 0x000fe20008410000 */
[----:B------:R-:W-:Y:S01]  /*5990*/  ISETP.GT.AND P4, PT, R72, RZ, PT ;  /* 0x000000ff4800720c */ /* 0x000fe20003f84270 */
[----:B------:R-:W-:Y:S01]  /*59a0*/  FMUL.FTZ R64, R81, UR51 ;  /* 0x0000003351407c20 */ /* 0x000fe20008410000 */
[----:B------:R-:W-:-:S02]  /*59b0*/  FMNMX.FTZ R4, R13, R4, !PT ;  /* 0x000000040d047209 */ /* 0x000fc40007810000 */
[----:B------:R-:W-:Y:S01]  /*59c0*/  FSEL R55, R26, -INF , P5 ;  /* 0xff8000001a377808 */ /* 0x000fe20002800000 */
[----:B------:R-:W1:Y:S01]  /*59d0*/  MUFU.TANH R78, R78 ;  /* 0x0000004e004e7308 */ /* 0x000e620000002400 */
[----:B------:R-:W-:Y:S01]  /*59e0*/  ISETP.GT.AND P5, PT, R72, 0x19, PT ;  /* 0x000000194800780c */ /* 0x000fe20003fa4270 */
[----:B------:R-:W2:Y:S03]  /*59f0*/  SHFL.BFLY PT, R7, R4, 0x2, 0x1f ;  /* 0x0c401f0004077f89 */ /* 0x000ea600000e0000 */
[----:B------:R-:W-:Y:S02]  /*5a00*/  FSEL R65, R28, -INF , P5 ;  /* 0xff8000001c417808 */ /* 0x000fe40002800000 */
[----:B------:R-:W-:Y:S01]  /*5a10*/  ISETP.GT.AND P5, PT, R72, 0x21, PT ;  /* 0x000000214800780c */ /* 0x000fe20003fa4270 */
[----:B------:R-:W3:Y:S03]  /*5a20*/  MUFU.TANH R64, R64 ;  /* 0x0000004000407308 */ /* 0x000ee60000002400 */
[----:B------:R-:W-:Y:S01]  /*5a30*/  FSEL R69, R30, -INF , P5 ;  /* 0xff8000001e457808 */ /* 0x000fe20002800000 */
[----:B------:R-:W-:-:S02]  /*5a40*/  WARPGROUP.DEPBAR.LE gsb0, 0x0 ;  /* 0x00008000000079c5 */ /* 0x000fc40000010000 */
[----:B------:R-:W-:Y:S01]  /*5a50*/  WARPGROUP.ARRIVE ;  /* 0x00000000000079c5 */ /* 0x000fe20000000000 */
[----:B------:R-:W-:-:S04]  /*5a60*/  ISETP.GT.AND P5, PT, R72, 0x29, PT ;  /* 0x000000294800780c */ /* 0x000fc80003fa4270 */
[----:B------:R-:W-:Y:S01]  /*5a70*/  FSEL R33, R33, -INF , P5 ;  /* 0xff80000021217808 */ /* 0x000fe20002800000 */
[----:B------:R-:W-:Y:S01]  /*5a80*/  HGMMA.64x128x16.F32 R88, R160, gdesc[UR4].tnspB, R88, gsb0 ;  /* 0x41e00004a0587df0 */ /* 0x000fe20008000858 */
[----:B------:R-:W-:Y:S01]  /*5a90*/  ISETP.GT.AND P5, PT, R72, 0x31, PT ;  /* 0x000000314800780c */ /* 0x000fe20003fa4270 */
[----:B------:R-:W-:Y:S01]  /*5aa0*/  UIADD3 UR6, UR10, 0x380, URZ ;  /* 0x000003800a067890 */ /* 0x000fe2000fffe03f */
[----:B------:R-:W-:Y:S02]  /*5ab0*/  UMOV UR7, 0x40000040 ;  /* 0x4000004000077882 */ /* 0x000fe40000000000 */
[----:B------:R-:W-:Y:S02]  /*5ac0*/  FSEL R77, R34, -INF , P5 ;  /* 0xff800000224d7808 */ /* 0x000fe40002800000 */
[----:B--2---:R-:W-:Y:S02]  /*5ad0*/  FMNMX.FTZ R7, R4, R7, !PT ;  /* 0x0000000704077209 */ /* 0x004fe40007810000 */
[----:B------:R-:W2:Y:S01]  /*5ae0*/  LDC R4, c[0x0][0x988] ;  /* 0x00026200ff047b82 */ /* 0x000ea20000000800 */
[----:B------:R-:W-:-:S02]  /*5af0*/  ISETP.GT.AND P5, PT, R72, 0x39, PT ;  /* 0x000000394800780c */ /* 0x000fc40003fa4270 */
[----:B------:R-:W4:Y:S02]  /*5b00*/  SHFL.BFLY PT, R68, R7, 0x1, 0x1f ;  /* 0x0c201f0007447f89 */ /* 0x000f2400000e0000 */
[----:B------:R-:W-:Y:S02]  /*5b10*/  FSEL R81, R36, -INF , P5 ;  /* 0xff80000024517808 */ /* 0x000fe40002800000 */
[----:B------:R-:W-:-:S04]  /*5b20*/  ISETP.GT.AND P5, PT, R72, 0x41, PT ;  /* 0x000000414800780c */ /* 0x000fc80003fa4270 */
[----:B------:R-:W-:Y:S02]  /*5b30*/  FSEL R41, R41, -INF , P5 ;  /* 0xff80000029297808 */ /* 0x000fe40002800000 */
[----:B------:R-:W-:-:S04]  /*5b40*/  ISETP.GT.AND P5, PT, R72, 0x49, PT ;  /* 0x000000494800780c */ /* 0x000fc80003fa4270 */
[----:B0-----:R-:W-:Y:S02]  /*5b50*/  FSEL R75, R75, -INF , P5 ;  /* 0xff8000004b4b7808 */ /* 0x001fe40002800000 */
[----:B------:R-:W-:-:S04]  /*5b60*/  ISETP.GT.AND P5, PT, R72, 0x51, PT ;  /* 0x000000514800780c */ /* 0x000fc80003fa4270 */
[----:B------:R-:W-:Y:S02]  /*5b70*/  FSEL R51, R51, -INF , P5 ;  /* 0xff80000033337808 */ /* 0x000fe40002800000 */
[----:B------:R-:W-:Y:S02]  /*5b80*/  ISETP.GT.AND P5, PT, R72, 0x59, PT ;  /* 0x000000594800780c */ /* 0x000fe40003fa4270 */
[----:B----4-:R-:W-:Y:S01]  /*5b90*/  FMNMX.FTZ R7, R7, R68, !PT ;  /* 0x0000004407077209 */ /* 0x010fe20007810000 */
[----:B------:R-:W-:Y:S01]  /*5ba0*/  FMUL.FTZ R68, R84, UR51 ;  /* 0x0000003354447c20 */ /* 0x000fe20008410000 */
[----:B------:R-:W-:Y:S02]  /*5bb0*/  FSEL R53, R53, -INF , P5 ;  /* 0xff80000035357808 */ /* 0x000fe40002800000 */
[C---:B------:R-:W-:Y:S01]  /*5bc0*/  FSETP.NEU.FTZ.AND P3, PT, R7.reuse, -INF , PT ;  /* 0xff8000000700780b */ /* 0x040fe20003f7d000 */
[----:B--2---:R-:W-:Y:S01]  /*5bd0*/  FMUL.FTZ R45, R7, R4 ;  /* 0x00000004072d7220 */ /* 0x004fe20000410000 */
[----:B------:R-:W-:Y:S01]  /*5be0*/  ISETP.GT.AND P5, PT, R72, 0x61, PT ;  /* 0x000000614800780c */ /* 0x000fe20003fa4270 */
[----:B------:R-:W0:Y:S03]  /*5bf0*/  MUFU.TANH R68, R68 ;  /* 0x0000004400447308 */ /* 0x000e260000002400 */
[----:B------:R-:W-:-:S02]  /*5c00*/  FSEL R25, R45, RZ, P3 ;  /* 0x000000ff2d197208 */ /* 0x000fc40001800000 */
[----:B------:R-:W-:Y:S02]  /*5c10*/  FSEL R45, R8, -INF , P4 ;  /* 0xff800000082d7808 */ /* 0x000fe40002000000 */
[----:B------:R-:W-:Y:S01]  /*5c20*/  ISETP.GT.AND P4, PT, R72, 0x8, PT ;  /* 0x000000084800780c */ /* 0x000fe20003f84270 */
[-CC-:B------:R-:W-:Y:S01]  /*5c30*/  FFMA.FTZ R153, R54, R4.reuse, -R25.reuse ;  /* 0x0000000436997223 */ /* 0x180fe20000010819 */
[----:B------:R-:W-:Y:S01]  /*5c40*/  FMNMX.FTZ R10, R45, R5, !PT ;  /* 0x000000052d0a7209 */ /* 0x000fe20007810000 */
[-CC-:B------:R-:W-:Y:S01]  /*5c50*/  FFMA.FTZ R159, R42, R4.reuse, -R25.reuse ;  /* 0x000000042a9f7223 */ /* 0x180fe20000010819 */
[----:B------:R-:W-:Y:S01]  /*5c60*/  FSEL R47, R24, -INF , P4 ;  /* 0xff800000182f7808 */ /* 0x000fe20002000000 */
[--C-:B------:R-:W-:Y:S01]  /*5c70*/  FFMA.FTZ R183, R180, R4, -R25.reuse ;  /* 0x00000004b4b77223 */ /* 0x100fe20000010819 */
[----:B------:R-:W-:Y:S01]  /*5c80*/  FMNMX.FTZ R10, R43, R10, !PT ;  /* 0x0000000a2b0a7209 */ /* 0x000fe20007810000 */
[-CC-:B------:R-:W-:Y:S01]  /*5c90*/  FFMA.FTZ R181, R192, R4.reuse, -R25.reuse ;  /* 0x00000004c0b57223 */ /* 0x180fe20000010819 */
[----:B------:R-:W-:Y:S01]  /*5ca0*/  ISETP.GT.AND P4, PT, R72, 0x10, PT ;  /* 0x000000104800780c */ /* 0x000fe20003f84270 */
[--C-:B------:R-:W-:Y:S01]  /*5cb0*/  FFMA.FTZ R157, R46, R4, -R25.reuse ;  /* 0x000000042e9d7223 */ /* 0x100fe20000010819 */
[----:B------:R-:W-:Y:S01]  /*5cc0*/  FMNMX.FTZ R10, R47, R10, !PT ;  /* 0x0000000a2f0a7209 */ /* 0x000fe20007810000 */
[--C-:B------:R-:W-:Y:S01]  /*5cd0*/  FFMA.FTZ R8, R182, R4, -R25.reuse ;  /* 0x00000004b6087223 */ /* 0x100fe20000010819 */
[----:B------:R-:W-:Y:S01]  /*5ce0*/  FSEL R27, R27, -INF , P4 ;  /* 0xff8000001b1b7808 */ /* 0x000fe20002000000 */
[----:B------:R-:W-:Y:S01]  /*5cf0*/  MUFU.EX2 R181, R181 ;  /* 0x000000b500b57308 */ /* 0x000fe20000000800 */
        /* <DEDUP_REMOVED lines=53> */
[----:B------:R-:W-:Y:S01]  /*6050*/  FFMA.FTZ R13, R13, R4, -R25 ;  /* 0x000000040d0d7223 */ /* 0x000fe20000010819 */
[----:B------:R-:W-:Y:S01]  /*6060*/  FSEL R39, R74, -INF , P4 ;  /* 0xff8000004a277808 */ /* 0x000fe20002000000 */
[----:B------:R2:W-:Y:S01]  /*6070*/  MUFU.EX2 R26, R154 ;  /* 0x0000009a001a7308 */ /* 0x0005e20000000800 */
[----:B------:R-:W-:-:S02]  /*6080*/  FMNMX.FTZ R28, R41, R28, !PT ;  /* 0x0000001c291c7209 */ /* 0x000fc40007810000 */
[----:B------:R-:W-:Y:S02]  /*6090*/  ISETP.GT.AND P4, PT, R72, 0x50, PT ;  /* 0x000000504800780c */ /* 0x000fe40003f84270 */
[----:B------:R-:W-:Y:S02]  /*60a0*/  FMNMX.FTZ R28, R39, R28, !PT ;  /* 0x0000001c271c7209 */ /* 0x000fe40007810000 */
[----:B-1----:R-:W-:Y:S01]  /*60b0*/  FSEL R79, R78, -INF , P4 ;  /* 0xff8000004e4f7808 */ /* 0x002fe20002000000 */
[----:B------:R1:W-:Y:S01]  /*60c0*/  MUFU.EX2 R24, R170 ;  /* 0x000000aa00187308 */ /* 0x0003e20000000800 */
[----:B------:R-:W-:Y:S02]  /*60d0*/  FMNMX.FTZ R28, R75, R28, !PT ;  /* 0x0000001c4b1c7209 */ /* 0x000fe40007810000 */
[----:B------:R-:W-:Y:S02]  /*60e0*/  ISETP.GT.AND P4, PT, R72, 0x58, PT ;  /* 0x000000584800780c */ /* 0x000fe40003f84270 */
[----:B------:R-:W-:-:S02]  /*60f0*/  FMNMX.FTZ R30, R79, R28, !PT ;  /* 0x0000001c4f1e7209 */ /* 0x000fc40007810000 */
[----:B------:R-:W-:Y:S01]  /*6100*/  FSEL R57, R57, -INF , P4 ;  /* 0xff80000039397808 */ /* 0x000fe20002000000 */
[----:B------:R-:W-:Y:S01]  /*6110*/  MUFU.EX2 R173, R173 ;  /* 0x000000ad00ad7308 */ /* 0x000fe20000000800 */
[----:B------:R-:W-:Y:S02]  /*6120*/  FMNMX.FTZ R30, R51, R30, !PT ;  /* 0x0000001e331e7209 */ /* 0x000fe40007810000 */
[----:B------:R-:W-:Y:S02]  /*6130*/  ISETP.GT.AND P4, PT, R72, 0x60, PT ;  /* 0x000000604800780c */ /* 0x000fe40003f84270 */
[----:B------:R-:W-:Y:S02]  /*6140*/  FMNMX.FTZ R30, R57, R30, !PT ;  /* 0x0000001e391e7209 */ /* 0x000fe40007810000 */
[----:B------:R-:W-:Y:S01]  /*6150*/  FSEL R85, R60, -INF , P4 ;  /* 0xff8000003c557808 */ /* 0x000fe20002000000 */
[----:B------:R-:W-:Y:S02]  /*6160*/  WARPGROUP.DEPBAR.LE gsb0, 0x0 ;  /* 0x00008000000079c5 */ /* 0x000fe40000010000 */
[----:B------:R-:W-:Y:S01]  /*6170*/  FMNMX.FTZ R30, R53, R30, !PT ;  /* 0x0000001e351e7209 */ /* 0x000fe20007810000 */
[----:B------:R-:W-:Y:S01]  /*6180*/  WARPGROUP.ARRIVE ;  /* 0x00000000000079c5 */ /* 0x000fe20000000000 */
[----:B------:R-:W-:Y:S01]  /*6190*/  ISETP.GT.AND P4, PT, R72, 0x68, PT ;  /* 0x000000684800780c */ /* 0x000fe20003f84270 */
[----:B------:R-:W-:Y:S01]  /*61a0*/  MUFU.EX2 R175, R175 ;  /* 0x000000af00af7308 */ /* 0x000fe20000000800 */
[----:B------:R-:W-:-:S02]  /*61b0*/  FSEL R59, R59, -INF , P5 ;  /* 0xff8000003b3b7808 */ /* 0x000fc40002800000 */
[----:B------:R-:W-:Y:S01]  /*61c0*/  FMNMX.FTZ R32, R85, R30, !PT ;  /* 0x0000001e55207209 */ /* 0x000fe20007810000 */
[----:B------:R-:W-:Y:S01]  /*61d0*/  HGMMA.64x128x16.F32 R88, R164, gdesc[UR4].tnspB, R88, gsb0 ;  /* 0x41e00004a4587df0 */ /* 0x000fe20008000858 */
[C---:B------:R-:W-:Y:S02]  /*61e0*/  ISETP.GT.AND P5, PT, R72.reuse, 0x69, PT ;  /* 0x000000694800780c */ /* 0x040fe40003fa4270 */
[----:B------:R-:W-:Y:S01]  /*61f0*/  FSEL R61, R61, -INF , P4 ;  /* 0xff8000003d3d7808 */ /* 0x000fe20002000000 */
[----:B------:R-:W-:Y:S01]  /*6200*/  MUFU.EX2 R28, R70 ;  /* 0x00000046001c7308 */ /* 0x000fe20000000800 */
[----:B------:R-:W-:Y:S02]  /*6210*/  FMNMX.FTZ R32, R59, R32, !PT ;  /* 0x000000203b207209 */ /* 0x000fe40007810000 */
[----:B------:R-:W-:Y:S02]  /*6220*/  ISETP.GT.AND P4, PT, R72, 0x70, PT ;  /* 0x000000704800780c */ /* 0x000fe40003f84270 */
[----:B------:R-:W-:-:S02]  /*6230*/  FSEL R63, R63, -INF , P5 ;  /* 0xff8000003f3f7808 */ /* 0x000fc40002800000 */
[----:B------:R-:W-:Y:S01]  /*6240*/  FMNMX.FTZ R32, R61, R32, !PT ;  /* 0x000000203d207209 */ /* 0x000fe20007810000 */
[----:B------:R-:W-:Y:S01]  /*6250*/  MUFU.EX2 R169, R169 ;  /* 0x000000a900a97308 */ /* 0x000fe20000000800 */
[C---:B------:R-:W-:Y:S02]  /*6260*/  ISETP.GT.AND P5, PT, R72.reuse, 0x71, PT ;  /* 0x000000714800780c */ /* 0x040fe40003fa4270 */
[----:B------:R-:W-:Y:S02]  /*6270*/  FSEL R87, R67, -INF , P4 ;  /* 0xff80000043577808 */ /* 0x000fe40002000000 */
[----:B------:R-:W-:Y:S02]  /*6280*/  FMNMX.FTZ R32, R63, R32, !PT ;  /* 0x000000203f207209 */ /* 0x000fe40007810000 */
[----:B------:R-:W-:Y:S01]  /*6290*/  ISETP.GT.AND P4, PT, R72, 0x78, PT ;  /* 0x000000784800780c */ /* 0x000fe20003f84270 */
[----:B------:R-:W-:Y:S01]  /*62a0*/  MUFU.EX2 R30, R62 ;  /* 0x0000003e001e7308 */ /* 0x000fe20000000800 */
[----:B---3--:R-:W-:-:S02]  /*62b0*/  FSEL R191, R64, -INF , P5 ;  /* 0xff80000040bf7808 */ /* 0x008fc40002800000 */
[----:B------:R-:W-:Y:S02]  /*62c0*/  FMNMX.FTZ R34, R87, R32, !PT ;  /* 0x0000002057227209 */ /* 0x000fe40007810000 */
[----:B------:R-:W-:Y:S02]  /*62d0*/  ISETP.GT.AND P5, PT, R72, 0x79, PT ;  /* 0x000000794800780c */ /* 0x000fe40003fa4270 */
[----:B0-----:R-:W-:Y:S01]  /*62e0*/  FSEL R193, R68, -INF , P4 ;  /* 0xff80000044c17808 */ /* 0x001fe20002000000 */
[----:B------:R-:W-:Y:S01]  /*62f0*/  MUFU.EX2 R171, R171 ;  /* 0x000000ab00ab7308 */ /* 0x000fe20000000800 */
[----:B------:R-:W-:Y:S02]  /*6300*/  FMNMX.FTZ R34, R191, R34, !PT ;  /* 0x00000022bf227209 */ /* 0x000fe40007810000 */
[----:B------:R-:W-:Y:S01]  /*6310*/  FSEL R195, R71, -INF , P5 ;  /* 0xff80000047c37808 */ /* 0x000fe20002800000 */
[----:B------:R-:W-:Y:S01]  /*6320*/  FFMA.FTZ R71, R21, R4, -R25 ;  /* 0x0000000415477223 */ /* 0x000fe20000010819 */
[----:B------:R-:W-:-:S02]  /*6330*/  FMNMX.FTZ R34, R193, R34, !PT ;  /* 0x00000022c1227209 */ /* 0x000fc40007810000 */
[----:B------:R-:W-:Y:S01]  /*6340*/  IADD3 R44, -R23, 0xb, RZ ;  /* 0x0000000b172c7810 */ /* 0x000fe20007ffe1ff */
[----:B------:R-:W-:Y:S01]  /*6350*/  MUFU.EX2 R32, R56 ;  /* 0x0000003800207308 */ /* 0x000fe20000000800 */
[----:B------:R-:W-:Y:S01]  /*6360*/  FMNMX.FTZ R54, R195, R34, !PT ;  /* 0x00000022c3367209 */ /* 0x000fe20007810000 */
[----:B------:R-:W-:-:S04]  /*6370*/  FFMA.FTZ R34, R50, R4, -R25 ;  /* 0x0000000432227223 */ /* 0x000fc80000010819 */
[----:B------:R-:W0:Y:S02]  /*6380*/  SHFL.BFLY PT, R67, R54, 0x2, 0x1f ;  /* 0x0c401f0036437f89 */ /* 0x000e2400000e0000 */
[----:B------:R-:W-:Y:S08]  /*6390*/  MUFU.EX2 R153, R153 ;  /* 0x0000009900997308 */ /* 0x000ff00000000800 */
[----:B------:R-:W-:Y:S08]  /*63a0*/  MUFU.EX2 R34, R34 ;  /* 0x0000002200227308 */ /* 0x000ff00000000800 */
[----:B------:R-:W-:Y:S01]  /*63b0*/  MUFU.EX2 R155, R155 ;  /* 0x0000009b009b7308 */ /* 0x000fe20000000800 */
[----:B0-----:R-:W-:Y:S01]  /*63c0*/  FMNMX.FTZ R42, R54, R67, !PT ;  /* 0x00000043362a7209 */ /* 0x001fe20007810000 */
[-CC-:B------:R-:W-:Y:S01]  /*63d0*/  FFMA.FTZ R67, R12, R4.reuse, -R25.reuse ;  /* 0x000000040c437223 */ /* 0x180fe20000010819 */
[-CC-:B------:R-:W-:Y:S01]  /*63e0*/  FFMA.FTZ R12, R14, R4.reuse, -R25.reuse ;  /* 0x000000040e0c7223 */ /* 0x180fe20000010819 */
[----:B------:R-:W-:-:S04]  /*63f0*/  FFMA.FTZ R14, R15, R4, -R25 ;  /* 0x000000040f0e7223 */ /* 0x000fc80000010819 */
[----:B------:R-:W-:Y:S01]  /*6400*/  MUFU.EX2 R48, R48 ;  /* 0x0000003000307308 */ /* 0x000fe20000000800 */
[----:B------:R-:W0:Y:S07]  /*6410*/  SHFL.BFLY PT, R197, R42, 0x1, 0x1f ;  /* 0x0c201f002ac57f89 */ /* 0x000e2e00000e0000 */
[----:B------:R-:W-:Y:S08]  /*6420*/  MUFU.EX2 R157, R157 ;  /* 0x0000009d009d7308 */ /* 0x000ff00000000800 */
[----:B------:R-:W-:Y:S08]  /*6430*/  MUFU.EX2 R36, R36 ;  /* 0x0000002400247308 */ /* 0x000ff00000000800 */
[----:B------:R-:W-:Y:S01]  /*6440*/  MUFU.EX2 R159, R159 ;  /* 0x0000009f009f7308 */ /* 0x000fe20000000800 */
[----:B0-----:R-:W-:-:S04]  /*6450*/  FMNMX.FTZ R21, R42, R197, !PT ;  /* 0x000000c52a157209 */ /* 0x001fc80007810000 */
[C---:B------:R-:W-:Y:S01]  /*6460*/  FSETP.NEU.FTZ.AND P4, PT, R21.reuse, -INF , PT ;  /* 0xff8000001500780b */ /* 0x040fe20003f9d000 */
[----:B------:R-:W-:Y:S02]  /*6470*/  FMUL.FTZ R42, R21, R4 ;  /* 0x00000004152a7220 */ /* 0x000fe40000410000 */
[----:B------:R-:W-:Y:S03]  /*6480*/  MUFU.EX2 R40, R40 ;  /* 0x0000002800287308 */ /* 0x000fe60000000800 */
[----:B------:R-:W-:-:S05]  /*6490*/  FSEL R42, R42, RZ, P4 ;  /* 0x000000ff2a2a7208 */ /* 0x000fca0002000000 */
[-CC-:B------:R-:W-:Y:S01]  /*64a0*/  FFMA.FTZ R180, R45, R4.reuse, -R42.reuse ;  /* 0x000000042db47223 */ /* 0x180fe2000001082a */
[----:B------:R-:W-:Y:S01]  /*64b0*/  FSEL R45, R7, RZ, P3 ;  /* 0x000000ff072d7208 */ /* 0x000fe20001800000 */
[-CC-:B------:R-:W-:Y:S01]  /*64c0*/  FFMA.FTZ R15, R43, R4.reuse, -R42.reuse ;  /* 0x000000042b0f7223 */ /* 0x180fe2000001082a */
[-CC-:B------:R-:W-:Y:S01]  /*64d0*/  FFMA.FTZ R182, R47, R4.reuse, -R42.reuse ;  /* 0x000000042fb67223 */ /* 0x180fe2000001082a */
[-CC-:B------:R-:W-:Y:S01]  /*64e0*/  FFMA.FTZ R43, R49, R4.reuse, -R42.reuse ;  /* 0x00000004312b7223 */ /* 0x180fe2000001082a */
[-C--:B------:R-:W-:Y:S01]  /*64f0*/  FFMA.FTZ R176, R27, R4.reuse, -R42 ;  /* 0x000000041bb07223 */ /* 0x080fe2000001082a */
[----:B------:R-:W-:Y:S01]  /*6500*/  FADD.FTZ R45, -R45, R6 ;  /* 0x000000062d2d7221 */ /* 0x000fe20000010100 */
[----:B------:R-:W-:Y:S01]  /*6510*/  FSEL R6, R21, RZ, P4 ;  /* 0x000000ff15067208 */ /* 0x000fe20002000000 */
[----:B------:R-:W-:Y:S01]  /*6520*/  MUFU.EX2 R180, R180 ;  /* 0x000000b400b47308 */ /* 0x000fe20000000800 */
[-C--:B------:R-:W-:Y:S01]  /*6530*/  FFMA.FTZ R27, R55, R4.reuse, -R42 ;  /* 0x00000004371b7223 */ /* 0x080fe2000001082a */
[----:B------:R-:W-:Y:S01]  /*6540*/  FMUL.FTZ R46, R45, R4 ;  /* 0x000000042d2e7220 */ /* 0x000fe20000410000 */
[----:B------:R-:W-:-:S02]  /*6550*/  IMAD.U32 R45, RZ, RZ, UR42 ;  /* 0x0000002aff2d7e24 */ /* 0x000fc4000f8e00ff */
[----:B------:R-:W-:Y:S01]  /*6560*/  FADD.FTZ R5, -R6, R5 ;  /* 0x0000000506057221 */ /* 0x000fe20000010100 */
[-CC-:B--2---:R-:W-:Y:S01]  /*6570*/  FFMA.FTZ R154, R39, R4.reuse, -R42.reuse ;  /* 0x00000004279a7223 */ /* 0x184fe2000001082a */
[-CC-:B------:R-:W-:Y:S01]  /*6580*/  FFMA.FTZ R178, R29, R4.reuse, -R42.reuse ;  /* 0x000000041db27223 */ /* 0x180fe2000001082a */
[-CC-:B------:R-:W-:Y:S01]  /*6590*/  FFMA.FTZ R29, R65, R4.reuse, -R42.reuse ;  /* 0x00000004411d7223 */ /* 0x180fe2000001082a */
[-C--:B------:R-:W-:Y:S01]  /*65a0*/  FMUL.FTZ R5, R5, R4.reuse ;  /* 0x0000000405057220 */ /* 0x080fe20000410000 */
[----:B------:R-:W0:Y:S01]  /*65b0*/  MUFU.EX2 R6, R46 ;  /* 0x0000002e00067308 */ /* 0x000e220000000800 */
[----:B------:R-:W-:Y:S01]  /*65c0*/  @!P1 LEA R45, R45, UR41, 0x3 ;  /* 0x000000292d2d9c11 */ /* 0x000fe2000f8e18ff */
[-CC-:B------:R-:W-:Y:S01]  /*65d0*/  FFMA.FTZ R172, R31, R4.reuse, -R42.reuse ;  /* 0x000000041fac7223 */ /* 0x180fe2000001082a */
[-CC-:B------:R-:W-:Y:S01]  /*65e0*/  FFMA.FTZ R31, R69, R4.reuse, -R42.reuse ;  /* 0x00000004451f7223 */ /* 0x180fe2000001082a */
[-CC-:B------:R-:W-:Y:S01]  /*65f0*/  FFMA.FTZ R174, R73, R4.reuse, -R42.reuse ;  /* 0x0000000449ae7223 */ /* 0x180fe2000001082a */
[----:B------:R-:W-:Y:S01]  /*6600*/  FFMA.FTZ R33, R33, R4, -R42 ;  /* 0x0000000421217223 */ /* 0x000fe2000001082a */
[----:B------:R-:W-:-:S02]  /*6610*/  @!P1 VIADD R45, R45, 0x28840 ;  /* 0x000288402d2d9836 */ /* 0x000fc40000000000 */
[-CC-:B------:R-:W-:Y:S01]  /*6620*/  FFMA.FTZ R168, R35, R4.reuse, -R42.reuse ;  /* 0x0000000423a87223 */ /* 0x180fe2000001082a */
[----:B------:R-:W2:Y:S01]  /*6630*/  MUFU.EX2 R5, R5 ;  /* 0x0000000500057308 */ /* 0x000ea20000000800 */
[-CC-:B------:R-:W-:Y:S01]  /*6640*/  FFMA.FTZ R35, R77, R4.reuse, -R42.reuse ;  /* 0x000000044d237223 */ /* 0x180fe2000001082a */
[-CC-:B-1----:R-:W-:Y:S01]  /*6650*/  FFMA.FTZ R170, R37, R4.reuse, -R42.reuse ;  /* 0x0000000425aa7223 */ /* 0x182fe2000001082a */
[----:B------:R-:W-:Y:S01]  /*6660*/  @!P1 PRMT R45, RZ, 0x654, R45 ;  /* 0x00000654ff2d9816 */ /* 0x000fe2000000002d */
[-CC-:B------:R-:W-:Y:S01]  /*6670*/  FFMA.FTZ R37, R81, R4.reuse, -R42.reuse ;  /* 0x0000000451257223 */ /* 0x180fe2000001082a */
[-CC-:B------:R-:W-:Y:S01]  /*6680*/  FFMA.FTZ R152, R83, R4.reuse, -R42.reuse ;  /* 0x0000000453987223 */ /* 0x180fe2000001082a */
[----:B------:R-:W-:Y:S01]  /*6690*/  FFMA.FTZ R41, R41, R4, -R42 ;  /* 0x0000000429297223 */ /* 0x000fe2000001082a */
[----:B------:R-:W-:Y:S02]  /*66a0*/  WARPGROUP.DEPBAR.LE gsb0, 0x0 ;  /* 0x00008000000079c5 */ /* 0x000fe40000010000 */
[----:B------:R-:W1:Y:S01]  /*66b0*/  MUFU.EX2 R15, R15 ;  /* 0x0000000f000f7308 */ /* 0x000e620000000800 */
[----:B0-----:R-:W-:Y:S01]  /*66c0*/  FFMA.FTZ R39, R6, R0, R181 ;  /* 0x0000000006277223 */ /* 0x001fe200000100b5 */
[----:B------:R0:W-:Y:S06]  /*66d0*/  BAR.ARV R44, 0x100 ;  /* 0x0004002c0000751d */ /* 0x0001ec0000002000 */
[----:B------:R-:W0:Y:S01]  /*66e0*/  MUFU.EX2 R182, R182 ;  /* 0x000000b600b67308 */ /* 0x000e220000000800 */
[----:B--2---:R-:W-:Y:S01]  /*66f0*/  FFMA.FTZ R46, R5, R3, R180 ;  /* 0x00000003052e7223 */ /* 0x004fe200000100b4 */
[----:B------:R2:W-:Y:S01]  /*6700*/  @!P1 SYNCS.ARRIVE.TRANS64.RED.A1T0 RZ, [R45+URZ], RZ ;  /* 0x000000ff2dff99a7 */ /* 0x0005e2000810043f */
[C---:B------:R-:W-:Y:S01]  /*6710*/  FADD.FTZ R0, R8.reuse, R39 ;  /* 0x0000002708007221 */ /* 0x040fe20000010000 */
[-CC-:B------:R-:W-:Y:S01]  /*6720*/  FFMA.FTZ R3, R75, R4.reuse, -R42.reuse ;  /* 0x000000044b037223 */ /* 0x180fe2000001082a */
[----:B------:R-:W-:Y:S01]  /*6730*/  F2FP.F16.F32.PACK_AB R181, R8, R181 ;  /* 0x000000b508b5723e */ /* 0x000fe200000000ff */
[----:B------:R-:W-:Y:S01]  /*6740*/  FFMA.FTZ R156, R79, R4, -R42 ;  /* 0x000000044f9c7223 */ /* 0x000fe2000001082a */
[----:B------:R-:W-:Y:S01]  /*6750*/  FADD.FTZ R39, R183, R0 ;  /* 0x00000000b7277221 */ /* 0x000fe20000010000 */
[----:B------:R-:W3:Y:S01]  /*6760*/  MUFU.EX2 R43, R43 ;  /* 0x0000002b002b7308 */ /* 0x000ee20000000800 */
[C---:B-1----:R-:W-:Y:S01]  /*6770*/  F2FP.F16.F32.PACK_AB R180, R15.reuse, R180 ;  /* 0x000000b40fb4723e */ /* 0x042fe200000000ff */
[----:B--2---:R-:W-:Y:S01]  /*6780*/  FADD.FTZ R45, R15, R46 ;  /* 0x0000002e0f2d7221 */ /* 0x004fe20000010000 */
[----:B------:R-:W-:Y:S01]  /*6790*/  FADD.FTZ R0, R10, R39 ;  /* 0x000000270a007221 */ /* 0x000fe20000010000 */
[-CC-:B------:R-:W-:Y:S01]  /*67a0*/  FFMA.FTZ R51, R51, R4.reuse, -R42.reuse ;  /* 0x0000000433337223 */ /* 0x180fe2000001082a */
[-CC-:B------:R-:W-:Y:S01]  /*67b0*/  FFMA.FTZ R57, R57, R4.reuse, -R42.reuse ;  /* 0x0000000439397223 */ /* 0x180fe2000001082a */
[-C--:B------:R-:W-:Y:S01]  /*67c0*/  FFMA.FTZ R53, R53, R4.reuse, -R42 ;  /* 0x0000000435357223 */ /* 0x080fe2000001082a */
[----:B------:R-:W-:Y:S01]  /*67d0*/  FADD.FTZ R39, R177, R0 ;  /* 0x00000000b1277221 */ /* 0x000fe20000010000 */
[----:B------:R-:W1:Y:S01]  /*67e0*/  MUFU.EX2 R176, R176 ;  /* 0x000000b000b07308 */ /* 0x000e620000000800 */
[----:B0-----:R-:W-:Y:S01]  /*67f0*/  FADD.FTZ R44, R182, R45 ;  /* 0x0000002db62c7221 */ /* 0x001fe20000010000 */
[-CC-:B------:R-:W-:Y:S01]  /*6800*/  FFMA.FTZ R85, R85, R4.reuse, -R42.reuse ;  /* 0x0000000455557223 */ /* 0x180fe2000001082a */
[----:B------:R-:W-:Y:S01]  /*6810*/  FADD.FTZ R0, R20, R39 ;  /* 0x0000002714007221 */ /* 0x000fe20000010000 */
[-CC-:B------:R-:W-:Y:S01]  /*6820*/  FFMA.FTZ R59, R59, R4.reuse, -R42.reuse ;  /* 0x000000043b3b7223 */ /* 0x180fe2000001082a */
[-CC-:B------:R-:W-:Y:S01]  /*6830*/  FFMA.FTZ R61, R61, R4.reuse, -R42.reuse ;  /* 0x000000043d3d7223 */ /* 0x180fe2000001082a */
[-CC-:B------:R-:W-:Y:S01]  /*6840*/  FFMA.FTZ R63, R63, R4.reuse, -R42.reuse ;  /* 0x000000043f3f7223 */ /* 0x180fe2000001082a */
[-C--:B------:R-:W-:Y:S01]  /*6850*/  FFMA.FTZ R87, R87, R4.reuse, -R42 ;  /* 0x0000000457577223 */ /* 0x080fe2000001082a */
[----:B------:R-:W0:Y:S01]  /*6860*/  MUFU.EX2 R27, R27 ;  /* 0x0000001b001b7308 */ /* 0x000e220000000800 */
[----:B---3--:R-:W-:Y:S01]  /*6870*/  FADD.FTZ R45, R43, R44 ;  /* 0x0000002c2b2d7221 */ /* 0x008fe20000010000 */
[-CC-:B------:R-:W-:Y:S01]  /*6880*/  FFMA.FTZ R191, R191, R4.reuse, -R42.reuse ;  /* 0x00000004bfbf7223 */ /* 0x180fe2000001082a */
[-CC-:B------:R-:W-:Y:S01]  /*6890*/  FFMA.FTZ R193, R193, R4.reuse, -R42.reuse ;  /* 0x00000004c1c17223 */ /* 0x180fe2000001082a */
[----:B------:R-:W-:Y:S01]  /*68a0*/  FFMA.FTZ R42, R195, R4, -R42 ;  /* 0x00000004c32a7223 */ /* 0x000fe2000001082a */
[----:B------:R-:W-:Y:S01]  /*68b0*/  IMAD.U32 R47, RZ, RZ, UR53 ;  /* 0x00000035ff2f7e24 */ /* 0x000fe2000f8e00ff */
[----:B------:R-:W-:Y:S01]  /*68c0*/  PLOP3.LUT P3, PT, PT, PT, UP1, 0x80, 0x0 ;  /* 0x000000000000781c */ /* 0x000fe20003f6f018 */
[----:B------:R-:W-:Y:S01]  /*68d0*/  UMOV UR53, UR42 ;  /* 0x0000002a00357c82 */ /* 0x000fe20008000000 */
[----:B------:R-:W2:Y:S01]  /*68e0*/  MUFU.EX2 R178, R178 ;  /* 0x000000b200b27308 */ /* 0x000ea20000000800 */
[----:B-1----:R-:W-:Y:S01]  /*68f0*/  FADD.FTZ R44, R176, R45 ;  /* 0x0000002db02c7221 */ /* 0x002fe20000010000 */
[----:B------:R-:W-:Y:S01]  /*6900*/  @!P1 LEA R47, R47, UR41, 0x3 ;  /* 0x000000292f2f9c11 */ /* 0x000fe2000f8e18ff */
[-C--:B------:R-:W-:Y:S01]  /*6910*/  FMUL.FTZ R88, R88, R5.reuse ;  /* 0x0000000558587220 */ /* 0x080fe20000410000 */
[-C--:B------:R-:W-:Y:S01]  /*6920*/  FMUL.FTZ R89, R89, R5.reuse ;  /* 0x0000000559597220 */ /* 0x080fe20000410000 */
[-C--:B------:R-:W-:Y:S01]  /*6930*/  FMUL.FTZ R92, R92, R5.reuse ;  /* 0x000000055c5c7220 */ /* 0x080fe20000410000 */
[-C--:B------:R-:W-:Y:S01]  /*6940*/  FMUL.FTZ R93, R93, R5.reuse ;  /* 0x000000055d5d7220 */ /* 0x080fe20000410000 */
[----:B------:R-:W-:Y:S01]  /*6950*/  @!P1 VIADD R46, R47, 0x28860 ;  /* 0x000288602f2e9836 */ /* 0x000fe20000000000 */
[----:B------:R-:W1:Y:S01]  /*6960*/  MUFU.EX2 R29, R29 ;  /* 0x0000001d001d7308 */ /* 0x000e620000000800 */
[----:B0-----:R-:W-:Y:S01]  /*6970*/  FADD.FTZ R25, R27, R44 ;  /* 0x0000002c1b197221 */ /* 0x001fe20000010000 */
[-C--:B------:R-:W-:Y:S01]  /*6980*/  FMUL.FTZ R96, R96, R5.reuse ;  /* 0x0000000560607220 */ /* 0x080fe20000410000 */
[-C--:B------:R-:W-:Y:S01]  /*6990*/  FMUL.FTZ R97, R97, R5.reuse ;  /* 0x0000000561617220 */ /* 0x080fe20000410000 */
[----:B------:R-:W-:Y:S01]  /*69a0*/  @!P1 PRMT R46, RZ, 0x654, R46 ;  /* 0x00000654ff2e9816 */ /* 0x000fe2000000002e */
[-C--:B------:R-:W-:Y:S01]  /*69b0*/  FMUL.FTZ R100, R100, R5.reuse ;  /* 0x0000000564647220 */ /* 0x080fe20000410000 */
[-C--:B------:R-:W-:Y:S01]  /*69c0*/  FMUL.FTZ R101, R101, R5.reuse ;  /* 0x0000000565657220 */ /* 0x080fe20000410000 */
[-C--:B------:R-:W-:Y:S01]  /*69d0*/  FMUL.FTZ R104, R104, R5.reuse ;  /* 0x0000000568687220 */ /* 0x080fe20000410000 */
[----:B------:R-:W0:Y:S01]  /*69e0*/  MUFU.EX2 R172, R172 ;  /* 0x000000ac00ac7308 */ /* 0x000e220000000800 */
[----:B--2---:R-:W-:Y:S01]  /*69f0*/  FADD.FTZ R44, R178, R25 ;  /* 0x00000019b22c7221 */ /* 0x004fe20000010000 */
[----:B------:R-:W-:Y:S01]  /*6a00*/  FADD.FTZ R25, R179, R0 ;  /* 0x00000000b3197221 */ /* 0x000fe20000010000 */
[----:B------:R2:W-:Y:S01]  /*6a10*/  @!P1 SYNCS.ARRIVE.TRANS64.RED.A1T0 RZ, [R46+URZ], RZ ;  /* 0x000000ff2eff99a7 */ /* 0x0005e2000810043f */
[-C--:B------:R-:W-:Y:S01]  /*6a20*/  FMUL.FTZ R105, R105, R5.reuse ;  /* 0x0000000569697220 */ /* 0x080fe20000410000 */
[-C--:B------:R-:W-:Y:S01]  /*6a30*/  FMUL.FTZ R108, R108, R5.reuse ;  /* 0x000000056c6c7220 */ /* 0x080fe20000410000 */
[----:B------:R-:W-:Y:S01]  /*6a40*/  FADD.FTZ R0, R24, R25 ;  /* 0x0000001918007221 */ /* 0x000fe20000010000 */
[-C--:B------:R-:W-:Y:S01]  /*6a50*/  FMUL.FTZ R109, R109, R5.reuse ;  /* 0x000000056d6d7220 */ /* 0x080fe20000410000 */
[----:B------:R-:W3:Y:S01]  /*6a60*/  MUFU.EX2 R31, R31 ;  /* 0x0000001f001f7308 */ /* 0x000ee20000000800 */
[----:B-1----:R-:W-:Y:S01]  /*6a70*/  FADD.FTZ R39, R29, R44 ;  /* 0x0000002c1d277221 */ /* 0x002fe20000010000 */
[----:B------:R-:W-:Y:S01]  /*6a80*/  FADD.FTZ R25, R173, R0 ;  /* 0x00000000ad197221 */ /* 0x000fe20000010000 */
[-C--:B------:R-:W-:Y:S01]  /*6a90*/  FMUL.FTZ R112, R112, R5.reuse ;  /* 0x0000000570707220 */ /* 0x080fe20000410000 */
[-C--:B------:R-:W-:Y:S01]  /*6aa0*/  FMUL.FTZ R113, R113, R5.reuse ;  /* 0x0000000571717220 */ /* 0x080fe20000410000 */
[-C--:B------:R-:W-:Y:S01]  /*6ab0*/  FMUL.FTZ R116, R116, R5.reuse ;  /* 0x0000000574747220 */ /* 0x080fe20000410000 */
[----:B------:R-:W-:Y:S01]  /*6ac0*/  FADD.FTZ R0, R26, R25 ;  /* 0x000000191a007221 */ /* 0x000fe20000010000 */
[-C--:B------:R-:W-:Y:S01]  /*6ad0*/  FMUL.FTZ R117, R117, R5.reuse ;  /* 0x0000000575757220 */ /* 0x080fe20000410000 */
[----:B------:R-:W1:Y:S01]  /*6ae0*/  MUFU.EX2 R174, R174 ;  /* 0x000000ae00ae7308 */ /* 0x000e620000000800 */
[----:B0-----:R-:W-:Y:S01]  /*6af0*/  FADD.FTZ R44, R172, R39 ;  /* 0x00000027ac2c7221 */ /* 0x001fe20000010000 */
[----:B------:R-:W-:Y:S01]  /*6b00*/  FADD.FTZ R25, R175, R0 ;  /* 0x00000000af197221 */ /* 0x000fe20000010000 */
[-C--:B------:R-:W-:Y:S01]  /*6b10*/  FMUL.FTZ R120, R120, R5.reuse ;  /* 0x0000000578787220 */ /* 0x080fe20000410000 */
[-C--:B------:R-:W-:Y:S01]  /*6b20*/  FMUL.FTZ R121, R121, R5.reuse ;  /* 0x0000000579797220 */ /* 0x080fe20000410000 */
[-C--:B------:R-:W-:Y:S01]  /*6b30*/  FMUL.FTZ R124, R124, R5.reuse ;  /* 0x000000057c7c7220 */ /* 0x080fe20000410000 */
        /* <DEDUP_REMOVED lines=25> */
[----:B------:R-:W-:Y:S01]  /*6cd0*/  FMUL.FTZ R149, R149, R5 ;  /* 0x0000000595957220 */ /* 0x000fe20000410000 */
        /* <DEDUP_REMOVED lines=51> */
[----:B------:R-:W-:Y:S01]  /*7010*/  FMUL.FTZ R151, R151, R6 ;  /* 0x0000000697977220 */ /* 0x000fe20000410000 */
[----:B------:R-:W-:Y:S01]  /*7020*/  F2FP.F16.F32.PACK_AB R183, R10, R183 ;  /* 0x000000b70ab7723e */ /* 0x000fe200000000ff */
[----:B------:R-:W-:Y:S01]  /*7030*/  IMAD.MOV.U32 R6, RZ, RZ, R7 ;  /* 0x000000ffff067224 */ /* 0x000fe200078e0007 */
[----:B------:R-:W-:Y:S01]  /*7040*/  F2FP.F16.F32.PACK_AB R177, R20, R177 ;  /* 0x000000b114b1723e */ /* 0x000fe200000000ff */
[----:B------:R-:W-:Y:S01]  /*7050*/  IMAD.MOV.U32 R5, RZ, RZ, R21 ;  /* 0x000000ffff057224 */ /* 0x000fe200078e0015 */
[----:B------:R-:W3:Y:S01]  /*7060*/  MUFU.EX2 R51, R51 ;  /* 0x0000003300337308 */ /* 0x000ee20000000800 */
[C---:B-1----:R-:W-:Y:S01]  /*7070*/  FADD.FTZ R25, R3.reuse, R8 ;  /* 0x0000000803197221 */ /* 0x042fe20000010000 */
[----:B------:R-:W-:-:S02]  /*7080*/  F2FP.F16.F32.PACK_AB R154, R3, R154 ;  /* 0x0000009a039a723e */ /* 0x000fc400000000ff */
[----:B------:R-:W-:Y:S02]  /*7090*/  F2FP.F16.F32.PACK_AB R182, R43, R182 ;  /* 0x000000b62bb6723e */ /* 0x000fe400000000ff */
[----:B------:R-:W-:Y:S02]  /*70a0*/  F2FP.F16.F32.PACK_AB R176, R27, R176 ;  /* 0x000000b01bb0723e */ /* 0x000fe400000000ff */
[----:B------:R-:W1:Y:S01]  /*70b0*/  MUFU.EX2 R158, R57 ;  /* 0x00000039009e7308 */ /* 0x000e620000000800 */
[----:B0-----:R-:W-:Y:S01]  /*70c0*/  FADD.FTZ R25, R156, R25 ;  /* 0x000000199c197221 */ /* 0x001fe20000010000 */
[----:B------:R-:W-:Y:S02]  /*70d0*/  F2FP.F16.F32.PACK_AB R178, R29, R178 ;  /* 0x000000b21db2723e */ /* 0x000fe400000000ff */
[----:B------:R-:W-:Y:S02]  /*70e0*/  F2FP.F16.F32.PACK_AB R179, R24, R179 ;  /* 0x000000b318b3723e */ /* 0x000fe400000000ff */
[----:B------:R-:W-:-:S02]  /*70f0*/  F2FP.F16.F32.PACK_AB R172, R31, R172 ;  /* 0x000000ac1fac723e */ /* 0x000fc400000000ff */
[----:B------:R-:W0:Y:S01]  /*7100*/  MUFU.EX2 R53, R53 ;  /* 0x0000003500357308 */ /* 0x000e220000000800 */
[----:B---3--:R-:W-:Y:S01]  /*7110*/  FADD.FTZ R25, R51, R25 ;  /* 0x0000001933197221 */ /* 0x008fe20000010000 */
[----:B------:R-:W-:Y:S02]  /*7120*/  F2FP.F16.F32.PACK_AB R173, R26, R173 ;  /* 0x000000ad1aad723e */ /* 0x000fe400000000ff */
[----:B------:R-:W-:Y:S02]  /*7130*/  F2FP.F16.F32.PACK_AB R174, R33, R174 ;  /* 0x000000ae21ae723e */ /* 0x000fe400000000ff */
[----:B------:R-:W-:Y:S02]  /*7140*/  F2FP.F16.F32.PACK_AB R175, R28, R175 ;  /* 0x000000af1caf723e */ /* 0x000fe400000000ff */
[----:B------:R-:W3:Y:S01]  /*7150*/  MUFU.EX2 R38, R38 ;  /* 0x0000002600267308 */ /* 0x000ee20000000800 */
[----:B-1----:R-:W-:Y:S01]  /*7160*/  FADD.FTZ R25, R158, R25 ;  /* 0x000000199e197221 */ /* 0x002fe20000010000 */
        /* <DEDUP_REMOVED lines=16> */
[----:B------:R-:W-:-:S04]  /*7270*/  F2FP.F16.F32.PACK_AB R159, R40, R159 ;  /* 0x0000009f289f723e */ /* 0x000fc800000000ff */
        /* <DEDUP_REMOVED lines=29> */
[----:B-1----:R-:W-:-:S04]  /*7450*/  FADD.FTZ R25, R166, R25 ;  /* 0x00000019a6197221 */ /* 0x002fc80000010000 */
[C---:B0-----:R-:W-:Y:S01]  /*7460*/  FADD.FTZ R3, R42.reuse, R25 ;  /* 0x000000192a037221 */ /* 0x041fe20000010000 */
[----:B------:R-:W-:Y:S01]  /*7470*/  F2FP.F16.F32.PACK_AB R166, R42, R166 ;  /* 0x000000a62aa6723e */ /* 0x000fe200000000ff */
[C---:B---3--:R-:W-:Y:S01]  /*7480*/  FADD.FTZ R0, R13.reuse, R0 ;  /* 0x000000000d007221 */ /* 0x048fe20000010000 */
[----:B------:R-:W-:Y:S01]  /*7490*/  F2FP.F16.F32.PACK_AB R167, R13, R11 ;  /* 0x0000000b0da7723e */ /* 0x000fe200000000ff */
[----:B--2---:R-:W-:Y:S06]  /*74a0*/  @P3 BRA `(.L_x_2271) ;  /* 0xffffffcc00c43947 */ /* 0x004fec000383ffff */
.L_x_2262:
[----:B------:R-:W-:-:S13]  /*74b0*/  ISETP.LE.AND P2, PT, RZ, UR54, PT ;  /* 0x00000036ff007c0c */ /* 0x000fda000bf43270 */
[----:B------:R-:W-:Y:S05]  /*74c0*/  @!P2 BRA `(.L_x_2272) ;  /* 0x0000002400fca947 */ /* 0x000fea0003800000 */
[----:B------:R-:W-:Y:S01]  /*74d0*/  IMAD.MOV.U32 R6, RZ, RZ, R7 ;  /* 0x000000ffff067224 */ /* 0x000fe200078e0007 */
[----:B------:R-:W-:Y:S01]  /*74e0*/  UMOV UR51, UR43 ;  /* 0x0000002b00337c82 */ /* 0x000fe20008000000 */
[----:B------:R-:W-:Y:S01]  /*74f0*/  IMAD.MOV.U32 R8, RZ, RZ, R21 ;  /* 0x000000ffff087224 */ /* 0x000fe200078e0015 */
[----:B------:R-:W-:Y:S01]  /*7500*/  UMOV UR50, UR42 ;  /* 0x0000002a00327c82 */ /* 0x000fe20008000000 */
[----:B------:R-:W-:-:S05]  /*7510*/  ULDC UR49, c[0x0][0x9d8] ;  /* 0x0002760000317ab9 */ /* 0x000fca0000000800 */
.L_x_2281:
        /* <DEDUP_REMOVED lines=9> */
.L_x_2274:
[----:B------:R-:W-:Y:S01]  /*75b0*/  ULEA UR6, UR42, UR41, 0x3 ;  /* 0x000000292a067291 */ /* 0x000fe2000f8e183f */
[----:B------:R-:W-:-:S05]  /*75c0*/  IMAD.U32 R4, RZ, RZ, UR43 ;  /* 0x0000002bff047e24 */ /* 0x000fca000f8e00ff */
[----:B------:R-:W-:-:S04]  /*75d0*/  SHF.L.U32 R4, R4, 0x1f, RZ ;  /* 0x0000001f04047819 */ /* 0x000fc800000006ff */
[----:B------:R0:W1:Y:S01]  /*75e0*/  SYNCS.PHASECHK.TRANS64.TRYWAIT P2, [UR6+0x28830], R4 ;  /* 0x02883004ff0075a7 */ /* 0x0000620008040146 */
[----:B------:R-:W-:Y:S05]  /*75f0*/  @!P0 BRA `(.L_x_2275) ;  /* 0x0000000000048947 */ /* 0x000fea0003800000 */
[----:B------:R-:W-:Y:S01]  /*7600*/  BPT.TRAP 0x1 ;  /* 0x000000040000795c */ /* 0x000fe20000300000 */
.L_x_2275:
[----:B-1----:R-:W-:Y:S05]  /*7610*/  @P2 BRA `(.L_x_2273) ;  /* 0x0000000000082947 */ /* 0x002fea0003800000 */
[----:B------:R-:W1:Y:S02]  /*7620*/  SYNCS.PHASECHK.TRANS64.TRYWAIT P2, [UR6+0x28830], R4 ;  /* 0x02883004ff0075a7 */ /* 0x000e640008040146 */
[----:B-1----:R-:W-:Y:S05]  /*7630*/  @!P2 BRA `(.L_x_2276) ;  /* 0x000000940014a947 */ /* 0x002fea0003800000 */
.L_x_2273:
        /* <DEDUP_REMOVED lines=45> */
.L_x_2278:
[----:B------:R-:W-:Y:S01]  /*7910*/  ULEA UR6, UR50, UR41, 0x3 ;  /* 0x0000002932067291 */ /* 0x000fe2000f8e183f */
[----:B------:R-:W-:-:S05]  /*7920*/  IMAD.U32 R4, RZ, RZ, UR51 ;  /* 0x00000033ff047e24 */ /* 0x000fca000f8e00ff */
[----:B------:R-:W-:-:S04]  /*7930*/  SHF.L.U32 R4, R4, 0x1f, RZ ;  /* 0x0000001f04047819 */ /* 0x000fc800000006ff */
[----:B------:R0:W1:Y:S01]  /*7940*/  SYNCS.PHASECHK.TRANS64.TRYWAIT P2, [UR6+0x28850], R4 ;  /* 0x02885004ff0075a7 */ /* 0x0000620008040146 */
[----:B------:R-:W-:Y:S05]  /*7950*/  @!P0 BRA `(.L_x_2279) ;  /* 0x0000000000048947 */ /* 0x000fea0003800000 */
[----:B------:R-:W-:Y:S01]  /*7960*/  BPT.TRAP 0x1 ;  /* 0x000000040000795c */ /* 0x000fe20000300000 */
.L_x_2279:
[----:B-1----:R-:W-:Y:S05]  /*7970*/  @P2 BRA `(.L_x_2277) ;  /* 0x0000000000082947 */ /* 0x002fea0003800000 */
[----:B------:R-:W1:Y:S02]  /*7980*/  SYNCS.PHASECHK.TRANS64.TRYWAIT P2, [UR6+0x28850], R4 ;  /* 0x02885004ff0075a7 */ /* 0x000e640008040146 */
[----:B-1----:R-:W-:Y:S05]  /*7990*/  @!P2 BRA `(.L_x_2280) ;  /* 0x000000900054a947 */ /* 0x002fea0003800000 */
.L_x_2277:
        /* <DEDUP_REMOVED lines=77> */
[----:B------:R-:W-:Y:S01]  /*7e70*/  ISETP.LT.AND P2, PT, RZ, UR54, PT ;  /* 0x00000036ff007c0c */ /* 0x000fe2000bf41270 */
[----:B------:R-:W-:-:S05]  /*7e80*/  UMOV UR51, UR43 ;  /* 0x0000002b00337c82 */ /* 0x000fca0008000000 */
[----:B------:R-:W-:Y:S08]  /*7e90*/  MUFU.TANH R201, R201 ;  /* 0x000000c900c97308 */ /* 0x000ff00000002400 */
[----:B------:R-:W-:Y:S08]  /*7ea0*/  MUFU.TANH R203, R203 ;  /* 0x000000cb00cb7308 */ /* 0x000ff00000002400 */
[----:B------:R-:W-:Y:S08]  /*7eb0*/  MUFU.TANH R205, R205 ;  /* 0x000000cd00cd7308 */ /* 0x000ff00000002400 */
[----:B------:R-:W-:Y:S08]  /*7ec0*/  MUFU.TANH R207, R207 ;  /* 0x000000cf00cf7308 */ /* 0x000ff00000002400 */
[----:B------:R-:W0:Y:S08]  /*7ed0*/  MUFU.TANH R9, R9 ;  /* 0x0000000900097308 */ /* 0x000e300000002400 */
[----:B------:R-:W-:Y:S08]  /*7ee0*/  MUFU.TANH R209, R209 ;  /* 0x000000d100d17308 */ /* 0x000ff00000002400 */
[----:B------:R-:W1:Y:S01]  /*7ef0*/  MUFU.TANH R11, R11 ;  /* 0x0000000b000b7308 */ /* 0x000e620000002400 */
[----:B0-----:R-:W-:-:S07]  /*7f00*/  FMNMX.FTZ R12, R9, R6, !PT ;  /* 0x00000006090c7209 */ /* 0x001fce0007810000 */
[----:B------:R-:W-:Y:S08]  /*7f10*/  MUFU.TANH R211, R211 ;  /* 0x000000d300d37308 */ /* 0x000ff00000002400 */
[----:B------:R-:W0:Y:S01]  /*7f20*/  MUFU.TANH R15, R15 ;  /* 0x0000000f000f7308 */ /* 0x000e220000002400 */
[----:B-1----:R-:W-:-:S07]  /*7f30*/  FMNMX.FTZ R12, R11, R12, !PT ;  /* 0x0000000c0b0c7209 */ /* 0x002fce0007810000 */
[----:B------:R-:W-:Y:S08]  /*7f40*/  MUFU.TANH R213, R213 ;  /* 0x000000d500d57308 */ /* 0x000ff00000002400 */
[----:B------:R-:W1:Y:S01]  /*7f50*/  MUFU.TANH R27, R27 ;  /* 0x0000001b001b7308 */ /* 0x000e620000002400 */
[----:B0-----:R-:W-:Y:S01]  /*7f60*/  FMNMX.FTZ R12, R15, R12, !PT ;  /* 0x0000000c0f0c7209 */ /* 0x001fe20007810000 */
[----:B------:R-:W-:-:S02]  /*7f70*/  WARPGROUP.DEPBAR.LE gsb0, 0x0 ;  /* 0x00008000000079c5 */ /* 0x000fc40000010000 */
[----:B------:R-:W-:Y:S01]  /*7f80*/  WARPGROUP.ARRIVE ;  /* 0x00000000000079c5 */ /* 0x000fe20000000000 */
[----:B------:R-:W-:Y:S01]  /*7f90*/  FMUL.FTZ R183, R32, UR49 ;  /* 0x0000003120b77c20 */ /* 0x000fe20008410000 */
[----:B------:R-:W-:Y:S02]  /*7fa0*/  FMUL.FTZ R181, R33, UR49 ;  /* 0x0000003121b57c20 */ /* 0x000fe40008410000 */
[----:B------:R-:W0:Y:S01]  /*7fb0*/  MUFU.TANH R29, R29 ;  /* 0x0000001d001d7308 */ /* 0x000e220000002400 */
[----:B------:R-:W-:Y:S01]  /*7fc0*/  FMUL.FTZ R33, R38, UR49 ;  /* 0x0000003126217c20 */ /* 0x000fe20008410000 */
[----:B------:R-:W-:Y:S01]  /*7fd0*/  HGMMA.64x128x16.F32 R88, R176, gdesc[UR4].tnspB, R88, gsb0 ;  /* 0x41e00004b0587df0 */ /* 0x000fe20008000858 */
[----:B------:R-:W-:Y:S01]  /*7fe0*/  UIADD3 UR6, UR10, 0x100, URZ ;  /* 0x000001000a067890 */ /* 0x000fe2000fffe03f */
[----:B------:R-:W-:-:S04]  /*7ff0*/  UMOV UR7, 0x40000040 ;  /* 0x4000004000077882 */ /* 0x000fc80000000000 */
[----:B------:R-:W2:Y:S01]  /*8000*/  MUFU.TANH R183, R183 ;  /* 0x000000b700b77308 */ /* 0x000ea20000002400 */
[----:B-1----:R-:W-:-:S07]  /*8010*/  FMNMX.FTZ R12, R27, R12, !PT ;  /* 0x0000000c1b0c7209 */ /* 0x002fce0007810000 */
[----:B------:R-:W1:Y:S01]  /*8020*/  MUFU.TANH R181, R181 ;  /* 0x000000b500b57308 */ /* 0x000e620000002400 */
[----:B0-----:R-:W-:-:S07]  /*8030*/  FMNMX.FTZ R12, R29, R12, !PT ;  /* 0x0000000c1d0c7209 */ /* 0x001fce0007810000 */
[----:B------:R-:W0:Y:S01]  /*8040*/  MUFU.TANH R31, R31 ;  /* 0x0000001f001f7308 */ /* 0x000e220000002400 */
[----:B--2---:R-:W-:-:S07]  /*8050*/  FMNMX.FTZ R4, R183, R4, !PT ;  /* 0x00000004b7047209 */ /* 0x004fce0007810000 */
[----:B------:R-:W-:Y:S01]  /*8060*/  MUFU.TANH R215, R215 ;  /* 0x000000d700d77308 */ /* 0x000fe20000002400 */
[----:B-1----:R-:W-:-:S04]  /*8070*/  FMNMX.FTZ R4, R181, R4, !PT ;  /* 0x00000004b5047209 */ /* 0x002fc80007810000 */
[----:B------:R-:W-:-:S03]  /*8080*/  FMNMX.FTZ R4, R191, R4, !PT ;  /* 0x00000004bf047209 */ /* 0x000fc60007810000 */
[----:B------:R-:W1:Y:S01]  /*8090*/  MUFU.TANH R33, R33 ;  /* 0x0000002100217308 */ /* 0x000e620000002400 */
[----:B------:R-:W-:Y:S02]  /*80a0*/  FMNMX.FTZ R4, R193, R4, !PT ;  /* 0x00000004c1047209 */ /* 0x000fe40007810000 */
[----:B0-----:R-:W-:Y:S02]  /*80b0*/  FMNMX.FTZ R12, R31, R12, !PT ;  /* 0x0000000c1f0c7209 */ /* 0x001fe40007810000 */
[----:B------:R-:W-:-:S03]  /*80c0*/  FMNMX.FTZ R4, R195, R4, !PT ;  /* 0x00000004c3047209 */ /* 0x000fc60007810000 */
[----:B------:R-:W-:Y:S01]  /*80d0*/  MUFU.TANH R69, R69 ;  /* 0x0000004500457308 */ /* 0x000fe20000002400 */
[----:B------:R-:W-:-:S04]  /*80e0*/  FMNMX.FTZ R4, R197, R4, !PT ;  /* 0x00000004c5047209 */ /* 0x000fc80007810000 */
[----:B------:R-:W-:-:S03]  /*80f0*/  FMNMX.FTZ R4, R199, R4, !PT ;  /* 0x00000004c7047209 */ /* 0x000fc60007810000 */
[----:B------:R-:W0:Y:S01]  /*8100*/  MUFU.TANH R35, R35 ;  /* 0x0000002300237308 */ /* 0x000e220000002400 */
[----:B-1----:R-:W-:-:S07]  /*8110*/  FMNMX.FTZ R12, R33, R12, !PT ;  /* 0x0000000c210c7209 */ /* 0x002fce0007810000 */
        /* <DEDUP_REMOVED lines=13> */
[----:B------:R-:W-:Y:S01]  /*81f0*/  MUFU.TANH R223, R223 ;  /* 0x000000df00df7308 */ /* 0x000fe20000002400 */
[----:B0-----:R-:W-:-:S07]  /*8200*/  FMNMX.FTZ R12, R43, R12, !PT ;  /* 0x0000000c2b0c7209 */ /* 0x001fce0007810000 */
[----:B------:R-:W-:Y:S01]  /*8210*/  MUFU.TANH R47, R47 ;  /* 0x0000002f002f7308 */ /* 0x000fe20000002400 */
[----:B------:R-:W-:Y:S02]  /*8220*/  WARPGROUP.DEPBAR.LE gsb0, 0x0 ;  /* 0x00008000000079c5 */ /* 0x000fe40000010000 */
        /* <DEDUP_REMOVED lines=8> */
[----:B------:R-:W0:Y:S08]  /*82b0*/  MUFU.TANH R177, R177 ;  /* 0x000000b100b17308 */ /* 0x000e300000002400 */
[----:B------:R-:W1:Y:S08]  /*82c0*/  MUFU.TANH R179, R179 ;  /* 0x000000b300b37308 */ /* 0x000e700000002400 */
[----:B------:R-:W2:Y:S01]  /*82d0*/  MUFU.TANH R45, R45 ;  /* 0x0000002d002d7308 */ /* 0x000ea20000002400 */
[----:B0-----:R-:W-:-:S07]  /*82e0*/  FMNMX.FTZ R4, R177, R4, !PT ;  /* 0x00000004b1047209 */ /* 0x001fce0007810000 */
[----:B------:R-:W0:Y:S01]  /*82f0*/  MUFU.TANH R49, R49 ;  /* 0x0000003100317308 */ /* 0x000e220000002400 */
[----:B-1----:R-:W-:-:S04]  /*8300*/  FMNMX.FTZ R4, R179, R4, !PT ;  /* 0x00000004b3047209 */ /* 0x002fc80007810000 */
[----:B------:R-:W-:-:S03]  /*8310*/  FMNMX.FTZ R4, R201, R4, !PT ;  /* 0x00000004c9047209 */ /* 0x000fc60007810000 */
[----:B------:R-:W-:Y:S01]  /*8320*/  MUFU.TANH R85, R85 ;  /* 0x0000005500557308 */ /* 0x000fe20000002400 */
[----:B------:R-:W-:Y:S02]  /*8330*/  FMNMX.FTZ R4, R203, R4, !PT ;  /* 0x00000004cb047209 */ /* 0x000fe40007810000 */
[----:B--2---:R-:W-:Y:S02]  /*8340*/  FMNMX.FTZ R12, R45, R12, !PT ;  /* 0x0000000c2d0c7209 */ /* 0x004fe40007810000 */
[----:B------:R-:W-:Y:S02]  /*8350*/  FMNMX.FTZ R4, R205, R4, !PT ;  /* 0x00000004cd047209 */ /* 0x000fe40007810000 */
[----:B------:R-:W-:Y:S01]  /*8360*/  FMNMX.FTZ R12, R47, R12, !PT ;  /* 0x0000000c2f0c7209 */ /* 0x000fe20007810000 */
[----:B------:R-:W1:Y:S01]  /*8370*/  MUFU.TANH R51, R51 ;  /* 0x0000003300337308 */ /* 0x000e620000002400 */
[----:B------:R-:W-:Y:S02]  /*8380*/  FMNMX.FTZ R4, R207, R4, !PT ;  /* 0x00000004cf047209 */ /* 0x000fe40007810000 */
[----:B0-----:R-:W-:-:S02]  /*8390*/  FMNMX.FTZ R12, R49, R12, !PT ;  /* 0x0000000c310c7209 */ /* 0x001fc40007810000 */
[----:B------:R-:W-:-:S03]  /*83a0*/  FMNMX.FTZ R4, R209, R4, !PT ;  /* 0x00000004d1047209 */ /* 0x000fc60007810000 */
[----:B------:R-:W0:Y:S01]  /*83b0*/  MUFU.TANH R53, R53 ;  /* 0x0000003500357308 */ /* 0x000e220000002400 */
[----:B------:R-:W-:-:S04]  /*83c0*/  FMNMX.FTZ R4, R211, R4, !PT ;  /* 0x00000004d3047209 */ /* 0x000fc80007810000 */
[----:B------:R-:W-:-:S03]  /*83d0*/  FMNMX.FTZ R4, R213, R4, !PT ;  /* 0x00000004d5047209 */ /* 0x000fc60007810000 */
[----:B------:R-:W2:Y:S01]  /*83e0*/  MUFU.TANH R55, R55 ;  /* 0x0000003700377308 */ /* 0x000ea20000002400 */
[----:B-1----:R-:W-:-:S07]  /*83f0*/  FMNMX.FTZ R12, R51, R12, !PT ;  /* 0x0000000c330c7209 */ /* 0x002fce0007810000 */
[----:B------:R-:W1:Y:S01]  /*8400*/  MUFU.TANH R57, R57 ;  /* 0x0000003900397308 */ /* 0x000e620000002400 */
[----:B0-----:R-:W-:-:S07]  /*8410*/  FMNMX.FTZ R12, R53, R12, !PT ;  /* 0x0000000c350c7209 */ /* 0x001fce0007810000 */
[----:B------:R-:W0:Y:S01]  /*8420*/  MUFU.TANH R59, R59 ;  /* 0x0000003b003b7308 */ /* 0x000e220000002400 */
[----:B--2---:R-:W-:-:S07]  /*8430*/  FMNMX.FTZ R12, R55, R12, !PT ;  /* 0x0000000c370c7209 */ /* 0x004fce0007810000 */
[----:B------:R-:W2:Y:S01]  /*8440*/  MUFU.TANH R61, R61 ;  /* 0x0000003d003d7308 */ /* 0x000ea20000002400 */
[----:B-1----:R-:W-:-:S07]  /*8450*/  FMNMX.FTZ R12, R57, R12, !PT ;  /* 0x0000000c390c7209 */ /* 0x002fce0007810000 */
[----:B------:R-:W1:Y:S01]  /*8460*/  MUFU.TANH R63, R63 ;  /* 0x0000003f003f7308 */ /* 0x000e620000002400 */
[----:B0-----:R-:W-:-:S07]  /*8470*/  FMNMX.FTZ R12, R59, R12, !PT ;  /* 0x0000000c3b0c7209 */ /* 0x001fce0007810000 */
[----:B------:R-:W-:Y:S01]  /*8480*/  MUFU.TANH R67, R67 ;  /* 0x0000004300437308 */ /* 0x000fe20000002400 */
[----:B--2---:R-:W-:-:S07]  /*8490*/  FMNMX.FTZ R12, R61, R12, !PT ;  /* 0x0000000c3d0c7209 */ /* 0x004fce0007810000 */
        /* <DEDUP_REMOVED lines=18> */
[----:B------:R-:W-:Y:S01]  /*85c0*/  MUFU.TANH R87, R87 ;  /* 0x0000005700577308 */ /* 0x000fe20000002400 */
[----:B-1----:R-:W-:-:S04]  /*85d0*/  FMNMX.FTZ R4, R175, R4, !PT ;  /* 0x00000004af047209 */ /* 0x002fc80007810000 */
[----:B------:R-:W-:-:S04]  /*85e0*/  FMNMX.FTZ R4, R215, R4, !PT ;  /* 0x00000004d7047209 */ /* 0x000fc80007810000 */
[----:B------:R-:W-:Y:S02]  /*85f0*/  FMNMX.FTZ R4, R69, R4, !PT ;  /* 0x0000000445047209 */ /* 0x000fe40007810000 */
[----:B--2---:R-:W-:Y:S02]  /*8600*/  FMNMX.FTZ R12, R65, R12, !PT ;  /* 0x0000000c410c7209 */ /* 0x004fe40007810000 */
        /* <DEDUP_REMOVED lines=13> */
[----:B------:R-:W0:Y:S02]  /*86e0*/  SHFL.BFLY PT, R21, R4, 0x2, 0x1f ;  /* 0x0c401f0004157f89 */ /* 0x000e2400000e0000 */
[----:B0-----:R-:W-:Y:S02]  /*86f0*/  FMNMX.FTZ R21, R4, R21, !PT ;  /* 0x0000001504157209 */ /* 0x001fe40007810000 */
[----:B------:R-:W0:Y:S03]  /*8700*/  LDC R4, c[0x0][0x988] ;  /* 0x00026200ff047b82 */ /* 0x000e260000000800 */
[----:B------:R-:W1:Y:S02]  /*8710*/  SHFL.BFLY PT, R10, R21, 0x1, 0x1f ;  /* 0x0c201f00150a7f89 */ /* 0x000e6400000e0000 */
[----:B-1----:R-:W-:-:S05]  /*8720*/  FMNMX.FTZ R21, R21, R10, !PT ;  /* 0x0000000a15157209 */ /* 0x002fca0007810000 */
[C---:B0-----:R-:W-:Y:S01]  /*8730*/  FMUL.FTZ R10, R21.reuse, R4 ;  /* 0x00000004150a7220 */ /* 0x041fe20000410000 */
[----:B------:R-:W-:-:S03]  /*8740*/  FADD.FTZ R227, -R21, R8 ;  /* 0x0000000815e37221 */ /* 0x000fc60000010100 */
[-CC-:B------:R-:W-:Y:S01]  /*8750*/  FFMA.FTZ R180, R7, R4.reuse, -R10.reuse ;  /* 0x0000000407b47223 */ /* 0x180fe2000001080a */
[-CC-:B------:R-:W-:Y:S01]  /*8760*/  FFMA.FTZ R176, R183, R4.reuse, -R10.reuse ;  /* 0x00000004b7b07223 */ /* 0x180fe2000001080a */
[-CC-:B------:R-:W-:Y:S01]  /*8770*/  FFMA.FTZ R182, R13, R4.reuse, -R10.reuse ;  /* 0x000000040db67223 */ /* 0x180fe2000001080a */
        /* <DEDUP_REMOVED lines=12> */
[-C--:B------:R-:W-:Y:S01]  /*8840*/  FMUL.FTZ R8, R227, R4.reuse ;  /* 0x00000004e3087220 */ /* 0x080fe20000410000 */
        /* <DEDUP_REMOVED lines=12> */
[-CC-:B------:R-:W-:Y:S01]  /*8910*/  FFMA.FTZ R225, R225, R4.reuse, -R10.reuse ;  /* 0x00000004e1e17223 */ /* 0x180fe2000001080a */
[----:B------:R-:W-:Y:S01]  /*8920*/  FFMA.FTZ R85, R85, R4, -R10 ;  /* 0x0000000455557223 */ /* 0x000fe2000001080a */
[----:B0-----:R-:W-:Y:S01]  /*8930*/  FMNMX.FTZ R12, R169, R12, !PT ;  /* 0x0000000ca90c7209 */ /* 0x001fe20007810000 */
[----:B------:R-:W-:Y:S03]  /*8940*/  MUFU.EX2 R8, R8 ;  /* 0x0000000800087308 */ /* 0x000fe60000000800 */
[----:B------:R-:W-:-:S04]  /*8950*/  FMNMX.FTZ R12, R83, R12, !PT ;  /* 0x0000000c530c7209 */ /* 0x000fc80007810000 */
[----:B-1----:R-:W-:Y:S01]  /*8960*/  FMNMX.FTZ R12, R171, R12, !PT ;  /* 0x0000000cab0c7209 */ /* 0x002fe20007810000 */
[----:B------:R-:W0:Y:S03]  /*8970*/  MUFU.EX2 R5, R5 ;  /* 0x0000000500057308 */ /* 0x000e260000000800 */
[----:B------:R-:W-:Y:S01]  /*8980*/  FMNMX.FTZ R7, R87, R12, !PT ;  /* 0x0000000c57077209 */ /* 0x000fe20007810000 */
[----:B------:R-:W-:-:S04]  /*8990*/  FFMA.FTZ R12, R217, R4, -R10 ;  /* 0x00000004d90c7223 */ /* 0x000fc8000001080a */
[----:B------:R-:W1:Y:S01]  /*89a0*/  SHFL.BFLY PT, R14, R7, 0x2, 0x1f ;  /* 0x0c401f00070e7f89 */ /* 0x000e6200000e0000 */
[----:B------:R-:W2:Y:S08]  /*89b0*/  MUFU.EX2 R180, R180 ;  /* 0x000000b400b47308 */ /* 0x000eb00000000800 */
[----:B------:R-:W3:Y:S01]  /*89c0*/  MUFU.EX2 R182, R182 ;  /* 0x000000b600b67308 */ /* 0x000ee20000000800 */
[----:B0-----:R-:W-:-:S07]  /*89d0*/  FFMA.FTZ R3, R8, R3, R5 ;  /* 0x0000000308037223 */ /* 0x001fce0000010005 */
[----:B------:R-:W0:Y:S01]  /*89e0*/  MUFU.EX2 R13, R13 ;  /* 0x0000000d000d7308 */ /* 0x000e220000000800 */
[C---:B--2---:R-:W-:Y:S01]  /*89f0*/  FADD.FTZ R3, R180.reuse, R3 ;  /* 0x00000003b4037221 */ /* 0x044fe20000010000 */
[----:B------:R-:W-:Y:S02]  /*8a00*/  F2FP.F16.F32.PACK_AB R180, R180, R5 ;  /* 0x00000005b4b4723e */ /* 0x000fe400000000ff */
[----:B-1----:R-:W-:Y:S01]  /*8a10*/  FMNMX.FTZ R24, R7, R14, !PT ;  /* 0x0000000e07187209 */ /* 0x002fe20007810000 */
[----:B------:R-:W-:-:S03]  /*8a20*/  FFMA.FTZ R14, R219, R4, -R10 ;  /* 0x00000004db0e7223 */ /* 0x000fc6000001080a */
[----:B------:R-:W-:Y:S01]  /*8a30*/  MUFU.EX2 R176, R176 ;  /* 0x000000b000b07308 */ /* 0x000fe20000000800 */
[----:B---3--:R-:W-:Y:S01]  /*8a40*/  FADD.FTZ R44, R182, R3 ;  /* 0x00000003b62c7221 */ /* 0x008fe20000010000 */
[----:B------:R-:W1:Y:S06]  /*8a50*/  SHFL.BFLY PT, R7, R24, 0x1, 0x1f ;  /* 0x0c201f0018077f89 */ /* 0x000e6c00000e0000 */
[----:B------:R-:W-:Y:S01]  /*8a60*/  MUFU.EX2 R25, R25 ;  /* 0x0000001900197308 */ /* 0x000fe20000000800 */
[----:B0-----:R-:W-:-:S07]  /*8a70*/  F2FP.F16.F32.PACK_AB R182, R13, R182 ;  /* 0x000000b60db6723e */ /* 0x001fce00000000ff */
[----:B------:R-:W-:Y:S08]  /*8a80*/  MUFU.EX2 R178, R178 ;  /* 0x000000b200b27308 */ /* 0x000ff00000000800 */
[----:B------:R-:W-:Y:S01]  /*8a90*/  MUFU.EX2 R172, R172 ;  /* 0x000000ac00ac7308 */ /* 0x000fe20000000800 */
[----:B-1----:R-:W-:-:S05]  /*8aa0*/  FMNMX.FTZ R7, R24, R7, !PT ;  /* 0x0000000718077209 */ /* 0x002fca0007810000 */
[-C--:B------:R-:W-:Y:S02]  /*8ab0*/  FMUL.FTZ R40, R7, R4.reuse ;  /* 0x0000000407287220 */ /* 0x080fe40000410000 */
[----:B------:R-:W-:Y:S02]  /*8ac0*/  MUFU.EX2 R174, R174 ;  /* 0x000000ae00ae7308 */ /* 0x000fe40000000800 */
[-CC-:B------:R-:W-:Y:S01]  /*8ad0*/  FFMA.FTZ R183, R15, R4.reuse, -R40.reuse ;  /* 0x000000040fb77223 */ /* 0x180fe20000010828 */
[----:B------:R-:W-:Y:S02]  /*8ae0*/  IMAD.U32 R15, RZ, RZ, UR42 ;  /* 0x0000002aff0f7e24 */ /* 0x000fe4000f8e00ff */
[-CC-:B------:R-:W-:Y:S01]  /*8af0*/  FFMA.FTZ R181, R11, R4.reuse, -R40.reuse ;  /* 0x000000040bb57223 */ /* 0x180fe20000010828 */
[-CC-:B------:R-:W-:Y:S01]  /*8b00*/  FFMA.FTZ R177, R29, R4.reuse, -R40.reuse ;  /* 0x000000041db17223 */ /* 0x180fe20000010828 */
[-CC-:B------:R-:W-:Y:S01]  /*8b10*/  FFMA.FTZ R32, R27, R4.reuse, -R40.reuse ;  /* 0x000000041b207223 */ /* 0x180fe20000010828 */
[----:B------:R-:W-:Y:S01]  /*8b20*/  IADD3 R27, -R23, 0xb, RZ ;  /* 0x0000000b171b7810 */ /* 0x000fe20007ffe1ff */
        /* <DEDUP_REMOVED lines=31> */
[-CC-:B------:R-:W-:Y:S01]  /*8d20*/  FFMA.FTZ R155, R197, R4.reuse, -R10.reuse ;  /* 0x00000004c59b7223 */ /* 0x180fe2000001080a */
[-CC-:B------:R-:W-:Y:S01]  /*8d30*/  FFMA.FTZ R193, R201, R4.reuse, -R10.reuse ;  /* 0x00000004c9c17223 */ /* 0x180fe2000001080a */
[-CC-:B------:R-:W-:Y:S01]  /*8d40*/  FFMA.FTZ R152, R207, R4.reuse, -R10.reuse ;  /* 0x00000004cf987223 */ /* 0x180fe2000001080a */
[-CC-:B------:R-:W-:Y:S01]  /*8d50*/  FFMA.FTZ R154, R211, R4.reuse, -R10.reuse ;  /* 0x00000004d39a7223 */ /* 0x180fe2000001080a */
[----:B------:R-:W-:Y:S01]  /*8d60*/  HGMMA.64x128x16.F32 R88, R156, gdesc[UR4].tnspB, R88, gsb0 ;  /* 0x41e000049c587df0 */ /* 0x000fe20008000858 */
[----:B------:R-:W-:Y:S01]  /*8d70*/  UIADD3 UR6, UR10, 0x300, URZ ;  /* 0x000003000a067890 */ /* 0x000fe2000fffe03f */
[-C--:B------:R-:W-:Y:S01]  /*8d80*/  FFMA.FTZ R197, R175, R4.reuse, -R10 ;  /* 0x00000004afc57223 */ /* 0x080fe2000001080a */
[----:B------:R-:W-:Y:S01]  /*8d90*/  UMOV UR7, 0x40000040 ;  /* 0x4000004000077882 */ /* 0x000fe20000000000 */
[----:B------:R-:W-:Y:S01]  /*8da0*/  MUFU.EX2 R179, R179 ;  /* 0x000000b300b37308 */ /* 0x000fe20000000800 */
[----:B------:R-:W-:-:S07]  /*8db0*/  FFMA.FTZ R175, R41, R4, -R40 ;  /* 0x0000000429af7223 */ /* 0x000fce0000010828 */
        /* <DEDUP_REMOVED lines=23> */
[-CC-:B------:R-:W-:Y:S01]  /*8f30*/  FFMA.FTZ R10, R9, R4.reuse, -R40.reuse ;  /* 0x00000004090a7223 */ /* 0x180fe20000010828 */
[----:B------:R-:W-:Y:S01]  /*8f40*/  HGMMA.64x128x16.F32 R88, R160, gdesc[UR4].tnspB, R88, gsb0 ;  /* 0x41e00004a0587df0 */ /* 0x000fe20008000858 */
[----:B------:R-:W-:Y:S01]  /*8f50*/  UIADD3 UR6, UR10, 0x380, URZ ;  /* 0x000003800a067890 */ /* 0x000fe2000fffe03f */
[-CC-:B------:R-:W-:Y:S01]  /*8f60*/  FFMA.FTZ R173, R37, R4.reuse, -R40.reuse ;  /* 0x0000000425ad7223 */ /* 0x180fe20000010828 */
[----:B------:R-:W-:Y:S01]  /*8f70*/  UMOV UR7, 0x40000040 ;  /* 0x4000004000077882 */ /* 0x000fe20000000000 */
        /* <DEDUP_REMOVED lines=18> */
[----:B------:R-:W-:Y:S01]  /*90a0*/  MUFU.EX2 R14, R14 ;  /* 0x0000000e000e7308 */ /* 0x000fe20000000800 */
[----:B------:R-:W-:-:S02]  /*90b0*/  WARPGROUP.DEPBAR.LE gsb0, 0x0 ;  /* 0x00008000000079c5 */ /* 0x000fc40000010000 */
[----:B------:R-:W-:Y:S01]  /*90c0*/  WARPGROUP.ARRIVE ;  /* 0x00000000000079c5 */ /* 0x000fe20000000000 */
[----:B------:R-:W-:Y:S01]  /*90d0*/  FADD.FTZ R161, -R7, R6 ;  /* 0x0000000607a17221 */ /* 0x000fe20000010100 */
[----:B------:R-:W-:Y:S01]  /*90e0*/  FFMA.FTZ R6, R49, R4, -R40 ;  /* 0x0000000431067223 */ /* 0x000fe20000010828 */
[----:B0-----:R-:W-:Y:S02]  /*90f0*/  F2FP.F16.F32.PACK_AB R160, R73, R12 ;  /* 0x0000000c49a0723e */ /* 0x001fe400000000ff */
[----:B------:R-:W-:Y:S01]  /*9100*/  FMUL.FTZ R161, R161, R4 ;  /* 0x00000004a1a17220 */ /* 0x000fe20000410000 */
[----:B------:R-:W-:Y:S01]  /*9110*/  HGMMA.64x128x16.F32 R88, R164, gdesc[UR4].tnspB, R88, gsb0 ;  /* 0x41e00004a4587df0 */ /* 0x000fe20008000858 */
[----:B------:R-:W0:Y:S01]  /*9120*/  MUFU.EX2 R77, R77 ;  /* 0x0000004d004d7308 */ /* 0x000e220000000800 */
[----:B------:R-:W-:-:S07]  /*9130*/  UIADD3 UR6, UR54, -0x1, URZ ;  /* 0xffffffff36067890 */ /* 0x000fce000fffe03f */
[----:B------:R-:W1:Y:S01]  /*9140*/  MUFU.EX2 R201, R161 ;  /* 0x000000a100c97308 */ /* 0x000e620000000800 */
[----:B------:R-:W-:-:S07]  /*9150*/  UMOV UR54, UR6 ;  /* 0x0000000600367c82 */ /* 0x000fce0008000000 */
[----:B------:R-:W-:Y:S01]  /*9160*/  MUFU.EX2 R6, R6 ;  /* 0x0000000600067308 */ /* 0x000fe20000000800 */
[----:B0-----:R-:W-:-:S07]  /*9170*/  F2FP.F16.F32.PACK_AB R162, R77, R14 ;  /* 0x0000000e4da2723e */ /* 0x001fce00000000ff */
[----:B------:R-:W-:Y:S01]  /*9180*/  MUFU.EX2 R79, R79 ;  /* 0x0000004f004f7308 */ /* 0x000fe20000000800 */
[----:B-1----:R-:W-:-:S04]  /*9190*/  FFMA.FTZ R42, R201, R0, R10 ;  /* 0x00000000c92a7223 */ /* 0x002fc8000001000a */
[C---:B------:R-:W-:Y:S01]  /*91a0*/  FADD.FTZ R42, R181.reuse, R42 ;  /* 0x0000002ab52a7221 */ /* 0x040fe20000010000 */
[----:B------:R-:W-:Y:S02]  /*91b0*/  F2FP.F16.F32.PACK_AB R181, R181, R10 ;  /* 0x0000000ab5b5723e */ /* 0x000fe400000000ff */
[----:B------:R-:W0:Y:S01]  /*91c0*/  MUFU.EX2 R0, R57 ;  /* 0x0000003900007308 */ /* 0x000e220000000800 */
[----:B------:R-:W-:Y:S01]  /*91d0*/  FADD.FTZ R3, R183, R42 ;  /* 0x0000002ab7037221 */ /* 0x000fe20000010000 */
[----:B------:R-:W-:-:S03]  /*91e0*/  F2FP.F16.F32.PACK_AB R183, R32, R183 ;  /* 0x000000b720b7723e */ /* 0x000fc600000000ff */
[----:B------:R-:W-:-:S03]  /*91f0*/  FADD.FTZ R42, R32, R3 ;  /* 0x00000003202a7221 */ /* 0x000fc60000010000 */
[----:B------:R-:W-:Y:S01]  /*9200*/  MUFU.EX2 R20, R20 ;  /* 0x0000001400147308 */ /* 0x000fe20000000800 */
        /* <DEDUP_REMOVED lines=10> */
[----:B------:R-:W-:Y:S01]  /*92b0*/  FADD.FTZ R42, R30, R3 ;  /* 0x000000031e2a7221 */ /* 0x000fe20000010000 */
[----:B------:R-:W-:Y:S01]  /*92c0*/  FFMA.FTZ R3, R169, R4, -R40 ;  /* 0x00000004a9037223 */ /* 0x000fe20000010828 */
[----:B------:R-:W-:Y:S01]  /*92d0*/  F2FP.F16.F32.PACK_AB R169, R28, R9 ;  /* 0x000000091ca9723e */ /* 0x000fe200000000ff */
[----:B------:R-:W-:Y:S08]  /*92e0*/  MUFU.EX2 R24, R225 ;  /* 0x000000e100187308 */ /* 0x000ff00000000800 */
[----:B------:R-:W-:Y:S01]  /*92f0*/  MUFU.EX2 R85, R85 ;  /* 0x0000005500557308 */ /* 0x000fe20000000800 */
[----:B------:R-:W-:-:S02]  /*9300*/  WARPGROUP.DEPBAR.LE gsb0, 0x0 ;  /* 0x00008000000079c5 */ /* 0x000fc40000010000 */
[----:B------:R1:W-:Y:S06]  /*9310*/  BAR.ARV R27, 0x100 ;  /* 0x0004001b0000751d */ /* 0x0003ec0000002000 */
        /* <DEDUP_REMOVED lines=8> */
[----:B--2---:R-:W-:Y:S01]  /*93a0*/  IMAD.U32 R29, RZ, RZ, UR50 ;  /* 0x00000032ff1d7e24 */ /* 0x004fe2000f8e00ff */
[----:B------:R-:W-:Y:S01]  /*93b0*/  UMOV UR50, UR42 ;  /* 0x0000002a00327c82 */ /* 0x000fe20008000000 */
[-C--:B------:R-:W-:Y:S01]  /*93c0*/  FMUL.FTZ R101, R101, R8.reuse ;  /* 0x0000000865657220 */ /* 0x080fe20000410000 */
[-C--:B------:R-:W-:Y:S01]  /*93d0*/  FMUL.FTZ R104, R104, R8.reuse ;  /* 0x0000000868687220 */ /* 0x080fe20000410000 */
[-C--:B------:R-:W-:Y:S01]  /*93e0*/  FMUL.FTZ R105, R105, R8.reuse ;  /* 0x0000000869697220 */ /* 0x080fe20000410000 */
[----:B------:R-:W-:Y:S01]  /*93f0*/  @!P1 LEA R29, R29, UR41, 0x3 ;  /* 0x000000291d1d9c11 */ /* 0x000fe2000f8e18ff */
[-C--:B------:R-:W-:Y:S01]  /*9400*/  FMUL.FTZ R108, R108, R8.reuse ;  /* 0x000000086c6c7220 */ /* 0x080fe20000410000 */
[-C--:B------:R-:W-:Y:S01]  /*9410*/  FMUL.FTZ R109, R109, R8.reuse ;  /* 0x000000086d6d7220 */ /* 0x080fe20000410000 */
[-C--:B------:R-:W-:Y:S01]  /*9420*/  FMUL.FTZ R112, R112, R8.reuse ;  /* 0x0000000870707220 */ /* 0x080fe20000410000 */
[----:B------:R-:W-:Y:S01]  /*9430*/  FMUL.FTZ R113, R113, R8 ;  /* 0x0000000871717220 */ /* 0x000fe20000410000 */
[----:B-1----:R-:W-:-:S02]  /*9440*/  @!P1 VIADD R27, R29, 0x28860 ;  /* 0x000288601d1b9836 */ /* 0x002fc40000000000 */
[-C--:B------:R-:W-:Y:S01]  /*9450*/  FMUL.FTZ R116, R116, R8.reuse ;  /* 0x0000000874747220 */ /* 0x080fe20000410000 */
[-C--:B------:R-:W-:Y:S01]  /*9460*/  FMUL.FTZ R117, R117, R8.reuse ;  /* 0x0000000875757220 */ /* 0x080fe20000410000 */
[-C--:B------:R-:W-:Y:S01]  /*9470*/  FMUL.FTZ R120, R120, R8.reuse ;  /* 0x0000000878787220 */ /* 0x080fe20000410000 */
[-C--:B------:R-:W-:Y:S01]  /*9480*/  FMUL.FTZ R121, R121, R8.reuse ;  /* 0x0000000879797220 */ /* 0x080fe20000410000 */
[----:B------:R-:W-:Y:S01]  /*9490*/  @!P1 PRMT R29, RZ, 0x654, R27 ;  /* 0x00000654ff1d9816 */ /* 0x000fe2000000001b */
[----:B------:R-:W-:Y:S01]  /*94a0*/  FADD.FTZ R27, R13, R44 ;  /* 0x0000002c0d1b7221 */ /* 0x000fe20000010000 */
[-C--:B------:R-:W-:Y:S01]  /*94b0*/  FMUL.FTZ R124, R124, R8.reuse ;  /* 0x000000087c7c7220 */ /* 0x080fe20000410000 */
[-C--:B------:R-:W-:Y:S01]  /*94c0*/  FMUL.FTZ R125, R125, R8.reuse ;  /* 0x000000087d7d7220 */ /* 0x080fe20000410000 */
[----:B------:R1:W-:Y:S01]  /*94d0*/  @!P1 SYNCS.ARRIVE.TRANS64.RED.A1T0 RZ, [R29+URZ], RZ ;  /* 0x000000ff1dff99a7 */ /* 0x0003e2000810043f */
[----:B------:R-:W-:Y:S01]  /*94e0*/  FADD.FTZ R44, R176, R27 ;  /* 0x0000001bb02c7221 */ /* 0x000fe20000010000 */
[-C--:B------:R-:W-:Y:S01]  /*94f0*/  FMUL.FTZ R128, R128, R8.reuse ;  /* 0x0000000880807220 */ /* 0x080fe20000410000 */
[-C--:B------:R-:W-:Y:S01]  /*9500*/  FMUL.FTZ R129, R129, R8.reuse ;  /* 0x0000000881817220 */ /* 0x080fe20000410000 */
[-C--:B------:R-:W-:Y:S01]  /*9510*/  FMUL.FTZ R132, R132, R8.reuse ;  /* 0x0000000884847220 */ /* 0x080fe20000410000 */
[----:B------:R-:W-:Y:S01]  /*9520*/  FADD.FTZ R27, R25, R44 ;  /* 0x0000002c191b7221 */ /* 0x000fe20000010000 */
[-C--:B------:R-:W-:Y:S01]  /*9530*/  FMUL.FTZ R133, R133, R8.reuse ;  /* 0x0000000885857220 */ /* 0x080fe20000410000 */
[-C--:B------:R-:W-:Y:S01]  /*9540*/  FMUL.FTZ R136, R136, R8.reuse ;  /* 0x0000000888887220 */ /* 0x080fe20000410000 */
[----:B-1----:R-:W-:Y:S01]  /*9550*/  FADD.FTZ R29, R175, R42 ;  /* 0x0000002aaf1d7221 */ /* 0x002fe20000010000 */
[----:B------:R-:W-:Y:S01]  /*9560*/  FADD.FTZ R44, R178, R27 ;  /* 0x0000001bb22c7221 */ /* 0x000fe20000010000 */
[C---:B------:R-:W-:Y:S01]  /*9570*/  F2FP.F16.F32.PACK_AB R175, R26.reuse, R175 ;  /* 0x000000af1aaf723e */ /* 0x040fe200000000ff */
[----:B------:R-:W-:Y:S01]  /*9580*/  FMUL.FTZ R137, R137, R8 ;  /* 0x0000000889897220 */ /* 0x000fe20000410000 */
[----:B------:R-:W-:Y:S01]  /*9590*/  FADD.FTZ R42, R26, R29 ;  /* 0x0000001d1a2a7221 */ /* 0x000fe20000010000 */
[C---:B------:R-:W-:Y:S01]  /*95a0*/  FADD.FTZ R27, R153.reuse, R44 ;  /* 0x0000002c991b7221 */ /* 0x040fe20000010000 */
[----:B------:R-:W-:Y:S01]  /*95b0*/  MUFU.EX2 R26, R3 ;  /* 0x00000003001a7308 */ /* 0x000fe20000000800 */
[----:B------:R-:W-:Y:S01]  /*95c0*/  F2FP.F16.F32.PACK_AB R178, R153, R178 ;  /* 0x000000b299b2723e */ /* 0x000fe200000000ff */
[----:B------:R-:W-:Y:S01]  /*95d0*/  FADD.FTZ R5, R9, R42 ;  /* 0x0000002a09057221 */ /* 0x000fe20000010000 */
[----:B------:R-:W-:Y:S01]  /*95e0*/  FADD.FTZ R44, R172, R27 ;  /* 0x0000001bac2c7221 */ /* 0x000fe20000010000 */
[C---:B------:R-:W-:Y:S01]  /*95f0*/  F2FP.F16.F32.PACK_AB R172, R155.reuse, R172 ;  /* 0x000000ac9bac723e */ /* 0x040fe200000000ff */
[----:B------:R-:W-:Y:S01]  /*9600*/  FMUL.FTZ R140, R140, R8 ;  /* 0x000000088c8c7220 */ /* 0x000fe20000410000 */
[----:B------:R-:W-:Y:S01]  /*9610*/  FADD.FTZ R5, R28, R5 ;  /* 0x000000051c057221 */ /* 0x000fe20000010000 */
[----:B------:R-:W-:Y:S01]  /*9620*/  FADD.FTZ R27, R155, R44 ;  /* 0x0000002c9b1b7221 */ /* 0x000fe20000010000 */
[----:B0-----:R-:W-:Y:S01]  /*9630*/  F2FP.F16.F32.PACK_AB R155, R59, R0 ;  /* 0x000000003b9b723e */ /* 0x001fe200000000ff */
[----:B------:R-:W-:Y:S01]  /*9640*/  FMUL.FTZ R141, R141, R8 ;  /* 0x000000088d8d7220 */ /* 0x000fe20000410000 */
[----:B------:R-:W-:Y:S01]  /*9650*/  FADD.FTZ R10, R6, R5 ;  /* 0x00000005060a7221 */ /* 0x000fe20000010000 */
[----:B------:R-:W-:Y:S01]  /*9660*/  FADD.FTZ R44, R174, R27 ;  /* 0x0000001bae2c7221 */ /* 0x000fe20000010000 */
[----:B------:R-:W-:Y:S01]  /*9670*/  FFMA.FTZ R27, R171, R4, -R40 ;  /* 0x00000004ab1b7223 */ /* 0x000fe20000010828 */
[C---:B------:R-:W-:Y:S01]  /*9680*/  F2FP.F16.F32.PACK_AB R171, R11.reuse, R6 ;  /* 0x000000060bab723e */ /* 0x040fe200000000ff */
[----:B------:R-:W-:Y:S01]  /*9690*/  FADD.FTZ R10, R11, R10 ;  /* 0x0000000a0b0a7221 */ /* 0x000fe20000010000 */
[----:B------:R-:W-:Y:S01]  /*96a0*/  FADD.FTZ R31, R191, R44 ;  /* 0x0000002cbf1f7221 */ /* 0x000fe20000010000 */
[----:B------:R-:W-:Y:S01]  /*96b0*/  FFMA.FTZ R40, R87, R4, -R40 ;  /* 0x0000000457287223 */ /* 0x000fe20000010828 */
[-C--:B------:R-:W-:Y:S01]  /*96c0*/  FMUL.FTZ R144, R144, R8.reuse ;  /* 0x0000000890907220 */ /* 0x080fe20000410000 */
[-C--:B------:R-:W-:Y:S01]  /*96d0*/  FMUL.FTZ R145, R145, R8.reuse ;  /* 0x0000000891917220 */ /* 0x080fe20000410000 */
[----:B------:R-:W-:Y:S01]  /*96e0*/  FADD.FTZ R44, R168, R31 ;  /* 0x0000001fa82c7221 */ /* 0x000fe20000010000 */
[-C--:B------:R-:W-:Y:S01]  /*96f0*/  FMUL.FTZ R148, R148, R8.reuse ;  /* 0x0000000894947220 */ /* 0x080fe20000410000 */
[----:B------:R-:W-:Y:S01]  /*9700*/  FMUL.FTZ R149, R149, R8 ;  /* 0x0000000895957220 */ /* 0x000fe20000410000 */
[----:B------:R-:W-:Y:S01]  /*9710*/  MUFU.EX2 R40, R40 ;  /* 0x0000002800287308 */ /* 0x000fe20000000800 */
[----:B------:R-:W-:Y:S01]  /*9720*/  FADD.FTZ R13, R193, R44 ;  /* 0x0000002cc10d7221 */ /* 0x000fe20000010000 */
[----:B------:R-:W-:Y:S01]  /*9730*/  F2FP.F16.F32.PACK_AB R176, R25, R176 ;  /* 0x000000b019b0723e */ /* 0x000fe200000000ff */
[-C--:B------:R-:W-:Y:S01]  /*9740*/  FMUL.FTZ R90, R90, R201.reuse ;  /* 0x000000c95a5a7220 */ /* 0x080fe20000410000 */
[----:B------:R-:W-:Y:S01]  /*9750*/  F2FP.F16.F32.PACK_AB R174, R191, R174 ;  /* 0x000000aebfae723e */ /* 0x000fe200000000ff */
[----:B------:R-:W-:Y:S01]  /*9760*/  FADD.FTZ R42, R170, R13 ;  /* 0x0000000daa2a7221 */ /* 0x000fe20000010000 */
[----:B------:R-:W-:Y:S01]  /*9770*/  F2FP.F16.F32.PACK_AB R170, R157, R170 ;  /* 0x000000aa9daa723e */ /* 0x000fe200000000ff */
[-C--:B------:R-:W-:Y:S01]  /*9780*/  FMUL.FTZ R91, R91, R201.reuse ;  /* 0x000000c95b5b7220 */ /* 0x080fe20000410000 */
[----:B------:R-:W0:Y:S01]  /*9790*/  MUFU.EX2 R44, R71 ;  /* 0x00000047002c7308 */ /* 0x000e220000000800 */
[----:B------:R-:W-:Y:S01]  /*97a0*/  FADD.FTZ R5, R157, R42 ;  /* 0x0000002a9d057221 */ /* 0x000fe20000010000 */
[----:B------:R-:W-:Y:S01]  /*97b0*/  F2FP.F16.F32.PACK_AB R168, R193, R168 ;  /* 0x000000a8c1a8723e */ /* 0x000fe200000000ff */
        /* <DEDUP_REMOVED lines=8> */
[----:B------:R-:W1:Y:S01]  /*9840*/  MUFU.EX2 R32, R81 ;  /* 0x0000005100207308 */ /* 0x000e620000000800 */
[----:B------:R-:W-:Y:S01]  /*9850*/  F2FP.F16.F32.PACK_AB R157, R63, R46 ;  /* 0x0000002e3f9d723e */ /* 0x000fe200000000ff */
[----:B------:R-:W-:Y:S01]  /*9860*/  FADD.FTZ R10, R154, R13 ;  /* 0x0000000d9a0a7221 */ /* 0x000fe20000010000 */
[----:B------:R-:W-:Y:S01]  /*9870*/  FADD.FTZ R5, R0, R5 ;  /* 0x0000000500057221 */ /* 0x000fe20000010000 */
[C---:B------:R-:W-:Y:S01]  /*9880*/  F2FP.F16.F32.PACK_AB R154, R195.reuse, R154 ;  /* 0x0000009ac39a723e */ /* 0x040fe200000000ff */
[-C--:B------:R-:W-:Y:S01]  /*9890*/  FMUL.FTZ R98, R98, R201.reuse ;  /* 0x000000c962627220 */ /* 0x080fe20000410000 */
[----:B------:R-:W-:Y:S01]  /*98a0*/  FADD.FTZ R13, R195, R10 ;  /* 0x0000000ac30d7221 */ /* 0x000fe20000010000 */
[----:B------:R-:W-:Y:S01]  /*98b0*/  FADD.FTZ R5, R59, R5 ;  /* 0x000000053b057221 */ /* 0x000fe20000010000 */
[----:B------:R-:W-:Y:S01]  /*98c0*/  F2FP.F16.F32.PACK_AB R159, R67, R48 ;  /* 0x00000030439f723e */ /* 0x000fe200000000ff */
[-C--:B------:R-:W-:Y:S01]  /*98d0*/  FMUL.FTZ R99, R99, R201.reuse ;  /* 0x000000c963637220 */ /* 0x080fe20000410000 */
[----:B------:R-:W-:Y:S01]  /*98e0*/  FADD.FTZ R10, R156, R13 ;  /* 0x0000000d9c0a7221 */ /* 0x000fe20000010000 */
[----:B------:R-:W-:Y:S01]  /*98f0*/  FADD.FTZ R5, R46, R5 ;  /* 0x000000052e057221 */ /* 0x000fe20000010000 */
[C---:B------:R-:W-:Y:S01]  /*9900*/  F2FP.F16.F32.PACK_AB R156, R197.reuse, R156 ;  /* 0x0000009cc59c723e */ /* 0x040fe200000000ff */
[-C--:B------:R-:W-:Y:S01]  /*9910*/  FMUL.FTZ R102, R102, R201.reuse ;  /* 0x000000c966667220 */ /* 0x080fe20000410000 */
[----:B------:R-:W-:Y:S01]  /*9920*/  FADD.FTZ R9, R197, R10 ;  /* 0x0000000ac5097221 */ /* 0x000fe20000010000 */
[----:B------:R-:W-:Y:S01]  /*9930*/  FADD.FTZ R5, R63, R5 ;  /* 0x000000053f057221 */ /* 0x000fe20000010000 */
[----:B0-----:R-:W-:Y:S01]  /*9940*/  F2FP.F16.F32.PACK_AB R161, R75, R44 ;  /* 0x0000002c4ba1723e */ /* 0x001fe200000000ff */
[-C--:B------:R-:W-:Y:S01]  /*9950*/  FMUL.FTZ R103, R103, R201.reuse ;  /* 0x000000c967677220 */ /* 0x080fe20000410000 */
[----:B------:R-:W-:Y:S01]  /*9960*/  FADD.FTZ R10, R158, R9 ;  /* 0x000000099e0a7221 */ /* 0x000fe20000010000 */
[----:B------:R-:W-:Y:S01]  /*9970*/  FADD.FTZ R5, R48, R5 ;  /* 0x0000000530057221 */ /* 0x000fe20000010000 */
[C---:B------:R-:W-:Y:S01]  /*9980*/  F2FP.F16.F32.PACK_AB R158, R69.reuse, R158 ;  /* 0x0000009e459e723e */ /* 0x040fe200000000ff */
[-C--:B------:R-:W-:Y:S01]  /*9990*/  FMUL.FTZ R106, R106, R201.reuse ;  /* 0x000000c96a6a7220 */ /* 0x080fe20000410000 */
[----:B------:R-:W-:Y:S01]  /*99a0*/  FADD.FTZ R9, R69, R10 ;  /* 0x0000000a45097221 */ /* 0x000fe20000010000 */
[----:B------:R-:W-:Y:S01]  /*99b0*/  FADD.FTZ R5, R67, R5 ;  /* 0x0000000543057221 */ /* 0x000fe20000010000 */
[----:B-1----:R-:W-:Y:S01]  /*99c0*/  F2FP.F16.F32.PACK_AB R163, R79, R32 ;  /* 0x000000204fa3723e */ /* 0x002fe200000000ff */
[-C--:B------:R-:W-:Y:S01]  /*99d0*/  FMUL.FTZ R107, R107, R201.reuse ;  /* 0x000000c96b6b7220 */ /* 0x080fe20000410000 */
[----:B------:R-:W-:Y:S01]  /*99e0*/  FADD.FTZ R6, R12, R9 ;  /* 0x000000090c067221 */ /* 0x000fe20000010000 */
[----:B------:R-:W-:Y:S01]  /*99f0*/  FADD.FTZ R5, R44, R5 ;  /* 0x000000052c057221 */ /* 0x000fe20000010000 */
[----:B------:R-:W-:Y:S01]  /*9a00*/  F2FP.F16.F32.PACK_AB R164, R199, R20 ;  /* 0x00000014c7a4723e */ /* 0x000fe200000000ff */
[-C--:B------:R-:W-:Y:S01]  /*9a10*/  FMUL.FTZ R110, R110, R201.reuse ;  /* 0x000000c96e6e7220 */ /* 0x080fe20000410000 */
[----:B------:R-:W-:Y:S01]  /*9a20*/  FADD.FTZ R3, R73, R6 ;  /* 0x0000000649037221 */ /* 0x000fe20000010000 */
[----:B------:R-:W-:Y:S01]  /*9a30*/  FADD.FTZ R5, R75, R5 ;  /* 0x000000054b057221 */ /* 0x000fe20000010000 */
[----:B------:R-:W0:Y:S01]  /*9a40*/  MUFU.EX2 R6, R27 ;  /* 0x0000001b00067308 */ /* 0x000e220000000800 */
[----:B------:R-:W-:Y:S01]  /*9a50*/  F2FP.F16.F32.PACK_AB R165, R83, R26 ;  /* 0x0000001a53a5723e */ /* 0x000fe200000000ff */
        /* <DEDUP_REMOVED lines=15> */
[----:B0-----:R-:W-:Y:S01]  /*9b50*/  F2FP.F16.F32.PACK_AB R167, R40, R6 ;  /* 0x0000000628a7723e */ /* 0x001fe200000000ff */
        /* <DEDUP_REMOVED lines=22> */
.L_x_2272:
[----:B------:R-:W-:Y:S06]  /*9cc0*/  BAR.ARV 0x8, 0x180 ;  /* 0x0206000000007b1d */ /* 0x000fec0000002000 */
[----:B------:R-:W-:Y:S05]  /*9cd0*/  @!P0 BRA `(.L_x_2282) ;  /* 0x0000000000048947 */ /* 0x000fea0003800000 */
[----:B------:R-:W-:Y:S01]  /*9ce0*/  BPT.TRAP 0x1 ;  /* 0x000000040000795c */ /* 0x000fe20000300000 */
.L_x_2282:
[----:B------:R-:W-:Y:S01]  /*9cf0*/  ULEA UR5, UR42, UR41, 0x3 ;  /* 0x000000292a057291 */ /* 0x000fe2000f8e183f */
[----:B------:R-:W-:-:S05]  /*9d00*/  IMAD.U32 R5, RZ, RZ, UR43 ;  /* 0x0000002bff057e24 */ /* 0x000fca000f8e00ff */
[----:B------:R-:W-:-:S04]  /*9d10*/  SHF.L.U32 R5, R5, 0x1f, RZ ;  /* 0x0000001f05057819 */ /* 0x000fc800000006ff */
[----:B------:R0:W1:Y:S01]  /*9d20*/  SYNCS.PHASECHK.TRANS64.TRYWAIT P2, [UR5+0x28850], R5 ;  /* 0x02885005ff0075a7 */ /* 0x0000620008040145 */
[----:B------:R-:W-:Y:S05]  /*9d30*/  @!P0 BRA `(.L_x_2283) ;  /* 0x0000000000048947 */ /* 0x000fea0003800000 */
[----:B------:R-:W-:Y:S01]  /*9d40*/  BPT.TRAP 0x1 ;  /* 0x000000040000795c */ /* 0x000fe20000300000 */
.L_x_2283:
[----:B-1----:R-:W-:Y:S05]  /*9d50*/  @P2 BRA `(.L_x_2284) ;  /* 0x0000000000082947 */ /* 0x002fea0003800000 */
[----:B------:R-:W1:Y:S02]  /*9d60*/  SYNCS.PHASECHK.TRANS64.TRYWAIT P0, [UR5+0x28850], R5 ;  /* 0x02885005ff0075a7 */ /* 0x000e640008000145 */
[----:B-1----:R-:W-:Y:S05]  /*9d70*/  @!P0 BRA `(.L_x_2285) ;  /* 0x0000006c00748947 */ /* 0x002fea0003800000 */
.L_x_2284:
[----:B------:R-:W-:Y:S01]  /*9d80*/  UIADD3 UR41, UR41, 0x400, URZ ;  /* 0x0000040029297890 */ /* 0x000fe2000fffe03f */
[----:B------:R-:W-:Y:S01]  /*9d90*/  WARPGROUP.ARRIVE ;  /* 0x00000000000079c5 */ /* 0x000fe20000000000 */
[----:B------:R-:W-:Y:S01]  /*9da0*/  UMOV UR7, 0x40000040 ;  /* 0x4000004000077882 */ /* 0x000fe20000000000 */
[----:B-1----:R-:W1:Y:S01]  /*9db0*/  SHFL.BFLY PT, R6, R3, 0x2, 0x1f ;  /* 0x0c401f0003067f89 */ /* 0x002e6200000e0000 */
[----:B------:R-:W-:Y:S01]  /*9dc0*/  USHF.R.U32.HI UR41, URZ, 0x4, UR41 ;  /* 0x000000043f297899 */ /* 0x000fe20008011629 */
[----:B------:R-:W-:Y:S01]  /*9dd0*/  IMAD.MOV.U32 R10, RZ, RZ, RZ ;  /* 0x000000ffff0a7224 */ /* 0x000fe200078e00ff */
[----:B------:R-:W-:Y:S01]  /*9de0*/  UIADD3 UR44, UR44, 0x1, URZ ;  /* 0x000000012c2c7890 */ /* 0x000fe2000fffe03f */
[----:B0-----:R-:W0:Y:S01]  /*9df0*/  SHFL.BFLY PT, R5, R0, 0x2, 0x1f ;  /* 0x0c401f0000057f89 */ /* 0x001e2200000e0000 */
        /* <DEDUP_REMOVED lines=8> */
[----:B-1----:R-:W-:Y:S01]  /*9e80*/  FADD.FTZ R6, R6, R3 ;  /* 0x0000000306067221 */ /* 0x002fe20000010000 */
[----:B------:R-:W-:Y:S01]  /*9e90*/  UMOV UR7, 0x40000040 ;  /* 0x4000004000077882 */ /* 0x000fe20000000000 */
[----:B------:R-:W-:Y:S02]  /*9ea0*/  IMAD.MOV.U32 R3, RZ, RZ, -0x800000 ;  /* 0xff800000ff037424 */ /* 0x000fe400078e00ff */
[----:B0-----:R-:W-:Y:S01]  /*9eb0*/  FADD.FTZ R8, R5, R0 ;  /* 0x0000000005087221 */ /* 0x001fe20000010000 */
[----:B------:R-:W-:Y:S01]  /*9ec0*/  IMAD.MOV.U32 R0, RZ, RZ, -0x800000 ;  /* 0xff800000ff007424 */ /* 0x000fe200078e00ff */
[----:B------:R-:W0:Y:S01]  /*9ed0*/  SHFL.BFLY PT, R5, R6, 0x1, 0x1f ;  /* 0x0c201f0006057f89 */ /* 0x000e2200000e0000 */
[----:B------:R-:W-:-:S03]  /*9ee0*/  USEL UR42, UR42, URZ, UP0 ;  /* 0x0000003f2a2a7287 */ /* 0x000fc60008000000 */
[----:B------:R-:W1:Y:S01]  /*9ef0*/  SHFL.BFLY PT, R9, R8, 0x1, 0x1f ;  /* 0x0c201f0008097f89 */ /* 0x000e6200000e0000 */
[----:B0-----:R-:W-:Y:S01]  /*9f00*/  FADD.FTZ R12, R6, R5 ;  /* 0x00000005060c7221 */ /* 0x001fe20000010000 */
[----:B------:R-:W-:Y:S01]  /*9f10*/  MOV R5, RZ ;  /* 0x000000ff00057202 */ /* 0x000fe20000000f00 */
[----:B-1----:R-:W-:-:S03]  /*9f20*/  FADD.FTZ R13, R8, R9 ;  /* 0x00000009080d7221 */ /* 0x002fc60000010000 */
[----:B------:R-:W-:Y:S01]  /*9f30*/  FSETP.NE.FTZ.AND P0, PT, R12, RZ, PT ;  /* 0x000000ff0c00720b */ /* 0x000fe20003f15000 */
[----:B------:R-:W-:Y:S01]  /*9f40*/  IMAD.U32 R8, RZ, RZ, UR5 ;  /* 0x00000005ff087e24 */ /* 0x000fe2000f8e00ff */
[----:B------:R-:W-:-:S03]  /*9f50*/  FSETP.NE.FTZ.AND P2, PT, R13, RZ, PT ;  /* 0x000000ff0d00720b */ /* 0x000fc60003f55000 */
[----:B------:R-:W-:-:S05]  /*9f60*/  @!P1 VIADD R8, R8, 0x28860 ;  /* 0x0002886008089836 */ /* 0x000fca0000000000 */
[----:B------:R-:W-:-:S03]  /*9f70*/  @!P1 PRMT R8, RZ, 0x654, R8 ;  /* 0x00000654ff089816 */ /* 0x000fc60000000008 */
[----:B------:R-:W0:Y:S01]  /*9f80*/  @P0 MUFU.LG2 R9, R12 ;  /* 0x0000000c00090308 */ /* 0x000e220000000c00 */
[C---:B------:R-:W-:Y:S01]  /*9f90*/  @P0 FMUL.FTZ R6, R4.reuse, 0.69314718246459960938 ;  /* 0x3f31721804060820 */ /* 0x040fe20000410000 */
[----:B------:R-:W-:-:S06]  /*9fa0*/  @P2 FMUL.FTZ R15, R4, 0.69314718246459960938 ;  /* 0x3f317218040f2820 */ /* 0x000fcc0000410000 */
        /* <DEDUP_REMOVED lines=110> */
.L_x_2255:
        /* <DEDUP_REMOVED lines=10> */
[----:B------:R-:W1:Y:S01]  /*a730*/  LDC R39, c[0x0][0xbe8] ;  /* 0x0002fa00ff277b82 */ /* 0x000e620000000800 */
[----:B------:R-:W-:Y:S01]  /*a740*/  IMAD R9, R22, 0x40, R2 ;  /* 0x0000004016097824 */ /* 0x000fe200078e0202 */
        /* <DEDUP_REMOVED lines=18> */
[----:B------:R-:W-:Y:S01]  /*a870*/  UIMAD UR8, UR37, UR11, UR8 ;  /* 0x0000000b250872a4 */ /* 0x000fe2000f8e0208 */
[----:B------:R-:W-:Y:S01]  /*a880*/  F2FP.F16.F32.PACK_AB R147, R151, R150 ;  /* 0x000000969793723e */ /* 0x000fe200000000ff */
[----:B------:R-:W-:Y:S01]  /*a890*/  UIMAD.WIDE.U32 UR6, UR37, UR10, UR6 ;  /* 0x0000000a250672a5 */ /* 0x000fe2000f8e0006 */
[----:B------:R-:W-:-:S02]  /*a8a0*/  ULDC UR5, c[0x0][0xa88] ;  /* 0x0002a20000057ab9 */ /* 0x000fc40000000800 */
[----:B------:R-:W-:Y:S01]  /*a8b0*/  ULDC.64 UR10, c[0x0][0xaf0] ;  /* 0x0002bc00000a7ab9 */ /* 0x000fe20000000a00 */
[----:B-1----:R-:W-:Y:S01]  /*a8c0*/  IMAD R64, R39, UR5, RZ ;  /* 0x0000000527407c24 */ /* 0x002fe2000f8e02ff */
[----:B------:R-:W-:Y:S02]  /*a8d0*/  MOV R36, R38 ;  /* 0x0000002600247202 */ /* 0x000fe40000000f00 */
[----:B0-----:R-:W-:-:S03]  /*a8e0*/  MOV R37, R5 ;  /* 0x0000000500257202 */ /* 0x001fc60000000f00 */
[----:B------:R-:W-:-:S04]  /*a8f0*/  IMAD.WIDE R4, R187, 0x2, R36 ;  /* 0x00000002bb047825 */ /* 0x000fc800078e0224 */
[----:B------:R-:W-:Y:S01]  /*a900*/  IMAD.WIDE R36, R9, 0x2, R36 ;  /* 0x0000000209247825 */ /* 0x000fe200078e0224 */
[C---:B------:R-:W-:Y:S02]  /*a910*/  IADD3 R21, P6, R4.reuse, 0x20, RZ ;  /* 0x0000002004157810 */ /* 0x040fe40007fde0ff */
[C---:B------:R-:W-:Y:S02]  /*a920*/  IADD3 R33, P1, R4.reuse, 0x4040, RZ ;  /* 0x0000404004217810 */ /* 0x040fe40007f3e0ff */
[----:B------:R-:W-:Y:S01]  /*a930*/  IADD3 R45, P0, R4, 0x4060, RZ ;  /* 0x00004060042d7810 */ /* 0x000fe20007f1e0ff */
[--C-:B------:R-:W-:Y:S01]  /*a940*/  IMAD.X R13, RZ, RZ, R5.reuse, P6 ;  /* 0x000000ffff0d7224 */ /* 0x100fe200030e0605 */
[----:B------:R-:W-:Y:S01]  /*a950*/  IADD3 R35, P6, R36, 0x1000, RZ ;  /* 0x0000100024237810 */ /* 0x000fe20007fde0ff */
[----:B------:R-:W-:Y:S01]  /*a960*/  IMAD.X R43, RZ, RZ, R5, P1 ;  /* 0x000000ffff2b7224 */ /* 0x000fe200008e0605 */
[----:B------:R-:W-:Y:S02]  /*a970*/  ISETP.NE.AND P1, PT, R39, 0x1, PT ;  /* 0x000000012700780c */ /* 0x000fe40003f25270 */
[----:B------:R-:W-:-:S02]  /*a980*/  LOP3.LUT R34, R35, 0x380, RZ, 0xc0, !PT ;  /* 0x0000038023227812 */ /* 0x000fc400078ec0ff */
[----:B------:R-:W-:Y:S02]  /*a990*/  IADD3 R31, P2, R4, 0x4020, RZ ;  /* 0x00004020041f7810 */ /* 0x000fe40007f5e0ff */
[----:B------:R-:W-:Y:S02]  /*a9a0*/  SHF.R.U64 R34, R34, 0x3, RZ ;  /* 0x0000000322227819 */ /* 0x000fe400000012ff */
[----:B------:R-:W-:Y:S01]  /*a9b0*/  LOP3.LUT R9, R4, 0x380, RZ, 0xc0, !PT ;  /* 0x0000038004097812 */ /* 0x000fe200078ec0ff */
[----:B------:R-:W-:Y:S01]  /*a9c0*/  IMAD.X R41, RZ, RZ, R5, P2 ;  /* 0x000000ffff297224 */ /* 0x000fe200010e0605 */
[----:B------:R-:W-:Y:S01]  /*a9d0*/  LOP3.LUT R34, R34, R35, RZ, 0x3c, !PT ;  /* 0x0000002322227212 */ /* 0x000fe200078e3cff */
[----:B------:R-:W-:Y:S01]  /*a9e0*/  IMAD.X R35, RZ, RZ, R37, P6 ;  /* 0x000000ffff237224 */ /* 0x000fe200030e0625 */
[----:B------:R-:W-:Y:S01]  /*a9f0*/  IADD3 R47, P6, R36, 0x7000, RZ ;  /* 0x00007000242f7810 */ /* 0x000fe20007fde0ff */
[----:B------:R-:W0:Y:S01]  /*aa00*/  @P1 LDC R48, c[0x0][0xbf0] ;  /* 0x0002fc00ff301b82 */ /* 0x000e220000000800 */
[----:B------:R-:W-:-:S02]  /*aa10*/  LOP3.LUT R14, R33, 0x380, RZ, 0xc0, !PT ;  /* 0x00000380210e7812 */ /* 0x000fc400078ec0ff */
[----:B------:R-:W-:Y:S02]  /*aa20*/  LOP3.LUT R20, R47, 0x380, RZ, 0xc0, !PT ;  /* 0x000003802f147812 */ /* 0x000fe400078ec0ff */
[----:B------:R-:W-:Y:S02]  /*aa30*/  LOP3.LUT R44, R45, 0x380, RZ, 0xc0, !PT ;  /* 0x000003802d2c7812 */ /* 0x000fe400078ec0ff */
[----:B------:R-:W-:Y:S02]  /*aa40*/  SHF.R.U64 R20, R20, 0x3, RZ ;  /* 0x0000000314147819 */ /* 0x000fe400000012ff */
[----:B------:R-:W-:Y:S02]  /*aa50*/  LOP3.LUT R12, R31, 0x380, RZ, 0xc0, !PT ;  /* 0x000003801f0c7812 */ /* 0x000fe400078ec0ff */
[----:B------:R-:W-:Y:S02]  /*aa60*/  LOP3.LUT R20, R20, R47, RZ, 0x3c, !PT ;  /* 0x0000002f14147212 */ /* 0x000fe400078e3cff */
[----:B------:R-:W1:Y:S01]  /*aa70*/  @P1 LDC R47, c[0x0][0xbec] ;  /* 0x0002fb00ff2f1b82 */ /* 0x000e620000000800 */
[----:B------:R-:W-:-:S02]  /*aa80*/  SHF.R.U64 R9, R9, 0x3, RZ ;  /* 0x0000000309097819 */ /* 0x000fc400000012ff */
[----:B------:R-:W-:Y:S02]  /*aa90*/  LOP3.LUT R8, R21, 0x380, RZ, 0xc0, !PT ;  /* 0x0000038015087812 */ /* 0x000fe400078ec0ff */
[----:B------:R-:W-:Y:S02]  /*aaa0*/  SHF.R.U64 R14, R14, 0x3, RZ ;  /* 0x000000030e0e7819 */ /* 0x000fe400000012ff */
[----:B------:R-:W-:Y:S02]  /*aab0*/  SHF.R.U64 R44, R44, 0x3, RZ ;  /* 0x000000032c2c7819 */ /* 0x000fe400000012ff */
[C---:B------:R-:W-:Y:S02]  /*aac0*/  IADD3 R29, P3, R4.reuse, 0x4000, RZ ;  /* 0x00004000041d7810 */ /* 0x040fe40007f7e0ff */
[C---:B------:R-:W-:Y:S02]  /*aad0*/  IADD3 R27, P4, R4.reuse, 0x60, RZ ;  /* 0x00000060041b7810 */ /* 0x040fe40007f9e0ff */
[----:B------:R-:W-:Y:S01]  /*aae0*/  IADD3 R25, P5, R4, 0x40, RZ ;  /* 0x0000004004197810 */ /* 0x000fe20007fbe0ff */
[--C-:B------:R-:W-:Y:S01]  /*aaf0*/  IMAD.X R15, RZ, RZ, R5.reuse, P3 ;  /* 0x000000ffff0f7224 */ /* 0x100fe200018e0605 */
[----:B------:R-:W-:Y:S01]  /*ab00*/  SHF.R.U64 R12, R12, 0x3, RZ ;  /* 0x000000030c0c7819 */ /* 0x000fe200000012ff */
[--C-:B------:R-:W-:Y:S01]  /*ab10*/  IMAD.X R11, RZ, RZ, R5.reuse, P4 ;  /* 0x000000ffff0b7224 */ /* 0x100fe200020e0605 */
[----:B------:R-:W-:Y:S01]  /*ab20*/  LOP3.LUT R4, R9, R4, RZ, 0x3c, !PT ;  /* 0x0000000409047212 */ /* 0x000fe200078e3cff */
[----:B------:R-:W-:Y:S01]  /*ab30*/  IMAD.X R9, RZ, RZ, R5, P5 ;  /* 0x000000ffff097224 */ /* 0x000fe200028e0605 */
[----:B------:R-:W-:-:S02]  /*ab40*/  SHF.R.U64 R8, R8, 0x3, RZ ;  /* 0x0000000308087819 */ /* 0x000fc400000012ff */
[----:B------:R-:W-:Y:S02]  /*ab50*/  LOP3.LUT R42, R14, R33, RZ, 0x3c, !PT ;  /* 0x000000210e2a7212 */ /* 0x000fe400078e3cff */
[----:B------:R-:W-:Y:S01]  /*ab60*/  LOP3.LUT R44, R44, R45, RZ, 0x3c, !PT ;  /* 0x0000002d2c2c7212 */ /* 0x000fe200078e3cff */
[----:B------:R-:W-:Y:S01]  /*ab70*/  IMAD.X R45, RZ, RZ, R5, P0 ;  /* 0x000000ffff2d7224 */ /* 0x000fe200000e0605 */
[----:B------:R-:W-:Y:S02]  /*ab80*/  LOP3.LUT R10, R29, 0x380, RZ, 0xc0, !PT ;  /* 0x000003801d0a7812 */ /* 0x000fe400078ec0ff */
[----:B------:R-:W-:Y:S02]  /*ab90*/  LOP3.LUT R40, R12, R31, RZ, 0x3c, !PT ;  /* 0x0000001f0c287212 */ /* 0x000fe400078e3cff */
[----:B------:R-:W-:Y:S02]  /*aba0*/  LOP3.LUT R12, R8, R21, RZ, 0x3c, !PT ;  /* 0x00000015080c7212 */ /* 0x000fe400078e3cff */
[----:B------:R-:W-:-:S02]  /*abb0*/  MOV R46, R4 ;  /* 0x00000004002e7202 */ /* 0x000fc40000000f00 */
[----:B------:R-:W-:Y:S02]  /*abc0*/  LOP3.LUT R8, R25, 0x380, RZ, 0xc0, !PT ;  /* 0x0000038019087812 */ /* 0x000fe400078ec0ff */
[----:B------:R-:W-:Y:S02]  /*abd0*/  F2FP.F16.F32.PACK_AB R4, R89, R88 ;  /* 0x000000585904723e */ /* 0x000fe400000000ff */
[----:B------:R-:W-:Y:S01]  /*abe0*/  F2FP.F16.F32.PACK_AB R5, R91, R90 ;  /* 0x0000005a5b05723e */ /* 0x000fe200000000ff */
[----:B------:R-:W-:Y:S01]  /*abf0*/  BAR.SYNC.DEFER_BLOCKING 0x1, 0x100 ;  /* 0x0044000000007b1d */ /* 0x000fe20000010000 */
[----:B------:R-:W-:Y:S01]  /*ac00*/  MOV R66, R42 ;  /* 0x0000002a00427202 */ /* 0x000fe20000000f00 */
[----:B------:R-:W-:Y:S01]  /*ac10*/  VIADD R42, R17, UR36 ;  /* 0x00000024112a7c36 */ /* 0x000fe20008000000 */
[----:B------:R-:W-:Y:S01]  /*ac20*/  SHF.R.U64 R10, R10, 0x3, RZ ;  /* 0x000000030a0a7819 */ /* 0x000fe200000012ff */
[----:B------:R-:W-:Y:S01]  /*ac30*/  VIADD R43, R186, UR36 ;  /* 0x00000024ba2b7c36 */ /* 0x000fe20008000000 */
[----:B------:R-:W-:-:S02]  /*ac40*/  SHF.R.U64 R8, R8, 0x3, RZ ;  /* 0x0000000308087819 */ /* 0x000fc400000012ff */
[----:B------:R-:W-:Y:S02]  /*ac50*/  LOP3.LUT R14, R10, R29, RZ, 0x3c, !PT ;  /* 0x0000001d0a0e7212 */ /* 0x000fe400078e3cff */
[----:B------:R-:W-:Y:S02]  /*ac60*/  LOP3.LUT R10, R27, 0x380, RZ, 0xc0, !PT ;  /* 0x000003801b0a7812 */ /* 0x000fe400078ec0ff */
[----:B------:R-:W-:Y:S02]  /*ac70*/  LOP3.LUT R8, R8, R25, RZ, 0x3c, !PT ;  /* 0x0000001908087212 */ /* 0x000fe400078e3cff */
[----:B------:R-:W-:Y:S02]  /*ac80*/  IADD3 R25, P0, R36, 0x6000, RZ ;  /* 0x0000600024197810 */ /* 0x000fe40007f1e0ff */
[----:B------:R-:W-:Y:S02]  /*ac90*/  SHF.R.U64 R10, R10, 0x3, RZ ;  /* 0x000000030a0a7819 */ /* 0x000fe400000012ff */
[----:B------:R-:W-:-:S02]  /*aca0*/  LOP3.LUT R24, R25, 0x380, RZ, 0xc0, !PT ;  /* 0x0000038019187812 */ /* 0x000fc400078ec0ff */
[----:B------:R-:W-:Y:S02]  /*acb0*/  LOP3.LUT R10, R10, R27, RZ, 0x3c, !PT ;  /* 0x0000001b0a0a7212 */ /* 0x000fe400078e3cff */
[----:B------:R-:W-:Y:S02]  /*acc0*/  SHF.R.U64 R24, R24, 0x3, RZ ;  /* 0x0000000318187819 */ /* 0x000fe400000012ff */
[----:B------:R-:W-:Y:S01]  /*acd0*/  MOV R54, R10 ;  /* 0x0000000a00367202 */ /* 0x000fe20000000f00 */
[----:B------:R1:W-:Y:S01]  /*ace0*/  STSM.16.M88.4 [R46], R4 ;  /* 0x000000042e007844 */ /* 0x0003e20000000200 */
[----:B------:R-:W-:Y:S01]  /*acf0*/  LOP3.LUT R24, R24, R25, RZ, 0x3c, !PT ;  /* 0x0000001918187212 */ /* 0x000fe200078e3cff */
[----:B------:R-:W-:Y:S01]  /*ad00*/  IMAD.X R25, RZ, RZ, R37, P0 ;  /* 0x000000ffff197224 */ /* 0x000fe200000e0625 */
[----:B------:R-:W-:Y:S01]  /*ad10*/  MOV R53, R14 ;  /* 0x0000000e00357202 */ /* 0x000fe20000000f00 */
[----:B------:R-:W-:Y:S01]  /*ad20*/  IMAD.U32 R14, RZ, RZ, UR8 ;  /* 0x00000008ff0e7e24 */ /* 0x000fe2000f8e00ff */
[----:B------:R-:W-:Y:S01]  /*ad30*/  MOV R15, R12 ;  /* 0x0000000c000f7202 */ /* 0x000fe20000000f00 */
[----:B------:R-:W-:Y:S01]  /*ad40*/  ULDC.64 UR8, c[0x0][0xae8] ;  /* 0x0002ba0000087ab9 */ /* 0x000fe20000000a00 */
[----:B------:R-:W-:-:S02]  /*ad50*/  IADD3 R29, P3, R36, 0x4000, RZ ;  /* 0x00004000241d7810 */ /* 0x000fc40007f7e0ff */
[----:B------:R-:W-:Y:S02]  /*ad60*/  IADD3 R27, P2, R36, 0x5000, RZ ;  /* 0x00005000241b7810 */ /* 0x000fe40007f5e0ff */
[----:B------:R-:W-:Y:S02]  /*ad70*/  LOP3.LUT R28, R29, 0x380, RZ, 0xc0, !PT ;  /* 0x000003801d1c7812 */ /* 0x000fe400078ec0ff */
[----:B------:R-:W-:Y:S02]  /*ad80*/  LOP3.LUT R26, R27, 0x380, RZ, 0xc0, !PT ;  /* 0x000003801b1a7812 */ /* 0x000fe400078ec0ff */
[----:B------:R-:W-:Y:S01]  /*ad90*/  SHF.R.U64 R28, R28, 0x3, RZ ;  /* 0x000000031c1c7819 */ /* 0x000fe200000012ff */
[----:B-1----:R-:W-:Y:S01]  /*ada0*/  @P1 IMAD.HI.U32 R5, R42, R47, RZ ;  /* 0x0000002f2a051227 */ /* 0x002fe200078e00ff */
[----:B------:R-:W-:Y:S02]  /*adb0*/  F2FP.F16.F32.PACK_AB R7, R103, R102 ;  /* 0x000000666707723e */ /* 0x000fe400000000ff */
[----:B------:R-:W-:Y:S01]  /*adc0*/  MOV R52, R40 ;  /* 0x0000002800347202 */ /* 0x000fe20000000f00 */
[----:B------:R-:W-:Y:S01]  /*add0*/  IMAD.MOV.U32 R4, RZ, RZ, R42 ;  /* 0x000000ffff047224 */ /* 0x000fe200078e002a */
[----:B0-----:R-:W-:-:S02]  /*ade0*/  @P1 SHF.R.U32.HI R4, RZ, R48, R5 ;  /* 0x00000030ff041219 */ /* 0x001fc40000011605 */
[----:B------:R-:W-:Y:S02]  /*adf0*/  SHF.R.U64 R26, R26, 0x3, RZ ;  /* 0x000000031a1a7819 */ /* 0x000fe400000012ff */
[--C-:B------:R-:W-:Y:S01]  /*ae00*/  SHF.R.S32.HI R5, RZ, 0x1f, R4.reuse ;  /* 0x0000001fff057819 */ /* 0x100fe20000011404 */
[----:B------:R-:W-:Y:S01]  /*ae10*/  IMAD.MOV R6, RZ, RZ, -R4 ;  /* 0x000000ffff067224 */ /* 0x000fe200078e0a04 */
[----:B------:R-:W-:Y:S02]  /*ae20*/  IADD3 R12, P0, R4, UR6, RZ ;  /* 0x00000006040c7c10 */ /* 0x000fe4000ff1e0ff */
        /* <DEDUP_REMOVED lines=8> */
[----:B------:R-:W-:Y:S01]  /*aeb0*/  LOP3.LUT R28, R28, R29, RZ, 0x3c, !PT ;  /* 0x0000001d1c1c7212 */ /* 0x000fe200078e3cff */
[----:B------:R-:W-:Y:S01]  /*aec0*/  IMAD R10, R10, UR6, RZ ;  /* 0x000000060a0a7c24 */ /* 0x000fe2000f8e02ff */
[----:B------:R-:W-:Y:S01]  /*aed0*/  MOV R14, R8 ;  /* 0x00000008000e7202 */ /* 0x000fe20000000f00 */
[----:B------:R0:W-:Y:S01]  /*aee0*/  STSM.16.M88.4 [R15], R4 ;  /* 0x000000040f007844 */ /* 0x0001e20000000200 */
[----:B------:R-:W-:Y:S01]  /*aef0*/  IMAD.X R29, RZ, RZ, R37, P3 ;  /* 0x000000ffff1d7224 */ /* 0x000fe200018e0625 */
[----:B------:R-:W-:Y:S01]  /*af00*/  LOP3.LUT P0, RZ, R184, 0x3, RZ, 0xc0, !PT ;  /* 0x00000003b8ff7812 */ /* 0x000fe2000780c0ff */
[----:B------:R-:W-:Y:S01]  /*af10*/  IMAD R41, R11, UR7, R10 ;  /* 0x000000070b297c24 */ /* 0x000fe2000f8e020a */
[----:B------:R-:W-:Y:S01]  /*af20*/  ULDC.64 UR6, c[0x0][0xb50] ;  /* 0x0002d40000067ab9 */ /* 0x000fe20000000a00 */
[----:B------:R-:W-:-:S02]  /*af30*/  F2FP.F16.F32.PACK_AB R8, R105, R104 ;  /* 0x000000686908723e */ /* 0x000fc400000000ff */
[----:B------:R-:W-:Y:S02]  /*af40*/  F2FP.F16.F32.PACK_AB R9, R107, R106 ;  /* 0x0000006a6b09723e */ /* 0x000fe400000000ff */
[----:B------:R-:W-:Y:S02]  /*af50*/  F2FP.F16.F32.PACK_AB R10, R109, R108 ;  /* 0x0000006c6d0a723e */ /* 0x000fe400000000ff */
[----:B------:R-:W-:Y:S02]  /*af60*/  F2FP.F16.F32.PACK_AB R11, R111, R110 ;  /* 0x0000006e6f0b723e */ /* 0x000fe400000000ff */
[----:B------:R-:W-:Y:S02]  /*af70*/  LEA R40, P3, R12, UR6, 0x2 ;  /* 0x000000060c287c11 */ /* 0x000fe4000f8610ff */
[----:B------:R-:W-:Y:S01]  /*af80*/  LOP3.LUT R26, R26, R27, RZ, 0x3c, !PT ;  /* 0x0000001b1a1a7212 */ /* 0x000fe200078e3cff */
[----:B0-----:R-:W-:Y:S01]  /*af90*/  VIADD R5, R43, 0x8 ;  /* 0x000000082b057836 */ /* 0x001fe20000000000 */
[----:B------:R0:W-:Y:S01]  /*afa0*/  STSM.16.M88.4 [R14], R8 ;  /* 0x000000080e007844 */ /* 0x0001e20000000200 */
[----:B------:R-:W-:Y:S01]  /*afb0*/  IMAD.IADD R7, R13, 0x1, R41 ;  /* 0x000000010d077824 */ /* 0x000fe200078e0229 */
[----:B------:R-:W-:Y:S01]  /*afc0*/  F2FP.F16.F32.PACK_AB R4, R113, R112 ;  /* 0x000000707104723e */ /* 0x000fe200000000ff */
[----:B------:R-:W-:Y:S01]  /*afd0*/  IMAD.X R27, RZ, RZ, R37, P2 ;  /* 0x000000ffff1b7224 */ /* 0x000fe200010e0625 */
[-C--:B------:R-:W-:Y:S01]  /*afe0*/  ISETP.GE.OR P2, PT, R43, R64.reuse, P0 ;  /* 0x000000402b00720c */ /* 0x080fe20000746670 */
[----:B------:R-:W-:Y:S01]  /*aff0*/  SHFL.IDX PT, R60, R40, RZ, 0x1c1f ;  /* 0x001c1fff283c7589 */ /* 0x000fe200000e0000 */
[----:B------:R-:W-:-:S02]  /*b000*/  ISETP.GE.OR P0, PT, R5, R64, P0 ;  /* 0x000000400500720c */ /* 0x000fc40000706670 */
[----:B------:R-:W-:Y:S01]  /*b010*/  LEA.HI.X R41, R12, UR7, R7, 0x2, P3 ;  /* 0x000000070c297c11 */ /* 0x000fe200098f1407 */
[----:B------:R-:W-:Y:S01]  /*b020*/  SHFL.IDX PT, R62, R40, 0x1, 0x1c1f ;  /* 0x003c1f00283e7f89 */ /* 0x000fe200000e0000 */
[----:B------:R-:W-:Y:S02]  /*b030*/  F2FP.F16.F32.PACK_AB R5, R115, R114 ;  /* 0x000000727305723e */ /* 0x000fe400000000ff */
[----:B------:R-:W-:Y:S01]  /*b040*/  F2FP.F16.F32.PACK_AB R6, R117, R116 ;  /* 0x000000747506723e */ /* 0x000fe200000000ff */
[----:B------:R-:W1:Y:S01]  /*b050*/  SHFL.IDX PT, R61, R41, RZ, 0x1c1f ;  /* 0x001c1fff293d7589 */ /* 0x000e6200000e0000 */
[----:B------:R-:W-:Y:S02]  /*b060*/  F2FP.F16.F32.PACK_AB R7, R119, R118 ;  /* 0x000000767707723e */ /* 0x000fe400000000ff */
[----:B------:R-:W-:Y:S01]  /*b070*/  F2FP.F16.F32.PACK_AB R12, R121, R120 ;  /* 0x00000078790c723e */ /* 0x000fe200000000ff */
[----:B------:R-:W2:Y:S01]  /*b080*/  SHFL.IDX PT, R63, R41, 0x1, 0x1c1f ;  /* 0x003c1f00293f7f89 */ /* 0x000ea200000e0000 */
[----:B------:R-:W-:-:S02]  /*b090*/  F2FP.F16.F32.PACK_AB R13, R123, R122 ;  /* 0x0000007a7b0d723e */ /* 0x000fc400000000ff */
[----:B0-----:R-:W-:Y:S01]  /*b0a0*/  F2FP.F16.F32.PACK_AB R14, R125, R124 ;  /* 0x0000007c7d0e723e */ /* 0x001fe200000000ff */
[----:B------:R-:W-:Y:S01]  /*b0b0*/  STSM.16.M88.4 [R54], R4 ;  /* 0x0000000436007844 */ /* 0x000fe20000000200 */
[----:B------:R-:W-:Y:S02]  /*b0c0*/  F2FP.F16.F32.PACK_AB R15, R127, R126 ;  /* 0x0000007e7f0f723e */ /* 0x000fe400000000ff */
[----:B------:R-:W-:Y:S02]  /*b0d0*/  F2FP.F16.F32.PACK_AB R8, R129, R128 ;  /* 0x000000808108723e */ /* 0x000fe400000000ff */
[----:B------:R-:W-:Y:S01]  /*b0e0*/  F2FP.F16.F32.PACK_AB R9, R131, R130 ;  /* 0x000000828309723e */ /* 0x000fe200000000ff */
[----:B------:R-:W-:Y:S01]  /*b0f0*/  STSM.16.M88.4 [R53], R12 ;  /* 0x0000000c35007844 */ /* 0x000fe20000000200 */
[----:B------:R-:W-:Y:S02]  /*b100*/  F2FP.F16.F32.PACK_AB R10, R133, R132 ;  /* 0x00000084850a723e */ /* 0x000fe400000000ff */
[----:B------:R-:W-:-:S02]  /*b110*/  F2FP.F16.F32.PACK_AB R11, R135, R134 ;  /* 0x00000086870b723e */ /* 0x000fc400000000ff */
[----:B------:R-:W-:Y:S02]  /*b120*/  MOV R65, R44 ;  /* 0x0000002c00417202 */ /* 0x000fe40000000f00 */
[C---:B------:R-:W-:Y:S01]  /*b130*/  IADD3 R33, P5, R36.reuse, 0x2000, RZ ;  /* 0x0000200024217810 */ /* 0x040fe20007fbe0ff */
[----:B------:R-:W-:Y:S01]  /*b140*/  STSM.16.M88.4 [R52], R8 ;  /* 0x0000000834007844 */ /* 0x000fe20000000200 */
[----:B------:R-:W-:Y:S01]  /*b150*/  UIMAD UR5, UR12, UR8, URZ ;  /* 0x000000080c0572a4 */ /* 0x000fe2000f8e023f */
[C---:B------:R-:W-:Y:S02]  /*b160*/  IADD3 R31, P4, R36.reuse, 0x3000, RZ ;  /* 0x00003000241f7810 */ /* 0x040fe40007f9e0ff */
[----:B------:R0:W-:Y:S01]  /*b170*/  STSM.16.M88.4 [R66], R136 ;  /* 0x0000008842007844 */ /* 0x0001e20000000200 */
[----:B------:R-:W-:Y:S01]  /*b180*/  UIMAD.WIDE.U32 UR6, UR39, UR8, URZ ;  /* 0x00000008270672a5 */ /* 0x000fe2000f8e003f */
[----:B------:R-:W-:Y:S02]  /*b190*/  LOP3.LUT R21, R36, 0x380, RZ, 0xc0, !PT ;  /* 0x0000038024157812 */ /* 0x000fe400078ec0ff */
[----:B------:R-:W-:Y:S01]  /*b1a0*/  STSM.16.M88.4 [R65], R144 ;  /* 0x0000009041007844 */ /* 0x000fe20000000200 */
[----:B------:R-:W-:Y:S01]  /*b1b0*/  UIMAD UR5, UR39, UR9, UR5 ;  /* 0x00000009270572a4 */ /* 0x000fe2000f8e0205 */
[----:B------:R-:W-:Y:S01]  /*b1c0*/  LOP3.LUT R32, R33, 0x380, RZ, 0xc0, !PT ;  /* 0x0000038021207812 */ /* 0x000fe200078ec0ff */
[----:B------:R-:W-:Y:S01]  /*b1d0*/  BAR.SYNC.DEFER_BLOCKING 0x1, 0x100 ;  /* 0x0044000000007b1d */ /* 0x000fe20000010000 */
[----:B------:R-:W-:-:S07]  /*b1e0*/  LOP3.LUT R30, R31, 0x380, RZ, 0xc0, !PT ;  /* 0x000003801f1e7812 */ /* 0x000fce00078ec0ff */
[----:B0-----:R-:W0:Y:S01]  /*b1f0*/  @P1 LDC R66, c[0x0][0xbec] ;  /* 0x0002fb00ff421b82 */ /* 0x001e220000000800 */
[----:B------:R-:W-:Y:S01]  /*b200*/  UIMAD UR8, UR13, UR10, URZ ;  /* 0x0000000a0d0872a4 */ /* 0x000fe2000f8e023f */
[----:B------:R-:W-:Y:S01]  /*b210*/  SHF.R.U64 R21, R21, 0x3, RZ ;  /* 0x0000000315157819 */ /* 0x000fe200000012ff */
[----:B------:R-:W-:Y:S01]  /*b220*/  UIADD3 UR7, UR7, UR5, URZ ;  /* 0x0000000507077290 */ /* 0x000fe2000fffe03f */
[----:B------:R-:W-:Y:S01]  /*b230*/  SHF.R.U64 R32, R32, 0x3, RZ ;  /* 0x0000000320207819 */ /* 0x000fe200000012ff */
[----:B-1----:R1:W-:Y:S01]  /*b240*/  @!P2 ST.E desc[UR46][R60.64], R3 ;  /* 0x000000033c00a985 */ /* 0x0023e2000c10192e */
[----:B------:R-:W-:Y:S01]  /*b250*/  UIMAD UR5, UR37, UR11, UR8 ;  /* 0x0000000b250572a4 */ /* 0x000fe2000f8e0208 */
[----:B------:R-:W-:Y:S02]  /*b260*/  SHF.R.U64 R30, R30, 0x3, RZ ;  /* 0x000000031e1e7819 */ /* 0x000fe400000012ff */
[----:B--2---:R2:W-:Y:S01]  /*b270*/  @!P0 ST.E desc[UR46][R62.64], R0 ;  /* 0x000000003e008985 */ /* 0x0045e2000c10192e */
[----:B------:R-:W-:Y:S01]  /*b280*/  UIMAD.WIDE.U32 UR6, UR37, UR10, UR6 ;  /* 0x0000000a250672a5 */ /* 0x000fe2000f8e0006 */
[----:B------:R-:W-:Y:S01]  /*b290*/  LOP3.LUT R36, R21, R36, RZ, 0x3c, !PT ;  /* 0x0000002415247212 */ /* 0x000fe200078e3cff */
[--C-:B------:R-:W-:Y:S01]  /*b2a0*/  IMAD.X R21, RZ, RZ, R37.reuse, P6 ;  /* 0x000000ffff157224 */ /* 0x100fe200030e0625 */
[----:B------:R3:W5:Y:S01]  /*b2b0*/  LD.E.128 R12, desc[UR46][R24.64] ;  /* 0x0000002e180c7980 */ /* 0x000762000c101d00 */
[----:B------:R-:W-:Y:S01]  /*b2c0*/  LOP3.LUT R32, R32, R33, RZ, 0x3c, !PT ;  /* 0x0000002120207212 */ /* 0x000fe200078e3cff */
[----:B------:R-:W-:Y:S01]  /*b2d0*/  ULDC.64 UR8, c[0x0][0xae0] ;  /* 0x0002b80000087ab9 */ /* 0x000fe20000000a00 */
[----:B------:R-:W-:Y:S01]  /*b2e0*/  LOP3.LUT R30, R30, R31, RZ, 0x3c, !PT ;  /* 0x0000001f1e1e7212 */ /* 0x000fe200078e3cff */
[----:B-1----:R-:W1:Y:S01]  /*b2f0*/  @P1 LDC R61, c[0x0][0xbf0] ;  /* 0x0002fc00ff3d1b82 */ /* 0x002e620000000800 */
[----:B--2---:R-:W-:Y:S01]  /*b300*/  IMAD R0, R19, 0x20, R22 ;  /* 0x0000002013007824 */ /* 0x004fe200078e0216 */
[----:B------:R-:W-:Y:S01]  /*b310*/  UIADD3 UR5, UR7, UR5, URZ ;  /* 0x0000000507057290 */ /* 0x000fe2000fffe03f */
[----:B------:R-:W-:Y:S01]  /*b320*/  IMAD.X R33, RZ, RZ, R37, P5 ;  /* 0x000000ffff217224 */ /* 0x000fe200028e0625 */
[----:B------:R2:W5:Y:S01]  /*b330*/  LD.E.128 R8, desc[UR46][R20.64] ;  /* 0x0000002e14087980 */ /* 0x000562000c101d00 */
[----:B---3--:R-:W-:-:S02]  /*b340*/  VIADD R25, R0, UR36 ;  /* 0x0000002400197c36 */ /* 0x008fc40008000000 */
[----:B------:R-:W-:Y:S01]  /*b350*/  IMAD.X R31, RZ, RZ, R37, P4 ;  /* 0x000000ffff1f7224 */ /* 0x000fe200020e0625 */
[----:B------:R-:W5:Y:S01]  /*b360*/  LD.E.128 R48, desc[UR46][R36.64] ;  /* 0x0000002e24307980 */ /* 0x000f62000c101d00 */
[----:B0-----:R-:W-:-:S03]  /*b370*/  @P1 IMAD.HI.U32 R0, R25, R66, RZ ;  /* 0x0000004219001227 */ /* 0x001fc600078e00ff */
[----:B------:R-:W5:Y:S01]  /*b380*/  LD.E.128 R44, desc[UR46][R34.64] ;  /* 0x0000002e222c7980 */ /* 0x000f62000c101d00 */
[----:B------:R-:W-:Y:S02]  /*b390*/  IMAD.MOV.U32 R3, RZ, RZ, R25 ;  /* 0x000000ffff037224 */ /* 0x000fe400078e0019 */
[----:B--2---:R-:W-:Y:S01]  /*b3a0*/  IMAD.U32 R21, RZ, RZ, UR7 ;  /* 0x00000007ff157e24 */ /* 0x004fe2000f8e00ff */
[----:B------:R-:W5:Y:S01]  /*b3b0*/  LD.E.128 R40, desc[UR46][R32.64] ;  /* 0x0000002e20287980 */ /* 0x000f62000c101d00 */
[----:B------:R-:W-:Y:S01]  /*b3c0*/  IMAD.U32 R20, RZ, RZ, UR6 ;  /* 0x00000006ff147e24 */ /* 0x000fe2000f8e00ff */
[----:B------:R-:W-:Y:S02]  /*b3d0*/  ULDC.64 UR6, c[0x0][0xad8] ;  /* 0x0002b60000067ab9 */ /* 0x000fe40000000a00 */
[----:B------:R-:W5:Y:S01]  /*b3e0*/  LD.E.128 R4, desc[UR46][R30.64] ;  /* 0x0000002e1e047980 */ /* 0x000f62000c101d00 */
[----:B-1----:R-:W-:-:S03]  /*b3f0*/  @P1 SHF.R.U32.HI R3, RZ, R61, R0 ;  /* 0x0000003dff031219 */ /* 0x002fc60000011600 */
[----:B------:R-:W5:Y:S01]  /*b400*/  LD.E.128 R56, desc[UR46][R28.64] ;  /* 0x0000002e1c387980 */ /* 0x000f62000c101d00 */
[--C-:B------:R-:W-:Y:S01]  /*b410*/  SHF.R.S32.HI R0, RZ, 0x1f, R3.reuse ;  /* 0x0000001fff007819 */ /* 0x100fe20000011403 */
[----:B------:R-:W-:Y:S02]  /*b420*/  IMAD.MOV R24, RZ, RZ, -R3 ;  /* 0x000000ffff187224 */ /* 0x000fe400078e0a03 */
[----:B------:R-:W-:Y:S01]  /*b430*/  IMAD.U32 R21, RZ, RZ, UR5 ;  /* 0x00000005ff157e24 */ /* 0x000fe2000f8e00ff */
[----:B------:R0:W5:Y:S01]  /*b440*/  LD.E.128 R52, desc[UR46][R26.64] ;  /* 0x0000002e1a347980 */ /* 0x000162000c101d00 */
[----:B------:R-:W-:Y:S02]  /*b450*/  IMAD R0, R0, UR8, RZ ;  /* 0x0000000800007c24 */ /* 0x000fe4000f8e02ff */
[----:B------:R-:W-:Y:S01]  /*b460*/  IMAD R39, R39, R24, R25 ;  /* 0x0000001827277224 */ /* 0x000fe200078e0219 */
[----:B------:R-:W-:Y:S01]  /*b470*/  @!PT LDS RZ, [RZ] ;  /* 0x00000000fffff984 */ /* 0x000fe20000000800 */
[----:B------:R-:W-:Y:S01]  /*b480*/  @!PT LDS RZ, [RZ] ;  /* 0x00000000fffff984 */ /* 0x000fe20000000800 */
[----:B------:R-:W-:Y:S01]  /*b490*/  @!PT LDS RZ, [RZ] ;  /* 0x00000000fffff984 */ /* 0x000fe20000000800 */
[----:B------:R-:W-:Y:S01]  /*b4a0*/  @!PT LDS RZ, [RZ] ;  /* 0x00000000fffff984 */ /* 0x000fe20000000800 */
[----:B------:R1:W-:Y:S06]  /*b4b0*/  MEMBAR.ALL.CTA ;  /* 0x0000000000007992 */ /* 0x0003ec0000008000 */
[----:B-1----:R-:W1:Y:S01]  /*b4c0*/  FENCE.VIEW.ASYNC.S ;  /* 0x00000000000073c6 */ /* 0x002e620000000000 */
[----:B------:R-:W-:-:S02]  /*b4d0*/  IMAD R25, R3, UR9, R0 ;  /* 0x0000000903197c24 */ /* 0x000fc4000f8e0200 */
[----:B------:R-:W-:Y:S01]  /*b4e0*/  IMAD.WIDE.U32 R20, R3, UR8, R20 ;  /* 0x0000000803147c25 */ /* 0x000fe2000f8e0014 */
[----:B------:R-:W-:-:S03]  /*b4f0*/  SHF.R.S32.HI R0, RZ, 0x1f, R39 ;  /* 0x0000001fff007819 */ /* 0x000fc60000011427 */
[----:B------:R-:W-:Y:S02]  /*b500*/  IMAD.IADD R21, R21, 0x1, R25 ;  /* 0x0000000115157824 */ /* 0x000fe400078e0219 */
[----:B------:R-:W-:Y:S02]  /*b510*/  IMAD R0, R0, UR6, RZ ;  /* 0x0000000600007c24 */ /* 0x000fe4000f8e02ff */
[----:B0-----:R-:W-:Y:S02]  /*b520*/  VIADD R27, R22, UR36 ;  /* 0x00000024161b7c36 */ /* 0x001fe40008000000 */
        /* <DEDUP_REMOVED lines=12> */
[----:B-1----:R0:W1:Y:S01]  /*b5f0*/  SHFL.IDX PT, R25, R0, RZ, 0x181f ;  /* 0x00181fff00197589 */ /* 0x00206200000e0000 */
        /* <DEDUP_REMOVED lines=8> */
[-C--:B-1----:R-:W-:Y:S02]  /*b680*/  @!P2 LEA R20, P4, R2, R25.reuse, 0x1 ;  /* 0x000000190214a211 */ /* 0x082fe400078808ff */
[----:B------:R-:W-:Y:S02]  /*b690*/  @!P3 LEA R24, P5, R18, R25, 0x1 ;  /* 0x000000191218b211 */ /* 0x000fe400078a08ff */
[-C--:B--2---:R-:W-:Y:S02]  /*b6a0*/  @!P2 LEA.HI.X R21, R2, R3.reuse, R189, 0x1, P4 ;  /* 0x000000030215a211 */ /* 0x084fe400020f0cbd */
[----:B------:R-:W-:-:S03]  /*b6b0*/  @!P3 LEA.HI.X R25, R18, R3, R188, 0x1, P5 ;  /* 0x000000031219b211 */ /* 0x000fc600028f0cbc */
[----:B-----5:R3:W-:Y:S04]  /*b6c0*/  @!P2 ST.E.128 desc[UR46][R20.64], R48 ;  /* 0x000000301400a985 */ /* 0x0207e8000c101d2e */
[----:B------:R3:W-:Y:S02]  /*b6d0*/  @!P3 ST.E.128 desc[UR46][R24.64], R56 ;  /* 0x000000381800b985 */ /* 0x0007e4000c101d2e */
.L_x_2289:
[----:B------:R-:W-:Y:S05]  /*b6e0*/  BSYNC B1 ;  /* 0x0000000000017941 */ /* 0x000fea0003800000 */
.L_x_2288:
[----:B--2---:R2:W4:Y:S01]  /*b6f0*/  SHFL.IDX PT, R3, R26, 0x1, 0x181f ;  /* 0x00381f001a037f89 */ /* 0x00452200000e0000 */
[----:B------:R-:W-:Y:S03]  /*b700*/  BSSY B1, `(.L_x_2290) ;  /* 0x000000c000017945 */ /* 0x000fe60003800000 */
[----:B-1-3--:R2:W1:Y:S01]  /*b710*/  SHFL.IDX PT, R25, R0, 0x1, 0x181f ;  /* 0x00381f0000197f89 */ /* 0x00a46200000e0000 */
[----:B------:R-:W-:Y:S05]  /*b720*/  @P0 BRA `(.L_x_2291) ;  /* 0x0000000000240947 */ /* 0x000fea0003800000 */
[----:B------:R-:W-:Y:S02]  /*b730*/  ULDC UR5, c[0x0][0xac8] ;  /* 0x0002b20000057ab9 */ /* 0x000fe40000000800 */
[----:B------:R-:W-:Y:S02]  /*b740*/  ISETP.GE.AND P3, PT, R2, UR5, PT ;  /* 0x0000000502007c0c */ /* 0x000fe4000bf66270 */
[----:B------:R-:W-:-:S11]  /*b750*/  ISETP.GE.AND P4, PT, R18, UR5, PT ;  /* 0x0000000512007c0c */ /* 0x000fd6000bf86270 */
[-C--:B-1----:R-:W-:Y:S02]  /*b760*/  @!P3 LEA R20, P0, R2, R25.reuse, 0x1 ;  /* 0x000000190214b211 */ /* 0x082fe400078008ff */
[----:B------:R-:W-:Y:S02]  /*b770*/  @!P4 LEA R24, P2, R18, R25, 0x1 ;  /* 0x000000191218c211 */ /* 0x000fe400078408ff */
[-C--:B----4-:R-:W-:Y:S02]  /*b780*/  @!P3 LEA.HI.X R21, R2, R3.reuse, R189, 0x1, P0 ;  /* 0x000000030215b211 */ /* 0x090fe400000f0cbd */
[----:B------:R-:W-:-:S03]  /*b790*/  @!P4 LEA.HI.X R25, R18, R3, R188, 0x1, P2 ;  /* 0x000000031219c211 */ /* 0x000fc600010f0cbc */
[----:B-----5:R3:W-:Y:S04]  /*b7a0*/  @!P3 ST.E.128 desc[UR46][R20.64], R44 ;  /* 0x0000002c1400b985 */ /* 0x0207e8000c101d2e */
[----:B------:R3:W-:Y:S02]  /*b7b0*/  @!P4 ST.E.128 desc[UR46][R24.64], R52 ;  /* 0x000000341800c985 */ /* 0x0007e4000c101d2e */
.L_x_2291:
[----:B------:R-:W-:Y:S05]  /*b7c0*/  BSYNC B1 ;  /* 0x0000000000017941 */ /* 0x000fea0003800000 */
.L_x_2290:
[----:B----4-:R4:W0:Y:S01]  /*b7d0*/  SHFL.IDX PT, R3, R26, 0x2, 0x181f ;  /* 0x00581f001a037f89 */ /* 0x01082200000e0000 */
        /* <DEDUP_REMOVED lines=8> */
[-C--:B0-----:R-:W-:Y:S02]  /*b860*/  @!P2 LEA.HI.X R21, R2, R3.reuse, R189, 0x1, P0 ;  /* 0x000000030215a211 */ /* 0x081fe400000f0cbd */
[----:B------:R-:W-:-:S03]  /*b870*/  @!P3 LEA.HI.X R25, R18, R3, R188, 0x1, P1 ;  /* 0x000000031219b211 */ /* 0x000fc600008f0cbc */
[----:B-----5:R3:W-:Y:S04]  /*b880*/  @!P2 ST.E.128 desc[UR46][R20.64], R40 ;  /* 0x000000281400a985 */ /* 0x0207e8000c101d2e */
[----:B------:R3:W-:Y:S02]  /*b890*/  @!P3 ST.E.128 desc[UR46][R24.64], R12 ;  /* 0x0000000c1800b985 */ /* 0x0007e4000c101d2e */
.L_x_2293:
[----:B------:R-:W-:Y:S05]  /*b8a0*/  BSYNC B1 ;  /* 0x0000000000017941 */ /* 0x000fea0003800000 */
.L_x_2292:
[----:B0-----:R-:W-:Y:S01]  /*b8b0*/  VIADD R3, R27, 0x60 ;  /* 0x000000601b037836 */ /* 0x001fe20000000000 */
[----:B---3-5:R0:W3:Y:S04]  /*b8c0*/  SHFL.IDX PT, R15, R26, 0x3, 0x181f ;  /* 0x00781f001a0f7f89 */ /* 0x0280e800000e0000 */
[----:B------:R-:W-:Y:S01]  /*b8d0*/  ISETP.GE.AND P0, PT, R3, R64, PT ;  /* 0x000000400300720c */ /* 0x000fe20003f06270 */
[----:B------:R0:W0:-:S12]  /*b8e0*/  SHFL.IDX PT, R21, R0, 0x3, 0x181f ;  /* 0x00781f0000157f89 */ /* 0x00001800000e0000 */
[----:B------:R-:W-:Y:S05]  /*b8f0*/  @P0 BRA `(.L_x_2294) ;  /* 0x0000000800800947 */ /* 0x000fea0003800000 */
[----:B------:R-:W-:Y:S02]  /*b900*/  ULDC UR5, c[0x0][0xac8] ;  /* 0x0002b20000057ab9 */ /* 0x000fe40000000800 */
[----:B------:R-:W-:-:S13]  /*b910*/  ISETP.GE.AND P1, PT, R2, UR5, PT ;  /* 0x0000000502007c0c */ /* 0x000fda000bf26270 */
[----:B0-----:R-:W-:-:S04]  /*b920*/  @!P1 LEA R12, P0, R2, R21, 0x1 ;  /* 0x00000015020c9211 */ /* 0x001fc800078008ff */
[----:B---3--:R-:W-:Y:S02]  /*b930*/  @!P1 LEA.HI.X R13, R2, R15, R189, 0x1, P0 ;  /* 0x0000000f020d9211 */ /* 0x008fe400000f0cbd */
[----:B------:R-:W-:-:S03]  /*b940*/  ISETP.GE.AND P0, PT, R18, UR5, PT ;  /* 0x0000000512007c0c */ /* 0x000fc6000bf06270 */
[----:B------:R0:W-:Y:S10]  /*b950*/  @!P1 ST.E.128 desc[UR46][R12.64], R4 ;  /* 0x000000040c009985 */ /* 0x0001f4000c101d2e */
[----:B------:R-:W-:Y:S05]  /*b960*/  @P0 BRA `(.L_x_2294) ;  /* 0x0000000800640947 */ /* 0x000fea0003800000 */
[----:B0-----:R-:W-:-:S04]  /*b970*/  LEA R4, P0, R18, R21, 0x1 ;  /* 0x0000001512047211 */ /* 0x001fc800078008ff */
[----:B------:R-:W-:-:S05]  /*b980*/  LEA.HI.X R5, R18, R15, R188, 0x1, P0 ;  /* 0x0000000f12057211 */ /* 0x000fca00000f0cbc */
[----:B------:R0:W-:Y:S01]  /*b990*/  ST.E.128 desc[UR46][R4.64], R8 ;  /* 0x0000000804007985 */ /* 0x0001e2000c101d2e */
[----:B------:R-:W-:Y:S05]  /*b9a0*/  BRA `(.L_x_2294) ;  /* 0x0000000800547947 */ /* 0x000fea0003800000 */
.L_x_2287:
        /* <DEDUP_REMOVED lines=50> */
.L_x_2296:
[----:B------:R-:W-:Y:S05]  /*bcd0*/  BSYNC B1 ;  /* 0x0000000000017941 */ /* 0x000fea0003800000 */
.L_x_2295:
        /* <DEDUP_REMOVED lines=37> */
[----:B------:R-:W-:Y:S02]  /*bf30*/  IADD3 R3, R5, R3, RZ ;  /* 0x0000000305037210 */ /* 0x000fe40007ffe0ff */
[----:B------:R-:W-:Y:S02]  /*bf40*/  LEA R6, P3, R4, UR6, 0x1 ;  /* 0x0000000604067c11 */ /* 0x000fe4000f8608ff */
[-C--:B------:R-:W-:Y:S01]  /*bf50*/  ISETP.GE.AND P1, PT, R0, R9.reuse, PT ;  /* 0x000000090000720c */ /* 0x080fe20003f26270 */
[----:B------:R-:W-:Y:S01]  /*bf60*/  VIADD R0, R8, 0x40 ;  /* 0x0000004008007836 */ /* 0x000fe20000000000 */
[----:B------:R-:W-:Y:S01]  /*bf70*/  LEA.HI.X R7, R4, UR7, R3, 0x1, P3 ;  /* 0x0000000704077c11 */ /* 0x000fe200098f0c03 */
[----:B------:R0:W1:Y:S03]  /*bf80*/  SHFL.IDX PT, R5, R6, RZ, 0x181f ;  /* 0x00181fff06057589 */ /* 0x00006600000e0000 */
[----:B------:R-:W-:Y:S01]  /*bf90*/  ISETP.GE.AND P0, PT, R0, R9, PT ;  /* 0x000000090000720c */ /* 0x000fe20003f06270 */
[----:B------:R0:W2:Y:S01]  /*bfa0*/  SHFL.IDX PT, R3, R7, RZ, 0x181f ;  /* 0x00181fff07037589 */ /* 0x0000a200000e0000 */
[----:B------:R-:W-:Y:S11]  /*bfb0*/  @P2 BRA `(.L_x_2298) ;  /* 0x0000000000242947 */ /* 0x000ff60003800000 */
[----:B------:R-:W-:Y:S02]  /*bfc0*/  ULDC UR5, c[0x0][0xac8] ;  /* 0x0002b20000057ab9 */ /* 0x000fe40000000800 */
[----:B------:R-:W-:Y:S02]  /*bfd0*/  ISETP.GE.AND P4, PT, R2, UR5, PT ;  /* 0x0000000502007c0c */ /* 0x000fe4000bf86270 */
[----:B------:R-:W-:-:S11]  /*bfe0*/  ISETP.GE.AND P5, PT, R18, UR5, PT ;  /* 0x0000000512007c0c */ /* 0x000fd6000bfa6270 */
[-C--:B-1----:R-:W-:Y:S02]  /*bff0*/  @!P4 LEA R10, P2, R2, R5.reuse, 0x1 ;  /* 0x00000005020ac211 */ /* 0x082fe400078408ff */
[----:B------:R-:W-:Y:S02]  /*c000*/  @!P5 LEA R4, P3, R18, R5, 0x1 ;  /* 0x000000051204d211 */ /* 0x000fe400078608ff */
[-C--:B--2---:R-:W-:Y:S02]  /*c010*/  @!P4 LEA.HI.X R11, R2, R3.reuse, R189, 0x1, P2 ;  /* 0x00000003020bc211 */ /* 0x084fe400010f0cbd */
[----:B------:R-:W-:-:S03]  /*c020*/  @!P5 LEA.HI.X R5, R18, R3, R188, 0x1, P3 ;  /* 0x000000031205d211 */ /* 0x000fc600018f0cbc */
[----:B------:R3:W-:Y:S04]  /*c030*/  @!P4 ST.E.128 desc[UR46][R10.64], RZ ;  /* 0x000000ff0a00c985 */ /* 0x0007e8000c101d2e */
[----:B------:R3:W-:Y:S02]  /*c040*/  @!P5 ST.E.128 desc[UR46][R4.64], RZ ;  /* 0x000000ff0400d985 */ /* 0x0007e4000c101d2e */
.L_x_2298:
[----:B------:R-:W-:Y:S05]  /*c050*/  BSYNC B1 ;  /* 0x0000000000017941 */ /* 0x000fea0003800000 */
.L_x_2297:
        /* <DEDUP_REMOVED lines=11> */
[----:B------:R3:W-:Y:S04]  /*c110*/  @!P3 ST.E.128 desc[UR46][R10.64], RZ ;  /* 0x000000ff0a00b985 */ /* 0x0007e8000c101d2e */
[----:B------:R3:W-:Y:S02]  /*c120*/  @!P4 ST.E.128 desc[UR46][R4.64], RZ ;  /* 0x000000ff0400c985 */ /* 0x0007e4000c101d2e */
.L_x_2300:
[----:B------:R-:W-:Y:S05]  /*c130*/  BSYNC B1 ;  /* 0x0000000000017941 */ /* 0x000fea0003800000 */
.L_x_2299:
        /* <DEDUP_REMOVED lines=11> */
[----:B------:R3:W-:Y:S04]  /*c1f0*/  @!P2 ST.E.128 desc[UR46][R10.64], RZ ;  /* 0x000000ff0a00a985 */ /* 0x0007e8000c101d2e */
[----:B------:R3:W-:Y:S02]  /*c200*/  @!P3 ST.E.128 desc[UR46][R4.64], RZ ;  /* 0x000000ff0400b985 */ /* 0x0007e4000c101d2e */
.L_x_2302:
[----:B------:R-:W-:Y:S05]  /*c210*/  BSYNC B1 ;  /* 0x0000000000017941 */ /* 0x000fea0003800000 */
.L_x_2301:
[----:B------:R-:W-:Y:S01]  /*c220*/  VIADD R0, R8, 0x60 ;  /* 0x0000006008007836 */ /* 0x000fe20000000000 */
[----:B0-----:R0:W0:Y:S04]  /*c230*/  SHFL.IDX PT, R3, R7, 0x3, 0x181f ;  /* 0x00781f0007037f89 */ /* 0x00102800000e0000 */
[----:B------:R-:W-:Y:S01]  /*c240*/  ISETP.GE.AND P0, PT, R0, R9, PT ;  /* 0x000000090000720c */ /* 0x000fe20003f06270 */
[----:B-1-3--:R1:W3:-:S12]  /*c250*/  SHFL.IDX PT, R5, R6, 0x3, 0x181f ;  /* 0x00781f0006057f89 */ /* 0x00a2d800000e0000 */
[----:B-1----:R-:W-:Y:S05]  /*c260*/  @P0 BRA `(.L_x_2294) ;  /* 0x0000000000240947 */ /* 0x002fea0003800000 */
[----:B------:R-:W-:Y:S02]  /*c270*/  ULDC UR5, c[0x0][0xac8] ;  /* 0x0002b20000057ab9 */ /* 0x000fe40000000800 */
[----:B------:R-:W-:Y:S02]  /*c280*/  ISETP.GE.AND P2, PT, R2, UR5, PT ;  /* 0x0000000502007c0c */ /* 0x000fe4000bf46270 */
[----:B------:R-:W-:-:S11]  /*c290*/  ISETP.GE.AND P3, PT, R18, UR5, PT ;  /* 0x0000000512007c0c */ /* 0x000fd6000bf66270 */
[-C--:B--234-:R-:W-:Y:S02]  /*c2a0*/  @!P2 LEA R6, P0, R2, R5.reuse, 0x1 ;  /* 0x000000050206a211 */ /* 0x09cfe400078008ff */
[----:B------:R-:W-:Y:S02]  /*c2b0*/  @!P3 LEA R4, P1, R18, R5, 0x1 ;  /* 0x000000051204b211 */ /* 0x000fe400078208ff */
[-C--:B0-----:R-:W-:Y:S02]  /*c2c0*/  @!P2 LEA.HI.X R7, R2, R3.reuse, R189, 0x1, P0 ;  /* 0x000000030207a211 */ /* 0x081fe400000f0cbd */
[----:B------:R-:W-:-:S03]  /*c2d0*/  @!P3 LEA.HI.X R5, R18, R3, R188, 0x1, P1 ;  /* 0x000000031205b211 */ /* 0x000fc600008f0cbc */
[----:B------:R0:W-:Y:S04]  /*c2e0*/  @!P2 ST.E.128 desc[UR46][R6.64], RZ ;  /* 0x000000ff0600a985 */ /* 0x0001e8000c101d2e */
[----:B------:R0:W-:Y:S02]  /*c2f0*/  @!P3 ST.E.128 desc[UR46][R4.64], RZ ;  /* 0x000000ff0400b985 */ /* 0x0001e4000c101d2e */
.L_x_2294:
[----:B------:R-:W-:Y:S05]  /*c300*/  BSYNC B0 ;  /* 0x0000000000007941 */ /* 0x000fea0003800000 */
.L_x_2286:
[----:B------:R-:W-:Y:S02]  /*c310*/  ULDC UR5, c[0x0][0xc38] ;  /* 0x00030e0000057ab9 */ /* 0x000fe40000000800 */
[----:B------:R-:W-:-:S06]  /*c320*/  UISETP.GE.AND UP0, UPT, UR4, UR5, UPT ;  /* 0x000000050400728c */ /* 0x000fcc000bf06270 */
[----:B------:R-:W-:-:S13]  /*c330*/  PLOP3.LUT P0, PT, PT, PT, UP0, 0x80, 0x0 ;  /* 0x000000000000781c */ /* 0x000fda0003f0f008 */
[----:B------:R-:W-:Y:S05]  /*c340*/  @!P0 BRA `(.L_x_2303) ;  /* 0xffffff4800948947 */ /* 0x000fea000383ffff */
[----:B------:R-:W-:Y:S05]  /*c350*/  EXIT ;  /* 0x000000000000794d */ /* 0x000fea0003800000 */
.L_x_2251:
[----:B------:R-:W-:-:S08]  /*c360*/  NOP ;  /* 0x0000000000007918 */ /* 0x000fd00000000000 */
[----:B------:R-:W0:-:S00]  /*c370*/  USETMAXREG.DEALLOC.CTAPOOL 0x18 ;  /* 0x00000018000079c8 */ /* 0x000e0000080e0500 */
[----:B0-----:R-:W-:-:S06]  /*c380*/  LOP3.LUT R0, R0, 0x3, RZ, 0xc0, !PT ;  /* 0x0000000300007812 */ /* 0x001fcc00078ec0ff */
[----:B------:R-:W0:Y:S01]  /*c390*/  S2UR UR6, SR_CTAID.X ;  /* 0x00000000000679c3 */ /* 0x000e220000002500 */
[----:B------:R-:W-:Y:S01]  /*c3a0*/  IMAD.MOV.U32 R18, RZ, RZ, RZ ;  /* 0x000000ffff127224 */ /* 0x000fe200078e00ff */
[----:B------:R-:W1:Y:S02]  /*c3b0*/  SHFL.IDX PT, R0, R0, RZ, 0x1f ;  /* 0x00001fff00007589 */ /* 0x000e6400000e0000 */
[----:B-1----:R-:W-:-:S04]  /*c3c0*/  ISETP.NE.AND P0, PT, R0, RZ, PT ;  /* 0x000000ff0000720c */ /* 0x002fc80003f05270 */
[----:B------:R-:W0:Y:S01]  /*c3d0*/  LDC R0, c[0x0][0xc38] ;  /* 0x00030e00ff007b82 */ /* 0x000e220000000800 */
[----:B------:R-:W-:-:S05]  /*c3e0*/  P2R R2, PR, RZ, 0x1 ;  /* 0x00000001ff027803 */ /* 0x000fca0000000000 */
[----:B------:R1:W-:Y:S03]  /*c3f0*/  STL [R1+0x20], R2 ;  /* 0x0000200201007387 */ /* 0x0003e60000100800 */
[----:B------:R-:W-:Y:S06]  /*c400*/  @P0 BAR.ARV 0x4, 0x180 ;  /* 0x0106000000000b1d */ /* 0x000fec0000002000 */
[----:B------:R1:W-:Y:S01]  /*c410*/  STL [R1+0x1c], RZ ;  /* 0x00001cff01007387 */ /* 0x0003e20000100800 */
[----:B0-----:R-:W-:Y:S01]  /*c420*/  ISETP.LE.AND P0, PT, R0, UR6, PT ;  /* 0x0000000600007c0c */ /* 0x001fe2000bf03270 */
[----:B------:R-:W-:-:S05]  /*c430*/  IMAD.MOV.U32 R0, RZ, RZ, 0x1 ;  /* 0x00000001ff007424 */ /* 0x000fca00078e00ff */
[----:B------:R1:W-:Y:S07]  /*c440*/  STL [R1+0x4], R0 ;  /* 0x0000040001007387 */ /* 0x0003ee0000100800 */
[----:B------:R-:W-:Y:S05]  /*c450*/  @P0 BRA `(.L_x_2304) ;  /* 0x0000004000440947 */ /* 0x000fea0003800000 */
[----:B------:R-:W0:Y:S01]  /*c460*/  S2R R6, SR_TID.X ;  /* 0x0000000000067919 */ /* 0x000e220000002100 */
[----:B------:R-:W2:Y:S01]  /*c470*/  S2UR UR5, SR_CgaCtaId ;  /* 0x00000000000579c3 */ /* 0x000ea20000008800 */
[----:B------:R-:W-:Y:S01]  /*c480*/  UMOV UR4, 0x400 ;  /* 0x0000040000047882 */ /* 0x000fe20000000000 */
[----:B------:R-:W-:Y:S01]  /*c490*/  IMAD.MOV.U32 R18, RZ, RZ, RZ ;  /* 0x000000ffff127224 */ /* 0x000fe200078e00ff */
[----:B------:R-:W-:Y:S01]  /*c4a0*/  ULDC UR41, c[0x0][0xc] ;  /* 0x0000030000297ab9 */ /* 0x000fe20000000800 */
[----:B------:R-:W-:Y:S01]  /*c4b0*/  ULDC.64 UR44, c[0x0][0x198] ;  /* 0x00006600002c7ab9 */ /* 0x000fe20000000a00 */
[----:B--2---:R-:W-:-:S06]  /*c4c0*/  ULEA UR4, UR5, UR4, 0x18 ;  /* 0x0000000405047291 */ /* 0x004fcc000f8ec03f */
[----:B------:R-:W-:Y:S01]  /*c4d0*/  IMAD.U32 R17, RZ, RZ, UR4 ;  /* 0x00000004ff117e24 */ /* 0x000fe2000f8e00ff */
[C---:B0-----:R-:W-:Y:S01]  /*c4e0*/  LOP3.LUT R5, R6.reuse, 0x7f, RZ, 0xc0, !PT ;  /* 0x0000007f06057812 */ /* 0x041fe200078ec0ff */
[----:B-1----:R-:W-:-:S05]  /*c4f0*/  IMAD.SHL.U32 R0, R6, 0x8, RZ ;  /* 0x0000000806007824 */ /* 0x002fca00078e00ff */
        /* <DEDUP_REMOVED lines=14> */
[----:B------:R0:W-:Y:S04]  /*c5e0*/  STL [R1+0x4], R2 ;  /* 0x0000040201007387 */ /* 0x0001e80000100800 */
[----:B------:R0:W-:Y:S02]  /*c5f0*/  STL [R1+0x1c], RZ ;  /* 0x00001cff01007387 */ /* 0x0001e40000100800 */
.L_x_2391:
        /* <DEDUP_REMOVED lines=14> */
[----:B-1----:R-:W-:Y:S05]  /*c6e0*/  @!P0 BRA `(.L_x_2305) ;  /* 0x0000000000208947 */ /* 0x002fea0003800000 */
        /* <DEDUP_REMOVED lines=8> */
.L_x_2305:
[----:B------:R-:W-:Y:S01]  /*c770*/  ULDC UR8, c[0x0][0xc54] ;  /* 0x0003150000087ab9 */ /* 0x000fe20000000800 */
[----:B------:R-:W-:Y:S01]  /*c780*/  UMOV UR7, UR9 ;  /* 0x0000000900077c82 */ /* 0x000fe20008000000 */
[----:B------:R-:W-:-:S11]  /*c790*/  UISETP.NE.AND UP0, UPT, UR8, 0x1, UPT ;  /* 0x000000010800788c */ /* 0x000fd6000bf05270 */
[----:B------:R-:W-:Y:S02]  /*c7a0*/  @UP0 ULDC.64 UR10, c[0x0][0xc58] ;  /* 0x00031600000a0ab9 */ /* 0x000fe40000000a00 */
[----:B------:R-:W-:-:S04]  /*c7b0*/  UIMAD.WIDE.U32 UR4, UR9, UR10, URZ ;  /* 0x0000000a090472a5 */ /* 0x000fc8000f8e003f */
[----:B------:R-:W-:-:S04]  /*c7c0*/  @UP0 USHF.R.U32.HI UR7, URZ, UR11, UR5 ;  /* 0x0000000b3f070299 */ /* 0x000fc80008011605 */
[----:B------:R-:W-:-:S12]  /*c7d0*/  UIMAD UR8, UR7, UR8, URZ ;  /* 0x00000008070872a4 */ /* 0x000fd8000f8e023f */
.L_x_2306:
[----:B------:R-:W-:Y:S01]  /*c7e0*/  ULOP3.LUT UR40, URZ, UR7, URZ, 0x33, !UPT ;  /* 0x000000073f287292 */ /* 0x000fe2000f8e333f */
[----:B------:R-:W-:Y:S01]  /*c7f0*/  BSSY B7, `(.L_x_2307) ;  /* 0x00003ba000077945 */ /* 0x000fe20003800000 */
[----:B------:R-:W-:Y:S01]  /*c800*/  ULDC UR5, c[0x0][0x448] ;  /* 0x0001120000057ab9 */ /* 0x000fe20000000800 */
[----:B------:R-:W-:Y:S01]  /*c810*/  ULDC UR4, c[0x0][0xc3c] ;  /* 0x00030f0000047ab9 */ /* 0x000fe20000000800 */
[----:B------:R-:W-:Y:S02]  /*c820*/  UISETP.NE.AND UP1, UPT, UR5, 0x1, UPT ;  /* 0x000000010500788c */ /* 0x000fe4000bf25270 */
[----:B------:R-:W-:Y:S01]  /*c830*/  UIADD3 UR40, UR40, UR4, URZ ;  /* 0x0000000428287290 */ /* 0x000fe2000fffe03f */
[----:B------:R-:W-:Y:S01]  /*c840*/  ULDC.64 UR10, c[0x0][0x418] ;  /* 0x00010600000a7ab9 */ /* 0x000fe20000000a00 */
[----:B------:R-:W-:Y:S01]  /*c850*/  ULDC UR5, c[0x0][0x288] ;  /* 0x0000a20000057ab9 */ /* 0x000fe20000000800 */
[----:B------:R-:W-:Y:S02]  /*c860*/  UISETP.NE.U32.AND UP0, UPT, UR10, URZ, UPT ;  /* 0x0000003f0a00728c */ /* 0x000fe4000bf05070 */
[----:B------:R-:W-:-:S02]  /*c870*/  USHF.L.U32 UR7, UR40, 0x7, URZ ;  /* 0x0000000728077899 */ /* 0x000fc4000800063f */
[----:B------:R-:W-:Y:S02]  /*c880*/  UISETP.NE.AND.EX UP0, UPT, UR11, URZ, UPT, UP0 ;  /* 0x0000003f0b00728c */ /* 0x000fe4000bf05300 */
[----:B------:R-:W-:Y:S01]  /*c890*/  UIADD3 UR7, UR7, 0x7f, URZ ;  /* 0x0000007f07077890 */ /* 0x000fe2000fffe03f */
[----:B------:R-:W-:Y:S01]  /*c8a0*/  ULDC UR4, c[0x0][0x424] ;  /* 0x0001090000047ab9 */ /* 0x000fe20000000800 */
[----:B------:R-:W-:Y:S02]  /*c8b0*/  UIADD3 UR13, -UR5, 0x80, URZ ;  /* 0x00000080050d7890 */ /* 0x000fe4000fffe13f */
[----:B------:R-:W-:Y:S01]  /*c8c0*/  USEL UR11, UR4, 0x1, UP0 ;  /* 0x00000001040b7887 */ /* 0x000fe20008000000 */
[----:B------:R-:W-:Y:S01]  /*c8d0*/  @UP1 ULDC UR5, c[0x0][0x44c] ;  /* 0x0001130000051ab9 */ /* 0x000fe20000000800 */
[----:B------:R-:W-:Y:S01]  /*c8e0*/  ULDC UR12, c[0x0][0x2f0] ;  /* 0x0000bc00000c7ab9 */ /* 0x000fe20000000800 */
[----:B------:R-:W-:Y:S01]  /*c8f0*/  UIMAD.WIDE.U32 UR4, UR7, UR5, URZ ;  /* 0x00000005070472a5 */ /* 0x000fe2000f8e003f */
[----:B------:R-:W-:Y:S01]  /*c900*/  @UP1 ULDC UR14, c[0x0][0x450] ;  /* 0x00011400000e1ab9 */ /* 0x000fe20000000800 */
[----:B------:R-:W-:-:S02]  /*c910*/  UIMAD UR13, UR11, UR12, UR13 ;  /* 0x0000000c0b0d72a4 */ /* 0x000fc4000f8e020d */
[----:B------:R-:W-:Y:S02]  /*c920*/  @UP1 USHF.R.U32.HI UR7, URZ, UR14, UR5 ;  /* 0x0000000e3f071299 */ /* 0x000fe40008011605 */
[----:B------:R-:W-:Y:S02]  /*c930*/  UIMAD UR11, UR11, UR12, 0x7f ;  /* 0x0000007f0b0b74a4 */ /* 0x000fe4000f8e020c */
[----:B------:R-:W-:Y:S02]  /*c940*/  UIADD3 UR7, UR13, UR7, URZ ;  /* 0x000000070d077290 */ /* 0x000fe4000fffe03f */
[----:B------:R-:W-:Y:S02]  /*c950*/  UIADD3 UR8, UR9, -UR8, URZ ;  /* 0x8000000809087290 */ /* 0x000fe4000fffe03f */
[----:B------:R-:W-:Y:S02]  /*c960*/  USHF.R.S32.HI UR9, URZ, 0x1f, UR11 ;  /* 0x0000001f3f097899 */ /* 0x000fe4000801140b */
[----:B------:R-:W-:-:S02]  /*c970*/  USHF.R.S32.HI UR4, URZ, 0x1f, UR7 ;  /* 0x0000001f3f047899 */ /* 0x000fc40008011407 */
[----:B------:R-:W-:Y:S02]  /*c980*/  ULEA.HI UR9, UR9, UR11, URZ, 0x7 ;  /* 0x0000000b09097291 */ /* 0x000fe4000f8f383f */
[----:B------:R-:W-:Y:S01]  /*c990*/  ULEA.HI UR7, UR4, UR7, URZ, 0x7 ;  /* 0x0000000704077291 */ /* 0x000fe2000f8f383f */
[----:B------:R-:W-:Y:S01]  /*c9a0*/  ULDC UR10, c[0x0][0xc48] ;  /* 0x00031200000a7ab9 */ /* 0x000fe20000000800 */
[----:B------:R-:W-:Y:S02]  /*c9b0*/  USHF.R.S32.HI UR9, URZ, 0x7, UR9 ;  /* 0x000000073f097899 */ /* 0x000fe40008011409 */
[----:B------:R-:W-:Y:S02]  /*c9c0*/  USHF.R.S32.HI UR7, URZ, 0x7, UR7 ;  /* 0x000000073f077899 */ /* 0x000fe40008011407 */
[----:B------:R-:W-:Y:S02]  /*c9d0*/  UISETP.NE.AND UP0, UPT, UR10, 0x1, UPT ;  /* 0x000000010a00788c */ /* 0x000fe4000bf05270 */
[----:B------:R-:W-:Y:S01]  /*c9e0*/  UISETP.LT.AND UP1, UPT, UR9, UR7, UPT ;  /* 0x000000070900728c */ /* 0x000fe2000bf21270 */
[----:B------:R-:W-:-:S03]  /*c9f0*/  ULDC UR5, c[0x0][0xc54] ;  /* 0x0003150000057ab9 */ /* 0x000fc60000000800 */
[----:B------:R-:W-:Y:S02]  /*ca00*/  USEL UR39, UR9, UR7, UP1 ;  /* 0x0000000709277287 */ /* 0x000fe40008800000 */
[----:B------:R-:W-:-:S03]  /*ca10*/  UIMAD UR8, UR6, UR5, UR8 ;  /* 0x00000005060872a4 */ /* 0x000fc6000f8e0208 */
[----:B------:R-:W-:Y:S01]  /*ca20*/  @UP0 ULDC UR5, c[0x0][0xc4c] ;  /* 0x0003130000050ab9 */ /* 0x000fe20000000800 */
[----:B------:R-:W-:Y:S01]  /*ca30*/  ISETP.LT.AND P0, PT, RZ, UR39, PT ;  /* 0x00000027ff007c0c */ /* 0x000fe2000bf01270 */
[----:B------:R-:W-:Y:S01]  /*ca40*/  UIMAD.WIDE.U32 UR4, UR8, UR5, URZ ;  /* 0x00000005080472a5 */ /* 0x000fe2000f8e003f */
[----:B------:R-:W-:Y:S01]  /*ca50*/  @UP0 ULDC UR6, c[0x0][0xc50] ;  /* 0x0003140000060ab9 */ /* 0x000fe20000000800 */
[----:B------:R-:W-:Y:S02]  /*ca60*/  UMOV UR42, UR8 ;  /* 0x00000008002a7c82 */ /* 0x000fe40008000000 */
[----:B------:R-:W-:-:S04]  /*ca70*/  @UP0 USHF.R.U32.HI UR42, URZ, UR6, UR5 ;  /* 0x000000063f2a0299 */ /* 0x000fc80008011605 */
[----:B------:R-:W-:-:S04]  /*ca80*/  UIADD3 UR36, -UR42, URZ, URZ ;  /* 0x0000003f2a247290 */ /* 0x000fc8000fffe13f */
[----:B------:R-:W-:Y:S01]  /*ca90*/  UIMAD UR36, UR10, UR36, UR8 ;  /* 0x000000240a2472a4 */ /* 0x000fe2000f8e0208 */
[----:B------:R-:W-:Y:S11]  /*caa0*/  @P0 BRA `(.L_x_2308) ;  /* 0x0000000000480947 */ /* 0x000ff60003800000 */
        /* <DEDUP_REMOVED lines=18> */
.L_x_2308:
        /* <DEDUP_REMOVED lines=20> */
.L_x_2311:
[----:B------:R-:W-:Y:S05]  /*cd10*/  BSYNC B6 ;  /* 0x0000000000067941 */ /* 0x000fea0003800000 */
.L_x_2310:
        /* <DEDUP_REMOVED lines=20> */
.L_x_2314:
        /* <DEDUP_REMOVED lines=15> */
.L_x_2313:
[----:B------:R-:W-:Y:S05]  /*cf50*/  BSYNC B6 ;  /* 0x0000000000067941 */ /* 0x000fea0003800000 */
.L_x_2312:
        /* <DEDUP_REMOVED lines=12> */
[----:B------:R-:W1:Y:S03]  /*d020*/  S2R R0, SR_TID.X ;  /* 0x0000000000007919 */ /* 0x000e660000002100 */
[----:B------:R-:W-:Y:S01]  /*d030*/  VIADD R19, R19, 0xffffffff ;  /* 0xffffffff13137836 */ /* 0x000fe20000000000 */
[----:B0-----:R-:W0:Y:S02]  /*d040*/  LDC.64 R2, c[0x0][0x418] ;  /* 0x00010600ff027b82 */ /* 0x001e240000000a00 */
[----:B0-----:R-:W-:Y:S02]  /*d050*/  ISETP.NE.U32.AND P0, PT, R2, RZ, PT ;  /* 0x000000ff0200720c */ /* 0x001fe40003f05070 */
[----:B-1----:R-:W-:-:S02]  /*d060*/  SHF.R.U32.HI R0, RZ, 0x5, R0 ;  /* 0x00000005ff007819 */ /* 0x002fc40000011600 */
[----:B------:R-:W-:Y:S02]  /*d070*/  ISETP.NE.AND.EX P1, PT, R3, RZ, PT, P0 ;  /* 0x000000ff0300720c */ /* 0x000fe40003f25300 */
[----:B------:R-:W-:Y:S02]  /*d080*/  LOP3.LUT R0, R0, 0x3, RZ, 0xc0, !PT ;  /* 0x0000000300007812 */ /* 0x000fe400078ec0ff */
[----:B------:R-:W-:Y:S02]  /*d090*/  P2R R4, PR, RZ, 0x2 ;  /* 0x00000002ff047803 */ /* 0x000fe40000000000 */
[----:B--2---:R-:W-:Y:S01]  /*d0a0*/  SHF.R.S32.HI R8, RZ, 0x1f, R7 ;  /* 0x0000001fff087819 */ /* 0x004fe20000011407 */
[----:B------:R0:W-:Y:S01]  /*d0b0*/  STL [R1], R7 ;  /* 0x0000000701007387 */ /* 0x0001e20000100800 */
[----:B------:R-:W-:-:S03]  /*d0c0*/  SEL R16, R7, RZ, !P1 ;  /* 0x000000ff07107207 */ /* 0x000fc60004800000 */
[----:B------:R0:W-:Y:S04]  /*d0d0*/  STL [R1+0x10], R4 ;  /* 0x0000100401007387 */ /* 0x0001e80000100800 */
[----:B------:R0:W-:Y:S01]  /*d0e0*/  STL [R1+0x8], R8 ;  /* 0x0000080801007387 */ /* 0x0001e20000100800 */
[----:B------:R-:W-:Y:S05]  /*d0f0*/  BRA.DIV UR4, `(.L_x_2315) ;  /* 0x0000003a04ac7947 */ /* 0x000fea000b800000 */
[----:B------:R1:W2:Y:S02]  /*d100*/  SHFL.IDX PT, R14, R0, RZ, 0x1f ;  /* 0x00001fff000e7589 */ /* 0x0002a400000e0000 */
.L_x_2406:
[----:B------:R-:W-:Y:S02]  /*d110*/  PLOP3.LUT P2, PT, PT, PT, PT, 0x8, 0x0 ;  /* 0x000000000000781c */ /* 0x000fe40003f4e170 */
[----:B--2---:R-:W-:Y:S02]  /*d120*/  ISETP.NE.AND P0, PT, R14, RZ, PT ;  /* 0x000000ff0e00720c */ /* 0x004fe40003f05270 */
[----:B-1----:R-:W-:-:S05]  /*d130*/  P2R R0, PR, RZ, 0x4 ;  /* 0x00000004ff007803 */ /* 0x002fca0000000000 */
[----:B------:R1:W-:Y:S06]  /*d140*/  STL [R1+0xc], R0 ;  /* 0x00000c0001007387 */ /* 0x0003ec0000100800 */
[----:B------:R-:W-:Y:S05]  /*d150*/  @P0 BRA `(.L_x_2316) ;  /* 0x0000000400000947 */ /* 0x000fea0003800000 */
[----:B------:R-:W-:-:S03]  /*d160*/  UMOV UR4, 0xffffffff ;  /* 0xffffffff00047882 */ /* 0x000fc60000000000 */
[----:B------:R-:W-:Y:S05]  /*d170*/  BRA.DIV UR4, `(.L_x_2317) ;  /* 0x0000003a04ac7947 */ /* 0x000fea000b800000 */
[----:B------:R-:W-:-:S13]  /*d180*/  ELECT P6, URZ, PT ;  /* 0x00000000003f782f */ /* 0x000fda00038c0000 */
.L_x_2409:
[----:B------:R-:W-:Y:S05]  /*d190*/  @!P6 BRA `(.L_x_2316) ;  /* 0x0000000000f0e947 */ /* 0x000fea0003800000 */
[----:B------:R-:W-:Y:S01]  /*d1a0*/  IMAD.MOV.U32 R16, RZ, RZ, R7 ;  /* 0x000000ffff107224 */ /* 0x000fe200078e0007 */
[----:B------:R-:W-:Y:S06]  /*d1b0*/  @!P1 BRA `(.L_x_2318) ;  /* 0x0000000000449947 */ /* 0x000fec0003800000 */
[----:B------:R-:W2:Y:S01]  /*d1c0*/  LDC R6, c[0x0][0x43c] ;  /* 0x00010f00ff067b82 */ /* 0x000ea20000000800 */
[----:B------:R-:W-:Y:S01]  /*d1d0*/  ULDC.64 UR4, c[0x0][0x428] ;  /* 0x00010a0000047ab9 */ /* 0x000fe20000000a00 */
[----:B--2---:R-:W-:-:S13]  /*d1e0*/  ISETP.NE.AND P0, PT, R6, 0x1, PT ;  /* 0x000000010600780c */ /* 0x004fda0003f05270 */
[----:B0-----:R-:W1:Y:S02]  /*d1f0*/  @P0 LDC.64 R4, c[0x0][0x440] ;  /* 0x00011000ff040b82 */ /* 0x001e640000000a00 */
[----:B-1----:R-:W-:-:S04]  /*d200*/  @P0 IMAD.HI.U32 R0, R19, R4, RZ ;  /* 0x0000000413000227 */ /* 0x002fc800078e00ff */
[----:B------:R-:W-:Y:S01]  /*d210*/  IMAD.MOV.U32 R4, RZ, RZ, R19 ;  /* 0x000000ffff047224 */ /* 0x000fe200078e0013 */
[----:B------:R-:W-:-:S04]  /*d220*/  @P0 SHF.R.U32.HI R4, RZ, R5, R0 ;  /* 0x00000005ff040219 */ /* 0x000fc80000011600 */
[--C-:B------:R-:W-:Y:S01]  /*d230*/  SHF.R.S32.HI R5, RZ, 0x1f, R4.reuse ;  /* 0x0000001fff057819 */ /* 0x100fe20000011404 */
[----:B------:R-:W-:-:S04]  /*d240*/  IMAD.MOV R0, RZ, RZ, -R4 ;  /* 0x000000ffff007224 */ /* 0x000fc800078e0a04 */
[----:B------:R-:W-:Y:S02]  /*d250*/  IMAD R19, R6, R0, R19 ;  /* 0x0000000006137224 */ /* 0x000fe400078e0213 */
[----:B------:R-:W-:Y:S02]  /*d260*/  IMAD R0, R8, UR4, RZ ;  /* 0x0000000408007c24 */ /* 0x000fe4000f8e02ff */
[----:B------:R-:W-:-:S04]  /*d270*/  IMAD.WIDE.U32 R4, R7, UR4, R4 ;  /* 0x0000000407047c25 */ /* 0x000fc8000f8e0004 */
[----:B------:R-:W-:Y:S01]  /*d280*/  IMAD R0, R7, UR5, R0 ;  /* 0x0000000507007c24 */ /* 0x000fe2000f8e0200 */
[----:B------:R-:W-:-:S03]  /*d290*/  LEA R2, P0, R4, R2, 0x2 ;  /* 0x0000000204027211 */ /* 0x000fc600078010ff */
[----:B------:R-:W-:-:S05]  /*d2a0*/  IMAD.IADD R0, R5, 0x1, R0 ;  /* 0x0000000105007824 */ /* 0x000fca00078e0200 */
[----:B------:R-:W-:-:S05]  /*d2b0*/  LEA.HI.X R3, R4, R3, R0, 0x2, P0 ;  /* 0x0000000304037211 */ /* 0x000fca00000f1400 */
[----:B------:R2:W5:Y:S02]  /*d2c0*/  LDG.E R16, desc[UR46][R2.64] ;  /* 0x0000002e02107981 */ /* 0x000564000c1e1900 */
.L_x_2318:
[----:B--2---:R-:W2:Y:S01]  /*d2d0*/  LDL R2, [R1+0x4] ;  /* 0x0000040001027983 */ /* 0x004ea20000100800 */
[----:B-1----:R-:W-:Y:S01]  /*d2e0*/  IMAD R0, R18, 0x8, R17 ;  /* 0x0000000812007824 */ /* 0x002fe200078e0211 */
[----:B--2---:R-:W-:-:S04]  /*d2f0*/  SHF.L.U32 R3, R2, 0x1f, RZ ;  /* 0x0000001f02037819 */ /* 0x004fc800000006ff */
[----:B------:R-:W1:Y:S02]  /*d300*/  SYNCS.PHASECHK.TRANS64.TRYWAIT P0, [R0+URZ+0x28840], R3 ;  /* 0x02884003000075a7 */ /* 0x000e64000800017f */
[----:B-1----:R-:W-:Y:S05]  /*d310*/  @!P0 BRA `(.L_x_2319) ;  /* 0x0000003800648947 */ /* 0x002fea0003800000 */
.L_x_2410:
        /* <DEDUP_REMOVED lines=11> */
.L_x_2320:
[----:B------:R-:W-:Y:S01]  /*d3d0*/  R2UR UR33, R0 ;  /* 0x00000000002172ca */ /* 0x000fe200000e0000 */
[----:B-1----:R-:W-:Y:S01]  /*d3e0*/  IMAD R0, R18, 0x8000, R17 ;  /* 0x0000800012007824 */ /* 0x002fe200078e0211 */
        /* <DEDUP_REMOVED lines=10> */
[----:B------:R-:W-:Y:S01]  /*d490*/  P2R R0, PR, RZ, 0x1 ;  /* 0x00000001ff007803 */ /* 0x000fe20000000000 */
[----:B------:R-:W-:-:S02]  /*d4a0*/  UIADD3 UR33, UR33, 0x28830, URZ ;  /* 0x0002883021217890 */ /* 0x000fc4000fffe03f */
[----:B------:R-:W-:Y:S01]  /*d4b0*/  USHF.L.U32 UR35, UR35, 0x7, URZ ;  /* 0x0000000723237899 */ /* 0x000fe2000800063f */
[----:B------:R-:W-:Y:S01]  /*d4c0*/  UMOV UR12, UR36 ;  /* 0x00000024000c7c82 */ /* 0x000fe20008000000 */
[----:B------:R-:W-:Y:S02]  /*d4d0*/  UMOV UR13, UR37 ;  /* 0x00000025000d7c82 */ /* 0x000fe40008000000 */
[----:B------:R-:W-:Y:S01]  /*d4e0*/  UIADD3 UR32, UR8, 0x18400, URZ ;  /* 0x0001840008207890 */ /* 0x000fe2000fffe03f */
[----:B------:R2:W-:Y:S01]  /*d4f0*/  STL [R1+0xc], R0 ;  /* 0x00000c0001007387 */ /* 0x0005e20000100800 */
[----:B------:R-:W-:Y:S01]  /*d500*/  UIADD3 UR8, UR8, 0x1c400, URZ ;  /* 0x0001c40008087890 */ /* 0x000fe2000fffe03f */
[----:B------:R-:W-:Y:S01]  /*d510*/  UMOV UR9, UR33 ;  /* 0x0000002100097c82 */ /* 0x000fe20008000000 */
[----:B------:R-:W-:-:S05]  /*d520*/  UMOV UR11, UR35 ;  /* 0x00000023000b7c82 */ /* 0x000fca0008000000 */
[----:B------:R2:W-:Y:S02]  /*d530*/  UTMALDG.4D [UR32], [UR4], desc[UR6] ;  /* 0x00000620040075b4 */ /* 0x0005e40008019000 */
[----:B------:R2:W-:Y:S02]  /*d540*/  UTMALDG.4D [UR8], [UR4], desc[UR6] ;  /* 0x00000608040075b4 */ /* 0x0005e40008019000 */
[----:B--2---:R-:W-:Y:S01]  /*d550*/  NOP ;  /* 0x0000000000007918 */ /* 0x004fe20000000000 */
.L_x_2316:
[----:B-1----:R-:W-:Y:S01]  /*d560*/  VIADD R0, R17, 0x10400 ;  /* 0x0001040011007836 */ /* 0x002fe20000000000 */
        /* <DEDUP_REMOVED lines=9> */
[----:B0-----:R-:W-:Y:S01]  /*d600*/  IMAD.U32 R4, RZ, RZ, UR4 ;  /* 0x00000004ff047e24 */ /* 0x001fe2000f8e00ff */
        /* <DEDUP_REMOVED lines=11> */
.L_x_2322:
[----:B------:R-:W-:Y:S05]  /*d6c0*/  BSYNC B6 ;  /* 0x0000000000067941 */ /* 0x000fea0003800000 */
.L_x_2321:
[----:B0-----:R-:W0:Y:S01]  /*d6d0*/  LDC R7, c[0x0][0x448] ;  /* 0x00011200ff077b82 */ /* 0x001e220000000800 */
[----:B------:R-:W1:Y:S01]  /*d6e0*/  S2R R0, SR_TID.X ;  /* 0x0000000000007919 */ /* 0x000e620000002100 */
[----:B------:R-:W-:Y:S01]  /*d6f0*/  USHF.R.S32.HI UR4, URZ, 0x1f, UR36 ;  /* 0x0000001f3f047899 */ /* 0x000fe20008011424 */
[----:B------:R-:W-:Y:S01]  /*d700*/  ULDC.64 UR8, c[0x0][0x2d8] ;  /* 0x0000b60000087ab9 */ /* 0x000fe20000000a00 */
[----:B------:R-:W2:Y:S02]  /*d710*/  S2R R2, SR_TID.X ;  /* 0x0000000000027919 */ /* 0x000ea40000002100 */
[----:B------:R-:W-:Y:S02]  /*d720*/  UIMAD UR6, UR4, UR8, URZ ;  /* 0x00000008040672a4 */ /* 0x000fe4000f8e023f */
[----:B------:R-:W-:Y:S01]  /*d730*/  UIMAD.WIDE.U32 UR4, UR36, UR8, URZ ;  /* 0x00000008240472a5 */ /* 0x000fe2000f8e003f */
[----:B------:R-:W3:Y:S01]  /*d740*/  S2R R9, SR_TID.X ;  /* 0x0000000000097919 */ /* 0x000ee20000002100 */
[----:B------:R-:W-:-:S02]  /*d750*/  UIMAD UR6, UR36, UR9, UR6 ;  /* 0x00000009240672a4 */ /* 0x000fc4000f8e0206 */
[----:B------:R-:W-:Y:S01]  /*d760*/  USHF.R.S32.HI UR7, URZ, 0x1f, UR42 ;  /* 0x0000001f3f077899 */ /* 0x000fe2000801142a */
[----:B------:R-:W4:Y:S01]  /*d770*/  S2R R8, SR_TID.X ;  /* 0x0000000000087919 */ /* 0x000f220000002100 */
[----:B------:R-:W-:Y:S01]  /*d780*/  UIADD3 UR5, UR5, UR6, URZ ;  /* 0x0000000605057290 */ /* 0x000fe2000fffe03f */
[----:B------:R-:W-:-:S03]  /*d790*/  ULDC.64 UR8, c[0x0][0x2e0] ;  /* 0x0000b80000087ab9 */ /* 0x000fc60000000a00 */
[----:B------:R-:W-:Y:S02]  /*d7a0*/  UIMAD.WIDE.U32 UR4, UR42, UR8, UR4 ;  /* 0x000000082a0472a5 */ /* 0x000fe4000f8e0004 */
[----:B------:R-:W-:Y:S01]  /*d7b0*/  UIMAD UR6, UR7, UR8, URZ ;  /* 0x00000008070672a4 */ /* 0x000fe2000f8e023f */
[----:B0-----:R-:W-:-:S03]  /*d7c0*/  ISETP.NE.AND P0, PT, R7, 0x1, PT ;  /* 0x000000010700780c */ /* 0x001fc60003f05270 */
[----:B------:R-:W-:Y:S01]  /*d7d0*/  UIMAD UR6, UR42, UR9, UR6 ;  /* 0x000000092a0672a4 */ /* 0x000fe2000f8e0206 */
[----:B------:R-:W-:-:S03]  /*d7e0*/  IMAD.U32 R5, RZ, RZ, UR5 ;  /* 0x00000005ff057e24 */ /* 0x000fc6000f8e00ff */
[----:B------:R-:W-:Y:S01]  /*d7f0*/  UIADD3 UR6, UR5, UR6, URZ ;  /* 0x0000000605067290 */ /* 0x000fe2000fffe03f */
[----:B-1----:R-:W-:-:S05]  /*d800*/  IMAD.SHL.U32 R4, R0, 0x10, RZ ;  /* 0x0000001000047824 */ /* 0x002fca00078e00ff */
[----:B------:R-:W0:Y:S01]  /*d810*/  @P0 LDC R3, c[0x0][0x44c] ;  /* 0x00011300ff030b82 */ /* 0x000e220000000800 */
[----:B--2---:R-:W-:Y:S01]  /*d820*/  LOP3.LUT R2, R2, 0x7f, RZ, 0xc0, !PT ;  /* 0x0000007f02027812 */ /* 0x004fe200078ec0ff */
[----:B---3--:R-:W-:-:S03]  /*d830*/  IMAD.SHL.U32 R9, R9, 0x8, RZ ;  /* 0x0000000809097824 */ /* 0x008fc600078e00ff */
[----:B------:R-:W-:-:S03]  /*d840*/  SHF.R.U32.HI R2, RZ, 0x3, R2 ;  /* 0x00000003ff027819 */ /* 0x000fc60000011602 */
[----:B------:R-:W1:Y:S01]  /*d850*/  @P0 LDC R0, c[0x0][0x450] ;  /* 0x00011400ff000b82 */ /* 0x000e620000000800 */
[----:B------:R-:W-:Y:S01]  /*d860*/  LOP3.LUT R4, R2, 0x70, R4, 0xf8, !PT ;  /* 0x0000007002047812 */ /* 0x000fe200078ef804 */
[----:B------:R-:W-:Y:S01]  /*d870*/  IMAD.U32 R2, RZ, RZ, UR40 ;  /* 0x00000028ff027e24 */ /* 0x000fe2000f8e00ff */
[----:B------:R-:W-:Y:S01]  /*d880*/  LOP3.LUT R9, R9, 0x38, RZ, 0xc0, !PT ;  /* 0x0000003809097812 */ /* 0x000fe200078ec0ff */
[----:B----4-:R-:W-:Y:S02]  /*d890*/  IMAD.SHL.U32 R10, R8, 0x8, RZ ;  /* 0x00000008080a7824 */ /* 0x010fe400078e00ff */
[----:B------:R-:W-:Y:S01]  /*d8a0*/  IMAD R2, R2, 0x80, R4 ;  /* 0x0000008002027824 */ /* 0x000fe200078e0204 */
[----:B------:R-:W-:Y:S01]  /*d8b0*/  LOP3.LUT R9, R9, 0x40, RZ, 0xfc, !PT ;  /* 0x0000004009097812 */ /* 0x000fe200078efcff */
[----:B------:R-:W-:Y:S01]  /*d8c0*/  IMAD.U32 R4, RZ, RZ, UR4 ;  /* 0x00000004ff047e24 */ /* 0x000fe2000f8e00ff */
[----:B------:R-:W-:Y:S01]  /*d8d0*/  ULDC.64 UR4, c[0x0][0x2d0] ;  /* 0x0000b40000047ab9 */ /* 0x000fe20000000a00 */
        /* <DEDUP_REMOVED lines=29> */
[----:B------:R-:W-:Y:S01]  /*dab0*/  IMAD.U32 R2, RZ, RZ, UR40 ;  /* 0x00000028ff027e24 */ /* 0x000fe2000f8e00ff */
[----:B------:R-:W-:Y:S02]  /*dac0*/  ULDC UR4, c[0x0][0x288] ;  /* 0x0000a20000047ab9 */ /* 0x000fe40000000800 */
[----:B------:R-:W-:Y:S01]  /*dad0*/  IMAD R3, R7, UR4, RZ ;  /* 0x0000000407037c24 */ /* 0x000fe2000f8e02ff */
[----:B------:R-:W1:Y:S04]  /*dae0*/  SHFL.IDX PT, R6, R0, RZ, 0x181f ;  /* 0x00181fff00067589 */ /* 0x000e6800000e0000 */
[----:B------:R-:W-:Y:S01]  /*daf0*/  SHFL.IDX PT, R8, R4, 0x1, 0x181f ;  /* 0x00381f0004087f89 */ /* 0x000fe200000e0000 */
[----:B0-----:R-:W-:-:S04]  /*db00*/  LOP3.LUT R5, R5, 0x7f, RZ, 0xc0, !PT ;  /* 0x0000007f05057812 */ /* 0x001fc800078ec0ff */
[----:B------:R-:W-:-:S05]  /*db10*/  SHF.R.U32.HI R5, RZ, 0x3, R5 ;  /* 0x00000003ff057819 */ /* 0x000fca0000011605 */
[----:B------:R-:W-:-:S04]  /*db20*/  IMAD R2, R2, 0x80, R5 ;  /* 0x0000008002027824 */ /* 0x000fc800078e0205 */
[C---:B------:R-:W-:Y:S01]  /*db30*/  VIADD R5, R2.reuse, 0x10 ;  /* 0x0000001002057836 */ /* 0x040fe20000000000 */
[----:B------:R-:W-:-:S04]  /*db40*/  ISETP.GE.AND P3, PT, R2, R3, PT ;  /* 0x000000030200720c */ /* 0x000fc80003f66270 */
[----:B------:R-:W-:Y:S02]  /*db50*/  ISETP.GE.AND P2, PT, R5, R3, PT ;  /* 0x000000030500720c */ /* 0x000fe40003f46270 */
[----:B------:R-:W0:Y:S07]  /*db60*/  SHFL.IDX PT, R5, R4, RZ, 0x181f ;  /* 0x00181fff04057589 */ /* 0x000e2e00000e0000 */
[----:B-1----:R-:W-:-:S05]  /*db70*/  @!P3 LEA R6, P4, R10, R6, 0x1 ;  /* 0x000000060a06b211 */ /* 0x002fca00078808ff */
[----:B0-----:R-:W-:Y:S02]  /*db80*/  @!P3 IMAD.X R7, RZ, RZ, R5, P4 ;  /* 0x000000ffff07b224 */ /* 0x001fe400020e0605 */
[----:B------:R-:W0:Y:S04]  /*db90*/  SHFL.IDX PT, R5, R0, 0x1, 0x181f ;  /* 0x00381f0000057f89 */ /* 0x000e2800000e0000 */
[----:B-----5:R-:W-:Y:S04]  /*dba0*/  @!P3 LDGSTS.E.BYPASS.LTC128B.128 [R9+0x10400], desc[UR46][R6.64], !P1 ;  /* 0x104000000609bfae */ /* 0x020fe8000c901d6e */
[----:B------:R1:W-:Y:S01]  /*dbb0*/  @!P3 LDGSTS.E.BYPASS.LTC128B.128 [R9+0x14400], desc[UR46][R6.64+0x80], !P0 ;  /* 0x144000800609bfae */ /* 0x0003e2000c101d6e */
[----:B0-----:R-:W-:-:S05]  /*dbc0*/  @!P2 LEA R5, P4, R10, R5, 0x1 ;  /* 0x000000050a05a211 */ /* 0x001fca00078808ff */
[----:B------:R-:W-:Y:S02]  /*dbd0*/  @!P2 IMAD.X R8, RZ, RZ, R8, P4 ;  /* 0x000000ffff08a224 */ /* 0x000fe400020e0608 */
[----:B-1----:R-:W-:Y:S02]  /*dbe0*/  @!P2 IMAD.MOV.U32 R6, RZ, RZ, R5 ;  /* 0x000000ffff06a224 */ /* 0x002fe400078e0005 */
        /* <DEDUP_REMOVED lines=50> */
.L_x_2427:
        /* <DEDUP_REMOVED lines=11> */
.L_x_2325:
[----:B------:R-:W-:Y:S05]  /*dfc0*/  BSYNC B0 ;  /* 0x0000000000007941 */ /* 0x000fea0003800000 */
.L_x_2324:
[----:B------:R-:W-:Y:S01]  /*dfd0*/  NOP ;  /* 0x0000000000007918 */ /* 0x000fe20000000000 */
[----:B------:R-:W-:Y:S01]  /*dfe0*/  PLOP3.LUT P0, PT, PT, PT, PT, 0x80, 0x0 ;  /* 0x000000000000781c */ /* 0x000fe20003f0f070 */
[----:B0-----:R-:W-:-:S12]  /*dff0*/  VIADD R6, R17, 0x28800 ;  /* 0x0002880011067836 */ /* 0x001fd80000000000 */
.L_x_2326:
        /* <DEDUP_REMOVED lines=18> */
.L_x_2428:
[----:B------:R-:W-:Y:S05]  /*e120*/  BSYNC B0 ;  /* 0x0000000000007941 */ /* 0x000fea0003800000 */
.L_x_2327:
[----:B------:R-:W-:-:S06]  /*e130*/  UISETP.GE.AND UP0, UPT, UR39, 0x2, UPT ;  /* 0x000000022700788c */ /* 0x000fcc000bf06270 */
[----:B------:R-:W-:-:S13]  /*e140*/  PLOP3.LUT P0, PT, PT, PT, UP0, 0x80, 0x0 ;  /* 0x000000000000781c */ /* 0x000fda0003f0f008 */
[----:B------:R-:W-:Y:S05]  /*e150*/  @!P0 BRA `(.L_x_2329) ;  /* 0x0000001c003c8947 */ /* 0x000fea0003800000 */
[----:B------:R-:W-:Y:S02]  /*e160*/  ULOP3.LUT UR4, UR39, 0x1, URZ, 0xc0, !UPT ;  /* 0x0000000127047892 */ /* 0x000fe4000f8ec03f */
[----:B------:R-:W-:Y:S02]  /*e170*/  IMAD.U32 R7, RZ, RZ, UR39 ;  /* 0x00000027ff077e24 */ /* 0x000fe4000f8e00ff */
[----:B------:R-:W-:Y:S02]  /*e180*/  UISETP.NE.U32.AND UP0, UPT, UR4, 0x1, UPT ;  /* 0x000000010400788c */ /* 0x000fe4000bf05070 */
[----:B------:R-:W-:-:S04]  /*e190*/  VIADD R7, R7, 0xfffffffe ;  /* 0xfffffffe07077836 */ /* 0x000fc80000000000 */
[----:B0-----:R-:W-:Y:S01]  /*e1a0*/  IMAD.MOV.U32 R0, RZ, RZ, R7 ;  /* 0x000000ffff007224 */ /* 0x001fe200078e0007 */
[----:B------:R-:W-:-:S13]  /*e1b0*/  PLOP3.LUT P0, PT, PT, PT, UP0, 0x80, 0x0 ;  /* 0x000000000000781c */ /* 0x000fda0003f0f008 */
[----:B------:R-:W-:Y:S05]  /*e1c0*/  @!P0 BRA `(.L_x_2330) ;  /* 0x0000000800648947 */ /* 0x000fea0003800000 */
[----:B------:R-:W2:Y:S04]  /*e1d0*/  LDL R3, [R1+0xc] ;  /* 0x00000c0001037983 */ /* 0x000ea80000100800 */
[----:B------:R-:W3:Y:S01]  /*e1e0*/  LDL R2, [R1+0x4] ;  /* 0x0000040001027983 */ /* 0x000ee20000100800 */
[----:B------:R-:W-:Y:S01]  /*e1f0*/  VIADD R0, R18, 0x1 ;  /* 0x0000000112007836 */ /* 0x000fe20000000000 */
[----:B------:R-:W-:Y:S04]  /*e200*/  BSSY B0, `(.L_x_2331) ;  /* 0x0000091000007945 */ /* 0x000fe80003800000 */
[----:B------:R-:W-:-:S04]  /*e210*/  ISETP.NE.AND P0, PT, R0, 0x2, PT ;  /* 0x000000020000780c */ /* 0x000fc80003f05270 */
[----:B------:R-:W-:Y:S02]  /*e220*/  SEL R9, RZ, 0x1, P0 ;  /* 0x00000001ff097807 */ /* 0x000fe40000000000 */
[----:B------:R-:W-:Y:S02]  /*e230*/  SEL R0, R0, RZ, P0 ;  /* 0x000000ff00007207 */ /* 0x000fe40000000000 */
[----:B--2---:R-:W-:Y:S02]  /*e240*/  ISETP.NE.AND P1, PT, R3, RZ, PT ;  /* 0x000000ff0300720c */ /* 0x004fe40003f25270 */
[----:B---3--:R-:W-:-:S11]  /*e250*/  LOP3.LUT R9, R2, R9, RZ, 0x3c, !PT ;  /* 0x0000000902097212 */ /* 0x008fd600078e3cff */
[----:B------:R-:W-:Y:S05]  /*e260*/  @!P1 BRA `(.L_x_2332) ;  /* 0x0000000800289947 */ /* 0x000fea0003800000 */
[----:B------:R-:W2:Y:S01]  /*e270*/  LDL R2, [R1+0x10] ;  /* 0x0000100001027983 */ /* 0x000ea20000100800 */
[----:B------:R-:W-:Y:S01]  /*e280*/  IMAD.MOV.U32 R8, RZ, RZ, R7 ;  /* 0x000000ffff087224 */ /* 0x000fe200078e0007 */
[----:B--2---:R-:W-:Y:S01]  /*e290*/  ISETP.NE.AND P1, PT, R2, RZ, PT ;  /* 0x000000ff0200720c */ /* 0x004fe20003f25270 */
[----:B------:R-:W-:-:S12]  /*e2a0*/  IMAD.MOV.U32 R2, RZ, RZ, R16 ;  /* 0x000000ffff027224 */ /* 0x000fd800078e0010 */
[----:B------:R-:W-:Y:S05]  /*e2b0*/  @!P1 BRA `(.L_x_2333) ;  /* 0x0000000000509947 */ /* 0x000fea0003800000 */
[----:B------:R-:W2:Y:S01]  /*e2c0*/  LDL R10, [R1+0x8] ;  /* 0x00000800010a7983 */ /* 0x000ea20000100800 */
[----:B------:R-:W0:Y:S03]  /*e2d0*/  LDC R5, c[0x0][0x43c] ;  /* 0x00010f00ff057b82 */ /* 0x000e260000000800 */
[----:B------:R-:W3:Y:S01]  /*e2e0*/  LDL R11, [R1] ;  /* 0x00000000010b7983 */ /* 0x000ee20000100800 */
[----:B------:R-:W-:Y:S01]  /*e2f0*/  IMAD.MOV.U32 R4, RZ, RZ, R7 ;  /* 0x000000ffff047224 */ /* 0x000fe200078e0007 */
[----:B------:R-:W-:Y:S01]  /*e300*/  ULDC.64 UR4, c[0x0][0x428] ;  /* 0x00010a0000047ab9 */ /* 0x000fe20000000a00 */
[----:B0-----:R-:W-:-:S13]  /*e310*/  ISETP.NE.AND P0, PT, R5, 0x1, PT ;  /* 0x000000010500780c */ /* 0x001fda0003f05270 */
[----:B------:R-:W0:Y:S02]  /*e320*/  @P0 LDC.64 R2, c[0x0][0x440] ;  /* 0x00011000ff020b82 */ /* 0x000e240000000a00 */
[----:B0-----:R-:W-:-:S05]  /*e330*/  @P0 IMAD.HI.U32 R2, R7, R2, RZ ;  /* 0x0000000207020227 */ /* 0x001fca00078e00ff */
[----:B------:R-:W-:Y:S02]  /*e340*/  @P0 SHF.R.U32.HI R4, RZ, R3, R2 ;  /* 0x00000003ff040219 */ /* 0x000fe40000011602 */
[----:B------:R-:W0:Y:S03]  /*e350*/  LDC.64 R2, c[0x0][0x418] ;  /* 0x00010600ff027b82 */ /* 0x000e260000000a00 */
[----:B------:R-:W-:-:S04]  /*e360*/  IMAD.MOV R8, RZ, RZ, -R4 ;  /* 0x000000ffff087224 */ /* 0x000fc800078e0a04 */
[----:B------:R-:W-:Y:S01]  /*e370*/  IMAD R8, R5, R8, R7 ;  /* 0x0000000805087224 */ /* 0x000fe200078e0207 */
[----:B------:R-:W-:Y:S01]  /*e380*/  SHF.R.S32.HI R5, RZ, 0x1f, R4 ;  /* 0x0000001fff057819 */ /* 0x000fe20000011404 */
[----:B--2---:R-:W-:-:S04]  /*e390*/  IMAD R10, R10, UR4, RZ ;  /* 0x000000040a0a7c24 */ /* 0x004fc8000f8e02ff */
[C---:B---3--:R-:W-:Y:S02]  /*e3a0*/  IMAD R10, R11.reuse, UR5, R10 ;  /* 0x000000050b0a7c24 */ /* 0x048fe4000f8e020a */
[----:B------:R-:W-:-:S04]  /*e3b0*/  IMAD.WIDE.U32 R4, R11, UR4, R4 ;  /* 0x000000040b047c25 */ /* 0x000fc8000f8e0004 */
[----:B------:R-:W-:Y:S01]  /*e3c0*/  IMAD.IADD R5, R10, 0x1, R5 ;  /* 0x000000010a057824 */ /* 0x000fe200078e0205 */
[----:B0-----:R-:W-:-:S04]  /*e3d0*/  LEA R2, P0, R4, R2, 0x2 ;  /* 0x0000000204027211 */ /* 0x001fc800078010ff */
[----:B------:R-:W-:-:S05]  /*e3e0*/  LEA.HI.X R3, R4, R3, R5, 0x2, P0 ;  /* 0x0000000304037211 */ /* 0x000fca00000f1405 */
[----:B------:R0:W5:Y:S04]  /*e3f0*/  LDG.E R2, desc[UR46][R2.64] ;  /* 0x0000002e02027981 */ /* 0x000168000c1e1900 */
.L_x_2333:
[----:B------:R-:W-:Y:S01]  /*e400*/  IMAD R4, R0, 0x8, R17 ;  /* 0x0000000800047824 */ /* 0x000fe200078e0211 */
[----:B0-----:R-:W-:Y:S01]  /*e410*/  SHF.L.U32 R3, R9, 0x1f, RZ ;  /* 0x0000001f09037819 */ /* 0x001fe200000006ff */
[----:B------:R-:W-:Y:S03]  /*e420*/  BSSY B1, `(.L_x_2334) ;  /* 0x0000003000017945 */ /* 0x000fe60003800000 */
[----:B------:R-:W0:Y:S02]  /*e430*/  SYNCS.PHASECHK.TRANS64.TRYWAIT P0, [R4+URZ+0x28840], R3 ;  /* 0x02884003040075a7 */ /* 0x000e24000800017f */
[----:B0-----:R-:W-:Y:S05]  /*e440*/  @!P0 BRA `(.L_x_2335) ;  /* 0x0000003000d88947 */ /* 0x001fea0003800000 */
.L_x_2429:
[----:B------:R-:W-:Y:S05]  /*e450*/  BSYNC B1 ;  /* 0x0000000000017941 */ /* 0x000fea0003800000 */
.L_x_2334:
        /* <DEDUP_REMOVED lines=12> */
.L_x_2337:
[----:B------:R-:W-:Y:S05]  /*e520*/  BSYNC B1 ;  /* 0x0000000000017941 */ /* 0x000fea0003800000 */
.L_x_2336:
[----:B------:R-:W-:Y:S01]  /*e530*/  IMAD.MOV.U32 R10, RZ, RZ, RZ ;  /* 0x000000ffff0a7224 */ /* 0x000fe200078e00ff */
[----:B------:R-:W-:Y:S01]  /*e540*/  R2UR UR11, R8 ;  /* 0x00000000080b72ca */ /* 0x000fe200000e0000 */
[----:B0-----:R-:W-:Y:S01]  /*e550*/  IMAD R3, R0, 0x8000, R17 ;  /* 0x0000800000037824 */ /* 0x001fe200078e0211 */
[----:B------:R-:W-:Y:S01]  /*e560*/  UIADD3 UR4, UP0, UR44, 0x370, URZ ;  /* 0x000003702c047890 */ /* 0x000fe2000ff1e03f */
[----:B------:R-:W-:Y:S01]  /*e570*/  PLOP3.LUT P0, PT, PT, PT, PT, 0x80, 0x0 ;  /* 0x000000000000781c */ /* 0x000fe20003f0f070 */
[----:B------:R-:W-:Y:S01]  /*e580*/  VIADD R4, R4, 0x28830 ;  /* 0x0002883004047836 */ /* 0x000fe20000000000 */
[----:B------:R-:W-:Y:S01]  /*e590*/  R2UR UR10, R10 ;  /* 0x000000000a0a72ca */ /* 0x000fe200000e0000 */
[----:B------:R-:W-:Y:S01]  /*e5a0*/  VIADD R5, R3, 0x18400 ;  /* 0x0001840003057836 */ /* 0x000fe20000000000 */
[----:B------:R-:W-:Y:S01]  /*e5b0*/  UIADD3.X UR5, URZ, UR45, URZ, UP0, !UPT ;  /* 0x0000002d3f057290 */ /* 0x000fe200087fe43f */
[----:B------:R-:W-:Y:S01]  /*e5c0*/  UMOV UR6, 0x0 ;  /* 0x0000000000067882 */ /* 0x000fe20000000000 */
[----:B------:R-:W-:-:S04]  /*e5d0*/  UMOV UR7, 0x14f00000 ;  /* 0x14f0000000077882 */ /* 0x000fc80000000000 */
[----:B------:R-:W-:-:S12]  /*e5e0*/  USHF.L.U32 UR11, UR11, 0x7, URZ ;  /* 0x000000070b0b7899 */ /* 0x000fd8000800063f */
.L_x_2338:
[----:B------:R-:W-:-:S13]  /*e5f0*/  @P0 ELECT P2, URZ, PT ;  /* 0x00000000003f082f */ /* 0x000fda0003840000 */
[----:B-----5:R-:W-:Y:S01]  /*e600*/  @P2 R2UR UR13, R2 ;  /* 0x00000000020d22ca */ /* 0x020fe200000e0000 */
[----:B------:R-:W-:Y:S01]  /*e610*/  UMOV UR12, UR36 ;  /* 0x00000024000c7c82 */ /* 0x000fe20008000000 */
[----:B------:R-:W-:Y:S02]  /*e620*/  @P2 R2UR UR9, R4 ;  /* 0x00000000040922ca */ /* 0x000fe400000e0000 */
[----:B------:R-:W-:Y:S02]  /*e630*/  @P2 R2UR UR8, R5 ;  /* 0x00000000050822ca */ /* 0x000fe400000e0000 */
[----:B------:R-:W-:Y:S02]  /*e640*/  @P2 PLOP3.LUT P0, PT, P2, PT, PT, 0x8, 0x0 ;  /* 0x000000000000281c */ /* 0x000fe4000170e170 */
        /* <DEDUP_REMOVED lines=9> */
.L_x_2339:
[----:B------:R-:W-:-:S13]  /*e6e0*/  @P0 ELECT P2, URZ, PT ;  /* 0x00000000003f082f */ /* 0x000fda0003840000 */
[----:B------:R-:W-:Y:S01]  /*e6f0*/  @P2 R2UR UR13, R2 ;  /* 0x00000000020d22ca */ /* 0x000fe200000e0000 */
[----:B------:R-:W-:Y:S01]  /*e700*/  UMOV UR12, UR36 ;  /* 0x00000024000c7c82 */ /* 0x000fe20008000000 */
        /* <DEDUP_REMOVED lines=12> */
.L_x_2430:
[----:B------:R-:W-:Y:S05]  /*e7d0*/  BSYNC B1 ;  /* 0x0000000000017941 */ /* 0x000fea0003800000 */
.L_x_2340:
        /* <DEDUP_REMOVED lines=12> */
.L_x_2343:
[----:B------:R-:W-:Y:S05]  /*e8a0*/  BSYNC B1 ;  /* 0x0000000000017941 */ /* 0x000fea0003800000 */
.L_x_2342:
[----:B------:R-:W-:Y:S01]  /*e8b0*/  R2UR UR6, R12 ;  /* 0x000000000c0672ca */ /* 0x000fe200000e0000 */
[C-C-:B0-----:R-:W-:Y:S01]  /*e8c0*/  IMAD R3, R18.reuse, 0x8, R17.reuse ;  /* 0x0000000812037824 */ /* 0x141fe200078e0211 */
[----:B------:R-:W-:Y:S01]  /*e8d0*/  R2UR UR7, R13 ;  /* 0x000000000d0772ca */ /* 0x000fe200000e0000 */
[----:B------:R-:W-:Y:S01]  /*e8e0*/  IMAD R4, R18, 0x8000, R17 ;  /* 0x0000800012047824 */ /* 0x000fe200078e0211 */
[----:B------:R-:W-:Y:S01]  /*e8f0*/  R2UR UR10, R10 ;  /* 0x000000000a0a72ca */ /* 0x000fe200000e0000 */
[----:B------:R-:W-:Y:S01]  /*e900*/  UIADD3 UR4, UP0, UR44, 0x470, URZ ;  /* 0x000004702c047890 */ /* 0x000fe2000ff1e03f */
[----:B------:R-:W-:Y:S01]  /*e910*/  PLOP3.LUT P0, PT, PT, PT, PT, 0x80, 0x0 ;  /* 0x000000000000781c */ /* 0x000fe20003f0f070 */
[----:B------:R-:W-:Y:S02]  /*e920*/  IMAD.SHL.U32 R5, R19, 0x80, RZ ;  /* 0x0000008013057824 */ /* 0x000fe400078e00ff */
[----:B------:R-:W-:Y:S01]  /*e930*/  VIADD R3, R3, 0x28850 ;  /* 0x0002885003037836 */ /* 0x000fe20000000000 */
[----:B------:R-:W-:Y:S01]  /*e940*/  UIADD3.X UR5, URZ, UR45, URZ, UP0, !UPT ;  /* 0x0000002d3f057290 */ /* 0x000fe200087fe43f */
[----:B------:R-:W-:-:S11]  /*e950*/  VIADD R10, R4, 0x400 ;  /* 0x00000400040a7836 */ /* 0x000fd60000000000 */
.L_x_2344:
        /* <DEDUP_REMOVED lines=15> */
.L_x_2345:
        /* <DEDUP_REMOVED lines=10> */
[----:B------:R-:W-:Y:S02]  /*eaf0*/  IMAD.MOV.U32 R16, RZ, RZ, R2 ;  /* 0x000000ffff107224 */ /* 0x000fe400078e0002 */
[----:B------:R-:W-:-:S07]  /*eb00*/  IMAD.MOV.U32 R19, RZ, RZ, R8 ;  /* 0x000000ffff137224 */ /* 0x000fce00078e0008 */
.L_x_2332:
[----:B------:R-:W-:Y:S05]  /*eb10*/  BSYNC B0 ;  /* 0x0000000000007941 */ /* 0x000fea0003800000 */
.L_x_2331:
[----:B------:R0:W-:Y:S01]  /*eb20*/  STL [R1+0x4], R9 ;  /* 0x0000040901007387 */ /* 0x0001e20000100800 */
[----:B------:R-:W-:Y:S01]  /*eb30*/  UIADD3 UR4, UR39, -0x3, URZ ;  /* 0xfffffffd27047890 */ /* 0x000fe2000fffe03f */
[----:B------:R-:W-:-:S05]  /*eb40*/  IMAD.MOV.U32 R18, RZ, RZ, R0 ;  /* 0x000000ffff127224 */ /* 0x000fca00078e0000 */
[----:B------:R-:W-:-:S07]  /*eb50*/  IMAD.U32 R0, RZ, RZ, UR4 ;  /* 0x00000004ff007e24 */ /* 0x000fce000f8e00ff */
.L_x_2330:
[----:B------:R-:W-:Y:S01]  /*eb60*/  ISETP.NE.AND P0, PT, R7, RZ, PT ;  /* 0x000000ff0700720c */ /* 0x000fe20003f05270 */
[----:B------:R-:W-:-:S12]  /*eb70*/  BSSY B0, `(.L_x_2329) ;  /* 0x000012d000007945 */ /* 0x000fd80003800000 */
[----:B------:R-:W-:Y:S05]  /*eb80*/  @!P0 BRA `(.L_x_2346) ;  /* 0x0000001000ac8947 */ /* 0x000fea0003800000 */
[----:B------:R-:W-:-:S07]  /*eb90*/  IMAD.MOV.U32 R8, RZ, RZ, R16 ;  /* 0x000000ffff087224 */ /* 0x000fce00078e0010 */
.L_x_2377:
[----:B------:R-:W2:Y:S04]  /*eba0*/  LDL R3, [R1+0xc] ;  /* 0x00000c0001037983 */ /* 0x000ea80000100800 */
[----:B------:R-:W3:Y:S01]  /*ebb0*/  LDL R2, [R1+0x4] ;  /* 0x0000040001027983 */ /* 0x000ee20000100800 */
[----:B------:R-:W-:Y:S01]  /*ebc0*/  VIADD R4, R18, 0x1 ;  /* 0x0000000112047836 */ /* 0x000fe20000000000 */
[----:B------:R-:W-:Y:S05]  /*ebd0*/  YIELD ;  /* 0x0000000000007946 */ /* 0x000fea0003800000 */
[----:B------:R-:W-:Y:S01]  /*ebe0*/  ISETP.NE.AND P0, PT, R4, 0x2, PT ;  /* 0x000000020400780c */ /* 0x000fe20003f05270 */
[----:B------:R-:W-:Y:S03]  /*ebf0*/  BSSY B1, `(.L_x_2347) ;  /* 0x000008e000017945 */ /* 0x000fe60003800000 */
[----:B------:R-:W-:-:S02]  /*ec00*/  SEL R5, RZ, 0x1, P0 ;  /* 0x00000001ff057807 */ /* 0x000fc40000000000 */
[----:B------:R-:W-:Y:S02]  /*ec10*/  SEL R4, R4, RZ, P0 ;  /* 0x000000ff04047207 */ /* 0x000fe40000000000 */
[----:B--2---:R-:W-:Y:S02]  /*ec20*/  ISETP.NE.AND P1, PT, R3, RZ, PT ;  /* 0x000000ff0300720c */ /* 0x004fe40003f25270 */
[----:B---3--:R-:W-:-:S11]  /*ec30*/  LOP3.LUT R5, R2, R5, RZ, 0x3c, !PT ;  /* 0x0000000502057212 */ /* 0x008fd600078e3cff */
[----:B-1----:R-:W-:Y:S05]  /*ec40*/  @!P1 BRA `(.L_x_2348) ;  /* 0x0000000800209947 */ /* 0x002fea0003800000 */
[----:B------:R-:W2:Y:S01]  /*ec50*/  LDL R2, [R1+0x10] ;  /* 0x0000100001027983 */ /* 0x000ea20000100800 */
[----:B------:R-:W-:Y:S01]  /*ec60*/  IMAD.MOV.U32 R7, RZ, RZ, R0 ;  /* 0x000000ffff077224 */ /* 0x000fe200078e0000 */
[----:B--2---:R-:W-:-:S13]  /*ec70*/  ISETP.NE.AND P1, PT, R2, RZ, PT ;  /* 0x000000ff0200720c */ /* 0x004fda0003f25270 */
[----:B------:R-:W-:Y:S05]  /*ec80*/  @!P1 BRA `(.L_x_2349) ;  /* 0x0000000000509947 */ /* 0x000fea0003800000 */
[----:B------:R-:W2:Y:S01]  /*ec90*/  LDL R10, [R1+0x8] ;  /* 0x00000800010a7983 */ /* 0x000ea20000100800 */
[----:B------:R-:W1:Y:S01]  /*eca0*/  LDC R8, c[0x0][0x43c] ;  /* 0x00010f00ff087b82 */ /* 0x000e620000000800 */
[----:B------:R-:W-:Y:S02]  /*ecb0*/  ULDC.64 UR4, c[0x0][0x428] ;  /* 0x00010a0000047ab9 */ /* 0x000fe40000000a00 */
[----:B0-----:R-:W3:Y:S01]  /*ecc0*/  LDL R9, [R1] ;  /* 0x0000000001097983 */ /* 0x001ee20000100800 */
[----:B-1----:R-:W-:-:S13]  /*ecd0*/  ISETP.NE.AND P0, PT, R8, 0x1, PT ;  /* 0x000000010800780c */ /* 0x002fda0003f05270 */
        /* <DEDUP_REMOVED lines=15> */
.L_x_2349:
[----:B------:R-:W-:Y:S01]  /*edd0*/  IMAD R3, R4, 0x8, R17 ;  /* 0x0000000804037824 */ /* 0x000fe200078e0211 */
[----:B------:R-:W-:Y:S01]  /*ede0*/  SHF.L.U32 R2, R5, 0x1f, RZ ;  /* 0x0000001f05027819 */ /* 0x000fe200000006ff */
[----:B------:R-:W-:Y:S03]  /*edf0*/  BSSY B2, `(.L_x_2350) ;  /* 0x0000003000027945 */ /* 0x000fe60003800000 */
[----:B------:R-:W2:Y:S02]  /*ee00*/  SYNCS.PHASECHK.TRANS64.TRYWAIT P0, [R3+URZ+0x28840], R2 ;  /* 0x02884002030075a7 */ /* 0x000ea4000800017f */
[----:B--2---:R-:W-:Y:S05]  /*ee10*/  @!P0 BRA `(.L_x_2351) ;  /* 0x00000028008c8947 */ /* 0x004fea0003800000 */
.L_x_2431:
[----:B------:R-:W-:Y:S05]  /*ee20*/  BSYNC B2 ;  /* 0x0000000000027941 */ /* 0x000fea0003800000 */
.L_x_2350:
        /* <DEDUP_REMOVED lines=12> */
.L_x_2353:
[----:B------:R-:W-:Y:S05]  /*eef0*/  BSYNC B2 ;  /* 0x0000000000027941 */ /* 0x000fea0003800000 */
.L_x_2352:
        /* <DEDUP_REMOVED lines=11> */
.L_x_2354:
        /* <DEDUP_REMOVED lines=16> */
.L_x_2355:
        /* <DEDUP_REMOVED lines=16> */
.L_x_2432:
[----:B------:R-:W-:Y:S05]  /*f1b0*/  BSYNC B2 ;  /* 0x0000000000027941 */ /* 0x000fea0003800000 */
.L_x_2356:
        /* <DEDUP_REMOVED lines=11> */
.L_x_2359:
[----:B------:R-:W-:Y:S05]  /*f270*/  BSYNC B2 ;  /* 0x0000000000027941 */ /* 0x000fea0003800000 */
.L_x_2358:
[----:B------:R-:W-:Y:S01]  /*f280*/  R2UR UR10, R12 ;  /* 0x000000000c0a72ca */ /* 0x000fe200000e0000 */
[----:B------:R-:W-:Y:S01]  /*f290*/  IMAD R18, R18, 0x8000, R17 ;  /* 0x0000800012127824 */ /* 0x000fe200078e0211 */
[----:B------:R-:W-:Y:S01]  /*f2a0*/  R2UR UR6, R10 ;  /* 0x000000000a0672ca */ /* 0x000fe200000e0000 */
[----:B------:R-:W-:Y:S01]  /*f2b0*/  UIADD3 UR4, UP0, UR44, 0x470, URZ ;  /* 0x000004702c047890 */ /* 0x000fe2000ff1e03f */
[----:B------:R-:W-:Y:S01]  /*f2c0*/  R2UR UR7, R11 ;  /* 0x000000000b0772ca */ /* 0x000fe200000e0000 */
[----:B0-----:R-:W-:Y:S01]  /*f2d0*/  IMAD.SHL.U32 R3, R19, 0x80, RZ ;  /* 0x0000008013037824 */ /* 0x001fe200078e00ff */
[----:B------:R-:W-:Y:S01]  /*f2e0*/  PLOP3.LUT P0, PT, PT, PT, PT, 0x80, 0x0 ;  /* 0x000000000000781c */ /* 0x000fe20003f0f070 */
[----:B------:R-:W-:Y:S01]  /*f2f0*/  VIADD R2, R2, 0x50 ;  /* 0x0000005002027836 */ /* 0x000fe20000000000 */
[----:B------:R-:W-:Y:S01]  /*f300*/  UIADD3.X UR5, URZ, UR45, URZ, UP0, !UPT ;  /* 0x0000002d3f057290 */ /* 0x000fe200087fe43f */
[----:B------:R-:W-:-:S11]  /*f310*/  VIADD R9, R18, 0x400 ;  /* 0x0000040012097836 */ /* 0x000fd60000000000 */
.L_x_2360:
        /* <DEDUP_REMOVED lines=15> */
.L_x_2361:
        /* <DEDUP_REMOVED lines=12> */
.L_x_2348:
[----:B------:R-:W-:Y:S05]  /*f4d0*/  BSYNC B1 ;  /* 0x0000000000017941 */ /* 0x000fea0003800000 */
.L_x_2347:
[----:B------:R-:W2:Y:S01]  /*f4e0*/  LDL R2, [R1+0xc] ;  /* 0x00000c0001027983 */ /* 0x000ea20000100800 */
[----:B------:R-:W-:Y:S01]  /*f4f0*/  VIADD R18, R4, 0x1 ;  /* 0x0000000104127836 */ /* 0x000fe20000000000 */
[----:B------:R-:W-:Y:S04]  /*f500*/  BSSY B1, `(.L_x_2362) ;  /* 0x0000090000017945 */ /* 0x000fe80003800000 */
[----:B------:R-:W-:-:S04]  /*f510*/  ISETP.NE.AND P0, PT, R18, 0x2, PT ;  /* 0x000000021200780c */ /* 0x000fc80003f05270 */
[----:B------:R-:W-:Y:S02]  /*f520*/  SEL R18, R18, RZ, P0 ;  /* 0x000000ff12127207 */ /* 0x000fe40000000000 */
[----:B--2---:R-:W-:Y:S02]  /*f530*/  ISETP.NE.AND P1, PT, R2, RZ, PT ;  /* 0x000000ff0200720c */ /* 0x004fe40003f25270 */
[----:B------:R-:W-:-:S04]  /*f540*/  SEL R2, RZ, 0x1, P0 ;  /* 0x00000001ff027807 */ /* 0x000fc80000000000 */
[----:B------:R-:W-:-:S05]  /*f550*/  LOP3.LUT R10, R5, R2, RZ, 0x3c, !PT ;  /* 0x00000002050a7212 */ /* 0x000fca00078e3cff */
[----:B------:R1:W-:Y:S02]  /*f560*/  STL [R1+0x4], R10 ;  /* 0x0000040a01007387 */ /* 0x0003e40000100800 */
[----:B------:R-:W-:Y:S05]  /*f570*/  @!P1 BRA `(.L_x_2363) ;  /* 0x0000000800209947 */ /* 0x000fea0003800000 */
[----:B------:R-:W2:Y:S01]  /*f580*/  LDL R3, [R1+0x10] ;  /* 0x0000100001037983 */ /* 0x000ea20000100800 */
[----:B------:R-:W-:Y:S01]  /*f590*/  VIADD R7, R0, 0xffffffff ;  /* 0xffffffff00077836 */ /* 0x000fe20000000000 */
[----:B--2---:R-:W-:-:S13]  /*f5a0*/  ISETP.NE.AND P1, PT, R3, RZ, PT ;  /* 0x000000ff0300720c */ /* 0x004fda0003f25270 */
[----:B------:R-:W-:Y:S05]  /*f5b0*/  @!P1 BRA `(.L_x_2364) ;  /* 0x0000000000509947 */ /* 0x000fea0003800000 */
[----:B------:R-:W2:Y:S01]  /*f5c0*/  LDL R12, [R1+0x8] ;  /* 0x00000800010c7983 */ /* 0x000ea20000100800 */
[----:B0-----:R-:W0:Y:S01]  /*f5d0*/  LDC R9, c[0x0][0x43c] ;  /* 0x00010f00ff097b82 */ /* 0x001e220000000800 */
[----:B------:R-:W-:Y:S02]  /*f5e0*/  ULDC.64 UR4, c[0x0][0x428] ;  /* 0x00010a0000047ab9 */ /* 0x000fe40000000a00 */
[----:B------:R-:W3:Y:S01]  /*f5f0*/  LDL R11, [R1] ;  /* 0x00000000010b7983 */ /* 0x000ee20000100800 */
        /* <DEDUP_REMOVED lines=16> */
.L_x_2364:
[----:B------:R-:W-:Y:S01]  /*f700*/  IMAD R2, R18, 0x8, R17 ;  /* 0x0000000812027824 */ /* 0x000fe200078e0211 */
[----:B------:R-:W-:Y:S01]  /*f710*/  SHF.L.U32 R3, R10, 0x1f, RZ ;  /* 0x0000001f0a037819 */ /* 0x000fe200000006ff */
[----:B------:R-:W-:Y:S03]  /*f720*/  BSSY B2, `(.L_x_2365) ;  /* 0x0000003000027945 */ /* 0x000fe60003800000 */
[----:B------:R-:W3:Y:S02]  /*f730*/  SYNCS.PHASECHK.TRANS64.TRYWAIT P0, [R2+URZ+0x28840], R3 ;  /* 0x02884003020075a7 */ /* 0x000ee4000800017f */
[----:B---3--:R-:W-:Y:S05]  /*f740*/  @!P0 BRA `(.L_x_2366) ;  /* 0x0000002000688947 */ /* 0x008fea0003800000 */
.L_x_2433:
[----:B------:R-:W-:Y:S05]  /*f750*/  BSYNC B2 ;  /* 0x0000000000027941 */ /* 0x000fea0003800000 */
.L_x_2365:
        /* <DEDUP_REMOVED lines=12> */
.L_x_2368:
[----:B------:R-:W-:Y:S05]  /*f820*/  BSYNC B2 ;  /* 0x0000000000027941 */ /* 0x000fea0003800000 */
.L_x_2367:
        /* <DEDUP_REMOVED lines=8> */
[----:B------:R-:W-:Y:S01]  /*f8b0*/  IMAD.SHL.U32 R9, R7, 0x80, RZ ;  /* 0x0000008007097824 */ /* 0x000fe200078e00ff */
[----:B------:R-:W-:Y:S01]  /*f8c0*/  UMOV UR6, 0x0 ;  /* 0x0000000000067882 */ /* 0x000fe20000000000 */
[----:B-1----:R-:W-:Y:S01]  /*f8d0*/  VIADD R10, R2, 0x18400 ;  /* 0x00018400020a7836 */ /* 0x002fe20000000000 */
[----:B------:R-:W-:-:S09]  /*f8e0*/  UMOV UR7, 0x14f00000 ;  /* 0x14f0000000077882 */ /* 0x000fd20000000000 */
.L_x_2369:
        /* <DEDUP_REMOVED lines=16> */
.L_x_2370:
        /* <DEDUP_REMOVED lines=11> */
[----:B------:R-:W-:Y:S01]  /*faa0*/  BSSY B2, `(.L_x_2371) ;  /* 0x0000004000027945 */ /* 0x000fe20003800000 */
[----:B------:R-:W-:-:S04]  /*fab0*/  LEA R2, R4, R6, 0x3 ;  /* 0x0000000604027211 */ /* 0x000fc800078e18ff */
[----:B------:R-:W0:Y:S02]  /*fac0*/  SYNCS.PHASECHK.TRANS64.TRYWAIT P0, [R2+URZ+0x60], R5 ;  /* 0x00006005020075a7 */ /* 0x000e24000800017f */
[----:B0-----:R-:W-:Y:S05]  /*fad0*/  @!P0 BRA `(.L_x_2372) ;  /* 0x0000001c00988947 */ /* 0x001fea0003800000 */
.L_x_2434:
[----:B------:R-:W-:Y:S05]  /*fae0*/  BSYNC B2 ;  /* 0x0000000000027941 */ /* 0x000fea0003800000 */
.L_x_2371:
        /* <DEDUP_REMOVED lines=11> */
.L_x_2374:
[----:B------:R-:W-:Y:S05]  /*fba0*/  BSYNC B2 ;  /* 0x0000000000027941 */ /* 0x000fea0003800000 */
.L_x_2373:
[----:B------:R-:W-:Y:S01]  /*fbb0*/  R2UR UR10, R12 ;  /* 0x000000000c0a72ca */ /* 0x000fe200000e0000 */
[----:B------:R-:W-:Y:S01]  /*fbc0*/  IMAD R4, R4, 0x8000, R17 ;  /* 0x0000800004047824 */ /* 0x000fe200078e0211 */
[----:B------:R-:W-:Y:S01]  /*fbd0*/  R2UR UR6, R10 ;  /* 0x000000000a0672ca */ /* 0x000fe200000e0000 */
[----:B------:R-:W-:Y:S01]  /*fbe0*/  UIADD3 UR4, UP0, UR44, 0x470, URZ ;  /* 0x000004702c047890 */ /* 0x000fe2000ff1e03f */
[----:B------:R-:W-:Y:S01]  /*fbf0*/  R2UR UR7, R11 ;  /* 0x000000000b0772ca */ /* 0x000fe200000e0000 */
[----:B------:R-:W-:Y:S01]  /*fc00*/  IMAD.SHL.U32 R3, R19, 0x80, RZ ;  /* 0x0000008013037824 */ /* 0x000fe200078e00ff */
[----:B------:R-:W-:Y:S01]  /*fc10*/  PLOP3.LUT P0, PT, PT, PT, PT, 0x80, 0x0 ;  /* 0x000000000000781c */ /* 0x000fe20003f0f070 */
[----:B0-----:R-:W-:Y:S01]  /*fc20*/  VIADD R2, R2, 0x50 ;  /* 0x0000005002027836 */ /* 0x001fe20000000000 */
[----:B------:R-:W-:Y:S01]  /*fc30*/  UIADD3.X UR5, URZ, UR45, URZ, UP0, !UPT ;  /* 0x0000002d3f057290 */ /* 0x000fe200087fe43f */
[----:B------:R-:W-:-:S11]  /*fc40*/  VIADD R5, R4, 0x400 ;  /* 0x0000040004057836 */ /* 0x000fd60000000000 */
.L_x_2375:
        /* <DEDUP_REMOVED lines=15> */
.L_x_2376:
        /* <DEDUP_REMOVED lines=12> */
.L_x_2363:
[----:B------:R-:W-:Y:S05]  /*fe00*/  BSYNC B1 ;  /* 0x0000000000017941 */ /* 0x000fea0003800000 */
.L_x_2362:
[C---:B------:R-:W-:Y:S01]  /*fe10*/  ISETP.GT.AND P0, PT, R0.reuse, 0x1, PT ;  /* 0x000000010000780c */ /* 0x040fe20003f04270 */
[----:B------:R-:W-:-:S12]  /*fe20*/  VIADD R0, R0, 0xfffffffe ;  /* 0xfffffffe00007836 */ /* 0x000fd80000000000 */
[----:B------:R-:W-:Y:S05]  /*fe30*/  @P0 BRA `(.L_x_2377) ;  /* 0xffffffec00580947 */ /* 0x000fea000383ffff */
.L_x_2346:
[----:B------:R-:W-:Y:S05]  /*fe40*/  BSYNC B0 ;  /* 0x0000000000007941 */ /* 0x000fea0003800000 */
.L_x_2329:
[----:B0-----:R-:W0:Y:S01]  /*fe50*/  S2R R0, SR_TID.X ;  /* 0x0000000000007919 */ /* 0x001e220000002100 */
[----:B------:R-:W-:Y:S01]  /*fe60*/  BSSY B0, `(.L_x_2378) ;  /* 0x0000011000007945 */ /* 0x000fe20003800000 */
[----:B0-----:R-:W-:-:S04]  /*fe70*/  LOP3.LUT R6, R0, 0x7f, RZ, 0xc0, !PT ;  /* 0x0000007f00067812 */ /* 0x001fc800078ec0ff */
[----:B------:R-:W-:-:S13]  /*fe80*/  ISETP.NE.AND P1, PT, R6, RZ, PT ;  /* 0x000000ff0600720c */ /* 0x000fda0003f25270 */
[----:B------:R-:W-:Y:S05]  /*fe90*/  @P1 BRA `(.L_x_2379) ;  /* 0x0000000000341947 */ /* 0x000fea0003800000 */
[----:B------:R-:W0:Y:S01]  /*fea0*/  S2R R5, SR_LANEID ;  /* 0x0000000000057919 */ /* 0x000e220000000000 */
[----:B------:R-:W-:Y:S01]  /*feb0*/  VOTEU.ANY UR4, UPT, PT ;  /* 0x0000000000047886 */ /* 0x000fe200038e0100 */
[----:B------:R-:W2:Y:S01]  /*fec0*/  LDC.64 R2, c[0x0][0xc80] ;  /* 0x00032000ff027b82 */ /* 0x000ea20000000a00 */
[----:B------:R-:W0:Y:S02]  /*fed0*/  FLO.U32 R0, UR4 ;  /* 0x0000000400007d00 */ /* 0x000e2400080e0000 */
[----:B0-----:R-:W-:-:S06]  /*fee0*/  ISETP.EQ.U32.AND P0, PT, R0, R5, PT ;  /* 0x000000050000720c */ /* 0x001fcc0003f02070 */
[----:B------:R-:W2:Y:S07]  /*fef0*/  POPC R5, UR4 ;  /* 0x0000000400057d09 */ /* 0x000eae0008000000 */
[----:B--2---:R-:W2:Y:S01]  /*ff00*/  @P0 ATOMG.E.ADD.STRONG.GPU PT, R3, desc[UR46][R2.64], R5 ;  /* 0x00000005020309a8 */ /* 0x004ea200081ee1ee */
[----:B------:R-:W0:Y:S02]  /*ff10*/  S2R R4, SR_LTMASK ;  /* 0x0000000000047919 */ /* 0x000e240000003900 */
[----:B0-----:R-:W-:-:S04]  /*ff20*/  LOP3.LUT R4, R4, UR4, RZ, 0xc0, !PT ;  /* 0x0000000404047c12 */ /* 0x001fc8000f8ec0ff */
[----:B------:R-:W0:Y:S01]  /*ff30*/  POPC R7, R4 ;  /* 0x0000000400077309 */ /* 0x000e220000000000 */
[----:B--2---:R-:W0:Y:S02]  /*ff40*/  SHFL.IDX PT, R0, R3, R0, 0x1f ;  /* 0x00001f0003007589 */ /* 0x004e2400000e0000 */
[----:B0-----:R-:W-:-:S05]  /*ff50*/  IADD3 R0, R0, UR41, R7 ;  /* 0x0000002900007c10 */ /* 0x001fca000fffe007 */
[----:B------:R0:W-:Y:S02]  /*ff60*/  STL [R1+0x18], R0 ;  /* 0x0000180001007387 */ /* 0x0001e40000100800 */
.L_x_2379:
[----:B------:R-:W-:Y:S05]  /*ff70*/  BSYNC B0 ;  /* 0x0000000000007941 */ /* 0x000fea0003800000 */
.L_x_2378:
[----:B0-----:R-:W2:Y:S01]  /*ff80*/  LDL.LU R0, [R1+0xc] ;  /* 0x00000c0001007983 */ /* 0x001ea20000300800 */
[----:B------:R-:W-:Y:S01]  /*ff90*/  BSSY B0, `(.L_x_2380) ;  /* 0x0000038000007945 */ /* 0x000fe20003800000 */
[----:B--2---:R-:W-:-:S13]  /*ffa0*/  ISETP.NE.AND P0, PT, R0, RZ, PT ;  /* 0x000000ff0000720c */ /* 0x004fda0003f05270 */
[----:B------:R-:W-:Y:S05]  /*ffb0*/  @!P0 BRA `(.L_x_2381) ;  /* 0x0000000000d48947 */ /* 0x000fea0003800000 */
[----:B------:R-:W2:Y:S01]  /*ffc0*/  LDL R0, [R1+0x4] ;  /* 0x0000040001007983 */ /* 0x000ea20000100800 */
[----:B------:R-:W-:Y:S01]  /*ffd0*/  IMAD R3, R18, 0x8, R17 ;  /* 0x0000000812037824 */ /* 0x000fe200078e0211 */
[----:B------:R-:W-:Y:S01]  /*ffe0*/  BSSY B1, `(.L_x_2382) ;  /* 0x0000005000017945 */ /* 0x000fe20003800000 */
[----:B------:R-:W-:Y:S02]  /*fff0*/  ISETP.NE.AND P2, PT, R6, RZ, PT ;  /* 0x000000ff0600720c */ /* 0x000fe40003f45270 */
[----:B--2---:R-:W-:-:S04]  /*10000*/  SHF.L.U32 R0, R0, 0x1f, RZ ;  /* 0x0000001f00007819 */ /* 0x004fc800000006ff */
[----:B------:R-:W0:Y:S02]  /*10010*/  SYNCS.PHASECHK.TRANS64.TRYWAIT P0, [R3+URZ+0x28860], R0 ;  /* 0x02886000030075a7 */ /* 0x000e24000800017f */
[----:B0-----:R-:W-:Y:S05]  /*10020*/  @!P0 BRA `(.L_x_2383) ;  /* 0x0000001800588947 */ /* 0x001fea0003800000 */
.L_x_2435:
[----:B------:R-:W-:Y:S05]  /*10030*/  BSYNC B1 ;  /* 0x0000000000017941 */ /* 0x000fea0003800000 */
.L_x_2382:
        /* <DEDUP_REMOVED lines=9> */
.L_x_2385:
[----:B------:R-:W-:Y:S05]  /*100d0*/  BSYNC B1 ;  /* 0x0000000000017941 */ /* 0x000fea0003800000 */
.L_x_2384:
[----:B0-----:R-:W-:Y:S01]  /*100e0*/  IMAD R0, R18, 0x8000, R17 ;  /* 0x0000800012007824 */ /* 0x001fe200078e0211 */
[----:B------:R-:W-:Y:S01]  /*100f0*/  UIADD3 UR4, UP0, UR44, 0x470, URZ ;  /* 0x000004702c047890 */ /* 0x000fe2000ff1e03f */
[----:B------:R-:W-:Y:S01]  /*10100*/  VIADD R2, R3, 0x28850 ;  /* 0x0002885003027836 */ /* 0x000fe20000000000 */
[----:B------:R-:W-:Y:S01]  /*10110*/  PLOP3.LUT P0, PT, PT, PT, PT, 0x80, 0x0 ;  /* 0x000000000000781c */ /* 0x000fe20003f0f070 */
[----:B------:R-:W-:Y:S01]  /*10120*/  IMAD.SHL.U32 R19, R19, 0x80, RZ ;  /* 0x0000008013137824 */ /* 0x000fe200078e00ff */
[----:B------:R-:W-:Y:S01]  /*10130*/  UIADD3.X UR5, URZ, UR45, URZ, UP0, !UPT ;  /* 0x0000002d3f057290 */ /* 0x000fe200087fe43f */
[----:B------:R-:W-:Y:S01]  /*10140*/  VIADD R3, R0, 0x400 ;  /* 0x0000040000037836 */ /* 0x000fe20000000000 */
[----:B------:R-:W-:Y:S01]  /*10150*/  UMOV UR6, 0x0 ;  /* 0x0000000000067882 */ /* 0x000fe20000000000 */
[----:B------:R-:W-:Y:S01]  /*10160*/  UMOV UR7, 0x14f00000 ;  /* 0x14f0000000077882 */ /* 0x000fe20000000000 */
[----:B------:R-:W-:-:S08]  /*10170*/  UMOV UR10, URZ ;  /* 0x0000003f000a7c82 */ /* 0x000fd00008000000 */
.L_x_2386:
        /* <DEDUP_REMOVED lines=15> */
.L_x_2387:
        /* <DEDUP_REMOVED lines=10> */
.L_x_2381:
[----:B------:R-:W-:Y:S05]  /*10310*/  BSYNC B0 ;  /* 0x0000000000007941 */ /* 0x000fea0003800000 */
.L_x_2380:
[----:B------:R-:W2:Y:S01]  /*10320*/  LDL.LU R3, [R1+0x4] ;  /* 0x0000040001037983 */ /* 0x000ea20000300800 */
[----:B------:R-:W-:-:S05]  /*10330*/  VIADD R18, R18, 0x1 ;  /* 0x0000000112127836 */ /* 0x000fca0000000000 */
[----:B------:R-:W-:-:S04]  /*10340*/  ISETP.NE.AND P0, PT, R18, 0x2, PT ;  /* 0x000000021200780c */ /* 0x000fc80003f05270 */
[----:B------:R-:W-:Y:S02]  /*10350*/  SEL R0, RZ, 0x1, P0 ;  /* 0x00000001ff007807 */ /* 0x000fe40000000000 */
[----:B------:R-:W-:Y:S02]  /*10360*/  SEL R18, R18, RZ, P0 ;  /* 0x000000ff12127207 */ /* 0x000fe40000000000 */
[----:B--2---:R-:W-:-:S05]  /*10370*/  LOP3.LUT R3, R3, R0, RZ, 0x3c, !PT ;  /* 0x0000000003037212 */ /* 0x004fca00078e3cff */
[----:B------:R0:W-:Y:S02]  /*10380*/  STL [R1+0x4], R3 ;  /* 0x0000040301007387 */ /* 0x0001e40000100800 */
.L_x_2309:
[----:B------:R-:W-:Y:S05]  /*10390*/  BSYNC B7 ;  /* 0x0000000000077941 */ /* 0x000fea0003800000 */
.L_x_2307:
[----:B--2---:R-:W2:Y:S04]  /*103a0*/  LDL R0, [R1+0x20] ;  /* 0x0000200001007983 */ /* 0x004ea80000100800 */
[----:B0-----:R0:W5:Y:S01]  /*103b0*/  LDL R2, [R1+0x18] ;  /* 0x0000180001027983 */ /* 0x0011620000100800 */
[----:B--2---:R-:W-:-:S13]  /*103c0*/  ISETP.NE.AND P0, PT, R0, RZ, PT ;  /* 0x000000ff0000720c */ /* 0x004fda0003f05270 */
        /* <DEDUP_REMOVED lines=11> */
.L_x_2388:
[----:B------:R-:W-:-:S03]  /*10480*/  UMOV UR4, 0xffffffff ;  /* 0xffffffff00047882 */ /* 0x000fc60000000000 */
[----:B------:R-:W-:Y:S05]  /*10490*/  BRA.DIV UR4, `(.L_x_2390) ;  /* 0x0000001604507947 */ /* 0x000fea000b800000 */
[----:B-----5:R0:W2:Y:S02]  /*104a0*/  SHFL.IDX PT, R14, R2, RZ, 0x1f ;  /* 0x00001fff020e7589 */ /* 0x0200a400000e0000 */
.L_x_2438:
[----:B------:R-:W3:Y:S01]  /*104b0*/  @!P1 S2R R3, SR_CgaCtaId ;  /* 0x0000000000039919 */ /* 0x000ee20000008800 */
[----:B------:R-:W-:Y:S05]  /*104c0*/  WARPSYNC.ALL ;  /* 0x0000000000007948 */ /* 0x000fea0003800000 */
[----:B------:R-:W-:Y:S01]  /*104d0*/  BAR.SYNC.DEFER_BLOCKING 0x4, 0x180 ;  /* 0x0106000000007b1d */ /* 0x000fe20000010000 */
[----:B------:R-:W-:-:S05]  /*104e0*/  @!P1 MOV R0, 0x400 ;  /* 0x0000040000009802 */ /* 0x000fca0000000f00 */
[----:B--2---:R2:W-:Y:S01]  /*104f0*/  STL [R1+0x18], R14 ;  /* 0x0000180e01007387 */ /* 0x0045e20000100800 */
[----:B---3--:R-:W-:-:S05]  /*10500*/  @!P1 LEA R17, R3, R0, 0x18 ;  /* 0x0000000003119211 */ /* 0x008fca00078ec0ff */
[----:B------:R2:W-:Y:S01]  /*10510*/  @!P1 STS [R17+0x288d0], R2 ;  /* 0x0288d00211009388 */ /* 0x0005e20000000800 */
[----:B------:R-:W-:Y:S06]  /*10520*/  BAR.ARV 0x5, 0x180 ;  /* 0x0146000000007b1d */ /* 0x000fec0000002000 */
.L_x_2389:
[----:B------:R-:W3:Y:S01]  /*10530*/  LDL R0, [R1+0x18] ;  /* 0x0000180001007983 */ /* 0x000ee20000100800 */
[----:B------:R-:W-:Y:S02]  /*10540*/  ULDC UR4, c[0x0][0xc38] ;  /* 0x00030e0000047ab9 */ /* 0x000fe40000000800 */
[----:B---3--:R-:W-:-:S13]  /*10550*/  ISETP.GE.AND P0, PT, R0, UR4, PT ;  /* 0x0000000400007c0c */ /* 0x008fda000bf06270 */
[----:B------:R-:W-:Y:S05]  /*10560*/  @!P0 BRA `(.L_x_2391) ;  /* 0xffffffc000248947 */ /* 0x000fea000383ffff */
.L_x_2304:
[----:B-1----:R-:W3:Y:S01]  /*10570*/  LDL.LU R0, [R1+0x1c] ;  /* 0x00001c0001007983 */ /* 0x002ee20000300800 */
[----:B------:R-:W-:Y:S01]  /*10580*/  BSSY B0, `(.L_x_2392) ;  /* 0x000000b000007945 */ /* 0x000fe20003800000 */
[----:B------:R-:W1:Y:S01]  /*10590*/  S2R R5, SR_CgaCtaId ;  /* 0x0000000000057919 */ /* 0x000e620000008800 */
[----:B---3--:R-:W-:-:S05]  /*105a0*/  VIADD R0, R0, 0x1 ;  /* 0x0000000100007836 */ /* 0x008fca0000000000 */
[----:B0-2---:R-:W-:-:S04]  /*105b0*/  LEA.HI R2, R0, R0, RZ, 0x1 ;  /* 0x0000000000027211 */ /* 0x005fc800078f08ff */
[----:B------:R-:W-:-:S05]  /*105c0*/  LOP3.LUT R3, R2, 0xfffffffe, RZ, 0xc0, !PT ;  /* 0xfffffffe02037812 */ /* 0x000fca00078ec0ff */
[----:B------:R-:W-:Y:S01]  /*105d0*/  IMAD.IADD R3, R0, 0x1, -R3 ;  /* 0x0000000100037824 */ /* 0x000fe200078e0a03 */
[----:B------:R-:W-:-:S04]  /*105e0*/  MOV R0, 0x400 ;  /* 0x0000040000007802 */ /* 0x000fc80000000f00 */
[----:B-1----:R-:W-:Y:S02]  /*105f0*/  LEA R0, R5, R0, 0x18 ;  /* 0x0000000005007211 */ /* 0x002fe400078ec0ff */
[----:B------:R-:W-:-:S04]  /*10600*/  SHF.L.U32 R3, R3, 0x1f, RZ ;  /* 0x0000001f03037819 */ /* 0x000fc800000006ff */
[----:B------:R-:W0:Y:S02]  /*10610*/  SYNCS.PHASECHK.TRANS64.TRYWAIT P0, [R0+URZ+0x28820], R3 ;  /* 0x02882003000075a7 */ /* 0x000e24000800017f */
[----:B0-----:R-:W-:Y:S05]  /*10620*/  @!P0 BRA `(.L_x_2393) ;  /* 0x0000001400148947 */ /* 0x001fea0003800000 */
.L_x_2439:
[----:B------:R-:W-:Y:S05]  /*10630*/  BSYNC B0 ;  /* 0x0000000000007941 */ /* 0x000fea0003800000 */
.L_x_2392:
[----:B------:R-:W-:-:S03]  /*10640*/  UMOV UR4, 0xffffffff ;  /* 0xffffffff00047882 */ /* 0x000fc60000000000 */
[----:B------:R-:W-:Y:S05]  /*10650*/  BRA.DIV UR4, `(.L_x_2394) ;  /* 0x00000016041c7947 */ /* 0x000fea000b800000 */
[----:B------:R-:W1:Y:S02]  /*10660*/  S2R R2, SR_TID.X ;  /* 0x0000000000027919 */ /* 0x000e640000002100 */
[----:B-1----:R-:W-:-:S04]  /*10670*/  SHF.R.U32.HI R2, RZ, 0x5, R2 ;  /* 0x00000005ff027819 */ /* 0x002fc80000011602 */
[----:B------:R-:W-:-:S05]  /*10680*/  LOP3.LUT R2, R2, 0x3, RZ, 0xc0, !PT ;  /* 0x0000000302027812 */ /* 0x000fca00078ec0ff */
[----:B------:R1:W2:Y:S02]  /*10690*/  SHFL.IDX PT, R14, R2, RZ, 0x1f ;  /* 0x00001fff020e7589 */ /* 0x0002a400000e0000 */
.L_x_2442:
[----:B--2---:R-:W-:Y:S01]  /*106a0*/  ISETP.NE.AND P0, PT, R14, RZ, PT ;  /* 0x000000ff0e00720c */ /* 0x004fe20003f05270 */
[----:B------:R-:W-:-:S12]  /*106b0*/  BSSY B0, `(.L_x_2395) ;  /* 0x0000025000007945 */ /* 0x000fd80003800000 */
[----:B------:R-:W-:Y:S05]  /*106c0*/  @P0 BRA `(.L_x_2396) ;  /* 0x00000000008c0947 */ /* 0x000fea0003800000 */
[----:B------:R-:W-:-:S03]  /*106d0*/  UMOV UR4, 0xffffffff ;  /* 0xffffffff00047882 */ /* 0x000fc60000000000 */
[----:B------:R-:W-:Y:S05]  /*106e0*/  BRA.DIV UR4, `(.L_x_2397) ;  /* 0x00000016042c7947 */ /* 0x000fea000b800000 */
[----:B------:R-:W-:-:S13]  /*106f0*/  ELECT P6, URZ, PT ;  /* 0x00000000003f782f */ /* 0x000fda00038c0000 */
.L_x_2445:
[----:B------:R-:W-:Y:S05]  /*10700*/  @!P6 BRA `(.L_x_2396) ;  /* 0x00000000007ce947 */ /* 0x000fea0003800000 */
[----:B------:R-:W-:-:S06]  /*10710*/  ULOP3.LUT UR4, UR38, 0x2, URZ, 0xfc, !UPT ;  /* 0x0000000226047892 */ /* 0x000fcc000f8efc3f */
[----:B-1----:R-:W-:-:S05]  /*10720*/  IMAD.U32 R2, RZ, RZ, UR4 ;  /* 0x00000004ff027e24 */ /* 0x002fca000f8e00ff */
[----:B------:R-:W-:-:S13]  /*10730*/  ISETP.NE.AND P2, PT, R2, 0x3, PT ;  /* 0x000000030200780c */ /* 0x000fda0003f45270 */
[----:B------:R-:W-:Y:S05]  /*10740*/  @!P2 BRA `(.L_x_2398) ;  /* 0x000000000004a947 */ /* 0x000fea0003800000 */
[----:B------:R-:W-:Y:S01]  /*10750*/  BPT.TRAP 0x1 ;  /* 0x000000040000795c */ /* 0x000fe20000300000 */
.L_x_2398:
[----:B------:R-:W2:Y:S01]  /*10760*/  LDL.LU R7, [R1+0x4] ;  /* 0x0000040001077983 */ /* 0x000ea20000300800 */
[----:B0-----:R-:W-:Y:S02]  /*10770*/  VIADD R3, R0, 0x28840 ;  /* 0x0002884000037836 */ /* 0x001fe40000000000 */
[C---:B------:R-:W-:Y:S02]  /*10780*/  VIADD R2, R18.reuse, 0x1 ;  /* 0x0000000112027836 */ /* 0x040fe40000000000 */
[----:B------:R-:W-:-:S03]  /*10790*/  IMAD R6, R18, 0x8, R3 ;  /* 0x0000000812067824 */ /* 0x000fc600078e0203 */
        /* <DEDUP_REMOVED lines=9> */
.L_x_2446:
[----:B------:R-:W1:Y:S02]  /*10830*/  SYNCS.PHASECHK.TRANS64.TRYWAIT P0, [R3+URZ], R2 ;  /* 0x00000002030075a7 */ /* 0x000e64000800017f */
[----:B-1----:R-:W-:Y:S05]  /*10840*/  @!P0 BRA `(.L_x_2400) ;  /* 0x0000001400088947 */ /* 0x002fea0003800000 */
.L_x_2447:
[----:B------:R-:W-:Y:S05]  /*10850*/  @!P2 BRA `(.L_x_2401) ;  /* 0x000000000004a947 */ /* 0x000fea0003800000 */
[----:B------:R-:W-:Y:S01]  /*10860*/  BPT.TRAP 0x1 ;  /* 0x000000040000795c */ /* 0x000fe20000300000 */
.L_x_2401:
[----:B-1----:R-:W-:-:S04]  /*10870*/  VIADD R3, R0, 0x28860 ;  /* 0x0002886000037836 */ /* 0x002fc80000000000 */
[----:B------:R-:W-:-:S04]  /*10880*/  IMAD R18, R18, 0x8, R3 ;  /* 0x0000000812127824 */ /* 0x000fc800078e0203 */
[----:B------:R-:W1:Y:S02]  /*10890*/  SYNCS.PHASECHK.TRANS64.TRYWAIT P0, [R18+URZ], R5 ;  /* 0x00000005120075a7 */ /* 0x000e64000800017f */
[----:B-1----:R-:W-:Y:S05]  /*108a0*/  @!P0 BRA `(.L_x_2402) ;  /* 0x0000001400048947 */ /* 0x002fea0003800000 */
.L_x_2448:
[----:B------:R-:W-:-:S07]  /*108b0*/  IMAD R3, R4, 0x8, R3 ;  /* 0x0000000804037824 */ /* 0x000fce00078e0203 */
.L_x_2403:
[----:B--2---:R2:W3:Y:S02]  /*108c0*/  SYNCS.PHASECHK.TRANS64.TRYWAIT P0, [R3+URZ], R2 ;  /* 0x00000002030075a7 */ /* 0x0044e4000800017f */
[----:B---3--:R-:W-:Y:S05]  /*108d0*/  @!P0 NANOSLEEP.SYNCS 0x989680 ;  /* 0x009896800000895d */ /* 0x008fea0003900000 */
[----:B------:R-:W3:Y:S02]  /*108e0*/  @!P0 SYNCS.PHASECHK.TRANS64 P0, [R3+URZ], R2 ;  /* 0x00000002030085a7 */ /* 0x000ee4000800007f */
[----:B---3--:R-:W-:Y:S05]  /*108f0*/  @!P0 BRA `(.L_x_2403) ;  /* 0xfffffffc00f08947 */ /* 0x008fea000383ffff */
.L_x_2396:
[----:B------:R-:W-:Y:S05]  /*10900*/  BSYNC B0 ;  /* 0x0000000000007941 */ /* 0x000fea0003800000 */
.L_x_2395:
[----:B------:R-:W-:Y:S05]  /*10910*/  EXIT ;  /* 0x000000000000794d */ /* 0x000fea0003800000 */
.L_x_2257:
[----:B0-----:R-:W-:-:S04]  /*10920*/  IMAD.U32 R3, RZ, RZ, UR41 ;  /* 0x00000029ff037e24 */ /* 0x001fc8000f8e00ff */
[----:B------:R0:W1:Y:S03]  /*10930*/  SYNCS.PHASECHK.TRANS64.TRYWAIT P1, [R3+URZ+0x28800], R0 ;  /* 0x02880000030075a7 */ /* 0x000066000802017f */
[----:B-1----:R-:W-:Y:S05]  /*10940*/  @!P1 NANOSLEEP.SYNCS 0x989680 ;  /* 0x009896800000995d */ /* 0x002fea0003900000 */
[----:B------:R-:W1:Y:S02]  /*10950*/  @!P1 SYNCS.PHASECHK.TRANS64 P1, [R3+URZ+0x28800], R0 ;  /* 0x02880000030095a7 */ /* 0x000e64000802007f */
[----:B-1----:R-:W-:Y:S05]  /*10960*/  @!P1 BRA `(.L_x_2257) ;  /* 0xfffffffc00ec9947 */ /* 0x002fea000383ffff */
[----:B------:R-:W-:Y:S05]  /*10970*/  BRA `(.L_x_2404) ;  /* 0xffffff0c005c7947 */ /* 0x000fea000383ffff */
.L_x_2261:
[----:B-1----:R1:W2:Y:S02]  /*10980*/  SYNCS.PHASECHK.TRANS64.TRYWAIT P2, [R0+URZ+0x28830], R3 ;  /* 0x02883003000075a7 */ /* 0x0022a4000804017f */
[----:B--2---:R-:W-:Y:S05]  /*10990*/  @!P2 NANOSLEEP.SYNCS 0x989680 ;  /* 0x009896800000a95d */ /* 0x004fea0003900000 */
[----:B------:R-:W2:Y:S02]  /*109a0*/  @!P2 SYNCS.PHASECHK.TRANS64 P2, [R0+URZ+0x28830], R3 ;  /* 0x028830030000a5a7 */ /* 0x000ea4000804007f */
[----:B--2---:R-:W-:Y:S05]  /*109b0*/  @!P2 BRA `(.L_x_2261) ;  /* 0xfffffffc00f0a947 */ /* 0x004fea000383ffff */
[----:B------:R-:W-:Y:S05]  /*109c0*/  BRA `(.L_x_2260) ;  /* 0xffffff0c00807947 */ /* 0x000fea000383ffff */
.L_x_2266:
[----:B-1----:R-:W-:-:S04]  /*109d0*/  IMAD.U32 R7, RZ, RZ, UR6 ;  /* 0x00000006ff077e24 */ /* 0x002fc8000f8e00ff */
[----:B------:R1:W2:Y:S03]  /*109e0*/  SYNCS.PHASECHK.TRANS64.TRYWAIT P3, [R7+URZ+0x28830], R4 ;  /* 0x02883004070075a7 */ /* 0x0002a6000806017f */
[----:B--2---:R-:W-:Y:S05]  /*109f0*/  @!P3 NANOSLEEP.SYNCS 0x989680 ;  /* 0x009896800000b95d */ /* 0x004fea0003900000 */
[----:B------:R-:W2:Y:S02]  /*10a00*/  @!P3 SYNCS.PHASECHK.TRANS64 P3, [R7+URZ+0x28830], R4 ;  /* 0x028830040700b5a7 */ /* 0x000ea4000806007f */
[----:B--2---:R-:W-:Y:S05]  /*10a10*/  @!P3 BRA `(.L_x_2266) ;  /* 0xfffffffc00ecb947 */ /* 0x004fea000383ffff */
[----:B------:R-:W-:Y:S05]  /*10a20*/  BRA `(.L_x_2263) ;  /* 0xffffff3800ac7947 */ /* 0x000fea000383ffff */
.L_x_2270:
[----:B-1----:R-:W-:-:S04]  /*10a30*/  IMAD.U32 R7, RZ, RZ, UR6 ;  /* 0x00000006ff077e24 */ /* 0x002fc8000f8e00ff */
[----:B------:R1:W2:Y:S03]  /*10a40*/  SYNCS.PHASECHK.TRANS64.TRYWAIT P3, [R7+URZ+0x28850], R4 ;  /* 0x02885004070075a7 */ /* 0x0002a6000806017f */
[----:B--2---:R-:W-:Y:S05]  /*10a50*/  @!P3 NANOSLEEP.SYNCS 0x989680 ;  /* 0x009896800000b95d */ /* 0x004fea0003900000 */
[----:B------:R-:W2:Y:S02]  /*10a60*/  @!P3 SYNCS.PHASECHK.TRANS64 P3, [R7+URZ+0x28850], R4 ;  /* 0x028850040700b5a7 */ /* 0x000ea4000806007f */
[----:B--2---:R-:W-:Y:S05]  /*10a70*/  @!P3 BRA `(.L_x_2270) ;  /* 0xfffffffc00ecb947 */ /* 0x004fea000383ffff */
[----:B------:R-:W-:Y:S05]  /*10a80*/  BRA `(.L_x_2267) ;  /* 0xffffff3c006c7947 */ /* 0x000fea000383ffff */
.L_x_2276:
[----:B-1----:R-:W-:-:S04]  /*10a90*/  IMAD.U32 R5, RZ, RZ, UR6 ;  /* 0x00000006ff057e24 */ /* 0x002fc8000f8e00ff */
[----:B------:R1:W2:Y:S03]  /*10aa0*/  SYNCS.PHASECHK.TRANS64.TRYWAIT P2, [R5+URZ+0x28830], R4 ;  /* 0x02883004050075a7 */ /* 0x0002a6000804017f */
[----:B--2---:R-:W-:Y:S05]  /*10ab0*/  @!P2 NANOSLEEP.SYNCS 0x989680 ;  /* 0x009896800000a95d */ /* 0x004fea0003900000 */
[----:B------:R-:W2:Y:S02]  /*10ac0*/  @!P2 SYNCS.PHASECHK.TRANS64 P2, [R5+URZ+0x28830], R4 ;  /* 0x028830040500a5a7 */ /* 0x000ea4000804007f */
[----:B--2---:R-:W-:Y:S05]  /*10ad0*/  @!P2 BRA `(.L_x_2276) ;  /* 0xfffffffc00eca947 */ /* 0x004fea000383ffff */
[----:B------:R-:W-:Y:S05]  /*10ae0*/  BRA `(.L_x_2273) ;  /* 0xffffff6800d47947 */ /* 0x000fea000383ffff */
.L_x_2280:
[----:B-1----:R-:W-:-:S04]  /*10af0*/  IMAD.U32 R5, RZ, RZ, UR6 ;  /* 0x00000006ff057e24 */ /* 0x002fc8000f8e00ff */
[----:B------:R1:W2:Y:S03]  /*10b00*/  SYNCS.PHASECHK.TRANS64.TRYWAIT P2, [R5+URZ+0x28850], R4 ;  /* 0x02885004050075a7 */ /* 0x0002a6000804017f */
[----:B--2---:R-:W-:Y:S05]  /*10b10*/  @!P2 NANOSLEEP.SYNCS 0x989680 ;  /* 0x009896800000a95d */ /* 0x004fea0003900000 */
[----:B------:R-:W2:Y:S02]  /*10b20*/  @!P2 SYNCS.PHASECHK.TRANS64 P2, [R5+URZ+0x28850], R4 ;  /* 0x028850040500a5a7 */ /* 0x000ea4000804007f */
[----:B--2---:R-:W-:Y:S05]  /*10b30*/  @!P2 BRA `(.L_x_2280) ;  /* 0xfffffffc00eca947 */ /* 0x004fea000383ffff */
[----:B------:R-:W-:Y:S05]  /*10b40*/  BRA `(.L_x_2277) ;  /* 0xffffff6c00947947 */ /* 0x000fea000383ffff */
.L_x_2285:
[----:B-1----:R-:W-:-:S04]  /*10b50*/  IMAD.U32 R6, RZ, RZ, UR5 ;  /* 0x00000005ff067e24 */ /* 0x002fc8000f8e00ff */
[----:B------:R1:W2:Y:S03]  /*10b60*/  SYNCS.PHASECHK.TRANS64.TRYWAIT P0, [R6+URZ+0x28850], R5 ;  /* 0x02885005060075a7 */ /* 0x0002a6000800017f */
[----:B--2---:R-:W-:Y:S05]  /*10b70*/  @!P0 NANOSLEEP.SYNCS 0x989680 ;  /* 0x009896800000895d */ /* 0x004fea0003900000 */
[----:B------:R-:W2:Y:S02]  /*10b80*/  @!P0 SYNCS.PHASECHK.TRANS64 P0, [R6+URZ+0x28850], R5 ;  /* 0x02885005060085a7 */ /* 0x000ea4000800007f */
[----:B--2---:R-:W-:Y:S05]  /*10b90*/  @!P0 BRA `(.L_x_2285) ;  /* 0xfffffffc00ec8947 */ /* 0x004fea000383ffff */
[----:B------:R-:W-:Y:S05]  /*10ba0*/  BRA `(.L_x_2284) ;  /* 0xffffff9000747947 */ /* 0x000fea000383ffff */
.L_x_2315:
[----:B------:R-:W-:Y:S02]  /*10bb0*/  IMAD.MOV.U32 R13, RZ, RZ, R0 ;  /* 0x000000ffff0d7224 */ /* 0x000fe400078e0000 */
[----:B------:R-:W-:Y:S02]  /*10bc0*/  IMAD.MOV.U32 R12, RZ, RZ, RZ ;  /* 0x000000ffff0c7224 */ /* 0x000fe400078e00ff */
[----:B------:R-:W-:Y:S02]  /*10bd0*/  IMAD.MOV.U32 R11, RZ, RZ, 0x1f ;  /* 0x0000001fff0b7424 */ /* 0x000fe400078e00ff */
[----:B------:R-:W-:-:S07]  /*10be0*/  IMAD.MOV.U32 R15, RZ, RZ, -0x1 ;  /* 0xffffffffff0f7424 */ /* 0x000fce00078e00ff */
[----:B0-----:R-:W-:Y:S05]  /*10bf0*/  WARPSYNC.COLLECTIVE R15, `(.L_x_2405) ;  /* 0x000000000f087348 */ /* 0x001fea0003c00000 */
[----:B------:R1:W2:Y:S02]  /*10c00*/  SHFL.IDX P6, R14, R13, R12, R11 ;  /* 0x0000000c0d0e7389 */ /* 0x0002a400000c000b */
[----:B012---:R-:W-:Y:S01]  /*10c10*/  ENDCOLLECTIVE ;  /* 0x000000000000791b */ /* 0x007fe20003800000 */
.L_x_2405:
[----:B------:R-:W-:Y:S05]  /*10c20*/  BRA `(.L_x_2406) ;  /* 0xffffffc400387947 */ /* 0x000fea000383ffff */
.L_x_2317:
[----:B------:R-:W-:Y:S01]  /*10c30*/  BSSY B0, `(.L_x_2407) ;  /* 0x0000006000007945 */ /* 0x000fe20003800000 */
[----:B------:R-:W-:-:S07]  /*10c40*/  IMAD.MOV.U32 R15, RZ, RZ, -0x1 ;  /* 0xffffffffff0f7424 */ /* 0x000fce00078e00ff */
[----:B01----:R-:W-:Y:S05]  /*10c50*/  WARPSYNC.COLLECTIVE R15, `(.L_x_2408) ;  /* 0x000000000f0c7348 */ /* 0x003fea0003c00000 */
[----:B------:R-:W-:Y:S02]  /*10c60*/  ELECT P6, UR62, PT ;  /* 0x00000000003e782f */ /* 0x000fe400038c0000 */
[----:B------:R-:W-:Y:S01]  /*10c70*/  MOV R14, UR62 ;  /* 0x0000003e000e7c02 */ /* 0x000fe20008000f00 */
[----:B01----:R-:W-:Y:S10]  /*10c80*/  ENDCOLLECTIVE ;  /* 0x000000000000791b */ /* 0x003ff40003800000 */
.L_x_2408:
[----:B------:R-:W-:Y:S05]  /*10c90*/  BSYNC B0 ;  /* 0x0000000000007941 */ /* 0x000fea0003800000 */
.L_x_2407:
[----:B------:R-:W-:Y:S05]  /*10ca0*/  BRA `(.L_x_2409) ;  /* 0xffffffc400387947 */ /* 0x000fea000383ffff */
.L_x_2319:
[----:B-1----:R1:W2:Y:S02]  /*10cb0*/  SYNCS.PHASECHK.TRANS64.TRYWAIT P0, [R0+URZ+0x28840], R3 ;  /* 0x02884003000075a7 */ /* 0x0022a4000800017f */
[----:B--2---:R-:W-:Y:S05]  /*10cc0*/  @!P0 NANOSLEEP.SYNCS 0x989680 ;  /* 0x009896800000895d */ /* 0x004fea0003900000 */
[----:B------:R-:W2:Y:S02]  /*10cd0*/  @!P0 SYNCS.PHASECHK.TRANS64 P0, [R0+URZ+0x28840], R3 ;  /* 0x02884003000085a7 */ /* 0x000ea4000800007f */
[----:B--2---:R-:W-:Y:S05]  /*10ce0*/  @!P0 BRA `(.L_x_2319) ;  /* 0xfffffffc00f08947 */ /* 0x004fea000383ffff */
[----:B------:R-:W-:Y:S05]  /*10cf0*/  BRA `(.L_x_2410) ;  /* 0xffffffc400887947 */ /* 0x000fea000383ffff */
.L_x_2323:
[----:B------:R-:W-:Y:S01]  /*10d00*/  IMAD.MOV.U32 R13, RZ, RZ, R4 ;  /* 0x000000ffff0d7224 */ /* 0x000fe200078e0004 */
[----:B------:R-:W-:Y:S01]  /*10d10*/  LOP3.LUT R8, R8, 0x7f, RZ, 0xc0, !PT ;  /* 0x0000007f08087812 */ /* 0x000fe200078ec0ff */
[----:B------:R-:W-:Y:S02]  /*10d20*/  IMAD.MOV.U32 R12, RZ, RZ, RZ ;  /* 0x000000ffff0c7224 */ /* 0x000fe400078e00ff */
[----:B------:R-:W-:Y:S01]  /*10d30*/  IMAD.MOV.U32 R11, RZ, RZ, 0x181f ;  /* 0x0000181fff0b7424 */ /* 0x000fe200078e00ff */
[----:B------:R-:W-:Y:S01]  /*10d40*/  SHF.R.U32.HI R8, RZ, 0x3, R8 ;  /* 0x00000003ff087819 */ /* 0x000fe20000011608 */
[----:B------:R-:W-:Y:S02]  /*10d50*/  IMAD.MOV.U32 R15, RZ, RZ, -0x1 ;  /* 0xffffffffff0f7424 */ /* 0x000fe400078e00ff */
[----:B------:R-:W-:-:S07]  /*10d60*/  IMAD.U32 R2, RZ, RZ, UR40 ;  /* 0x00000028ff027e24 */ /* 0x000fce000f8e00ff */
[----:B-----5:R-:W-:Y:S05]  /*10d70*/  WARPSYNC.COLLECTIVE R15, `(.L_x_2411) ;  /* 0x000000000f087348 */ /* 0x020fea0003c00000 */
[----:B------:R0:W1:Y:S02]  /*10d80*/  SHFL.IDX P6, R14, R13, R12, R11 ;  /* 0x0000000c0d0e7389 */ /* 0x00006400000c000b */
[----:B01---5:R-:W-:Y:S01]  /*10d90*/  ENDCOLLECTIVE ;  /* 0x000000000000791b */ /* 0x023fe20003800000 */
.L_x_2411:
[----:B------:R-:W-:Y:S02]  /*10da0*/  IMAD R2, R2, 0x80, R8 ;  /* 0x0000008002027824 */ /* 0x000fe400078e0208 */
[----:B------:R-:W-:Y:S02]  /*10db0*/  IMAD.MOV.U32 R13, RZ, RZ, R0 ;  /* 0x000000ffff0d7224 */ /* 0x000fe400078e0000 */
[----:B------:R-:W-:-:S07]  /*10dc0*/  IMAD.MOV.U32 R5, RZ, RZ, R14 ;  /* 0x000000ffff057224 */ /* 0x000fce00078e000e */
[----:B------:R-:W-:Y:S05]  /*10dd0*/  WARPSYNC.COLLECTIVE R15, `(.L_x_2412) ;  /* 0x000000000f087348 */ /* 0x000fea0003c00000 */
[----:B------:R0:W1:Y:S02]  /*10de0*/  SHFL.IDX P6, R14, R13, R12, R11 ;  /* 0x0000000c0d0e7389 */ /* 0x00006400000c000b */
[----:B01----:R-:W-:Y:S01]  /*10df0*/  ENDCOLLECTIVE ;  /* 0x000000000000791b */ /* 0x003fe20003800000 */
.L_x_2412:
        /* <DEDUP_REMOVED lines=9> */
.L_x_2413:
        /* <DEDUP_REMOVED lines=14> */
.L_x_2414:
[----:B------:R-:W-:Y:S02]  /*10f70*/  IMAD.MOV.U32 R13, RZ, RZ, R4 ;  /* 0x000000ffff0d7224 */ /* 0x000fe400078e0004 */
[----:B------:R-:W-:Y:S02]  /*10f80*/  IMAD.MOV.U32 R12, RZ, RZ, 0x2 ;  /* 0x00000002ff0c7424 */ /* 0x000fe400078e00ff */
[----:B------:R-:W-:-:S07]  /*10f90*/  IMAD.MOV.U32 R5, RZ, RZ, R14 ;  /* 0x000000ffff057224 */ /* 0x000fce00078e000e */
[----:B------:R-:W-:Y:S05]  /*10fa0*/  WARPSYNC.COLLECTIVE R15, `(.L_x_2415) ;  /* 0x000000000f087348 */ /* 0x000fea0003c00000 */
[----:B------:R0:W1:Y:S02]  /*10fb0*/  SHFL.IDX P6, R14, R13, R12, R11 ;  /* 0x0000000c0d0e7389 */ /* 0x00006400000c000b */
[----:B01----:R-:W-:Y:S01]  /*10fc0*/  ENDCOLLECTIVE ;  /* 0x000000000000791b */ /* 0x003fe20003800000 */
.L_x_2415:
[----:B------:R-:W-:-:S04]  /*10fd0*/  @!P2 LEA R5, P4, R10, R5, 0x1 ;  /* 0x000000050a05a211 */ /* 0x000fc800078808ff */
[----:B------:R-:W-:Y:S01]  /*10fe0*/  @!P2 IADD3.X R8, RZ, R8, RZ, P4, !PT ;  /* 0x00000008ff08a210 */ /* 0x000fe200027fe4ff */
[----:B------:R-:W-:Y:S02]  /*10ff0*/  @!P2 IMAD.MOV.U32 R6, RZ, RZ, R5 ;  /* 0x000000ffff06a224 */ /* 0x000fe400078e0005 */
[C---:B------:R-:W-:Y:S02]  /*11000*/  VIADD R5, R2.reuse, 0x20 ;  /* 0x0000002002057836 */ /* 0x040fe40000000000 */
[----:B------:R-:W-:Y:S02]  /*11010*/  @!P2 IMAD.MOV.U32 R7, RZ, RZ, R8 ;  /* 0x000000ffff07a224 */ /* 0x000fe400078e0008 */
[----:B------:R-:W-:Y:S02]  /*11020*/  IMAD.MOV.U32 R13, RZ, RZ, R0 ;  /* 0x000000ffff0d7224 */ /* 0x000fe400078e0000 */
[----:B------:R-:W-:Y:S01]  /*11030*/  VIADD R8, R2, 0x60 ;  /* 0x0000006002087836 */ /* 0x000fe20000000000 */
        /* <DEDUP_REMOVED lines=10> */
.L_x_2416:
[----:B------:R-:W-:Y:S02]  /*110e0*/  IMAD.MOV.U32 R13, RZ, RZ, R4 ;  /* 0x000000ffff0d7224 */ /* 0x000fe400078e0004 */
[----:B------:R-:W-:Y:S02]  /*110f0*/  IMAD.MOV.U32 R12, RZ, RZ, 0x3 ;  /* 0x00000003ff0c7424 */ /* 0x000fe400078e00ff */
[----:B------:R-:W-:-:S07]  /*11100*/  IMAD.MOV.U32 R6, RZ, RZ, R14 ;  /* 0x000000ffff067224 */ /* 0x000fce00078e000e */
[----:B------:R-:W-:Y:S05]  /*11110*/  WARPSYNC.COLLECTIVE R15, `(.L_x_2417) ;  /* 0x000000000f087348 */ /* 0x000fea0003c00000 */
[----:B------:R0:W1:Y:S02]  /*11120*/  SHFL.IDX P6, R14, R13, R12, R11 ;  /* 0x0000000c0d0e7389 */ /* 0x00006400000c000b */
[----:B01----:R-:W-:Y:S01]  /*11130*/  ENDCOLLECTIVE ;  /* 0x000000000000791b */ /* 0x003fe20003800000 */
.L_x_2417:
        /* <DEDUP_REMOVED lines=15> */
.L_x_2418:
[----:B------:R-:W-:Y:S02]  /*11230*/  IMAD.MOV.U32 R13, RZ, RZ, R4 ;  /* 0x000000ffff0d7224 */ /* 0x000fe400078e0004 */
[----:B------:R-:W-:Y:S02]  /*11240*/  IMAD.MOV.U32 R12, RZ, RZ, 0x4 ;  /* 0x00000004ff0c7424 */ /* 0x000fe400078e00ff */
[----:B------:R-:W-:-:S07]  /*11250*/  IMAD.MOV.U32 R6, RZ, RZ, R14 ;  /* 0x000000ffff067224 */ /* 0x000fce00078e000e */
[----:B------:R-:W-:Y:S05]  /*11260*/  WARPSYNC.COLLECTIVE R15, `(.L_x_2419) ;  /* 0x000000000f087348 */ /* 0x000fea0003c00000 */
[----:B------:R0:W1:Y:S02]  /*11270*/  SHFL.IDX P6, R14, R13, R12, R11 ;  /* 0x0000000c0d0e7389 */ /* 0x00006400000c000b */
[----:B01----:R-:W-:Y:S01]  /*11280*/  ENDCOLLECTIVE ;  /* 0x000000000000791b */ /* 0x003fe20003800000 */
.L_x_2419:
        /* <DEDUP_REMOVED lines=15> */
.L_x_2420:
[----:B------:R-:W-:Y:S02]  /*11380*/  IMAD.MOV.U32 R13, RZ, RZ, R4 ;  /* 0x000000ffff0d7224 */ /* 0x000fe400078e0004 */
[----:B------:R-:W-:Y:S02]  /*11390*/  IMAD.MOV.U32 R12, RZ, RZ, 0x5 ;  /* 0x00000005ff0c7424 */ /* 0x000fe400078e00ff */
[----:B------:R-:W-:-:S07]  /*113a0*/  IMAD.MOV.U32 R6, RZ, RZ, R14 ;  /* 0x000000ffff067224 */ /* 0x000fce00078e000e */
[----:B------:R-:W-:Y:S05]  /*113b0*/  WARPSYNC.COLLECTIVE R15, `(.L_x_2421) ;  /* 0x000000000f087348 */ /* 0x000fea0003c00000 */
[----:B------:R0:W1:Y:S02]  /*113c0*/  SHFL.IDX P6, R14, R13, R12, R11 ;  /* 0x0000000c0d0e7389 */ /* 0x00006400000c000b */
[----:B01----:R-:W-:Y:S01]  /*113d0*/  ENDCOLLECTIVE ;  /* 0x000000000000791b */ /* 0x003fe20003800000 */
.L_x_2421:
        /* <DEDUP_REMOVED lines=15> */
.L_x_2422:
[----:B------:R-:W-:Y:S02]  /*114d0*/  IMAD.MOV.U32 R13, RZ, RZ, R4 ;  /* 0x000000ffff0d7224 */ /* 0x000fe400078e0004 */
[----:B------:R-:W-:Y:S02]  /*114e0*/  IMAD.MOV.U32 R12, RZ, RZ, 0x6 ;  /* 0x00000006ff0c7424 */ /* 0x000fe400078e00ff */
[----:B------:R-:W-:-:S07]  /*114f0*/  IMAD.MOV.U32 R6, RZ, RZ, R14 ;  /* 0x000000ffff067224 */ /* 0x000fce00078e000e */
[----:B------:R-:W-:Y:S05]  /*11500*/  WARPSYNC.COLLECTIVE R15, `(.L_x_2423) ;  /* 0x000000000f087348 */ /* 0x000fea0003c00000 */
[----:B------:R0:W1:Y:S02]  /*11510*/  SHFL.IDX P6, R14, R13, R12, R11 ;  /* 0x0000000c0d0e7389 */ /* 0x00006400000c000b */
[----:B01----:R-:W-:Y:S01]  /*11520*/  ENDCOLLECTIVE ;  /* 0x000000000000791b */ /* 0x003fe20003800000 */
.L_x_2423:
        /* <DEDUP_REMOVED lines=14> */
.L_x_2424:
[----:B------:R-:W-:Y:S02]  /*11610*/  IMAD.MOV.U32 R13, RZ, RZ, R4 ;  /* 0x000000ffff0d7224 */ /* 0x000fe400078e0004 */
[----:B------:R-:W-:Y:S02]  /*11620*/  IMAD.MOV.U32 R12, RZ, RZ, 0x7 ;  /* 0x00000007ff0c7424 */ /* 0x000fe400078e00ff */
[----:B------:R-:W-:-:S07]  /*11630*/  IMAD.MOV.U32 R6, RZ, RZ, R14 ;  /* 0x000000ffff067224 */ /* 0x000fce00078e000e */
[----:B------:R-:W-:Y:S05]  /*11640*/  WARPSYNC.COLLECTIVE R15, `(.L_x_2425) ;  /* 0x000000000f087348 */ /* 0x000fea0003c00000 */
[----:B------:R0:W1:Y:S02]  /*11650*/  SHFL.IDX P6, R14, R13, R12, R11 ;  /* 0x0000000c0d0e7389 */ /* 0x00006400000c000b */
[----:B01----:R-:W-:Y:S01]  /*11660*/  ENDCOLLECTIVE ;  /* 0x000000000000791b */ /* 0x003fe20003800000 */
.L_x_2425:
        /* <DEDUP_REMOVED lines=13> */
.L_x_2426:
[----:B------:R-:W-:Y:S01]  /*11740*/  IMAD.MOV.U32 R0, RZ, RZ, R14 ;  /* 0x000000ffff007224 */ /* 0x000fe200078e000e */
[----:B------:R-:W-:Y:S06]  /*11750*/  BRA `(.L_x_2427) ;  /* 0xffffffc400ec7947 */ /* 0x000fec000383ffff */
.L_x_2328:
[----:B0-----:R0:W1:Y:S02]  /*11760*/  SYNCS.PHASECHK.TRANS64.TRYWAIT P0, [R17+URZ+0x28820], R0 ;  /* 0x02882000110075a7 */ /* 0x001064000800017f */
[----:B-1----:R-:W-:Y:S05]  /*11770*/  @!P0 NANOSLEEP.SYNCS 0x989680 ;  /* 0x009896800000895d */ /* 0x002fea0003900000 */
[----:B------:R-:W1:Y:S02]  /*11780*/  @!P0 SYNCS.PHASECHK.TRANS64 P0, [R17+URZ+0x28820], R0 ;  /* 0x02882000110085a7 */ /* 0x000e64000800007f */
[----:B-1----:R-:W-:Y:S05]  /*11790*/  @!P0 BRA `(.L_x_2328) ;  /* 0xfffffffc00f08947 */ /* 0x002fea000383ffff */
[----:B------:R-:W-:Y:S05]  /*117a0*/  BRA `(.L_x_2428) ;  /* 0xffffffc8005c7947 */ /* 0x000fea000383ffff */
.L_x_2335:
[----:B0-----:R0:W1:Y:S02]  /*117b0*/  SYNCS.PHASECHK.TRANS64.TRYWAIT P0, [R4+URZ+0x28840], R3 ;  /* 0x02884003040075a7 */ /* 0x001064000800017f */
[----:B-1----:R-:W-:Y:S05]  /*117c0*/  @!P0 NANOSLEEP.SYNCS 0x989680 ;  /* 0x009896800000895d */ /* 0x002fea0003900000 */
[----:B------:R-:W1:Y:S02]  /*117d0*/  @!P0 SYNCS.PHASECHK.TRANS64 P0, [R4+URZ+0x28840], R3 ;  /* 0x02884003040085a7 */ /* 0x000e64000800007f */
[----:B-1----:R-:W-:Y:S05]  /*117e0*/  @!P0 BRA `(.L_x_2335) ;  /* 0xfffffffc00f08947 */ /* 0x002fea000383ffff */
[----:B------:R-:W-:Y:S05]  /*117f0*/  BRA `(.L_x_2429) ;  /* 0xffffffcc00147947 */ /* 0x000fea000383ffff */
.L_x_2341:
[----:B0-----:R0:W1:Y:S02]  /*11800*/  SYNCS.PHASECHK.TRANS64.TRYWAIT P0, [R4+URZ+0x60], R3 ;  /* 0x00006003040075a7 */ /* 0x001064000800017f */
[----:B-1----:R-:W-:Y:S05]  /*11810*/  @!P0 NANOSLEEP.SYNCS 0x989680 ;  /* 0x009896800000895d */ /* 0x002fea0003900000 */
[----:B------:R-:W1:Y:S02]  /*11820*/  @!P0 SYNCS.PHASECHK.TRANS64 P0, [R4+URZ+0x60], R3 ;  /* 0x00006003040085a7 */ /* 0x000e64000800007f */
[----:B-1----:R-:W-:Y:S05]  /*11830*/  @!P0 BRA `(.L_x_2341) ;  /* 0xfffffffc00f08947 */ /* 0x002fea000383ffff */
[----:B------:R-:W-:Y:S05]  /*11840*/  BRA `(.L_x_2430) ;  /* 0xffffffcc00e07947 */ /* 0x000fea000383ffff */
.L_x_2351:
[----:B--2---:R2:W3:Y:S02]  /*11850*/  SYNCS.PHASECHK.TRANS64.TRYWAIT P0, [R3+URZ+0x28840], R2 ;  /* 0x02884002030075a7 */ /* 0x0044e4000800017f */
[----:B---3--:R-:W-:Y:S05]  /*11860*/  @!P0 NANOSLEEP.SYNCS 0x989680 ;  /* 0x009896800000895d */ /* 0x008fea0003900000 */
[----:B------:R-:W3:Y:S02]  /*11870*/  @!P0 SYNCS.PHASECHK.TRANS64 P0, [R3+URZ+0x28840], R2 ;  /* 0x02884002030085a7 */ /* 0x000ee4000800007f */
[----:B---3--:R-:W-:Y:S05]  /*11880*/  @!P0 BRA `(.L_x_2351) ;  /* 0xfffffffc00f08947 */ /* 0x008fea000383ffff */
[----:B------:R-:W-:Y:S05]  /*11890*/  BRA `(.L_x_2431) ;  /* 0xffffffd400607947 */ /* 0x000fea000383ffff */
.L_x_2357:
[----:B0-----:R0:W1:Y:S02]  /*118a0*/  SYNCS.PHASECHK.TRANS64.TRYWAIT P0, [R2+URZ+0x60], R3 ;  /* 0x00006003020075a7 */ /* 0x001064000800017f */
[----:B-1----:R-:W-:Y:S05]  /*118b0*/  @!P0 NANOSLEEP.SYNCS 0x989680 ;  /* 0x009896800000895d */ /* 0x002fea0003900000 */
[----:B------:R-:W1:Y:S02]  /*118c0*/  @!P0 SYNCS.PHASECHK.TRANS64 P0, [R2+URZ+0x60], R3 ;  /* 0x00006003020085a7 */ /* 0x000e64000800007f */
[----:B-1----:R-:W-:Y:S05]  /*118d0*/  @!P0 BRA `(.L_x_2357) ;  /* 0xfffffffc00f08947 */ /* 0x002fea000383ffff */
[----:B------:R-:W-:Y:S05]  /*118e0*/  BRA `(.L_x_2432) ;  /* 0xffffffd800307947 */ /* 0x000fea000383ffff */
.L_x_2366:
[----:B---3--:R3:W4:Y:S02]  /*118f0*/  SYNCS.PHASECHK.TRANS64.TRYWAIT P0, [R2+URZ+0x28840], R3 ;  /* 0x02884003020075a7 */ /* 0x008724000800017f */
[----:B----4-:R-:W-:Y:S05]  /*11900*/  @!P0 NANOSLEEP.SYNCS 0x989680 ;  /* 0x009896800000895d */ /* 0x010fea0003900000 */
[----:B------:R-:W4:Y:S02]  /*11910*/  @!P0 SYNCS.PHASECHK.TRANS64 P0, [R2+URZ+0x28840], R3 ;  /* 0x02884003020085a7 */ /* 0x000f24000800007f */
[----:B----4-:R-:W-:Y:S05]  /*11920*/  @!P0 BRA `(.L_x_2366) ;  /* 0xfffffffc00f08947 */ /* 0x010fea000383ffff */
[----:B------:R-:W-:Y:S05]  /*11930*/  BRA `(.L_x_2433) ;  /* 0xffffffdc00847947 */ /* 0x000fea000383ffff */
.L_x_2372:
[----:B0-----:R0:W1:Y:S02]  /*11940*/  SYNCS.PHASECHK.TRANS64.TRYWAIT P0, [R2+URZ+0x60], R5 ;  /* 0x00006005020075a7 */ /* 0x001064000800017f */
[----:B-1----:R-:W-:Y:S05]  /*11950*/  @!P0 NANOSLEEP.SYNCS 0x989680 ;  /* 0x009896800000895d */ /* 0x002fea0003900000 */
[----:B------:R-:W1:Y:S02]  /*11960*/  @!P0 SYNCS.PHASECHK.TRANS64 P0, [R2+URZ+0x60], R5 ;  /* 0x00006005020085a7 */ /* 0x000e64000800007f */
[----:B-1----:R-:W-:Y:S05]  /*11970*/  @!P0 BRA `(.L_x_2372) ;  /* 0xfffffffc00f08947 */ /* 0x002fea000383ffff */
[----:B------:R-:W-:Y:S05]  /*11980*/  BRA `(.L_x_2434) ;  /* 0xffffffe000547947 */ /* 0x000fea000383ffff */
.L_x_2383:
[----:B0-----:R0:W2:Y:S02]  /*11990*/  SYNCS.PHASECHK.TRANS64.TRYWAIT P0, [R3+URZ+0x28860], R0 ;  /* 0x02886000030075a7 */ /* 0x0010a4000800017f */
[----:B--2---:R-:W-:Y:S05]  /*119a0*/  @!P0 NANOSLEEP.SYNCS 0x989680 ;  /* 0x009896800000895d */ /* 0x004fea0003900000 */
[----:B------:R-:W2:Y:S02]  /*119b0*/  @!P0 SYNCS.PHASECHK.TRANS64 P0, [R3+URZ+0x28860], R0 ;  /* 0x02886000030085a7 */ /* 0x000ea4000800007f */
[----:B--2---:R-:W-:Y:S05]  /*119c0*/  @!P0 BRA `(.L_x_2383) ;  /* 0xfffffffc00f08947 */ /* 0x004fea000383ffff */
[----:B------:R-:W-:Y:S05]  /*119d0*/  BRA `(.L_x_2435) ;  /* 0xffffffe400947947 */ /* 0x000fea000383ffff */
.L_x_2390:
[----:B------:R-:W-:Y:S01]  /*119e0*/  BSSY B0, `(.L_x_2436) ;  /* 0x0000008000007945 */ /* 0x000fe20003800000 */
[----:B-----5:R-:W-:Y:S02]  /*119f0*/  IMAD.MOV.U32 R13, RZ, RZ, R2 ;  /* 0x000000ffff0d7224 */ /* 0x020fe400078e0002 */
[----:B------:R-:W-:Y:S02]  /*11a00*/  IMAD.MOV.U32 R12, RZ, RZ, RZ ;  /* 0x000000ffff0c7224 */ /* 0x000fe400078e00ff */
[----:B------:R-:W-:Y:S02]  /*11a10*/  IMAD.MOV.U32 R11, RZ, RZ, 0x1f ;  /* 0x0000001fff0b7424 */ /* 0x000fe400078e00ff */
[----:B------:R-:W-:-:S07]  /*11a20*/  IMAD.MOV.U32 R15, RZ, RZ, -0x1 ;  /* 0xffffffffff0f7424 */ /* 0x000fce00078e00ff */
[----:B-1----:R-:W-:Y:S05]  /*11a30*/  WARPSYNC.COLLECTIVE R15, `(.L_x_2437) ;  /* 0x000000000f087348 */ /* 0x002fea0003c00000 */
[----:B------:R0:W2:Y:S02]  /*11a40*/  SHFL.IDX P6, R14, R13, R12, R11 ;  /* 0x0000000c0d0e7389 */ /* 0x0000a400000c000b */
[----:B012---:R-:W-:Y:S01]  /*11a50*/  ENDCOLLECTIVE ;  /* 0x000000000000791b */ /* 0x007fe20003800000 */
.L_x_2437:
[----:B------:R-:W-:Y:S05]  /*11a60*/  BSYNC B0 ;  /* 0x0000000000007941 */ /* 0x000fea0003800000 */
.L_x_2436:
[----:B------:R-:W-:Y:S05]  /*11a70*/  BRA `(.L_x_2438) ;  /* 0xffffffe8008c7947 */ /* 0x000fea000383ffff */
.L_x_2393:
[----:B0-----:R0:W1:Y:S02]  /*11a80*/  SYNCS.PHASECHK.TRANS64.TRYWAIT P0, [R0+URZ+0x28820], R3 ;  /* 0x02882003000075a7 */ /* 0x001064000800017f */
[----:B-1----:R-:W-:Y:S05]  /*11a90*/  @!P0 NANOSLEEP.SYNCS 0x989680 ;  /* 0x009896800000895d */ /* 0x002fea0003900000 */
[----:B------:R-:W1:Y:S02]  /*11aa0*/  @!P0 SYNCS.PHASECHK.TRANS64 P0, [R0+URZ+0x28820], R3 ;  /* 0x02882003000085a7 */ /* 0x000e64000800007f */
[----:B-1----:R-:W-:Y:S05]  /*11ab0*/  @!P0 BRA `(.L_x_2393) ;  /* 0xfffffffc00f08947 */ /* 0x002fea000383ffff */
[----:B------:R-:W-:Y:S05]  /*11ac0*/  BRA `(.L_x_2439) ;  /* 0xffffffe800d87947 */ /* 0x000fea000383ffff */
.L_x_2394:
        /* <DEDUP_REMOVED lines=8> */
[----:B0-----:R-:W-:Y:S05]  /*11b50*/  WARPSYNC.COLLECTIVE R15, `(.L_x_2441) ;  /* 0x000000000f087348 */ /* 0x001fea0003c00000 */
[----:B------:R1:W2:Y:S02]  /*11b60*/  SHFL.IDX P6, R14, R13, R12, R11 ;  /* 0x0000000c0d0e7389 */ /* 0x0002a400000c000b */
[----:B012---:R-:W-:Y:S01]  /*11b70*/  ENDCOLLECTIVE ;  /* 0x000000000000791b */ /* 0x007fe20003800000 */
.L_x_2441:
[----:B------:R-:W-:Y:S05]  /*11b80*/  BSYNC B0 ;  /* 0x0000000000007941 */ /* 0x000fea0003800000 */
.L_x_2440:
[----:B------:R-:W-:Y:S05]  /*11b90*/  BRA `(.L_x_2442) ;  /* 0xffffffe800c07947 */ /* 0x000fea000383ffff */
.L_x_2397:
[----:B------:R-:W-:Y:S01]  /*11ba0*/  BSSY B1, `(.L_x_2443) ;  /* 0x0000006000017945 */ /* 0x000fe20003800000 */
[----:B------:R-:W-:-:S07]  /*11bb0*/  IMAD.MOV.U32 R15, RZ, RZ, -0x1 ;  /* 0xffffffffff0f7424 */ /* 0x000fce00078e00ff */
[----:B01----:R-:W-:Y:S05]  /*11bc0*/  WARPSYNC.COLLECTIVE R15, `(.L_x_2444) ;  /* 0x000000000f0c7348 */ /* 0x003fea0003c00000 */
[----:B------:R-:W-:Y:S02]  /*11bd0*/  ELECT P6, UR62, PT ;  /* 0x00000000003e782f */ /* 0x000fe400038c0000 */
[----:B------:R-:W-:Y:S01]  /*11be0*/  MOV R14, UR62 ;  /* 0x0000003e000e7c02 */ /* 0x000fe20008000f00 */
[----:B01----:R-:W-:Y:S10]  /*11bf0*/  ENDCOLLECTIVE ;  /* 0x000000000000791b */ /* 0x003ff40003800000 */
.L_x_2444:
[----:B------:R-:W-:Y:S05]  /*11c00*/  BSYNC B1 ;  /* 0x0000000000017941 */ /* 0x000fea0003800000 */
.L_x_2443:
[----:B------:R-:W-:Y:S05]  /*11c10*/  BRA `(.L_x_2445) ;  /* 0xffffffe800b87947 */ /* 0x000fea000383ffff */
.L_x_2399:
[----:B0-----:R0:W1:Y:S02]  /*11c20*/  SYNCS.PHASECHK.TRANS64.TRYWAIT P0, [R6+URZ], R5 ;  /* 0x00000005060075a7 */ /* 0x001064000800017f */
[----:B-1----:R-:W-:Y:S05]  /*11c30*/  @!P0 NANOSLEEP.SYNCS 0x989680 ;  /* 0x009896800000895d */ /* 0x002fea0003900000 */
[----:B------:R-:W1:Y:S02]  /*11c40*/  @!P0 SYNCS.PHASECHK.TRANS64 P0, [R6+URZ], R5 ;  /* 0x00000005060085a7 */ /* 0x000e64000800007f */
[----:B-1----:R-:W-:Y:S05]  /*11c50*/  @!P0 BRA `(.L_x_2399) ;  /* 0xfffffffc00f08947 */ /* 0x002fea000383ffff */
[----:B------:R-:W-:Y:S05]  /*11c60*/  BRA `(.L_x_2446) ;  /* 0xffffffe800f07947 */ /* 0x000fea000383ffff */
.L_x_2400:
[----:B-1----:R1:W2:Y:S02]  /*11c70*/  SYNCS.PHASECHK.TRANS64.TRYWAIT P0, [R3+URZ], R2 ;  /* 0x00000002030075a7 */ /* 0x0022a4000800017f */
[----:B--2---:R-:W-:Y:S05]  /*11c80*/  @!P0 NANOSLEEP.SYNCS 0x989680 ;  /* 0x009896800000895d */ /* 0x004fea0003900000 */
[----:B------:R-:W2:Y:S02]  /*11c90*/  @!P0 SYNCS.PHASECHK.TRANS64 P0, [R3+URZ], R2 ;  /* 0x00000002030085a7 */ /* 0x000ea4000800007f */
[----:B--2---:R-:W-:Y:S05]  /*11ca0*/  @!P0 BRA `(.L_x_2400) ;  /* 0xfffffffc00f08947 */ /* 0x004fea000383ffff */
[----:B------:R-:W-:Y:S05]  /*11cb0*/  BRA `(.L_x_2447) ;  /* 0xffffffe800e47947 */ /* 0x000fea000383ffff */
.L_x_2402:
[----:B-1----:R1:W2:Y:S02]  /*11cc0*/  SYNCS.PHASECHK.TRANS64.TRYWAIT P0, [R18+URZ], R5 ;  /* 0x00000005120075a7 */ /* 0x0022a4000800017f */
[----:B--2---:R-:W-:Y:S05]  /*11cd0*/  @!P0 NANOSLEEP.SYNCS 0x989680 ;  /* 0x009896800000895d */ /* 0x004fea0003900000 */
[----:B------:R-:W2:Y:S02]  /*11ce0*/  @!P0 SYNCS.PHASECHK.TRANS64 P0, [R18+URZ], R5 ;  /* 0x00000005120085a7 */ /* 0x000ea4000800007f */
[----:B--2---:R-:W-:Y:S05]  /*11cf0*/  @!P0 BRA `(.L_x_2402) ;  /* 0xfffffffc00f08947 */ /* 0x004fea000383ffff */
[----:B------:R-:W-:Y:S05]  /*11d00*/  BRA `(.L_x_2448) ;  /* 0xffffffe800e87947 */ /* 0x000fea000383ffff */
.L_x_2449:
        /* <DEDUP_REMOVED lines=15> */
.L_x_3224:


//--------------------- .text._ZN7cutlass13device_kernelIN5flash11enable_sm90INS1_16FlashAttnFwdSm90INS1_25CollectiveMainloopFwdSm90ILi2EN4cute5tupleIJNS5_1CILi1EEES8_S8_EEENS6_IJNS7_ILi128EEESA_SA_EEELi128ENS_6half_tEfNS_4arch4Sm90ELb1ELb0ELb1ELb1ELb0ELb0ELb0ELb1ELb1ELb1ELb0ELb0EEENS1_21CollectiveEpilogueFwdISB_S9_SC_SE_Li256ELb1ELb1ELb0ELb0EEENS1_36VarlenDynamicPersistentTileSchedulerILi128ELi128ELi256ELi128ELb0ELb1ELb1ELb1ELb1ELb1EEEEEEEEEvNT_6ParamsE --------------------------
	.section	.text._ZN7cutlass13device_kernelIN5flash11enable_sm90INS1_16FlashAttnFwdSm90INS1_25CollectiveMainloopFwdSm90ILi2EN4cute5tupleIJNS5_1CILi1EEES8_S8_EEENS6_IJNS7_ILi128EEESA_SA_EEELi128ENS_6half_tEfNS_4arch4Sm90ELb1ELb0ELb1ELb1ELb0ELb0ELb0ELb1ELb1ELb1ELb0ELb0EEENS1_21CollectiveEpilogueFwdISB_S9_SC_SE_Li256ELb1ELb1ELb0ELb0EEENS1_36VarlenDynamicPersistentTileSchedulerILi128ELi128ELi256ELi128ELb0ELb1ELb1ELb1ELb1ELb1EEEEEEEEEvNT_6ParamsE,"ax",@progbits
	.align	128
.text._ZN7cutlass13device_kernelIN5flash11enable_sm90INS1_16FlashAttnFwdSm90INS1_25CollectiveMainloopFwdSm90ILi2EN4cute5tupleIJNS5_1CILi1EEES8_S8_EEENS6_IJNS7_ILi128EEESA_SA_EEELi128ENS_6half_tEfNS_4arch4Sm90ELb1ELb0ELb1ELb1ELb0ELb0ELb0ELb1ELb1ELb1ELb0ELb0EEENS1_21CollectiveEpilogueFwdISB_S9_SC_SE_Li256ELb1ELb1ELb0ELb0EEENS1_36VarlenDynamicPersistentTileSchedulerILi128ELi128ELi256ELi128ELb0ELb1ELb1ELb1ELb1ELb1EEEEEEEEEvNT_6ParamsE:
        .type           _ZN7cutlass13device_kernelIN5flash11enable_sm90INS1_16FlashAttnFwdSm90INS1_25CollectiveMainloopFwdSm90ILi2EN4cute5tupleIJNS5_1CILi1EEES8_S8_EEENS6_IJNS7_ILi128EEESA_SA_EEELi128ENS_6half_tEfNS_4arch4Sm90ELb1ELb0ELb1ELb1ELb0ELb0ELb0ELb1ELb1ELb1ELb0ELb0EEENS1_21CollectiveEpilogueFwdISB_S9_SC_SE_Li256ELb1ELb1ELb0ELb0EEENS1_36VarlenDynamicPersistentTileSchedulerILi128ELi128ELi256ELi128ELb0ELb1ELb1ELb1ELb1ELb1EEEEEEEEEvNT_6ParamsE,@function
        .size           _ZN7cutlass13device_kernelIN5flash11enable_sm90INS1_16FlashAttnFwdSm90INS1_25CollectiveMainloopFwdSm90ILi2EN4cute5tupleIJNS5_1CILi1EEES8_S8_EEENS6_IJNS7_ILi128EEESA_SA_EEELi128ENS_6half_tEfNS_4arch4Sm90ELb1ELb0ELb1ELb1ELb0ELb0ELb0ELb1ELb1ELb1ELb0ELb0EEENS1_21CollectiveEpilogueFwdISB_S9_SC_SE_Li256ELb1ELb1ELb0ELb0EEENS1_36VarlenDynamicPersistentTileSchedulerILi128ELi128ELi256ELi128ELb0ELb1ELb1ELb1ELb1ELb1EEEEEEEEEvNT_6ParamsE,(.L_x_3225 - _ZN7cutlass13device_kernelIN5flash11enable_sm90INS1_16FlashAttnFwdSm90INS1_25CollectiveMainloopFwdSm90ILi2EN4cute5tupleIJNS5_1CILi1EEES8_S8_EEENS6_IJNS7_ILi128EEESA_SA_EEELi128ENS_6half_tEfNS_4arch4Sm90ELb1ELb0ELb1ELb1ELb0ELb0ELb0ELb1ELb1ELb1ELb0ELb0EEENS1_21CollectiveEpilogueFwdISB_S9_SC_SE_Li256ELb1ELb1ELb0ELb0EEENS1_36VarlenDynamicPersistentTileSchedulerILi128ELi128ELi256ELi128ELb0ELb1ELb1ELb1ELb1ELb1EEEEEEEEEvNT_6ParamsE)
        .other          _ZN7cutlass13device_kernelIN5flash11enable_sm90INS1_16FlashAttnFwdSm90INS1_25CollectiveMainloopFwdSm90ILi2EN4cute5tupleIJNS5_1CILi1EEES8_S8_EEENS6_IJNS7_ILi128EEESA_SA_EEELi128ENS_6half_tEfNS_4arch4Sm90ELb1ELb0ELb1ELb1ELb0ELb0ELb0ELb1ELb1ELb1ELb0ELb0EEENS1_21CollectiveEpilogueFwdISB_S9_SC_SE_Li256ELb1ELb1ELb0ELb0EEENS1_36VarlenDynamicPersistentTileSchedulerILi128ELi128ELi256ELi128ELb0ELb1ELb1ELb1ELb1ELb1EEEEEEEEEvNT_6ParamsE,@"STO_CUDA_ENTRY STV_DEFAULT"
_ZN7cutlass13device_kernelIN5flash11enable_sm90INS1_16FlashAttnFwdSm90INS1_25CollectiveMainloopFwdSm90ILi2EN4cute5tupleIJNS5_1CILi1EEES8_S8_EEENS6_IJNS7_ILi128EEESA_SA_EEELi128ENS_6half_tEfNS_4arch4Sm90ELb1ELb0ELb1ELb1ELb0ELb0ELb0ELb1ELb1ELb1ELb0ELb0EEENS1_21CollectiveEpilogueFwdISB_S9_SC_SE_Li256ELb1ELb1ELb0ELb0EEENS1_36VarlenDynamicPersistentTileSchedulerILi128ELi128ELi256ELi128ELb0ELb1ELb1ELb1ELb1ELb1EEEEEEEEEvNT_6ParamsE:
        /* <DEDUP_REMOVED lines=17> */
.L_x_2451:
[----:B------:R-:W-:Y:S05]  /*0110*/  BSYNC B0 ;  /* 0x0000000000007941 */ /* 0x000fea0003800000 */
.L_x_2450:
        /* <DEDUP_REMOVED lines=40> */
.L_x_2452:
        /* <DEDUP_REMOVED lines=22> */
.L_x_2453:
        /* <DEDUP_REMOVED lines=18> */
.L_x_2454:
        /* <DEDUP_REMOVED lines=22> */
.L_x_2455:
        /* <DEDUP_REMOVED lines=22> */
.L_x_2456:
[----:B--2---:R-:W-:Y:S01]  /*08e0*/  ISETP.NE.AND P0, PT, R2, RZ, PT ;  /* 0x000000ff0200720c */ /* 0x004fe20003f05270 */
[----:B------:R-:W-:Y:S01]  /*08f0*/  IMAD.MOV.U32 R2, RZ, RZ, 0x1 ;  /* 0x00000001ff027424 */ /* 0x000fe200078e00ff */
[----:B------:R-:W-:Y:S01]  /*0900*/  NOP ;  /* 0x0000000000007918 */ /* 0x000fe20000000000 */
[----:B------:R-:W-:-:S03]  /*0910*/  ULDC.64 UR40, c[0x0][0x208] ;  /* 0x0000820000287ab9 */ /* 0x000fc60000000a00 */
[----:B------:R-:W-:-:S05]  /*0920*/  SEL R2, R2, 0x2, !P0 ;  /* 0x0000000202027807 */ /* 0x000fca0004000000 */
[----:B------:R2:W-:Y:S01]  /*0930*/  STL [R1+0x54], R2 ;  /* 0x0000540201007387 */ /* 0x0005e20000100800 */
[----:B01-34-:R-:W-:Y:S06]  /*0940*/  BAR.SYNC.DEFER_BLOCKING 0x0 ;  /* 0x0000000000007b1d */ /* 0x01bfec0000010000 */
[----:B------:R-:W-:Y:S05]  /*0950*/  @!P0 BRA `(.L_x_2457) ;  /* 0x000000bc00208947 */ /* 0x000fea0003800000 */
.L_x_2458:
        /* <DEDUP_REMOVED lines=24> */
[----:B------:R-:W-:Y:S02]  /*0ae0*/  IMAD.IADD R191, R197, 0x1, -R2 ;  /* 0x00000001c5bf7824 */ /* 0x000fe400078e0a02 */
[----:B------:R-:W-:-:S03]  /*0af0*/  IMAD.SHL.U32 R6, R4, 0x20, RZ ;  /* 0x0000002004067824 */ /* 0x000fc600078e00ff */
[----:B------:R-:W-:Y:S02]  /*0b00*/  SHF.R.S32.HI R8, RZ, 0x1f, R191 ;  /* 0x0000001fff087819 */ /* 0x000fe400000114bf */
[----:B------:R-:W-:Y:S02]  /*0b10*/  LEA.HI R2, R0, R197, RZ, 0x4 ;  /* 0x000000c500027211 */ /* 0x000fe400078f20ff */
[----:B------:R-:W-:Y:S02]  /*0b20*/  LEA.HI R9, R8, R191, RZ, 0x2 ;  /* 0x000000bf08097211 */ /* 0x000fe400078f10ff */
[----:B------:R-:W-:Y:S02]  /*0b30*/  LEA.HI R10, R0, R197, RZ, 0x2 ;  /* 0x000000c5000a7211 */ /* 0x000fe400078f10ff */
[----:B------:R-:W-:Y:S02]  /*0b40*/  LOP3.LUT R7, R6, 0xfffffc00, RZ, 0xc0, !PT ;  /* 0xfffffc0006077812 */ /* 0x000fe400078ec0ff */
[----:B------:R-:W-:-:S02]  /*0b50*/  SHF.R.S32.HI R6, RZ, 0x2, R9 ;  /* 0x00000002ff067819 */ /* 0x000fc40000011409 */
[----:B------:R-:W-:Y:S02]  /*0b60*/  SHF.R.S32.HI R11, RZ, 0x1f, R9 ;  /* 0x0000001fff0b7819 */ /* 0x000fe40000011409 */
[----:B------:R-:W-:Y:S02]  /*0b70*/  SHF.R.S32.HI R5, RZ, 0x4, R2 ;  /* 0x00000004ff057819 */ /* 0x000fe40000011402 */
[----:B------:R-:W-:Y:S02]  /*0b80*/  LOP3.LUT R4, R2, 0x3fffff0, RZ, 0xc0, !PT ;  /* 0x03fffff002047812 */ /* 0x000fe400078ec0ff */
[----:B------:R-:W-:Y:S02]  /*0b90*/  LOP3.LUT R10, R10, 0xfffffffc, RZ, 0xc0, !PT ;  /* 0xfffffffc0a0a7812 */ /* 0x000fe400078ec0ff */
[----:B------:R-:W-:Y:S02]  /*0ba0*/  LEA.HI R0, R0, R197, RZ, 0x3 ;  /* 0x000000c500007211 */ /* 0x000fe400078f18ff */
[----:B------:R-:W-:-:S02]  /*0bb0*/  LEA.HI R11, R11, R6, RZ, 0x3 ;  /* 0x000000060b0b7211 */ /* 0x000fc400078f18ff */
[----:B------:R-:W-:Y:S01]  /*0bc0*/  SHF.R.S32.HI R192, RZ, 0x7, R3 ;  /* 0x00000007ffc07819 */ /* 0x000fe20000011403 */
[C---:B------:R-:W-:Y:S01]  /*0bd0*/  IMAD.IADD R4, R197.reuse, 0x1, -R4 ;  /* 0x00000001c5047824 */ /* 0x040fe200078e0a04 */
[----:B------:R-:W-:Y:S01]  /*0be0*/  LEA.HI R2, R2, R5, RZ, 0x1 ;  /* 0x0000000502027211 */ /* 0x000fe200078f08ff */
[----:B------:R-:W-:Y:S01]  /*0bf0*/  IMAD.IADD R10, R197, 0x1, -R10 ;  /* 0x00000001c50a7824 */ /* 0x000fe200078e0a0a */
[----:B------:R-:W-:Y:S02]  /*0c00*/  LOP3.LUT R186, R0, 0xfffffff8, RZ, 0xc0, !PT ;  /* 0xfffffff800ba7812 */ /* 0x000fe400078ec0ff */
[----:B------:R-:W-:Y:S02]  /*0c10*/  LOP3.LUT R11, R11, 0xfffffff8, RZ, 0xc0, !PT ;  /* 0xfffffff80b0b7812 */ /* 0x000fe400078ec0ff */
[----:B------:R-:W-:Y:S02]  /*0c20*/  LEA.HI R8, R8, R191, RZ, 0x5 ;  /* 0x000000bf08087211 */ /* 0x000fe400078f28ff */
[----:B------:R-:W-:Y:S01]  /*0c30*/  LEA.HI R3, R3, R192, RZ, 0x1 ;  /* 0x000000c003037211 */ /* 0x000fe200078f08ff */
[----:B------:R-:W-:Y:S01]  /*0c40*/  IMAD R7, R4, 0x40, R7 ;  /* 0x0000004004077824 */ /* 0x000fe200078e0207 */
[----:B------:R-:W-:Y:S01]  /*0c50*/  LOP3.LUT R2, R2, 0x1ffffffe, RZ, 0xc0, !PT ;  /* 0x1ffffffe02027812 */ /* 0x000fe200078ec0ff */
[----:B------:R-:W-:Y:S01]  /*0c60*/  IMAD.IADD R186, R197, 0x1, -R186 ;  /* 0x00000001c5ba7824 */ /* 0x000fe200078e0aba */
[----:B------:R-:W-:Y:S01]  /*0c70*/  SHF.R.S32.HI R8, RZ, 0x5, R8 ;  /* 0x00000005ff087819 */ /* 0x000fe20000011408 */
[----:B------:R-:W-:Y:S01]  /*0c80*/  IMAD.IADD R11, R6, 0x1, -R11 ;  /* 0x00000001060b7824 */ /* 0x000fe200078e0a0b */
[----:B------:R-:W-:-:S02]  /*0c90*/  LEA.HI R4, R10, R10, RZ, 0x1 ;  /* 0x0000000a0a047211 */ /* 0x000fc400078f08ff */
[----:B------:R-:W-:Y:S01]  /*0ca0*/  LOP3.LUT R3, R3, 0x3fffffe, RZ, 0xc0, !PT ;  /* 0x03fffffe03037812 */ /* 0x000fe200078ec0ff */
[----:B------:R-:W-:Y:S01]  /*0cb0*/  IMAD.IADD R2, R5, 0x1, -R2 ;  /* 0x0000000105027824 */ /* 0x000fe200078e0a02 */
[----:B------:R-:W-:Y:S01]  /*0cc0*/  LOP3.LUT R5, R4, 0x1ffffffe, RZ, 0xc0, !PT ;  /* 0x1ffffffe04057812 */ /* 0x000fe200078ec0ff */
[----:B------:R-:W-:Y:S02]  /*0cd0*/  IMAD.SHL.U32 R19, R186, 0x8, RZ ;  /* 0x00000008ba137824 */ /* 0x000fe400078e00ff */
[----:B------:R-:W-:Y:S02]  /*0ce0*/  IMAD R8, R8, 0x10, R11 ;  /* 0x0000001008087824 */ /* 0x000fe400078e020b */
[----:B------:R-:W-:Y:S01]  /*0cf0*/  IMAD.IADD R3, R192, 0x1, -R3 ;  /* 0x00000001c0037824 */ /* 0x000fe200078e0a03 */
[----:B------:R-:W-:Y:S01]  /*0d00*/  LOP3.LUT R22, R9, 0x7ffffffc, RZ, 0xc0, !PT ;  /* 0x7ffffffc09167812 */ /* 0x000fe200078ec0ff */
[----:B------:R-:W-:Y:S02]  /*0d10*/  VIADD R185, R19, 0x40 ;  /* 0x0000004013b97836 */ /* 0x000fe40000000000 */
[----:B------:R-:W-:-:S02]  /*0d20*/  IMAD.IADD R10, R10, 0x1, -R5 ;  /* 0x000000010a0a7824 */ /* 0x000fc400078e0a05 */
[----:B------:R-:W-:Y:S01]  /*0d30*/  IMAD R193, R3, 0x40, R8 ;  /* 0x0000004003c17824 */ /* 0x000fe200078e0208 */
[----:B------:R-:W-:Y:S01]  /*0d40*/  SHF.R.S32.HI R189, RZ, 0x3, R0 ;  /* 0x00000003ffbd7819 */ /* 0x000fe20000011400 */
[----:B------:R-:W-:Y:S01]  /*0d50*/  IMAD R194, R2, 0x8, R7 ;  /* 0x0000000802c27824 */ /* 0x000fe200078e0207 */
[----:B------:R-:W-:Y:S01]  /*0d60*/  SHF.R.S32.HI R196, RZ, 0x1f, R19 ;  /* 0x0000001fffc47819 */ /* 0x000fe20000011413 */
[----:B------:R-:W-:Y:S01]  /*0d70*/  IMAD.MOV.U32 R190, RZ, RZ, RZ ;  /* 0x000000ffffbe7224 */ /* 0x000fe200078e00ff */
[----:B------:R-:W-:Y:S01]  /*0d80*/  SHF.R.S32.HI R195, RZ, 0x1f, R185 ;  /* 0x0000001fffc37819 */ /* 0x000fe200000114b9 */
[----:B------:R-:W-:Y:S02]  /*0d90*/  IMAD.IADD R22, R191, 0x1, -R22 ;  /* 0x00000001bf167824 */ /* 0x000fe400078e0a16 */
[----:B------:R-:W-:Y:S01]  /*0da0*/  IMAD R23, R10, 0x8, R193 ;  /* 0x000000080a177824 */ /* 0x000fe200078e02c1 */
[----:B------:R-:W-:Y:S01]  /*0db0*/  UMOV UR36, URZ ;  /* 0x0000003f00247c82 */ /* 0x000fe20008000000 */
[----:B------:R-:W-:Y:S01]  /*0dc0*/  UMOV UR37, URZ ;  /* 0x0000003f00257c82 */ /* 0x000fe20008000000 */
[----:B--2---:R-:W-:-:S07]  /*0dd0*/  LOP3.LUT R18, R12, 0x1, RZ, 0xfc, !PT ;  /* 0x000000010c127812 */ /* 0x004fce00078efcff */
.L_x_2512:
[----:B0-2---:R-:W0:Y:S01]  /*0de0*/  LDC.64 R2, c[0x0][0xc88] ;  /* 0x00032200ff027b82 */ /* 0x005e220000000a00 */
[----:B------:R-:W-:Y:S01]  /*0df0*/  ULDC.64 UR4, c[0x0][0xa28] ;  /* 0x00028a0000047ab9 */ /* 0x000fe20000000a00 */
[----:B------:R-:W-:Y:S01]  /*0e00*/  ULDC.64 UR6, c[0x0][0xa18] ;  /* 0x0002860000067ab9 */ /* 0x000fe20000000a00 */
[----:B------:R-:W-:Y:S01]  /*0e10*/  IMAD.MOV.U32 R7, RZ, RZ, RZ ;  /* 0x000000ffff077224 */ /* 0x000fe200078e00ff */
[----:B------:R-:W-:Y:S01]  /*0e20*/  ULDC.64 UR8, c[0x0][0xa20] ;  /* 0x0002880000087ab9 */ /* 0x000fe20000000a00 */
[----:B0-----:R-:W-:-:S05]  /*0e30*/  IMAD.WIDE R2, R47, 0x4, R2 ;  /* 0x000000042f027825 */ /* 0x001fca00078e0202 */
[----:B------:R-:W2:Y:S01]  /*0e40*/  LDG.E R184, desc[UR40][R2.64] ;  /* 0x0000002802b87981 */ /* 0x000ea2000c1e1900 */
[----:B------:R-:W-:Y:S02]  /*0e50*/  ISETP.NE.U32.AND P0, PT, RZ, UR4, PT ;  /* 0x00000004ff007c0c */ /* 0x000fe4000bf05070 */
[----:B------:R-:W-:Y:S02]  /*0e60*/  ISETP.NE.U32.AND P1, PT, RZ, UR6, PT ;  /* 0x00000006ff007c0c */ /* 0x000fe4000bf25070 */
[----:B------:R-:W-:Y:S02]  /*0e70*/  ISETP.NE.AND.EX P0, PT, RZ, UR5, PT, P0 ;  /* 0x00000005ff007c0c */ /* 0x000fe4000bf05300 */
[----:B------:R-:W-:Y:S02]  /*0e80*/  ISETP.NE.AND.EX P1, PT, RZ, UR7, PT, P1 ;  /* 0x00000007ff007c0c */ /* 0x000fe4000bf25310 */
[----:B--2---:R-:W-:-:S09]  /*0e90*/  SHF.R.S32.HI R188, RZ, 0x1f, R184 ;  /* 0x0000001fffbc7819 */ /* 0x004fd200000114b8 */
[----:B---34-:R-:W-:Y:S01]  /*0ea0*/  @P0 LEA R4, P2, R184, UR4, 0x2 ;  /* 0x00000004b8040c11 */ /* 0x018fe2000f8410ff */
[----:B------:R-:W-:-:S03]  /*0eb0*/  ULDC UR4, c[0x0][0x288] ;  /* 0x0000a20000047ab9 */ /* 0x000fc60000000800 */
[C-C-:B------:R-:W-:Y:S02]  /*0ec0*/  @P0 LEA.HI.X R5, R184.reuse, UR5, R188.reuse, 0x2, P2 ;  /* 0x00000005b8050c11 */ /* 0x140fe400090f14bc */
[C---:B------:R-:W-:Y:S01]  /*0ed0*/  @P1 LEA R2, P2, R184.reuse, UR6, 0x2 ;  /* 0x00000006b8021c11 */ /* 0x040fe2000f8410ff */
[----:B------:R-:W-:Y:S01]  /*0ee0*/  IMAD.U32 R17, RZ, RZ, UR4 ;  /* 0x00000004ff117e24 */ /* 0x000fe2000f8e00ff */
[----:B------:R-:W-:Y:S01]  /*0ef0*/  ULDC.64 UR4, c[0x0][0x418] ;  /* 0x0001060000047ab9 */ /* 0x000fe20000000a00 */
[----:B------:R0:W5:Y:S01]  /*0f00*/  @P0 LDG.E R7, desc[UR40][R4.64] ;  /* 0x0000002804070981 */ /* 0x000162000c1e1900 */
[----:B------:R-:W-:-:S05]  /*0f10*/  @P1 LEA.HI.X R3, R184, UR7, R188, 0x2, P2 ;  /* 0x00000007b8031c11 */ /* 0x000fca00090f14bc */
[----:B------:R0:W5:Y:S01]  /*0f20*/  @P1 LDG.E R17, desc[UR40][R2.64] ;  /* 0x0000002802111981 */ /* 0x000162000c1e1900 */
[----:B------:R-:W-:Y:S01]  /*0f30*/  UISETP.NE.U32.AND UP0, UPT, UR4, URZ, UPT ;  /* 0x0000003f0400728c */ /* 0x000fe2000bf05070 */
[----:B------:R-:W-:Y:S02]  /*0f40*/  ISETP.NE.U32.AND P2, PT, RZ, UR8, PT ;  /* 0x00000008ff007c0c */ /* 0x000fe4000bf45070 */
[----:B------:R-:W-:Y:S01]  /*0f50*/  ULDC UR4, c[0x0][0x424] ;  /* 0x0001090000047ab9 */ /* 0x000fe20000000800 */
[----:B------:R-:W-:Y:S01]  /*0f60*/  UISETP.NE.AND.EX UP0, UPT, UR5, URZ, UPT, UP0 ;  /* 0x0000003f0500728c */ /* 0x000fe2000bf05300 */
[----:B------:R-:W-:Y:S02]  /*0f70*/  ISETP.NE.AND.EX P2, PT, RZ, UR9, PT, P2 ;  /* 0x00000009ff007c0c */ /* 0x000fe4000bf45320 */
[----:B------:R-:W-:Y:S01]  /*0f80*/  ULDC UR5, c[0x0][0x2f0] ;  /* 0x0000bc0000057ab9 */ /* 0x000fe20000000800 */
[----:B------:R-:W-:-:S04]  /*0f90*/  USEL UR4, UR4, 0x1, UP0 ;  /* 0x0000000104047887 */ /* 0x000fc80008000000 */
[----:B------:R-:W-:Y:S01]  /*0fa0*/  UIMAD UR4, UR4, UR5, URZ ;  /* 0x00000005040472a4 */ /* 0x000fe2000f8e023f */
[----:B0-----:R-:W-:Y:S11]  /*0fb0*/  @P1 BRA `(.L_x_2459) ;  /* 0x0000000000241947 */ /* 0x001ff60003800000 */
        /* <DEDUP_REMOVED lines=8> */
[----:B--2---:R-:W-:-:S07]  /*1040*/  IMAD.IADD R17, R0, 0x1, -R17 ;  /* 0x0000000100117824 */ /* 0x004fce00078e0a11 */
.L_x_2459:
[----:B------:R-:W-:Y:S02]  /*1050*/  IMAD.U32 R16, RZ, RZ, UR4 ;  /* 0x00000004ff107e24 */ /* 0x000fe4000f8e00ff */
[----:B------:R-:W-:Y:S01]  /*1060*/  IMAD.MOV.U32 R187, RZ, RZ, R46 ;  /* 0x000000ffffbb7224 */ /* 0x000fe200078e002e */
[----:B------:R-:W-:Y:S06]  /*1070*/  @!P2 BRA `(.L_x_2460) ;  /* 0x000000000010a947 */ /* 0x000fec0003800000 */
[----:B------:R-:W-:-:S04]  /*1080*/  LEA R2, P0, R184, UR8, 0x2 ;  /* 0x00000008b8027c11 */ /* 0x000fc8000f8010ff */
[----:B------:R-:W-:-:S05]  /*1090*/  LEA.HI.X R3, R184, UR9, R188, 0x2, P0 ;  /* 0x00000009b8037c11 */ /* 0x000fca00080f14bc */
[----:B------:R0:W5:Y:S01]  /*10a0*/  LDG.E R16, desc[UR40][R2.64] ;  /* 0x0000002802107981 */ /* 0x000162000c1e1900 */
[----:B------:R-:W-:Y:S05]  /*10b0*/  BRA `(.L_x_2461) ;  /* 0x0000000000247947 */ /* 0x000fea0003800000 */
.L_x_2460:
[----:B------:R-:W-:Y:S02]  /*10c0*/  ULDC.64 UR4, c[0x0][0xa08] ;  /* 0x0002820000047ab9 */ /* 0x000fe40000000a00 */
[----:B------:R-:W-:-:S04]  /*10d0*/  ISETP.NE.U32.AND P0, PT, RZ, UR4, PT ;  /* 0x00000004ff007c0c */ /* 0x000fc8000bf05070 */
[----:B------:R-:W-:-:S13]  /*10e0*/  ISETP.NE.AND.EX P0, PT, RZ, UR5, PT, P0 ;  /* 0x00000005ff007c0c */ /* 0x000fda000bf05300 */
[----:B------:R-:W-:Y:S05]  /*10f0*/  @!P0 BRA `(.L_x_2461) ;  /* 0x0000000000148947 */ /* 0x000fea0003800000 */
[----:B------:R-:W0:Y:S02]  /*1100*/  LDC.64 R2, c[0x0][0xa08] ;  /* 0x00028200ff027b82 */ /* 0x000e240000000a00 */
[----:B0-----:R-:W-:-:S05]  /*1110*/  IMAD.WIDE R2, R184, 0x4, R2 ;  /* 0x00000004b8027825 */ /* 0x001fca00078e0202 */
[----:B------:R-:W2:Y:S04]  /*1120*/  LDG.E R16, desc[UR40][R2.64] ;  /* 0x0000002802107981 */ /* 0x000ea8000c1e1900 */
[----:B------:R-:W2:Y:S02]  /*1130*/  LDG.E R5, desc[UR40][R2.64+0x4] ;  /* 0x0000042802057981 */ /* 0x000ea4000c1e1900 */
[----:B--2---:R-:W-:-:S07]  /*1140*/  IMAD.IADD R16, R5, 0x1, -R16 ;  /* 0x0000000105107824 */ /* 0x004fce00078e0a10 */
.L_x_2461:
[----:B------:R-:W1:Y:S01]  /*1150*/  LDC R0, c[0x0][0x448] ;  /* 0x00011200ff007b82 */ /* 0x000e620000000800 */
[----:B0-----:R-:W-:Y:S01]  /*1160*/  IMAD.SHL.U32 R2, R45, 0x80, RZ ;  /* 0x000000802d027824 */ /* 0x001fe200078e00ff */
[----:B------:R-:W-:Y:S01]  /*1170*/  CS2R R150, SRZ ;  /* 0x0000000000967805 */ /* 0x000fe2000001ff00 */
[----:B-----5:R-:W-:Y:S01]  /*1180*/  IMAD.IADD R16, R16, 0x1, -R7 ;  /* 0x0000000110107824 */ /* 0x020fe200078e0a07 */
[----:B------:R-:W-:Y:S02]  /*1190*/  CS2R R148, SRZ ;  /* 0x0000000000947805 */ /* 0x000fe4000001ff00 */
[----:B------:R-:W-:Y:S02]  /*11a0*/  CS2R R146, SRZ ;  /* 0x0000000000927805 */ /* 0x000fe4000001ff00 */
[----:B------:R-:W-:Y:S02]  /*11b0*/  CS2R R144, SRZ ;  /* 0x0000000000907805 */ /* 0x000fe4000001ff00 */
[----:B------:R-:W-:-:S02]  /*11c0*/  CS2R R142, SRZ ;  /* 0x00000000008e7805 */ /* 0x000fc4000001ff00 */
[----:B------:R-:W-:Y:S02]  /*11d0*/  IADD3 R5, R16, 0x80, -R17 ;  /* 0x0000008010057810 */ /* 0x000fe40007ffe811 */
        /* <DEDUP_REMOVED lines=15> */
[----:B-1----:R-:W-:Y:S01]  /*12d0*/  ISETP.NE.AND P0, PT, R0, 0x1, PT ;  /* 0x000000010000780c */ /* 0x002fe20003f05270 */
[----:B------:R-:W-:Y:S01]  /*12e0*/  VIADD R0, R2, 0x7f ;  /* 0x0000007f02007836 */ /* 0x000fe20000000000 */
        /* <DEDUP_REMOVED lines=10> */
[----:B------:R-:W-:Y:S01]  /*1390*/  CS2R R90, SRZ ;  /* 0x00000000005a7805 */ /* 0x000fe2000001ff00 */
[----:B------:R-:W0:Y:S01]  /*13a0*/  @P0 LDC R3, c[0x0][0x44c] ;  /* 0x00011300ff030b82 */ /* 0x000e220000000800 */
[----:B------:R-:W-:Y:S02]  /*13b0*/  IMAD.MOV.U32 R21, RZ, RZ, RZ ;  /* 0x000000ffff157224 */ /* 0x000fe400078e00ff */
[----:B------:R-:W-:Y:S02]  /*13c0*/  IMAD.MOV.U32 R89, RZ, RZ, RZ ;  /* 0x000000ffff597224 */ /* 0x000fe400078e00ff */
[----:B------:R-:W-:-:S03]  /*13d0*/  IMAD.MOV.U32 R8, RZ, RZ, RZ ;  /* 0x000000ffff087224 */ /* 0x000fc600078e00ff */
[----:B------:R-:W1:Y:S01]  /*13e0*/  @P0 LDC R4, c[0x0][0x450] ;  /* 0x00011400ff040b82 */ /* 0x000e620000000800 */
[----:B0-----:R-:W-:-:S05]  /*13f0*/  @P0 IMAD.HI.U32 R3, R0, R3, RZ ;  /* 0x0000000300030227 */ /* 0x001fca00078e00ff */
[----:B-1----:R-:W-:Y:S01]  /*1400*/  @P0 SHF.R.U32.HI R0, RZ, R4, R3 ;  /* 0x00000004ff000219 */ /* 0x002fe20000011603 */
[----:B------:R-:W-:Y:S01]  /*1410*/  VIADD R3, R16, 0x7f ;  /* 0x0000007f10037836 */ /* 0x000fe20000000000 */
[----:B------:R-:W-:-:S03]  /*1420*/  PLOP3.LUT P0, PT, PT, PT, PT, 0x80, 0x0 ;  /* 0x000000000000781c */ /* 0x000fc60003f0f070 */
[----:B------:R-:W-:Y:S01]  /*1430*/  IMAD.IADD R5, R5, 0x1, R0 ;  /* 0x0000000105057824 */ /* 0x000fe200078e0200 */
[----:B------:R-:W-:-:S04]  /*1440*/  SHF.R.S32.HI R0, RZ, 0x1f, R3 ;  /* 0x0000001fff007819 */ /* 0x000fc80000011403 */
[----:B------:R-:W-:Y:S02]  /*1450*/  SHF.R.S32.HI R4, RZ, 0x1f, R5 ;  /* 0x0000001fff047819 */ /* 0x000fe40000011405 */
[----:B------:R-:W-:Y:S02]  /*1460*/  LEA.HI R0, R0, R3, RZ, 0x7 ;  /* 0x0000000300007211 */ /* 0x000fe400078f38ff */
[----:B------:R-:W-:Y:S02]  /*1470*/  LEA.HI R4, R4, R5, RZ, 0x7 ;  /* 0x0000000504047211 */ /* 0x000fe400078f38ff */
[----:B------:R-:W-:Y:S01]  /*1480*/  SHF.R.S32.HI R88, RZ, 0x7, R0 ;  /* 0x00000007ff587819 */ /* 0x000fe20000011400 */
[----:B------:R-:W-:Y:S01]  /*1490*/  IMAD.MOV.U32 R0, RZ, RZ, RZ ;  /* 0x000000ffff007224 */ /* 0x000fe200078e00ff */
[----:B------:R-:W-:-:S04]  /*14a0*/  SHF.R.S32.HI R3, RZ, 0x7, R4 ;  /* 0x00000007ff037819 */ /* 0x000fc80000011404 */
[----:B------:R-:W-:Y:S01]  /*14b0*/  VIMNMX R88, R88, R3, PT ;  /* 0x0000000358587248 */ /* 0x000fe20003fe0100 */
[----:B------:R-:W-:-:S03]  /*14c0*/  IMAD.MOV.U32 R3, RZ, RZ, RZ ;  /* 0x000000ffff037224 */ /* 0x000fc600078e00ff */
[----:B------:R-:W-:-:S13]  /*14d0*/  ISETP.GE.AND P1, PT, R88, 0x1, PT ;  /* 0x000000015800780c */ /* 0x000fda0003f26270 */
[----:B------:R-:W-:Y:S05]  /*14e0*/  @!P1 BRA `(.L_x_2462) ;  /* 0x0000009000589947 */ /* 0x000fea0003800000 */
        /* <DEDUP_REMOVED lines=31> */
.L_x_2463:
[----:B------:R-:W-:Y:S02]  /*16e0*/  LEA.HI R0, R190, R190, RZ, 0x1 ;  /* 0x000000bebe007211 */ /* 0x000fe400078f08ff */
[----:B------:R-:W-:Y:S02]  /*16f0*/  ISETP.NE.AND P0, PT, R18, 0x3, PT ;  /* 0x000000031200780c */ /* 0x000fe40003f05270 */
[----:B------:R-:W-:-:S05]  /*1700*/  LOP3.LUT R3, R0, 0xfffffffe, RZ, 0xc0, !PT ;  /* 0xfffffffe00037812 */ /* 0x000fca00078ec0ff */
[----:B------:R-:W-:-:S05]  /*1710*/  IMAD.IADD R0, R190, 0x1, -R3 ;  /* 0x00000001be007824 */ /* 0x000fca00078e0a03 */
[----:B------:R-:W-:-:S04]  /*1720*/  SHF.L.U32 R0, R0, 0x1f, RZ ;  /* 0x0000001f00007819 */ /* 0x000fc800000006ff */
[----:B------:R-:W0:Y:S02]  /*1730*/  SYNCS.PHASECHK.TRANS64.TRYWAIT P1, [UR38+0x28800], R0 ;  /* 0x02880000ff0075a7 */ /* 0x000e240008020166 */
[----:B0-----:R-:W-:Y:S05]  /*1740*/  @!P1 BRA `(.L_x_2464) ;  /* 0x0000011000209947 */ /* 0x001fea0003800000 */
.L_x_2634:
[----:B------:R-:W-:Y:S05]  /*1750*/  @!P0 BRA `(.L_x_2465) ;  /* 0x0000000000048947 */ /* 0x000fea0003800000 */
[----:B------:R-:W-:Y:S01]  /*1760*/  BPT.TRAP 0x1 ;  /* 0x000000040000795c */ /* 0x000fe20000300000 */
.L_x_2465:
[----:B0-----:R-:W-:Y:S02]  /*1770*/  IMAD.U32 R0, RZ, RZ, UR37 ;  /* 0x00000025ff007e24 */ /* 0x001fe4000f8e00ff */
[----:B------:R-:W-:-:S03]  /*1780*/  IMAD.U32 R3, RZ, RZ, UR36 ;  /* 0x00000024ff037e24 */ /* 0x000fc6000f8e00ff */
[----:B------:R-:W-:Y:S02]  /*1790*/  LEA R0, R0, UR38, 0x3 ;  /* 0x0000002600007c11 */ /* 0x000fe4000f8e18ff */
[----:B------:R-:W-:-:S04]  /*17a0*/  SHF.L.U32 R3, R3, 0x1f, RZ ;  /* 0x0000001f03037819 */ /* 0x000fc800000006ff */
[----:B------:R0:W1:Y:S01]  /*17b0*/  SYNCS.PHASECHK.TRANS64.TRYWAIT P2, [R0+URZ+0x28830], R3 ;  /* 0x02883003000075a7 */ /* 0x000062000804017f */
[----:B------:R-:W-:Y:S05]  /*17c0*/  @!P0 BRA `(.L_x_2466) ;  /* 0x0000000000048947 */ /* 0x000fea0003800000 */
[----:B------:R-:W-:Y:S01]  /*17d0*/  BPT.TRAP 0x1 ;  /* 0x000000040000795c */ /* 0x000fe20000300000 */
.L_x_2466:
[----:B------:R-:W2:Y:S02]  /*17e0*/  S2R R4, SR_TID.X ;  /* 0x0000000000047919 */ /* 0x000ea40000002100 */
[----:B--2---:R-:W-:Y:S01]  /*17f0*/  LOP3.LUT P1, RZ, R4, 0x7f, RZ, 0xc0, !PT ;  /* 0x0000007f04ff7812 */ /* 0x004fe2000782c0ff */
[----:B-1----:R-:W-:-:S12]  /*1800*/  @P2 BRA `(.L_x_2467) ;  /* 0x0000000000082947 */ /* 0x002fd80003800000 */
[----:B------:R-:W1:Y:S02]  /*1810*/  SYNCS.PHASECHK.TRANS64.TRYWAIT P2, [R0+URZ+0x28830], R3 ;  /* 0x02883003000075a7 */ /* 0x000e64000804017f */
[----:B-1----:R-:W-:Y:S05]  /*1820*/  @!P2 BRA `(.L_x_2468) ;  /* 0x000001100000a947 */ /* 0x002fea0003800000 */
.L_x_2467:
[----:B------:R-:W-:Y:S05]  /*1830*/  WARPSYNC.ALL ;  /* 0x0000000000007948 */ /* 0x000fea0003800000 */
[----:B------:R-:W-:Y:S01]  /*1840*/  UIADD3 UR4, UR38, 0x18400, URZ ;  /* 0x0001840026047890 */ /* 0x000fe2000fffe03f */
[----:B------:R-:W-:Y:S01]  /*1850*/  WARPGROUP.ARRIVE ;  /* 0x00000000000079c5 */ /* 0x000fe20000000000 */
[----:B------:R-:W-:Y:S01]  /*1860*/  ULOP3.LUT UR32, UR43, 0x10000, URZ, 0xfc, !UPT ;  /* 0x000100002b207892 */ /* 0x000fe2000f8efc3f */
[----:B------:R-:W2:Y:S01]  /*1870*/  LDC R8, c[0x0][0x448] ;  /* 0x00011200ff087b82 */ /* 0x000ea20000000800 */
        /* <DEDUP_REMOVED lines=24> */
[----:B--2---:R-:W-:Y:S01]  /*1a00*/  ISETP.NE.AND P2, PT, R8, 0x1, PT ;  /* 0x000000010800780c */ /* 0x004fe20003f45270 */
[----:B------:R-:W-:Y:S01]  /*1a10*/  UIADD3 UR14, UR34, 0x6, URZ ;  /* 0x00000006220e7890 */ /* 0x000fe2000fffe03f */
[----:B------:R-:W-:Y:S01]  /*1a20*/  IMAD.IADD R8, R23, 0x1, R2 ;  /* 0x0000000117087824 */ /* 0x000fe200078e0202 */
        /* <DEDUP_REMOVED lines=11> */
[----:B------:R-:W0:Y:S01]  /*1ae0*/  @P2 LDC R9, c[0x0][0x44c] ;  /* 0x00011300ff092b82 */ /* 0x000e220000000800 */
        /* <DEDUP_REMOVED lines=17> */
[----:B------:R-:W-:Y:S02]  /*1c00*/  CS2R R118, SRZ ;  /* 0x0000000000767805 */ /* 0x000fe4000001ff00 */
[----:B------:R-:W-:Y:S02]  /*1c10*/  CS2R R116, SRZ ;  /* 0x0000000000747805 */ /* 0x000fe4000001ff00 */
[----:B------:R-:W-:Y:S01]  /*1c20*/  CS2R R114, SRZ ;  /* 0x0000000000727805 */ /* 0x000fe2000001ff00 */
[----:B0-----:R-:W-:Y:S01]  /*1c30*/  @P2 IMAD.HI.U32 R9, R8, R9, RZ ;  /* 0x0000000908092227 */ /* 0x001fe200078e00ff */
[----:B------:R-:W-:-:S02]  /*1c40*/  WARPGROUP.DEPBAR.LE gsb0, 0x0 ;  /* 0x00008000000079c5 */ /* 0x000fc40000010000 */
[----:B------:R-:W-:-:S06]  /*1c50*/  WARPGROUP.ARRIVE ;  /* 0x00000000000079c5 */ /* 0x000fcc0000000000 */
[----:B------:R-:W-:Y:S01]  /*1c60*/  HGMMA.64x128x16.F32 R24, gdesc[UR4], R24, gsb0 ;  /* 0x01e00000041879f0 */ /* 0x000fe20008000818 */
[----:B------:R-:W-:Y:S01]  /*1c70*/  ULDC UR6, c[0x0][0x9d8] ;  /* 0x0002760000067ab9 */ /* 0x000fe20000000800 */
[----:B------:R-:W-:Y:S01]  /*1c80*/  ULDC UR7, c[0x0][0x988] ;  /* 0x0002620000077ab9 */ /* 0x000fe20000000800 */
        /* <DEDUP_REMOVED lines=31> */
[----:B------:R1:W2:Y:S01]  /*1e80*/  MUFU.TANH R99, R26 ;  /* 0x0000001a00637308 */ /* 0x0002a20000002400 */
[----:B0-----:R-:W0:Y:S01]  /*1e90*/  @P2 LDC R30, c[0x0][0x450] ;  /* 0x00011400ff1e2b82 */ /* 0x001e220000000800 */
[----:B------:R-:W-:Y:S01]  /*1ea0*/  FMUL.FTZ R43, R43, UR6 ;  /* 0x000000062b2b7c20 */ /* 0x000fe20008410000 */
[----:B------:R-:W-:Y:S01]  /*1eb0*/  FMUL.FTZ R46, R46, UR6 ;  /* 0x000000062e2e7c20 */ /* 0x000fe20008410000 */
[----:B------:R-:W-:Y:S01]  /*1ec0*/  FMUL.FTZ R47, R47, UR6 ;  /* 0x000000062f2f7c20 */ /* 0x000fe20008410000 */
[----:B------:R-:W-:Y:S01]  /*1ed0*/  FMUL.FTZ R50, R50, UR6 ;  /* 0x0000000632327c20 */ /* 0x000fe20008410000 */
[----:B------:R-:W-:Y:S01]  /*1ee0*/  FMUL.FTZ R51, R51, UR6 ;  /* 0x0000000633337c20 */ /* 0x000fe20008410000 */
[----:B------:R-:W-:Y:S01]  /*1ef0*/  FMUL.FTZ R54, R54, UR6 ;  /* 0x0000000636367c20 */ /* 0x000fe20008410000 */
[----:B------:R3:W4:Y:S01]  /*1f00*/  MUFU.TANH R32, R27 ;  /* 0x0000001b00207308 */ /* 0x0007220000002400 */
[----:B-1----:R-:W-:-:S02]  /*1f10*/  IMAD.MOV.U32 R26, RZ, RZ, R8 ;  /* 0x000000ffff1a7224 */ /* 0x002fc400078e0008 */
        /* <DEDUP_REMOVED lines=14> */
[----:B------:R-:W5:Y:S01]  /*2000*/  MUFU.TANH R34, R34 ;  /* 0x0000002200227308 */ /* 0x000f620000002400 */
[----:B0-----:R-:W-:Y:S01]  /*2010*/  @P2 SHF.R.U32.HI R26, RZ, R30, R9 ;  /* 0x0000001eff1a2219 */ /* 0x001fe20000011609 */
[----:B------:R-:W-:-:S02]  /*2020*/  IMAD.MOV.U32 R9, RZ, RZ, -0x80 ;  /* 0xffffff80ff097424 */ /* 0x000fc400078e00ff */
[----:B------:R-:W-:Y:S01]  /*2030*/  FMUL.FTZ R74, R74, UR6 ;  /* 0x000000064a4a7c20 */ /* 0x000fe20008410000 */
[----:B------:R-:W-:Y:S01]  /*2040*/  FMUL.FTZ R75, R75, UR6 ;  /* 0x000000064b4b7c20 */ /* 0x000fe20008410000 */
[----:B------:R-:W-:Y:S01]  /*2050*/  FMUL.FTZ R15, R37, UR6 ;  /* 0x00000006250f7c20 */ /* 0x000fe20008410000 */
[----:B------:R-:W0:Y:S01]  /*2060*/  SHFL.IDX PT, R8, R26, 0x1, 0x1c1f ;  /* 0x003c1f001a087f89 */ /* 0x000e2200000e0000 */
[----:B------:R-:W-:Y:S01]  /*2070*/  IMAD R9, R88, R9, 0x80 ;  /* 0x0000008058097424 */ /* 0x000fe200078e0209 */
[----:B------:R-:W5:Y:S01]  /*2080*/  MUFU.TANH R35, R35 ;  /* 0x0000002300237308 */ /* 0x000f620000002400 */
[----:B------:R-:W-:Y:S01]  /*2090*/  FMUL.FTZ R78, R78, UR6 ;  /* 0x000000064e4e7c20 */ /* 0x000fe20008410000 */
[----:B------:R-:W-:Y:S01]  /*20a0*/  FMUL.FTZ R79, R79, UR6 ;  /* 0x000000064f4f7c20 */ /* 0x000fe20008410000 */
[----:B---3--:R-:W-:Y:S02]  /*20b0*/  VIADD R27, R9, 0x1 ;  /* 0x00000001091b7836 */ /* 0x008fe40000000000 */
[----:B------:R-:W-:Y:S01]  /*20c0*/  FMUL.FTZ R11, R45, UR6 ;  /* 0x000000062d0b7c20 */ /* 0x000fe20008410000 */
[----:B------:R-:W-:-:S02]  /*20d0*/  IMAD.IADD R9, R16, 0x1, R9 ;  /* 0x0000000110097824 */ /* 0x000fc400078e0209 */
[----:B------:R-:W-:Y:S01]  /*20e0*/  FMUL.FTZ R14, R41, UR6 ;  /* 0x00000006290e7c20 */ /* 0x000fe20008410000 */
[C---:B------:R-:W-:Y:S01]  /*20f0*/  IMAD R27, R22.reuse, -0x2, R27 ;  /* 0xfffffffe161b7824 */ /* 0x040fe200078e021b */
[----:B------:R-:W3:Y:S01]  /*2100*/  MUFU.TANH R38, R38 ;  /* 0x0000002600267308 */ /* 0x000ee20000002400 */
[----:B------:R-:W-:Y:S02]  /*2110*/  IMAD R30, R22, -0x2, R9 ;  /* 0xfffffffe161e7824 */ /* 0x000fe400078e0209 */
[----:B------:R-:W-:Y:S01]  /*2120*/  FMUL.FTZ R82, R82, UR6 ;  /* 0x0000000652527c20 */ /* 0x000fe20008410000 */
[----:B------:R-:W-:Y:S01]  /*2130*/  FMUL.FTZ R83, R83, UR6 ;  /* 0x0000000653537c20 */ /* 0x000fe20008410000 */
[----:B------:R-:W-:Y:S01]  /*2140*/  IADD3 R97, -R17, R27, R16 ;  /* 0x0000001b11617210 */ /* 0x000fe20007ffe110 */
[----:B------:R-:W-:Y:S01]  /*2150*/  FMUL.FTZ R10, R49, UR6 ;  /* 0x00000006310a7c20 */ /* 0x000fe20008410000 */
[----:B------:R-:W-:Y:S01]  /*2160*/  FMUL.FTZ R86, R86, UR6 ;  /* 0x0000000656567c20 */ /* 0x000fe20008410000 */
[----:B------:R-:W-:Y:S01]  /*2170*/  FMUL.FTZ R5, R53, UR6 ;  /* 0x0000000635057c20 */ /* 0x000fe20008410000 */
[----:B------:R-:W3:Y:S01]  /*2180*/  MUFU.TANH R39, R39 ;  /* 0x0000002700277308 */ /* 0x000ee20000002400 */
[----:B------:R-:W-:Y:S01]  /*2190*/  FMUL.FTZ R87, R87, UR6 ;  /* 0x0000000657577c20 */ /* 0x000fe20008410000 */
[----:B------:R-:W3:Y:S01]  /*21a0*/  SHFL.IDX PT, R26, R26, RZ, 0x1c1f ;  /* 0x001c1fff1a1a7589 */ /* 0x000ee200000e0000 */
[----:B------:R-:W-:Y:S01]  /*21b0*/  FMUL.FTZ R20, R36, UR6 ;  /* 0x0000000624147c20 */ /* 0x000fe20008410000 */
[----:B------:R-:W-:Y:S01]  /*21c0*/  FMUL.FTZ R61, R61, UR6 ;  /* 0x000000063d3d7c20 */ /* 0x000fe20008410000 */
[----:B------:R-:W-:Y:S01]  /*21d0*/  FMUL.FTZ R65, R65, UR6 ;  /* 0x0000000641417c20 */ /* 0x000fe20008410000 */
[----:B0-----:R-:W-:Y:S01]  /*21e0*/  VIADDMNMX R9, R8, R97, R30, PT ;  /* 0x0000006108097246 */ /* 0x001fe2000380011e */
[----:B------:R-:W-:Y:S01]  /*21f0*/  FMUL.FTZ R13, R40, UR6 ;  /* 0x00000006280d7c20 */ /* 0x000fe20008410000 */
[----:B------:R-:W0:Y:S01]  /*2200*/  MUFU.TANH R42, R42 ;  /* 0x0000002a002a7308 */ /* 0x000e220000002400 */
[----:B------:R-:W-:Y:S01]  /*2210*/  FMUL.FTZ R69, R69, UR6 ;  /* 0x0000000645457c20 */ /* 0x000fe20008410000 */
[C---:B------:R-:W-:Y:S01]  /*2220*/  ISETP.GT.AND P3, PT, R9.reuse, RZ, PT ;  /* 0x000000ff0900720c */ /* 0x040fe20003f64270 */
[----:B------:R-:W-:Y:S01]  /*2230*/  FMUL.FTZ R12, R44, UR6 ;  /* 0x000000062c0c7c20 */ /* 0x000fe20008410000 */
[----:B------:R-:W-:Y:S01]  /*2240*/  ISETP.GT.AND P4, PT, R9, 0x1, PT ;  /* 0x000000010900780c */ /* 0x000fe20003f84270 */
[----:B------:R-:W-:Y:S01]  /*2250*/  FMUL.FTZ R73, R73, UR6 ;  /* 0x0000000649497c20 */ /* 0x000fe20008410000 */
[----:B------:R-:W-:Y:S01]  /*2260*/  ISETP.GT.AND P5, PT, R9, 0x8, PT ;  /* 0x000000080900780c */ /* 0x000fe20003fa4270 */
[----:B------:R-:W-:Y:S01]  /*2270*/  FMUL.FTZ R7, R48, UR6 ;  /* 0x0000000630077c20 */ /* 0x000fe20008410000 */
[----:B--2---:R-:W-:Y:S01]  /*2280*/  FSEL R99, R99, -INF , P3 ;  /* 0xff80000063637808 */ /* 0x004fe20001800000 */
[----:B------:R-:W2:Y:S01]  /*2290*/  MUFU.TANH R43, R43 ;  /* 0x0000002b002b7308 */ /* 0x000ea20000002400 */
[----:B----4-:R-:W-:Y:S01]  /*22a0*/  FSEL R32, R32, -INF , P4 ;  /* 0xff80000020207808 */ /* 0x010fe20002000000 */
[----:B------:R-:W-:Y:S01]  /*22b0*/  FMUL.FTZ R6, R52, UR6 ;  /* 0x0000000634067c20 */ /* 0x000fe20008410000 */
[----:B------:R-:W-:Y:S01]  /*22c0*/  ISETP.GT.AND P3, PT, R9, 0x9, PT ;  /* 0x000000090900780c */ /* 0x000fe20003f64270 */
[----:B------:R-:W-:Y:S01]  /*22d0*/  FMUL.FTZ R77, R77, UR6 ;  /* 0x000000064d4d7c20 */ /* 0x000fe20008410000 */
[----:B------:R-:W-:Y:S01]  /*22e0*/  FSEL R101, R101, -INF , P5 ;  /* 0xff80000065657808 */ /* 0x000fe20002800000 */
[----:B------:R-:W-:Y:S01]  /*22f0*/  FMUL.FTZ R3, R56, UR6 ;  /* 0x0000000638037c20 */ /* 0x000fe20008410000 */
[----:B------:R-:W-:Y:S01]  /*2300*/  FMNMX.FTZ R8, R99, R32, !PT ;  /* 0x0000002063087209 */ /* 0x000fe20007810000 */
[----:B------:R-:W4:Y:S01]  /*2310*/  MUFU.TANH R46, R46 ;  /* 0x0000002e002e7308 */ /* 0x000f220000002400 */
[----:B------:R-:W-:Y:S01]  /*2320*/  ISETP.GT.AND P4, PT, R9, 0x10, PT ;  /* 0x000000100900780c */ /* 0x000fe20003f84270 */
[----:B------:R-:W-:Y:S01]  /*2330*/  FMUL.FTZ R81, R81, UR6 ;  /* 0x0000000651517c20 */ /* 0x000fe20008410000 */
[----:B-1----:R-:W-:Y:S01]  /*2340*/  FSEL R103, R31, -INF , P3 ;  /* 0xff8000001f677808 */ /* 0x002fe20001800000 */
[----:B------:R-:W-:Y:S01]  /*2350*/  FMUL.FTZ R60, R60, UR6 ;  /* 0x000000063c3c7c20 */ /* 0x000fe20008410000 */
[----:B------:R-:W-:Y:S01]  /*2360*/  FMNMX.FTZ R8, R101, R8, !PT ;  /* 0x0000000865087209 */ /* 0x000fe20007810000 */
[----:B------:R-:W-:Y:S01]  /*2370*/  FMUL.FTZ R64, R64, UR6 ;  /* 0x0000000640407c20 */ /* 0x000fe20008410000 */
[----:B------:R-:W-:Y:S01]  /*2380*/  ISETP.GT.AND P3, PT, R9, 0x11, PT ;  /* 0x000000110900780c */ /* 0x000fe20003f64270 */
[----:B------:R-:W1:Y:S01]  /*2390*/  MUFU.TANH R47, R47 ;  /* 0x0000002f002f7308 */ /* 0x000e620000002400 */
[----:B-----5:R-:W-:Y:S01]  /*23a0*/  FSEL R105, R34, -INF , P4 ;  /* 0xff80000022697808 */ /* 0x020fe20002000000 */
[----:B------:R-:W-:Y:S01]  /*23b0*/  FMUL.FTZ R85, R85, UR6 ;  /* 0x0000000655557c20 */ /* 0x000fe20008410000 */
[----:B------:R-:W-:Y:S01]  /*23c0*/  FMNMX.FTZ R8, R103, R8, !PT ;  /* 0x0000000867087209 */ /* 0x000fe20007810000 */
[----:B------:R-:W-:Y:S01]  /*23d0*/  FMUL.FTZ R68, R68, UR6 ;  /* 0x0000000644447c20 */ /* 0x000fe20008410000 */
[----:B------:R-:W-:Y:S01]  /*23e0*/  ISETP.GT.AND P4, PT, R9, 0x18, PT ;  /* 0x000000180900780c */ /* 0x000fe20003f84270 */
[----:B------:R-:W-:Y:S01]  /*23f0*/  FMUL.FTZ R72, R72, UR6 ;  /* 0x0000000648487c20 */ /* 0x000fe20008410000 */
[----:B------:R-:W-:Y:S01]  /*2400*/  FSEL R107, R35, -INF , P3 ;  /* 0xff800000236b7808 */ /* 0x000fe20001800000 */
[----:B------:R-:W5:Y:S01]  /*2410*/  MUFU.TANH R50, R50 ;  /* 0x0000003200327308 */ /* 0x000f620000002400 */
[----:B------:R-:W-:Y:S01]  /*2420*/  FMNMX.FTZ R8, R105, R8, !PT ;  /* 0x0000000869087209 */ /* 0x000fe20007810000 */
[----:B------:R-:W-:Y:S01]  /*2430*/  FMUL.FTZ R76, R76, UR6 ;  /* 0x000000064c4c7c20 */ /* 0x000fe20008410000 */
[----:B------:R-:W-:Y:S01]  /*2440*/  ISETP.GT.AND P3, PT, R9, 0x19, PT ;  /* 0x000000190900780c */ /* 0x000fe20003f64270 */
[----:B------:R-:W-:Y:S01]  /*2450*/  FMUL.FTZ R80, R80, UR6 ;  /* 0x0000000650507c20 */ /* 0x000fe20008410000 */
[----:B---3--:R-:W-:Y:S01]  /*2460*/  FSEL R109, R38, -INF , P4 ;  /* 0xff800000266d7808 */ /* 0x008fe20002000000 */
[----:B------:R-:W-:Y:S01]  /*2470*/  FMUL.FTZ R84, R84, UR6 ;  /* 0x0000000654547c20 */ /* 0x000fe20008410000 */
[----:B------:R-:W-:Y:S01]  /*2480*/  FMNMX.FTZ R8, R107, R8, !PT ;  /* 0x000000086b087209 */ /* 0x000fe20007810000 */
[----:B------:R-:W3:Y:S01]  /*2490*/  MUFU.TANH R51, R51 ;  /* 0x0000003300337308 */ /* 0x000ee20000002400 */
[----:B------:R-:W-:Y:S01]  /*24a0*/  ISETP.GT.AND P4, PT, R9, 0x20, PT ;  /* 0x000000200900780c */ /* 0x000fe20003f84270 */
[----:B------:R3:W-:Y:S01]  /*24b0*/  @!P1 SYNCS.ARRIVE.TRANS64.RED.A1T0 RZ, [R0+URZ], RZ ;  /* 0x000000ff00ff99a7 */ /* 0x0007e2000810043f */
[----:B------:R-:W-:-:S02]  /*24c0*/  FSEL R111, R39, -INF , P3 ;  /* 0xff800000276f7808 */ /* 0x000fc40001800000 */
[----:B------:R-:W-:Y:S02]  /*24d0*/  FMNMX.FTZ R8, R109, R8, !PT ;  /* 0x000000086d087209 */ /* 0x000fe40007810000 */
[----:B------:R-:W-:Y:S01]  /*24e0*/  ISETP.GT.AND P3, PT, R9, 0x21, PT ;  /* 0x000000210900780c */ /* 0x000fe20003f64270 */
[----:B------:R-:W-:Y:S01]  /*24f0*/  MUFU.TANH R54, R54 ;  /* 0x0000003600367308 */ /* 0x000fe20000002400 */
[----:B0-----:R-:W-:Y:S02]  /*2500*/  FSEL R113, R42, -INF , P4 ;  /* 0xff8000002a717808 */ /* 0x001fe40002000000 */
[----:B------:R-:W-:Y:S02]  /*2510*/  FMNMX.FTZ R8, R111, R8, !PT ;  /* 0x000000086f087209 */ /* 0x000fe40007810000 */
[----:B------:R-:W-:Y:S02]  /*2520*/  ISETP.GT.AND P4, PT, R9, 0x28, PT ;  /* 0x000000280900780c */ /* 0x000fe40003f84270 */
[----:B--2---:R-:W-:Y:S01]  /*2530*/  FSEL R95, R43, -INF , P3 ;  /* 0xff8000002b5f7808 */ /* 0x004fe20001800000 */
[----:B------:R-:W0:Y:S01]  /*2540*/  MUFU.TANH R55, R55 ;  /* 0x0000003700377308 */ /* 0x000e220000002400 */
[----:B------:R-:W-:Y:S01]  /*2550*/  FMNMX.FTZ R34, R113, R8, !PT ;  /* 0x0000000871227209 */ /* 0x000fe20007810000 */
[----:B------:R-:W-:Y:S01]  /*2560*/  FMUL.FTZ R8, R71, UR6 ;  /* 0x0000000647087c20 */ /* 0x000fe20008410000 */
[----:B------:R-:W-:-:S02]  /*2570*/  ISETP.GT.AND P3, PT, R9, 0x29, PT ;  /* 0x000000290900780c */ /* 0x000fc40003f64270 */
[----:B----4-:R-:W-:Y:S02]  /*2580*/  FSEL R93, R46, -INF , P4 ;  /* 0xff8000002e5d7808 */ /* 0x010fe40002000000 */
[----:B------:R-:W-:Y:S01]  /*2590*/  FMNMX.FTZ R34, R95, R34, !PT ;  /* 0x000000225f227209 */ /* 0x000fe20007810000 */
[----:B------:R-:W-:Y:S01]  /*25a0*/  MUFU.TANH R57, R58 ;  /* 0x0000003a00397308 */ /* 0x000fe20000002400 */
[----:B------:R-:W-:Y:S02]  /*25b0*/  ISETP.GT.AND P4, PT, R9, 0x30, PT ;  /* 0x000000300900780c */ /* 0x000fe40003f84270 */
[----:B-1----:R-:W-:Y:S02]  /*25c0*/  FSEL R91, R47, -INF , P3 ;  /* 0xff8000002f5b7808 */ /* 0x002fe40001800000 */
[----:B------:R-:W-:Y:S02]  /*25d0*/  FMNMX.FTZ R34, R93, R34, !PT ;  /* 0x000000225d227209 */ /* 0x000fe40007810000 */
[----:B------:R-:W-:Y:S01]  /*25e0*/  ISETP.GT.AND P3, PT, R9, 0x31, PT ;  /* 0x000000310900780c */ /* 0x000fe20003f64270 */
[----:B------:R-:W1:Y:S01]  /*25f0*/  MUFU.TANH R27, R59 ;  /* 0x0000003b001b7308 */ /* 0x000e620000002400 */
[----:B-----5:R-:W-:-:S02]  /*2600*/  FSEL R71, R50, -INF , P4 ;  /* 0xff80000032477808 */ /* 0x020fc40002000000 */
[----:B------:R-:W-:Y:S01]  /*2610*/  FMNMX.FTZ R34, R91, R34, !PT ;  /* 0x000000225b227209 */ /* 0x000fe20007810000 */
[----:B------:R-:W2:Y:S01]  /*2620*/  @P2 LDC R50, c[0x0][0x450] ;  /* 0x00011400ff322b82 */ /* 0x000ea20000000800 */
[----:B------:R-:W-:Y:S02]  /*2630*/  ISETP.GT.AND P4, PT, R9, 0x38, PT ;  /* 0x000000380900780c */ /* 0x000fe40003f84270 */
[----:B------:R-:W-:Y:S01]  /*2640*/  FMNMX.FTZ R34, R71, R34, !PT ;  /* 0x0000002247227209 */ /* 0x000fe20007810000 */
[----:B------:R3:W-:Y:S01]  /*2650*/  MUFU.TANH R33, R67 ;  /* 0x0000004300217308 */ /* 0x0007e20000002400 */
[----:B------:R-:W-:-:S04]  /*2660*/  VIADDMNMX R30, R26, R97, R30, PT ;  /* 0x000000611a1e7246 */ /* 0x000fc8000380011e */
[----:B------:R-:W-:-:S03]  /*2670*/  ISETP.GT.AND P5, PT, R30, 0x8, PT ;  /* 0x000000081e00780c */ /* 0x000fc60003fa4270 */
[----:B------:R-:W4:Y:S01]  /*2680*/  MUFU.TANH R62, R62 ;  /* 0x0000003e003e7308 */ /* 0x000f220000002400 */
[----:B---3--:R-:W-:Y:S02]  /*2690*/  FSEL R67, R51, -INF , P3 ;  /* 0xff80000033437808 */ /* 0x008fe40001800000 */
[----:B------:R-:W-:Y:S02]  /*26a0*/  ISETP.GT.AND P3, PT, R9, 0x39, PT ;  /* 0x000000390900780c */ /* 0x000fe40003f64270 */
[----:B------:R-:W-:Y:S02]  /*26b0*/  FMNMX.FTZ R34, R67, R34, !PT ;  /* 0x0000002243227209 */ /* 0x000fe40007810000 */
[----:B0-----:R-:W-:Y:S01]  /*26c0*/  FSEL R59, R55, -INF , P3 ;  /* 0xff800000373b7808 */ /* 0x001fe20001800000 */
[----:B------:R0:W3:Y:S01]  /*26d0*/  MUFU.TANH R29, R63 ;  /* 0x0000003f001d7308 */ /* 0x0000e20000002400 */
[----:B------:R-:W-:-:S04]  /*26e0*/  ISETP.GT.AND P3, PT, R9, 0x41, PT ;  /* 0x000000410900780c */ /* 0x000fc80003f64270 */
[----:B-1----:R-:W-:Y:S02]  /*26f0*/  FSEL R55, R27, -INF , P3 ;  /* 0xff8000001b377808 */ /* 0x002fe40001800000 */
[C---:B------:R-:W-:Y:S01]  /*2700*/  ISETP.GT.AND P3, PT, R9.reuse, 0x49, PT ;  /* 0x000000490900780c */ /* 0x040fe20003f64270 */
[----:B------:R-:W1:Y:S01]  /*2710*/  MUFU.TANH R66, R66 ;  /* 0x0000004200427308 */ /* 0x000e620000002400 */
        /* <DEDUP_REMOVED lines=8> */
[----:B----4-:R-:W-:Y:S01]  /*27a0*/  FSEL R27, R62, -INF , P4 ;  /* 0xff8000003e1b7808 */ /* 0x010fe20002000000 */
[----:B------:R-:W4:Y:S01]  /*27b0*/  MUFU.TANH R8, R8 ;  /* 0x0000000800087308 */ /* 0x000f220000002400 */
[----:B------:R-:W-:Y:S02]  /*27c0*/  FMNMX.FTZ R34, R55, R34, !PT ;  /* 0x0000002237227209 */ /* 0x000fe40007810000 */
[----:B------:R-:W-:Y:S02]  /*27d0*/  ISETP.GT.AND P4, PT, R9, 0x50, PT ;  /* 0x000000500900780c */ /* 0x000fe40003f84270 */
[----:B---3--:R-:W-:-:S02]  /*27e0*/  FSEL R31, R29, -INF , P3 ;  /* 0xff8000001d1f7808 */ /* 0x008fc40001800000 */
[----:B------:R-:W-:Y:S01]  /*27f0*/  FMNMX.FTZ R34, R27, R34, !PT ;  /* 0x000000221b227209 */ /* 0x000fe20007810000 */
[----:B------:R-:W3:Y:S01]  /*2800*/  MUFU.TANH R39, R74 ;  /* 0x0000004a00277308 */ /* 0x000ee20000002400 */
[----:B------:R-:W-:Y:S02]  /*2810*/  ISETP.GT.AND P3, PT, R9, 0x51, PT ;  /* 0x000000510900780c */ /* 0x000fe40003f64270 */
[----:B-1----:R-:W-:Y:S02]  /*2820*/  FSEL R29, R66, -INF , P4 ;  /* 0xff800000421d7808 */ /* 0x002fe40002000000 */
[----:B------:R-:W-:Y:S02]  /*2830*/  FMNMX.FTZ R34, R31, R34, !PT ;  /* 0x000000221f227209 */ /* 0x000fe40007810000 */
[----:B------:R-:W-:Y:S01]  /*2840*/  ISETP.GT.AND P4, PT, R9, 0x58, PT ;  /* 0x000000580900780c */ /* 0x000fe20003f84270 */
[----:B------:R-:W1:Y:S01]  /*2850*/  MUFU.TANH R37, R75 ;  /* 0x0000004b00257308 */ /* 0x000e620000002400 */
[----:B------:R-:W-:-:S02]  /*2860*/  FSEL R33, R33, -INF , P3 ;  /* 0xff80000021217808 */ /* 0x000fc40001800000 */
[----:B------:R-:W-:Y:S02]  /*2870*/  FMNMX.FTZ R34, R29, R34, !PT ;  /* 0x000000221d227209 */ /* 0x000fe40007810000 */
[----:B------:R-:W-:Y:S02]  /*2880*/  ISETP.GT.AND P3, PT, R9, 0x59, PT ;  /* 0x000000590900780c */ /* 0x000fe40003f64270 */
[----:B0-----:R-:W-:Y:S01]  /*2890*/  FSEL R35, R35, -INF , P4 ;  /* 0xff80000023237808 */ /* 0x001fe20002000000 */
[----:B------:R-:W0:Y:S01]  /*28a0*/  MUFU.TANH R43, R78 ;  /* 0x0000004e002b7308 */ /* 0x000e220000002400 */
[----:B------:R-:W-:Y:S02]  /*28b0*/  FMNMX.FTZ R34, R33, R34, !PT ;  /* 0x0000002221227209 */ /* 0x000fe40007810000 */
[----:B------:R-:W-:Y:S02]  /*28c0*/  ISETP.GT.AND P4, PT, R9, 0x60, PT ;  /* 0x000000600900780c */ /* 0x000fe40003f84270 */
[----:B----4-:R-:W-:-:S02]  /*28d0*/  FSEL R41, R8, -INF , P3 ;  /* 0xff80000008297808 */ /* 0x010fc40001800000 */
[----:B------:R-:W-:Y:S01]  /*28e0*/  FMNMX.FTZ R34, R35, R34, !PT ;  /* 0x0000002223227209 */ /* 0x000fe20007810000 */
[----:B------:R-:W4:Y:S01]  /*28f0*/  MUFU.TANH R45, R79 ;  /* 0x0000004f002d7308 */ /* 0x000f220000002400 */
[----:B------:R-:W-:Y:S02]  /*2900*/  ISETP.GT.AND P3, PT, R9, 0x61, PT ;  /* 0x000000610900780c */ /* 0x000fe40003f64270 */
[----:B---3--:R-:W-:Y:S02]  /*2910*/  FSEL R39, R39, -INF , P4 ;  /* 0xff80000027277808 */ /* 0x008fe40002000000 */
[----:B------:R-:W-:Y:S02]  /*2920*/  FMNMX.FTZ R34, R41, R34, !PT ;  /* 0x0000002229227209 */ /* 0x000fe40007810000 */
[----:B------:R-:W-:Y:S01]  /*2930*/  ISETP.GT.AND P4, PT, R9, 0x68, PT ;  /* 0x000000680900780c */ /* 0x000fe20003f84270 */
[----:B------:R-:W3:Y:S01]  /*2940*/  MUFU.TANH R47, R82 ;  /* 0x00000052002f7308 */ /* 0x000ee20000002400 */
[----:B-1----:R-:W-:-:S02]  /*2950*/  FSEL R37, R37, -INF , P3 ;  /* 0xff80000025257808 */ /* 0x002fc40001800000 */
        /* <DEDUP_REMOVED lines=8> */
[----:B------:R-:W1:Y:S01]  /*29e0*/  MUFU.TANH R53, R86 ;  /* 0x0000005600357308 */ /* 0x000e620000002400 */
[----:B------:R-:W-:Y:S02]  /*29f0*/  ISETP.GT.AND P3, PT, R9, 0x71, PT ;  /* 0x000000710900780c */ /* 0x000fe40003f64270 */
[----:B---3--:R-:W-:Y:S02]  /*2a00*/  FSEL R47, R47, -INF , P4 ;  /* 0xff8000002f2f7808 */ /* 0x008fe40002000000 */
[----:B------:R-:W-:Y:S02]  /*2a10*/  FMNMX.FTZ R34, R45, R34, !PT ;  /* 0x000000222d227209 */ /* 0x000fe40007810000 */
[----:B------:R-:W-:Y:S01]  /*2a20*/  ISETP.GT.AND P4, PT, R9, 0x78, PT ;  /* 0x000000780900780c */ /* 0x000fe20003f84270 */
[----:B------:R-:W3:Y:S01]  /*2a30*/  MUFU.TANH R51, R87 ;  /* 0x0000005700337308 */ /* 0x000ee20000002400 */
[----:B0-----:R-:W-:-:S02]  /*2a40*/  FSEL R49, R49, -INF , P3 ;  /* 0xff80000031317808 */ /* 0x001fc40001800000 */
[----:B------:R-:W-:Y:S02]  /*2a50*/  FMNMX.FTZ R34, R47, R34, !PT ;  /* 0x000000222f227209 */ /* 0x000fe40007810000 */
[----:B------:R-:W-:Y:S02]  /*2a60*/  ISETP.GT.AND P3, PT, R9, 0x79, PT ;  /* 0x000000790900780c */ /* 0x000fe40003f64270 */
[----:B------:R-:W-:Y:S01]  /*2a70*/  FMNMX.FTZ R34, R49, R34, !PT ;  /* 0x0000002231227209 */ /* 0x000fe20007810000 */
[----:B------:R-:W-:Y:S01]  /*2a80*/  MUFU.TANH R21, R21 ;  /* 0x0000001500157308 */ /* 0x000fe20000002400 */
[----:B-1----:R-:W-:Y:S02]  /*2a90*/  FSEL R53, R53, -INF , P4 ;  /* 0xff80000035357808 */ /* 0x002fe40002000000 */
[----:B------:R-:W-:Y:S02]  /*2aa0*/  ISETP.GT.AND P4, PT, R30, 0x1, PT ;  /* 0x000000011e00780c */ /* 0x000fe40003f84270 */
[----:B------:R-:W-:-:S03]  /*2ab0*/  FMNMX.FTZ R34, R53, R34, !PT ;  /* 0x0000002235227209 */ /* 0x000fc60007810000 */
[----:B------:R-:W0:Y:S01]  /*2ac0*/  MUFU.TANH R89, R89 ;  /* 0x0000005900597308 */ /* 0x000e220000002400 */
[----:B---3--:R-:W-:-:S04]  /*2ad0*/  FSEL R51, R51, -INF , P3 ;  /* 0xff80000033337808 */ /* 0x008fc80001800000 */
[----:B------:R-:W-:-:S03]  /*2ae0*/  FMNMX.FTZ R34, R51, R34, !PT ;  /* 0x0000002233227209 */ /* 0x000fc60007810000 */
[----:B------:R-:W1:Y:S02]  /*2af0*/  MUFU.TANH R90, R90 ;  /* 0x0000005a005a7308 */ /* 0x000e640000002400 */
[----:B------:R-:W3:Y:S06]  /*2b00*/  SHFL.BFLY PT, R9, R34, 0x2, 0x1f ;  /* 0x0c401f0022097f89 */ /* 0x000eec00000e0000 */
[----:B------:R-:W4:Y:S01]  /*2b10*/  MUFU.TANH R28, R28 ;  /* 0x0000001c001c7308 */ /* 0x000f220000002400 */
[----:B0-----:R-:W-:Y:S02]  /*2b20*/  FSEL R89, R89, -INF , P4 ;  /* 0xff80000059597808 */ /* 0x001fe40002000000 */
[----:B------:R-:W-:-:S05]  /*2b30*/  ISETP.GT.AND P4, PT, R30, 0x10, PT ;  /* 0x000000101e00780c */ /* 0x000fca0003f84270 */
[----:B------:R-:W-:Y:S08]  /*2b40*/  MUFU.TANH R24, R24 ;  /* 0x0000001800187308 */ /* 0x000ff00000002400 */
[----:B------:R-:W0:Y:S01]  /*2b50*/  MUFU.TANH R25, R25 ;  /* 0x0000001900197308 */ /* 0x000e220000002400 */
[----:B---3--:R-:W-:-:S05]  /*2b60*/  FMNMX.FTZ R9, R34, R9, !PT ;  /* 0x0000000922097209 */ /* 0x008fca0007810000 */
[----:B------:R-:W3:Y:S02]  /*2b70*/  SHFL.BFLY PT, R8, R9, 0x1, 0x1f ;  /* 0x0c201f0009087f89 */ /* 0x000ee400000e0000 */
[----:B------:R-:W-:Y:S08]  /*2b80*/  MUFU.TANH R20, R20 ;  /* 0x0000001400147308 */ /* 0x000ff00000002400 */
[----:B------:R1:W-:Y:S08]  /*2b90*/  MUFU.TANH R36, R61 ;  /* 0x0000003d00247308 */ /* 0x0003f00000002400 */
[----:B------:R-:W5:Y:S01]  /*2ba0*/  MUFU.TANH R15, R15 ;  /* 0x0000000f000f7308 */ /* 0x000f620000002400 */
[----:B-1----:R-:W-:-:S02]  /*2bb0*/  FSEL R61, R90, -INF , P5 ;  /* 0xff8000005a3d7808 */ /* 0x002fc40002800000 */
[----:B---3--:R-:W-:Y:S01]  /*2bc0*/  FMNMX.FTZ R9, R9, R8, !PT ;  /* 0x0000000809097209 */ /* 0x008fe20007810000 */
[----:B------:R-:W-:-:S04]  /*2bd0*/  IMAD.U32 R8, RZ, RZ, UR7 ;  /* 0x00000007ff087e24 */ /* 0x000fc8000f8e00ff */
[----:B------:R4:W-:Y:S01]  /*2be0*/  MUFU.TANH R38, R65 ;  /* 0x0000004100267308 */ /* 0x0009e20000002400 */
[C---:B------:R-:W-:Y:S01]  /*2bf0*/  FSETP.NEU.FTZ.AND P3, PT, R9.reuse, -INF , PT ;  /* 0xff8000000900780b */ /* 0x040fe20003f7d000 */
[----:B------:R-:W-:-:S05]  /*2c00*/  FMUL.FTZ R34, R9, R8 ;  /* 0x0000000809227220 */ /* 0x000fca0000410000 */
[----:B------:R-:W-:Y:S01]  /*2c10*/  FSEL R42, R34, RZ, P3 ;  /* 0x000000ff222a7208 */ /* 0x000fe20001800000 */
[----:B------:R-:W-:Y:S01]  /*2c20*/  MUFU.TANH R13, R13 ;  /* 0x0000000d000d7308 */ /* 0x000fe20000002400 */
[----:B------:R-:W-:-:S03]  /*2c30*/  ISETP.GT.AND P3, PT, R30, RZ, PT ;  /* 0x000000ff1e00720c */ /* 0x000fc60003f64270 */
[-CC-:B------:R-:W-:Y:S01]  /*2c40*/  FFMA.FTZ R32, R32, R8.reuse, -R42.reuse ;  /* 0x0000000820207223 */ /* 0x180fe2000001082a */
[----:B------:R-:W-:Y:S01]  /*2c50*/  FSEL R21, R21, -INF , P3 ;  /* 0xff80000015157808 */ /* 0x000fe20001800000 */
[-CC-:B------:R-:W-:Y:S01]  /*2c60*/  FFMA.FTZ R175, R93, R8.reuse, -R42.reuse ;  /* 0x000000085daf7223 */ /* 0x180fe2000001082a */
[----:B------:R-:W-:Y:S01]  /*2c70*/  ISETP.GT.AND P3, PT, R30, 0x9, PT ;  /* 0x000000091e00780c */ /* 0x000fe20003f64270 */
[----:B------:R1:W-:Y:S01]  /*2c80*/  MUFU.EX2 R26, R32 ;  /* 0x00000020001a7308 */ /* 0x0003e20000000800 */
[-CC-:B------:R-:W-:Y:S01]  /*2c90*/  FFMA.FTZ R169, R71, R8.reuse, -R42.reuse ;  /* 0x0000000847a97223 */ /* 0x180fe2000001082a */
[-CC-:B------:R-:W-:Y:S01]  /*2ca0*/  FFMA.FTZ R171, R63, R8.reuse, -R42.reuse ;  /* 0x000000083fab7223 */ /* 0x180fe2000001082a */
[----:B----4-:R-:W-:Y:S01]  /*2cb0*/  FSEL R65, R28, -INF , P3 ;  /* 0xff8000001c417808 */ /* 0x010fe20001800000 */
[-CC-:B------:R-:W-:Y:S01]  /*2cc0*/  FFMA.FTZ R181, R99, R8.reuse, -R42.reuse ;  /* 0x0000000863b57223 */ /* 0x180fe2000001082a */
[C---:B------:R-:W-:Y:S01]  /*2cd0*/  ISETP.GT.AND P3, PT, R30.reuse, 0x11, PT ;  /* 0x000000111e00780c */ /* 0x040fe20003f64270 */
[-CC-:B------:R-:W-:Y:S01]  /*2ce0*/  FFMA.FTZ R183, R101, R8.reuse, -R42.reuse ;  /* 0x0000000865b77223 */ /* 0x180fe2000001082a */
[-CC-:B------:R-:W-:Y:S01]  /*2cf0*/  FFMA.FTZ R103, R103, R8.reuse, -R42.reuse ;  /* 0x0000000867677223 */ /* 0x180fe2000001082a */
[----:B------:R3:W-:Y:S01]  /*2d00*/  MUFU.TANH R40, R69 ;  /* 0x0000004500287308 */ /* 0x0007e20000002400 */
[----:B-1----:R-:W-:Y:S01]  /*2d10*/  FMNMX.FTZ R32, R21, R89, !PT ;  /* 0x0000005915207209 */ /* 0x002fe20007810000 */
[-CC-:B------:R-:W-:Y:S01]  /*2d20*/  FFMA.FTZ R153, R57, R8.reuse, -R42.reuse ;  /* 0x0000000839997223 */ /* 0x180fe2000001082a */
[----:B0-----:R-:W-:Y:S01]  /*2d30*/  FSEL R25, R25, -INF , P3 ;  /* 0xff80000019197808 */ /* 0x001fe20001800000 */
[--C-:B------:R-:W-:Y:S01]  /*2d40*/  FFMA.FTZ R155, R27, R8, -R42.reuse ;  /* 0x000000081b9b7223 */ /* 0x100fe2000001082a */
[----:B------:R-:W-:Y:S01]  /*2d50*/  FMNMX.FTZ R32, R61, R32, !PT ;  /* 0x000000203d207209 */ /* 0x000fe20007810000 */
[-CC-:B------:R-:W-:Y:S01]  /*2d60*/  FFMA.FTZ R177, R105, R8.reuse, -R42.reuse ;  /* 0x0000000869b17223 */ /* 0x180fe2000001082a */
[----:B------:R-:W-:Y:S01]  /*2d70*/  ISETP.GT.AND P3, PT, R30, 0x19, PT ;  /* 0x000000191e00780c */ /* 0x000fe20003f64270 */
[----:B------:R-:W0:Y:S01]  /*2d80*/  MUFU.TANH R14, R14 ;  /* 0x0000000e000e7308 */ /* 0x000e220000002400 */
[----:B---3--:R-:W-:Y:S01]  /*2d90*/  FSEL R69, R24, -INF , P4 ;  /* 0xff80000018457808 */ /* 0x008fe20002000000 */
[--C-:B------:R-:W-:Y:S01]  /*2da0*/  FFMA.FTZ R24, R55, R8, -R42.reuse ;  /* 0x0000000837187223 */ /* 0x100fe2000001082a */
[----:B------:R-:W-:Y:S01]  /*2db0*/  FMNMX.FTZ R32, R65, R32, !PT ;  /* 0x0000002041207209 */ /* 0x000fe20007810000 */
[-CC-:B------:R-:W-:Y:S01]  /*2dc0*/  FFMA.FTZ R179, R109, R8.reuse, -R42.reuse ;  /* 0x000000086db37223 */ /* 0x180fe2000001082a */
[C---:B------:R-:W-:Y:S01]  /*2dd0*/  ISETP.GT.AND P4, PT, R30.reuse, 0x18, PT ;  /* 0x000000181e00780c */ /* 0x040fe20003f84270 */
[--C-:B------:R-:W-:Y:S01]  /*2de0*/  FFMA.FTZ R173, R113, R8, -R42.reuse ;  /* 0x0000000871ad7223 */ /* 0x100fe2000001082a */
[----:B------:R-:W-:Y:S01]  /*2df0*/  FMNMX.FTZ R32, R69, R32, !PT ;  /* 0x0000002045207209 */ /* 0x000fe20007810000 */
[----:B------:R-:W-:Y:S01]  /*2e00*/  MUFU.TANH R12, R12 ;  /* 0x0000000c000c7308 */ /* 0x000fe20000002400 */
[----:B-----5:R-:W-:Y:S01]  /*2e10*/  FSEL R15, R15, -INF , P3 ;  /* 0xff8000000f0f7808 */ /* 0x020fe20001800000 */
[--C-:B------:R-:W-:Y:S01]  /*2e20*/  FFMA.FTZ R157, R29, R8, -R42.reuse ;  /* 0x000000081d9d7223 */ /* 0x100fe2000001082a */
[----:B------:R-:W-:Y:S01]  /*2e30*/  FMNMX.FTZ R32, R25, R32, !PT ;  /* 0x0000002019207209 */ /* 0x000fe20007810000 */
[-CC-:B------:R-:W-:Y:S01]  /*2e40*/  FFMA.FTZ R159, R35, R8.reuse, -R42.reuse ;  /* 0x00000008239f7223 */ /* 0x180fe2000001082a */
[----:B------:R-:W-:Y:S01]  /*2e50*/  ISETP.GT.AND P3, PT, R30, 0x21, PT ;  /* 0x000000211e00780c */ /* 0x000fe20003f64270 */
[-CC-:B------:R-:W-:Y:S01]  /*2e60*/  FFMA.FTZ R161, R39, R8.reuse, -R42.reuse ;  /* 0x0000000827a17223 */ /* 0x180fe2000001082a */
[-CC-:B------:R-:W-:Y:S01]  /*2e70*/  FFMA.FTZ R163, R43, R8.reuse, -R42.reuse ;  /* 0x000000082ba37223 */ /* 0x180fe2000001082a */
[----:B------:R1:W-:Y:S01]  /*2e80*/  MUFU.TANH R44, R73 ;  /* 0x00000049002c7308 */ /* 0x0003e20000002400 */
[----:B0-----:R-:W-:Y:S01]  /*2e90*/  FSEL R75, R14, -INF , P3 ;  /* 0xff8000000e4b7808 */ /* 0x001fe20001800000 */
[-CC-:B------:R-:W-:Y:S01]  /*2ea0*/  FFMA.FTZ R14, R59, R8.reuse, -R42.reuse ;  /* 0x000000083b0e7223 */ /* 0x180fe2000001082a */
[----:B------:R-:W-:Y:S01]  /*2eb0*/  ISETP.GT.AND P3, PT, R30, 0x29, PT ;  /* 0x000000291e00780c */ /* 0x000fe20003f64270 */
[-CC-:B------:R-:W-:Y:S01]  /*2ec0*/  FFMA.FTZ R165, R47, R8.reuse, -R42.reuse ;  /* 0x000000082fa57223 */ /* 0x180fe2000001082a */
[-CC-:B------:R-:W-:Y:S01]  /*2ed0*/  FFMA.FTZ R49, R49, R8.reuse, -R42.reuse ;  /* 0x0000000831317223 */ /* 0x180fe2000001082a */
[-CC-:B------:R-:W-:Y:S01]  /*2ee0*/  FFMA.FTZ R167, R53, R8.reuse, -R42.reuse ;  /* 0x0000000835a77223 */ /* 0x180fe2000001082a */
[-CC-:B------:R-:W-:Y:S01]  /*2ef0*/  FFMA.FTZ R51, R51, R8.reuse, -R42.reuse ;  /* 0x0000000833337223 */ /* 0x180fe2000001082a */
[----:B------:R-:W0:Y:S01]  /*2f00*/  MUFU.TANH R11, R11 ;  /* 0x0000000b000b7308 */ /* 0x000e220000002400 */
[----:B-1----:R-:W-:Y:S01]  /*2f10*/  FSEL R73, R20, -INF , P4 ;  /* 0xff80000014497808 */ /* 0x002fe20002000000 */
[----:B------:R-:W-:Y:S01]  /*2f20*/  FFMA.FTZ R20, R107, R8, -R42 ;  /* 0x000000086b147223 */ /* 0x000fe2000001082a */
[----:B------:R-:W-:-:S02]  /*2f30*/  ISETP.GT.AND P4, PT, R30, 0x20, PT ;  /* 0x000000201e00780c */ /* 0x000fc40003f84270 */
[----:B------:R-:W-:Y:S02]  /*2f40*/  CS2R R112, SRZ ;  /* 0x0000000000707805 */ /* 0x000fe4000001ff00 */
[----:B------:R-:W-:Y:S02]  /*2f50*/  FMNMX.FTZ R32, R73, R32, !PT ;  /* 0x0000002049207209 */ /* 0x000fe40007810000 */
[----:B------:R-:W-:Y:S02]  /*2f60*/  CS2R R108, SRZ ;  /* 0x00000000006c7805 */ /* 0x000fe4000001ff00 */
[----:B------:R-:W-:Y:S01]  /*2f70*/  FSEL R13, R13, -INF , P4 ;  /* 0xff8000000d0d7808 */ /* 0x000fe20002000000 */
[----:B------:R-:W1:Y:S01]  /*2f80*/  MUFU.TANH R7, R7 ;  /* 0x0000000700077308 */ /* 0x000e620000002400 */
[----:B------:R-:W-:Y:S02]  /*2f90*/  FMNMX.FTZ R32, R15, R32, !PT ;  /* 0x000000200f207209 */ /* 0x000fe40007810000 */
[----:B------:R-:W-:-:S02]  /*2fa0*/  CS2R R106, SRZ ;  /* 0x00000000006a7805 */ /* 0x000fc4000001ff00 */
[----:B------:R-:W-:Y:S02]  /*2fb0*/  ISETP.GT.AND P4, PT, R30, 0x28, PT ;  /* 0x000000281e00780c */ /* 0x000fe40003f84270 */
[----:B------:R-:W-:Y:S02]  /*2fc0*/  CS2R R104, SRZ ;  /* 0x0000000000687805 */ /* 0x000fe4000001ff00 */
[----:B------:R-:W-:Y:S01]  /*2fd0*/  FMNMX.FTZ R32, R13, R32, !PT ;  /* 0x000000200d207209 */ /* 0x000fe20007810000 */
[----:B------:R-:W-:Y:S03]  /*2fe0*/  MUFU.TANH R10, R10 ;  /* 0x0000000a000a7308 */ /* 0x000fe60000002400 */
[----:B------:R-:W-:Y:S02]  /*2ff0*/  FMNMX.FTZ R32, R75, R32, !PT ;  /* 0x000000204b207209 */ /* 0x000fe40007810000 */
[----:B0-----:R-:W-:-:S02]  /*3000*/  FSEL R79, R11, -INF , P3 ;  /* 0xff8000000b4f7808 */ /* 0x001fc40001800000 */
[----:B------:R-:W-:Y:S01]  /*3010*/  ISETP.GT.AND P3, PT, R30, 0x31, PT ;  /* 0x000000311e00780c */ /* 0x000fe20003f64270 */
[----:B------:R-:W0:Y:S08]  /*3020*/  MUFU.TANH R6, R6 ;  /* 0x0000000600067308 */ /* 0x000e300000002400 */
[----:B------:R3:W-:Y:S08]  /*3030*/  MUFU.TANH R46, R77 ;  /* 0x0000004d002e7308 */ /* 0x0007f00000002400 */
[----:B------:R-:W-:Y:S01]  /*3040*/  MUFU.TANH R5, R5 ;  /* 0x0000000500057308 */ /* 0x000fe20000002400 */
[----:B---3--:R-:W-:Y:S01]  /*3050*/  FSEL R77, R12, -INF , P4 ;  /* 0xff8000000c4d7808 */ /* 0x008fe20002000000 */
[----:B------:R-:W-:Y:S01]  /*3060*/  FFMA.FTZ R12, R111, R8, -R42 ;  /* 0x000000086f0c7223 */ /* 0x000fe2000001082a */
[----:B------:R-:W-:-:S02]  /*3070*/  ISETP.GT.AND P4, PT, R30, 0x30, PT ;  /* 0x000000301e00780c */ /* 0x000fc40003f84270 */
[----:B------:R-:W-:Y:S02]  /*3080*/  CS2R R110, SRZ ;  /* 0x00000000006e7805 */ /* 0x000fe4000001ff00 */
[----:B------:R-:W-:Y:S02]  /*3090*/  FMNMX.FTZ R32, R77, R32, !PT ;  /* 0x000000204d207209 */ /* 0x000fe40007810000 */
[----:B-1----:R-:W-:Y:S01]  /*30a0*/  FSEL R7, R7, -INF , P4 ;  /* 0xff80000007077808 */ /* 0x002fe20002000000 */
[----:B------:R-:W1:Y:S01]  /*30b0*/  MUFU.TANH R3, R3 ;  /* 0x0000000300037308 */ /* 0x000e620000002400 */
[----:B------:R-:W-:Y:S02]  /*30c0*/  FMNMX.FTZ R32, R79, R32, !PT ;  /* 0x000000204f207209 */ /* 0x000fe40007810000 */
[----:B------:R-:W-:Y:S02]  /*30d0*/  ISETP.GT.AND P4, PT, R30, 0x38, PT ;  /* 0x000000381e00780c */ /* 0x000fe40003f84270 */
[----:B------:R-:W-:-:S02]  /*30e0*/  FMNMX.FTZ R32, R7, R32, !PT ;  /* 0x0000002007207209 */ /* 0x000fc40007810000 */
[----:B0-----:R-:W-:Y:S01]  /*30f0*/  FSEL R83, R6, -INF , P4 ;  /* 0xff80000006537808 */ /* 0x001fe20002000000 */
[----:B------:R-:W-:Y:S01]  /*3100*/  MUFU.TANH R4, R4 ;  /* 0x0000000400047308 */ /* 0x000fe20000002400 */
[----:B------:R-:W-:Y:S01]  /*3110*/  ISETP.GT.AND P4, PT, R30, 0x40, PT ;  /* 0x000000401e00780c */ /* 0x000fe20003f84270 */
[----:B------:R-:W-:-:S06]  /*3120*/  FFMA.FTZ R6, R95, R8, -R42 ;  /* 0x000000085f067223 */ /* 0x000fcc000001082a */
[----:B------:R0:W-:Y:S01]  /*3130*/  MUFU.TANH R48, R81 ;  /* 0x0000005100307308 */ /* 0x0001e20000002400 */
[----:B-1----:R-:W-:Y:S02]  /*3140*/  FSEL R3, R3, -INF , P4 ;  /* 0xff80000003037808 */ /* 0x002fe40002000000 */
[----:B------:R-:W-:-:S05]  /*3150*/  ISETP.GT.AND P4, PT, R30, 0x48, PT ;  /* 0x000000481e00780c */ /* 0x000fca0003f84270 */
[----:B------:R-:W1:Y:S01]  /*3160*/  MUFU.TANH R60, R60 ;  /* 0x0000003c003c7308 */ /* 0x000e620000002400 */
[----:B0-----:R-:W-:Y:S01]  /*3170*/  FSEL R81, R10, -INF , P3 ;  /* 0xff8000000a517808 */ /* 0x001fe20001800000 */
[----:B------:R-:W-:Y:S01]  /*3180*/  FFMA.FTZ R10, R67, R8, -R42 ;  /* 0x00000008430a7223 */ /* 0x000fe2000001082a */
[C---:B------:R-:W-:Y:S02]  /*3190*/  ISETP.GT.AND P3, PT, R30.reuse, 0x39, PT ;  /* 0x000000391e00780c */ /* 0x040fe40003f64270 */
[----:B------:R-:W-:Y:S02]  /*31a0*/  FMNMX.FTZ R32, R81, R32, !PT ;  /* 0x0000002051207209 */ /* 0x000fe40007810000 */
[----:B------:R-:W-:Y:S01]  /*31b0*/  FSEL R5, R5, -INF , P3 ;  /* 0xff80000005057808 */ /* 0x000fe20001800000 */
[----:B------:R-:W0:Y:S01]  /*31c0*/  MUFU.TANH R64, R64 ;  /* 0x0000004000407308 */ /* 0x000e220000002400 */
[----:B------:R-:W-:Y:S02]  /*31d0*/  FMNMX.FTZ R32, R83, R32, !PT ;  /* 0x0000002053207209 */ /* 0x000fe40007810000 */
[----:B------:R-:W-:-:S02]  /*31e0*/  ISETP.GT.AND P3, PT, R30, 0x41, PT ;  /* 0x000000411e00780c */ /* 0x000fc40003f64270 */
[----:B------:R-:W-:-:S03]  /*31f0*/  FMNMX.FTZ R32, R5, R32, !PT ;  /* 0x0000002005207209 */ /* 0x000fc60007810000 */
[----:B------:R3:W-:Y:S01]  /*3200*/  MUFU.TANH R34, R85 ;  /* 0x0000005500227308 */ /* 0x0007e20000002400 */
[----:B------:R-:W-:Y:S02]  /*3210*/  FMNMX.FTZ R32, R3, R32, !PT ;  /* 0x0000002003207209 */ /* 0x000fe40007810000 */
[----:B-1----:R-:W-:Y:S02]  /*3220*/  FSEL R87, R60, -INF , P4 ;  /* 0xff8000003c577808 */ /* 0x002fe40002000000 */
[----:B------:R-:W-:-:S03]  /*3230*/  ISETP.GT.AND P4, PT, R30, 0x50, PT ;  /* 0x000000501e00780c */ /* 0x000fc60003f84270 */
[----:B------:R-:W1:Y:S01]  /*3240*/  MUFU.TANH R68, R68 ;  /* 0x0000004400447308 */ /* 0x000e620000002400 */
[----:B---3--:R-:W-:Y:S01]  /*3250*/  FSEL R85, R4, -INF , P3 ;  /* 0xff80000004557808 */ /* 0x008fe20001800000 */
[----:B------:R-:W-:Y:S01]  /*3260*/  FFMA.FTZ R4, R91, R8, -R42 ;  /* 0x000000085b047223 */ /* 0x000fe2000001082a */
[----:B------:R-:W-:Y:S02]  /*3270*/  ISETP.GT.AND P3, PT, R30, 0x49, PT ;  /* 0x000000491e00780c */ /* 0x000fe40003f64270 */
[----:B------:R-:W-:Y:S02]  /*3280*/  FMNMX.FTZ R32, R85, R32, !PT ;  /* 0x0000002055207209 */ /* 0x000fe40007810000 */
[----:B------:R-:W-:Y:S01]  /*3290*/  FSEL R91, R36, -INF , P3 ;  /* 0xff800000245b7808 */ /* 0x000fe20001800000 */
[----:B------:R-:W3:Y:S01]  /*32a0*/  MUFU.TANH R72, R72 ;  /* 0x0000004800487308 */ /* 0x000ee20000002400 */
[----:B------:R-:W-:Y:S02]  /*32b0*/  FMNMX.FTZ R32, R87, R32, !PT ;  /* 0x0000002057207209 */ /* 0x000fe40007810000 */
[----:B------:R-:W-:-:S02]  /*32c0*/  ISETP.GT.AND P3, PT, R30, 0x51, PT ;  /* 0x000000511e00780c */ /* 0x000fc40003f64270 */
[----:B0-----:R-:W-:Y:S02]  /*32d0*/  FSEL R93, R64, -INF , P4 ;  /* 0xff800000405d7808 */ /* 0x001fe40002000000 */
[----:B------:R-:W-:Y:S01]  /*32e0*/  FMNMX.FTZ R32, R91, R32, !PT ;  /* 0x000000205b207209 */ /* 0x000fe20007810000 */
[----:B------:R-:W0:Y:S01]  /*32f0*/  MUFU.TANH R76, R76 ;  /* 0x0000004c004c7308 */ /* 0x000e220000002400 */
[----:B------:R-:W-:Y:S02]  /*3300*/  ISETP.GT.AND P4, PT, R30, 0x58, PT ;  /* 0x000000581e00780c */ /* 0x000fe40003f84270 */
[----:B------:R-:W-:Y:S01]  /*3310*/  FSEL R71, R38, -INF , P3 ;  /* 0xff80000026477808 */ /* 0x000fe20001800000 */
[----:B------:R-:W-:Y:S01]  /*3320*/  FFMA.FTZ R38, R45, R8, -R42 ;  /* 0x000000082d267223 */ /* 0x000fe2000001082a */
[----:B------:R-:W-:Y:S02]  /*3330*/  FMNMX.FTZ R32, R93, R32, !PT ;  /* 0x000000205d207209 */ /* 0x000fe40007810000 */
[----:B------:R-:W-:Y:S01]  /*3340*/  ISETP.GT.AND P3, PT, R30, 0x59, PT ;  /* 0x000000591e00780c */ /* 0x000fe20003f64270 */
[----:B------:R-:W4:Y:S01]  /*3350*/  MUFU.TANH R80, R80 ;  /* 0x0000005000507308 */ /* 0x000f220000002400 */
[----:B-1----:R-:W-:-:S02]  /*3360*/  FSEL R95, R68, -INF , P4 ;  /* 0xff800000445f7808 */ /* 0x002fc40002000000 */
[----:B------:R-:W-:Y:S02]  /*3370*/  FMNMX.FTZ R32, R71, R32, !PT ;  /* 0x0000002047207209 */ /* 0x000fe40007810000 */
[----:B------:R-:W-:Y:S02]  /*3380*/  ISETP.GT.AND P4, PT, R30, 0x60, PT ;  /* 0x000000601e00780c */ /* 0x000fe40003f84270 */
[----:B------:R-:W-:Y:S01]  /*3390*/  FSEL R67, R40, -INF , P3 ;  /* 0xff80000028437808 */ /* 0x000fe20001800000 */
[----:B------:R-:W-:Y:S01]  /*33a0*/  MUFU.TANH R84, R84 ;  /* 0x0000005400547308 */ /* 0x000fe20000002400 */
        /* <DEDUP_REMOVED lines=9> */
[----:B------:R-:W1:Y:S01]  /*3440*/  MUFU.EX2 R181, R181 ;  /* 0x000000b500b57308 */ /* 0x000e620000000800 */
[----:B0-----:R-:W-:-:S02]  /*3450*/  FSEL R99, R76, -INF , P4 ;  /* 0xff8000004c637808 */ /* 0x001fc40002000000 */
[----:B------:R-:W-:Y:S02]  /*3460*/  FMNMX.FTZ R32, R63, R32, !PT ;  /* 0x000000203f207209 */ /* 0x000fe40007810000 */
[----:B------:R-:W-:Y:S02]  /*3470*/  ISETP.GT.AND P4, PT, R30, 0x70, PT ;  /* 0x000000701e00780c */ /* 0x000fe40003f84270 */
[----:B------:R-:W-:Y:S01]  /*3480*/  FSEL R59, R46, -INF , P3 ;  /* 0xff8000002e3b7808 */ /* 0x000fe20001800000 */
[----:B------:R-:W0:Y:S01]  /*3490*/  MUFU.EX2 R183, R183 ;  /* 0x000000b700b77308 */ /* 0x000e220000000800 */
[----:B------:R-:W-:Y:S02]  /*34a0*/  FMNMX.FTZ R32, R99, R32, !PT ;  /* 0x0000002063207209 */ /* 0x000fe40007810000 */
[----:B------:R-:W-:Y:S02]  /*34b0*/  ISETP.GT.AND P3, PT, R30, 0x71, PT ;  /* 0x000000711e00780c */ /* 0x000fe40003f64270 */
[----:B----4-:R-:W-:-:S02]  /*34c0*/  FSEL R101, R80, -INF , P4 ;  /* 0xff80000050657808 */ /* 0x010fc40002000000 */
[----:B------:R-:W-:Y:S01]  /*34d0*/  FMNMX.FTZ R32, R59, R32, !PT ;  /* 0x000000203b207209 */ /* 0x000fe20007810000 */
[----:B------:R-:W3:Y:S01]  /*34e0*/  MUFU.EX2 R177, R177 ;  /* 0x000000b100b17308 */ /* 0x000ee20000000800 */
[----:B------:R-:W-:Y:S01]  /*34f0*/  ISETP.GT.AND P4, PT, R30, 0x78, PT ;  /* 0x000000781e00780c */ /* 0x000fe20003f84270 */
[----:B-1----:R-:W-:Y:S01]  /*3500*/  FADD.FTZ R46, R181, R26 ;  /* 0x0000001ab52e7221 */ /* 0x002fe20000010000 */
[----:B------:R-:W-:Y:S02]  /*3510*/  FSEL R57, R48, -INF , P3 ;  /* 0xff80000030397808 */ /* 0x000fe40001800000 */
[----:B------:R-:W-:Y:S02]  /*3520*/  FMNMX.FTZ R32, R101, R32, !PT ;  /* 0x0000002065207209 */ /* 0x000fe40007810000 */
[----:B------:R-:W-:Y:S01]  /*3530*/  ISETP.GT.AND P3, PT, R30, 0x79, PT ;  /* 0x000000791e00780c */ /* 0x000fe20003f64270 */
[----:B------:R-:W-:Y:S01]  /*3540*/  FFMA.FTZ R30, R31, R8, -R42 ;  /* 0x000000081f1e7223 */ /* 0x000fe2000001082a */
[----:B------:R-:W-:Y:S01]  /*3550*/  FSEL R103, R84, -INF , P4 ;  /* 0xff80000054677808 */ /* 0x000fe20002000000 */
[----:B------:R-:W1:Y:S01]  /*3560*/  MUFU.EX2 R20, R20 ;  /* 0x0000001400147308 */ /* 0x000e620000000800 */
[----:B------:R-:W-:-:S02]  /*3570*/  FMNMX.FTZ R32, R57, R32, !PT ;  /* 0x0000002039207209 */ /* 0x000fc40007810000 */
[----:B------:R-:W-:Y:S01]  /*3580*/  FSEL R55, R34, -INF , P3 ;  /* 0xff80000022377808 */ /* 0x000fe20001800000 */
[--C-:B------:R-:W-:Y:S01]  /*3590*/  FFMA.FTZ R34, R41, R8, -R42.reuse ;  /* 0x0000000829227223 */ /* 0x100fe2000001082a */
[----:B------:R-:W-:Y:S02]  /*35a0*/  FMNMX.FTZ R32, R103, R32, !PT ;  /* 0x0000002067207209 */ /* 0x000fe40007810000 */
[----:B------:R-:W-:Y:S01]  /*35b0*/  F2FP.F16.F32.PACK_AB R181, R26, R181 ;  /* 0x000000b51ab5723e */ /* 0x000fe200000000ff */
[----:B------:R-:W4:Y:S01]  /*35c0*/  MUFU.EX2 R179, R179 ;  /* 0x000000b300b37308 */ /* 0x000f220000000800 */
[----:B------:R-:W-:Y:S01]  /*35d0*/  FMNMX.FTZ R11, R55, R32, !PT ;  /* 0x00000020370b7209 */ /* 0x000fe20007810000 */
[----:B------:R-:W-:-:S04]  /*35e0*/  FFMA.FTZ R32, R33, R8, -R42 ;  /* 0x0000000821207223 */ /* 0x000fc8000001082a */
[----:B------:R-:W5:Y:S02]  /*35f0*/  SHFL.BFLY PT, R36, R11, 0x2, 0x1f ;  /* 0x0c401f000b247f89 */ /* 0x000f6400000e0000 */
[----:B------:R-:W-:Y:S08]  /*3600*/  MUFU.EX2 R12, R12 ;  /* 0x0000000c000c7308 */ /* 0x000ff00000000800 */
[----:B------:R-:W-:Y:S08]  /*3610*/  MUFU.EX2 R173, R173 ;  /* 0x000000ad00ad7308 */ /* 0x000ff00000000800 */
[----:B------:R-:W-:Y:S01]  /*3620*/  MUFU.EX2 R6, R6 ;  /* 0x0000000600067308 */ /* 0x000fe20000000800 */
[----:B-----5:R-:W-:Y:S01]  /*3630*/  FMNMX.FTZ R27, R11, R36, !PT ;  /* 0x000000240b1b7209 */ /* 0x020fe20007810000 */
[----:B------:R-:W-:-:S06]  /*3640*/  FFMA.FTZ R36, R37, R8, -R42 ;  /* 0x0000000825247223 */ /* 0x000fcc000001082a */
[----:B------:R-:W-:Y:S01]  /*3650*/  MUFU.EX2 R175, R175 ;  /* 0x000000af00af7308 */ /* 0x000fe20000000800 */
[----:B------:R-:W5:Y:S07]  /*3660*/  SHFL.BFLY PT, R40, R27, 0x1, 0x1f ;  /* 0x0c201f001b287f89 */ /* 0x000f6e00000e0000 */
[----:B------:R-:W-:Y:S08]  /*3670*/  MUFU.EX2 R4, R4 ;  /* 0x0000000400047308 */ /* 0x000ff00000000800 */
[----:B------:R-:W-:Y:S08]  /*3680*/  MUFU.EX2 R169, R169 ;  /* 0x000000a900a97308 */ /* 0x000ff00000000800 */
[----:B------:R-:W-:Y:S01]  /*3690*/  MUFU.EX2 R10, R10 ;  /* 0x0000000a000a7308 */ /* 0x000fe20000000800 */
[----:B-----5:R-:W-:-:S04]  /*36a0*/  FMNMX.FTZ R11, R27, R40, !PT ;  /* 0x000000281b0b7209 */ /* 0x020fc80007810000 */
[C---:B------:R-:W-:Y:S01]  /*36b0*/  FSETP.NEU.FTZ.AND P3, PT, R11.reuse, -INF , PT ;  /* 0xff8000000b00780b */ /* 0x040fe20003f7d000 */
[-C--:B------:R-:W-:Y:S02]  /*36c0*/  FMUL.FTZ R27, R11, R8.reuse ;  /* 0x000000080b1b7220 */ /* 0x080fe40000410000 */
[----:B------:R-:W-:Y:S03]  /*36d0*/  MUFU.EX2 R171, R171 ;  /* 0x000000ab00ab7308 */ /* 0x000fe60000000800 */
[----:B------:R-:W-:Y:S02]  /*36e0*/  FSEL R42, R27, RZ, P3 ;  /* 0x000000ff1b2a7208 */ /* 0x000fe40001800000 */
[----:B------:R-:W5:Y:S03]  /*36f0*/  @P2 LDC R27, c[0x0][0x44c] ;  /* 0x00011300ff1b2b82 */ /* 0x000f660000000800 */
        /* <DEDUP_REMOVED lines=17> */
[----:B0-----:R-:W-:Y:S01]  /*3810*/  FADD.FTZ R15, R183, R46 ;  /* 0x0000002eb70f7221 */ /* 0x001fe20000010000 */
[-CC-:B------:R-:W-:Y:S01]  /*3820*/  FFMA.FTZ R81, R81, R8.reuse, -R42.reuse ;  /* 0x0000000851517223 */ /* 0x180fe2000001082a */
[-CC-:B------:R-:W-:Y:S01]  /*3830*/  FFMA.FTZ R83, R83, R8.reuse, -R42.reuse ;  /* 0x0000000853537223 */ /* 0x180fe2000001082a */
[-CC-:B------:R-:W-:Y:S01]  /*3840*/  FFMA.FTZ R3, R3, R8.reuse, -R42.reuse ;  /* 0x0000000803037223 */ /* 0x180fe2000001082a */
[----:B------:R-:W-:Y:S01]  /*3850*/  FADD.FTZ R46, R28, R15 ;  /* 0x0000000f1c2e7221 */ /* 0x000fe20000010000 */
[-CC-:B------:R-:W-:Y:S01]  /*3860*/  FFMA.FTZ R85, R85, R8.reuse, -R42.reuse ;  /* 0x0000000855557223 */ /* 0x180fe2000001082a */
[-C--:B------:R-:W-:Y:S01]  /*3870*/  FFMA.FTZ R87, R87, R8.reuse, -R42 ;  /* 0x0000000857577223 */ /* 0x080fe2000001082a */
[----:B------:R-:W0:Y:S01]  /*3880*/  MUFU.EX2 R180, R89 ;  /* 0x0000005900b47308 */ /* 0x000e220000000800 */
[----:B---3--:R-:W-:Y:S01]  /*3890*/  FADD.FTZ R15, R177, R46 ;  /* 0x0000002eb10f7221 */ /* 0x008fe20000010000 */
[-CC-:B------:R-:W-:Y:S01]  /*38a0*/  FFMA.FTZ R91, R91, R8.reuse, -R42.reuse ;  /* 0x000000085b5b7223 */ /* 0x180fe2000001082a */
[-CC-:B------:R-:W-:Y:S01]  /*38b0*/  FFMA.FTZ R93, R93, R8.reuse, -R42.reuse ;  /* 0x000000085d5d7223 */ /* 0x180fe2000001082a */
[-CC-:B------:R-:W-:Y:S01]  /*38c0*/  FFMA.FTZ R71, R71, R8.reuse, -R42.reuse ;  /* 0x0000000847477223 */ /* 0x180fe2000001082a */
[C---:B-1----:R-:W-:Y:S01]  /*38d0*/  FADD.FTZ R46, R20.reuse, R15 ;  /* 0x0000000f142e7221 */ /* 0x042fe20000010000 */
[-CC-:B------:R-:W-:Y:S01]  /*38e0*/  FFMA.FTZ R95, R95, R8.reuse, -R42.reuse ;  /* 0x000000085f5f7223 */ /* 0x180fe2000001082a */
[----:B------:R-:W-:Y:S01]  /*38f0*/  F2FP.F16.F32.PACK_AB R177, R20, R177 ;  /* 0x000000b114b1723e */ /* 0x000fe200000000ff */
[----:B------:R-:W1:Y:S01]  /*3900*/  MUFU.EX2 R61, R61 ;  /* 0x0000003d003d7308 */ /* 0x000e620000000800 */
[-CC-:B------:R-:W-:Y:S01]  /*3910*/  FFMA.FTZ R67, R67, R8.reuse, -R42.reuse ;  /* 0x0000000843437223 */ /* 0x180fe2000001082a */
[-CC-:B------:R-:W-:Y:S01]  /*3920*/  FFMA.FTZ R97, R97, R8.reuse, -R42.reuse ;  /* 0x0000000861617223 */ /* 0x180fe2000001082a */
[-CC-:B------:R-:W-:Y:S01]  /*3930*/  FFMA.FTZ R63, R63, R8.reuse, -R42.reuse ;  /* 0x000000083f3f7223 */ /* 0x180fe2000001082a */
[-CC-:B------:R-:W-:Y:S01]  /*3940*/  FFMA.FTZ R99, R99, R8.reuse, -R42.reuse ;  /* 0x0000000863637223 */ /* 0x180fe2000001082a */
[-CC-:B------:R-:W-:Y:S01]  /*3950*/  FFMA.FTZ R59, R59, R8.reuse, -R42.reuse ;  /* 0x000000083b3b7223 */ /* 0x180fe2000001082a */
[-CC-:B------:R-:W-:Y:S01]  /*3960*/  FFMA.FTZ R101, R101, R8.reuse, -R42.reuse ;  /* 0x0000000865657223 */ /* 0x180fe2000001082a */
[----:B------:R-:W-:Y:S01]  /*3970*/  FFMA.FTZ R57, R57, R8, -R42 ;  /* 0x0000000839397223 */ /* 0x000fe2000001082a */
[----:B------:R-:W3:Y:S01]  /*3980*/  MUFU.EX2 R182, R65 ;  /* 0x0000004100b67308 */ /* 0x000ee20000000800 */
[----:B-----5:R-:W-:-:S04]  /*3990*/  @P2 IMAD.HI.U32 R27, R2, R27, RZ ;  /* 0x0000001b021b2227 */ /* 0x020fc800078e00ff */
[-CC-:B------:R-:W-:Y:S01]  /*39a0*/  FFMA.FTZ R103, R103, R8.reuse, -R42.reuse ;  /* 0x0000000867677223 */ /* 0x180fe2000001082a */
[----:B------:R-:W-:Y:S01]  /*39b0*/  FFMA.FTZ R42, R55, R8, -R42 ;  /* 0x00000008372a7223 */ /* 0x000fe2000001082a */
[----:B------:R-:W-:Y:S01]  /*39c0*/  F2FP.F16.F32.PACK_AB R183, R28, R183 ;  /* 0x000000b71cb7723e */ /* 0x000fe200000000ff */
[----:B------:R-:W5:Y:S08]  /*39d0*/  MUFU.EX2 R69, R69 ;  /* 0x0000004500457308 */ /* 0x000f700000000800 */
[----:B------:R4:W-:Y:S08]  /*39e0*/  MUFU.EX2 R170, R5 ;  /* 0x0000000500aa7308 */ /* 0x0009f00000000800 */
[----:B------:R2:W5:Y:S01]  /*39f0*/  MUFU.EX2 R176, R25 ;  /* 0x0000001900b07308 */ /* 0x0005620000000800 */
[----:B----4-:R-:W-:Y:S01]  /*3a00*/  FADD.FTZ R5, R179, R46 ;  /* 0x0000002eb3057221 */ /* 0x010fe20000010000 */
[----:B0-----:R-:W-:Y:S01]  /*3a10*/  FADD.FTZ R46, R21, R180 ;  /* 0x000000b4152e7221 */ /* 0x001fe20000010000 */
[----:B------:R-:W-:-:S02]  /*3a20*/  F2FP.F16.F32.PACK_AB R179, R12, R179 ;  /* 0x000000b30cb3723e */ /* 0x000fc400000000ff */
[----:B------:R-:W-:Y:S01]  /*3a30*/  FADD.FTZ R48, R12, R5 ;  /* 0x000000050c307221 */ /* 0x000fe20000010000 */
[----:B-1----:R-:W-:Y:S01]  /*3a40*/  FADD.FTZ R5, R61, R46 ;  /* 0x0000002e3d057221 */ /* 0x002fe20000010000 */
[----:B------:R-:W-:Y:S01]  /*3a50*/  F2FP.F16.F32.PACK_AB R180, R180, R21 ;  /* 0x00000015b4b4723e */ /* 0x000fe200000000ff */
[----:B------:R-:W0:Y:S01]  /*3a60*/  MUFU.EX2 R73, R73 ;  /* 0x0000004900497308 */ /* 0x000e220000000800 */
[----:B------:R-:W-:Y:S01]  /*3a70*/  FADD.FTZ R15, R173, R48 ;  /* 0x00000030ad0f7221 */ /* 0x000fe20000010000 */
[----:B---3--:R-:W-:Y:S01]  /*3a80*/  FADD.FTZ R0, R182, R5 ;  /* 0x00000005b6007221 */ /* 0x008fe20000010000 */
[----:B--2---:R-:W-:Y:S01]  /*3a90*/  IMAD.MOV.U32 R25, RZ, RZ, R2 ;  /* 0x000000ffff197224 */ /* 0x004fe200078e0002 */
[----:B------:R-:W-:Y:S01]  /*3aa0*/  @P2 SHF.R.U32.HI R25, RZ, R50, R27 ;  /* 0x00000032ff192219 */ /* 0x000fe2000001161b */
[C---:B------:R-:W-:Y:S01]  /*3ab0*/  FADD.FTZ R46, R6.reuse, R15 ;  /* 0x0000000f062e7221 */ /* 0x040fe20000010000 */
[----:B-----5:R-:W-:Y:S01]  /*3ac0*/  FADD.FTZ R5, R69, R0 ;  /* 0x0000000045057221 */ /* 0x020fe20000010000 */
[----:B------:R-:W-:Y:S01]  /*3ad0*/  F2FP.F16.F32.PACK_AB R173, R6, R173 ;  /* 0x000000ad06ad723e */ /* 0x000fe200000000ff */
[----:B------:R-:W1:Y:S01]  /*3ae0*/  MUFU.EX2 R13, R13 ;  /* 0x0000000d000d7308 */ /* 0x000e620000000800 */
[----:B------:R-:W-:Y:S01]  /*3af0*/  FADD.FTZ R15, R175, R46 ;  /* 0x0000002eaf0f7221 */ /* 0x000fe20000010000 */
[----:B------:R-:W-:Y:S01]  /*3b00*/  FADD.FTZ R0, R176, R5 ;  /* 0x00000005b0007221 */ /* 0x000fe20000010000 */
[----:B------:R-:W-:-:S02]  /*3b10*/  F2FP.F16.F32.PACK_AB R175, R4, R175 ;  /* 0x000000af04af723e */ /* 0x000fc400000000ff */
[----:B------:R-:W-:Y:S01]  /*3b20*/  FADD.FTZ R46, R4, R15 ;  /* 0x0000000f042e7221 */ /* 0x000fe20000010000 */
[----:B------:R-:W-:Y:S02]  /*3b30*/  IADD3 R25, R25, R16, -R17 ;  /* 0x0000001019197210 */ /* 0x000fe40007ffe811 */
[----:B------:R-:W2:Y:S01]  /*3b40*/  MUFU.EX2 R172, R75 ;  /* 0x0000004b00ac7308 */ /* 0x000ea20000000800 */
[----:B0-----:R-:W-:Y:S01]  /*3b50*/  FADD.FTZ R5, R73, R0 ;  /* 0x0000000049057221 */ /* 0x001fe20000010000 */
[----:B------:R-:W-:Y:S01]  /*3b60*/  FADD.FTZ R15, R169, R46 ;  /* 0x0000002ea90f7221 */ /* 0x000fe20000010000 */
[----:B------:R-:W-:Y:S02]  /*3b70*/  SHF.R.S32.HI R48, RZ, 0x1f, R25 ;  /* 0x0000001fff307819 */ /* 0x000fe40000011419 */
[----:B------:R-:W-:Y:S01]  /*3b80*/  FADD.FTZ R0, R178, R5 ;  /* 0x00000005b2007221 */ /* 0x000fe20000010000 */
[----:B------:R-:W-:Y:S01]  /*3b90*/  FADD.FTZ R46, R10, R15 ;  /* 0x0000000f0a2e7221 */ /* 0x000fe20000010000 */
[----:B------:R-:W-:Y:S01]  /*3ba0*/  LEA.HI R48, R48, R25, RZ, 0x7 ;  /* 0x0000001930307211 */ /* 0x000fe200078f38ff */
[----:B------:R-:W0:Y:S01]  /*3bb0*/  MUFU.EX2 R77, R77 ;  /* 0x0000004d004d7308 */ /* 0x000e220000000800 */
[----:B-1----:R-:W-:Y:S01]  /*3bc0*/  FADD.FTZ R5, R13, R0 ;  /* 0x000000000d057221 */ /* 0x002fe20000010000 */
[----:B------:R-:W-:Y:S01]  /*3bd0*/  FADD.FTZ R15, R171, R46 ;  /* 0x0000002eab0f7221 */ /* 0x000fe20000010000 */
[----:B------:R-:W-:-:S02]  /*3be0*/  F2FP.F16.F32.PACK_AB R169, R10, R169 ;  /* 0x000000a90aa9723e */ /* 0x000fc400000000ff */
[C---:B------:R-:W-:Y:S01]  /*3bf0*/  F2FP.F16.F32.PACK_AB R171, R14.reuse, R171 ;  /* 0x000000ab0eab723e */ /* 0x040fe200000000ff */
[----:B------:R-:W-:Y:S01]  /*3c00*/  FADD.FTZ R46, R14, R15 ;  /* 0x0000000f0e2e7221 */ /* 0x000fe20000010000 */
[----:B------:R-:W-:Y:S01]  /*3c10*/  F2FP.F16.F32.PACK_AB R182, R182, R61 ;  /* 0x0000003db6b6723e */ /* 0x000fe200000000ff */
[----:B------:R-:W1:Y:S01]  /*3c20*/  MUFU.EX2 R153, R153 ;  /* 0x0000009900997308 */ /* 0x000e620000000800 */
[----:B--2---:R-:W-:Y:S01]  /*3c30*/  FADD.FTZ R0, R172, R5 ;  /* 0x00000005ac007221 */ /* 0x004fe20000010000 */
[----:B------:R-:W-:Y:S02]  /*3c40*/  F2FP.F16.F32.PACK_AB R176, R176, R69 ;  /* 0x00000045b0b0723e */ /* 0x000fe400000000ff */
[----:B------:R-:W-:Y:S02]  /*3c50*/  F2FP.F16.F32.PACK_AB R178, R178, R73 ;  /* 0x00000049b2b2723e */ /* 0x000fe400000000ff */
[----:B------:R-:W-:Y:S02]  /*3c60*/  F2FP.F16.F32.PACK_AB R172, R172, R13 ;  /* 0x0000000dacac723e */ /* 0x000fe400000000ff */
        /* <DEDUP_REMOVED lines=17> */
[----:B------:R-:W-:-:S04]  /*3d80*/  SHF.R.S32.HI R7, RZ, 0x7, R48 ;  /* 0x00000007ff077819 */ /* 0x000fc80000011430 */
[----:B------:R-:W0:Y:S01]  /*3d90*/  MUFU.EX2 R157, R157 ;  /* 0x0000009d009d7308 */ /* 0x000e220000000800 */
[C---:B-1----:R-:W-:Y:S01]  /*3da0*/  FADD.FTZ R46, R30.reuse, R15 ;  /* 0x0000000f1e2e7221 */ /* 0x042fe20000010000 */
[----:B------:R-:W-:Y:S02]  /*3db0*/  VIMNMX R7, RZ, R7, !PT ;  /* 0x00000007ff077248 */ /* 0x000fe40007fe0100 */
[----:B------:R-:W-:-:S04]  /*3dc0*/  F2FP.F16.F32.PACK_AB R155, R30, R155 ;  /* 0x0000009b1e9b723e */ /* 0x000fc800000000ff */
[----:B------:R-:W1:Y:S01]  /*3dd0*/  MUFU.EX2 R32, R32 ;  /* 0x0000002000207308 */ /* 0x000e620000000800 */
[----:B--2---:R-:W-:-:S04]  /*3de0*/  FADD.FTZ R5, R83, R0 ;  /* 0x0000000053057221 */ /* 0x004fc80000010000 */
[C---:B------:R-:W-:Y:S01]  /*3df0*/  FADD.FTZ R0, R170.reuse, R5 ;  /* 0x00000005aa007221 */ /* 0x040fe20000010000 */
[----:B------:R-:W-:Y:S02]  /*3e00*/  F2FP.F16.F32.PACK_AB R170, R170, R83 ;  /* 0x00000053aaaa723e */ /* 0x000fe400000000ff */
        /* <DEDUP_REMOVED lines=70> */
[----:B------:R-:W-:Y:S01]  /*4270*/  VIADD R4, R88, 0xfffffffe ;  /* 0xfffffffe58047836 */ /* 0x000fe20000000000 */
[----:B------:R-:W-:-:S04]  /*4280*/  CS2R R88, SRZ ;  /* 0x0000000000587805 */ /* 0x000fc8000001ff00 */
[----:B------:R-:W-:Y:S02]  /*4290*/  ISETP.GE.AND P3, PT, R4, R7, PT ;  /* 0x000000070400720c */ /* 0x000fe40003f66270 */
[C---:B--2---:R-:W-:Y:S01]  /*42a0*/  F2FP.F16.F32.PACK_AB R166, R42.reuse, R103 ;  /* 0x000000672aa6723e */ /* 0x044fe200000000ff */
[----:B------:R-:W-:Y:S01]  /*42b0*/  FADD.FTZ R3, R42, R3 ;  /* 0x000000032a037221 */ /* 0x000fe20000010000 */
[----:B------:R-:W-:Y:S01]  /*42c0*/  CS2R R102, SRZ ;  /* 0x0000000000667805 */ /* 0x000fe2000001ff00 */
[C---:B0-----:R-:W-:Y:S01]  /*42d0*/  FADD.FTZ R0, R44.reuse, R15 ;  /* 0x0000000f2c007221 */ /* 0x041fe20000010000 */
[----:B------:R-:W-:-:S07]  /*42e0*/  F2FP.F16.F32.PACK_AB R167, R44, R167 ;  /* 0x000000a72ca7723e */ /* 0x000fce00000000ff */
[----:B------:R-:W-:Y:S05]  /*42f0*/  @!P3 BRA `(.L_x_2469) ;  /* 0x000000300054b947 */ /* 0x000fea0003800000 */
[----:B------:R-:W-:Y:S01]  /*4300*/  IMAD.MOV.U32 R6, RZ, RZ, R9 ;  /* 0x000000ffff067224 */ /* 0x000fe200078e0009 */
[----:B------:R-:W-:Y:S01]  /*4310*/  UMOV UR43, UR36 ;  /* 0x00000024002b7c82 */ /* 0x000fe20008000000 */
[----:B------:R-:W-:Y:S01]  /*4320*/  IMAD.MOV.U32 R5, RZ, RZ, R11 ;  /* 0x000000ffff057224 */ /* 0x000fe200078e000b */
[----:B------:R-:W-:Y:S01]  /*4330*/  UMOV UR44, UR37 ;  /* 0x00000025002c7c82 */ /* 0x000fe20008000000 */
[----:B------:R-:W-:Y:S01]  /*4340*/  IMAD.MOV.U32 R151, RZ, RZ, RZ ;  /* 0x000000ffff977224 */ /* 0x000fe200078e00ff */
[----:B------:R-:W-:-:S06]  /*4350*/  ULDC UR45, c[0x0][0x9d8] ;  /* 0x00027600002d7ab9 */ /* 0x000fcc0000000800 */
.L_x_2478:
        /* <DEDUP_REMOVED lines=9> */
.L_x_2471:
[----:B------:R-:W-:Y:S01]  /*43f0*/  ULEA UR6, UR37, UR38, 0x3 ;  /* 0x0000002625067291 */ /* 0x000fe2000f8e183f */
[----:B------:R-:W-:-:S05]  /*4400*/  IMAD.U32 R8, RZ, RZ, UR36 ;  /* 0x00000024ff087e24 */ /* 0x000fca000f8e00ff */
[----:B------:R-:W-:-:S04]  /*4410*/  SHF.L.U32 R8, R8, 0x1f, RZ ;  /* 0x0000001f08087819 */ /* 0x000fc800000006ff */
[----:B------:R0:W1:Y:S01]  /*4420*/  SYNCS.PHASECHK.TRANS64.TRYWAIT P3, [UR6+0x28830], R8 ;  /* 0x02883008ff0075a7 */ /* 0x0000620008060146 */
[----:B------:R-:W-:Y:S05]  /*4430*/  @!P0 BRA `(.L_x_2472) ;  /* 0x0000000000048947 */ /* 0x000fea0003800000 */
[----:B------:R-:W-:Y:S01]  /*4440*/  BPT.TRAP 0x1 ;  /* 0x000000040000795c */ /* 0x000fe20000300000 */
.L_x_2472:
[----:B-1----:R-:W-:Y:S05]  /*4450*/  @P3 BRA `(.L_x_2470) ;  /* 0x0000000000083947 */ /* 0x002fea0003800000 */
[----:B------:R-:W1:Y:S02]  /*4460*/  SYNCS.PHASECHK.TRANS64.TRYWAIT P3, [UR6+0x28830], R8 ;  /* 0x02883008ff0075a7 */ /* 0x000e640008060146 */
[----:B-1----:R-:W-:Y:S05]  /*4470*/  @!P3 BRA `(.L_x_2473) ;  /* 0x000000e40000b947 */ /* 0x002fea0003800000 */
.L_x_2470:
[----:B-1----:R-:W1:Y:S01]  /*4480*/  S2R R9, SR_TID.X ;  /* 0x0000000000097919 */ /* 0x002e620000002100 */
[----:B------:R-:W-:Y:S01]  /*4490*/  ULEA UR34, UR37, UR42, 0xb ;  /* 0x0000002a25227291 */ /* 0x000fe2000f8e583f */
[----:B------:R-:W-:Y:S01]  /*44a0*/  UMOV UR35, 0x40000040 ;  /* 0x4000004000237882 */ /* 0x000fe20000000000 */
[----:B------:R-:W-:Y:S02]  /*44b0*/  UMOV UR7, 0x40000040 ;  /* 0x4000004000077882 */ /* 0x000fe40000000000 */
[----:B------:R-:W-:Y:S02]  /*44c0*/  UIADD3 UR6, UR34, 0x2, URZ ;  /* 0x0000000222067890 */ /* 0x000fe4000fffe03f */
        /* <DEDUP_REMOVED lines=12> */
[----:B-1----:R-:W-:-:S05]  /*4590*/  SHF.R.U32.HI R9, RZ, 0x7, R9 ;  /* 0x00000007ff097819 */ /* 0x002fca0000011609 */
[----:B0-----:R-:W-:-:S05]  /*45a0*/  VIADD R8, R9, 0x8 ;  /* 0x0000000809087836 */ /* 0x001fca0000000000 */
[----:B------:R0:W-:Y:S06]  /*45b0*/  BAR.SYNC.DEFER_BLOCKING R8, 0x100 ;  /* 0x000400080000751d */ /* 0x0001ec0000010000 */
        /* <DEDUP_REMOVED lines=27> */
.L_x_2475:
[----:B------:R-:W-:Y:S01]  /*4770*/  ULEA UR6, UR44, UR38, 0x3 ;  /* 0x000000262c067291 */ /* 0x000fe2000f8e183f */
[----:B------:R-:W-:-:S05]  /*4780*/  IMAD.U32 R8, RZ, RZ, UR43 ;  /* 0x0000002bff087e24 */ /* 0x000fca000f8e00ff */
[----:B------:R-:W-:-:S04]  /*4790*/  SHF.L.U32 R8, R8, 0x1f, RZ ;  /* 0x0000001f08087819 */ /* 0x000fc800000006ff */
[----:B------:R0:W1:Y:S01]  /*47a0*/  SYNCS.PHASECHK.TRANS64.TRYWAIT P3, [UR6+0x28850], R8 ;  /* 0x02885008ff0075a7 */ /* 0x0000620008060146 */
[----:B------:R-:W-:Y:S05]  /*47b0*/  @!P0 BRA `(.L_x_2476) ;  /* 0x0000000000048947 */ /* 0x000fea0003800000 */
[----:B------:R-:W-:Y:S01]  /*47c0*/  BPT.TRAP 0x1 ;  /* 0x000000040000795c */ /* 0x000fe20000300000 */
.L_x_2476:
[----:B-1----:R-:W-:Y:S05]  /*47d0*/  @P3 BRA `(.L_x_2474) ;  /* 0x0000000000083947 */ /* 0x002fea0003800000 */
[----:B------:R-:W1:Y:S02]  /*47e0*/  SYNCS.PHASECHK.TRANS64.TRYWAIT P3, [UR6+0x28850], R8 ;  /* 0x02885008ff0075a7 */ /* 0x000e640008060146 */
[----:B-1----:R-:W-:Y:S05]  /*47f0*/  @!P3 BRA `(.L_x_2477) ;  /* 0x000000e00038b947 */ /* 0x002fea0003800000 */
.L_x_2474:
[----:B------:R-:W-:Y:S01]  /*4800*/  UIADD3 UR6, UR38, 0x400, URZ ;  /* 0x0000040026067890 */ /* 0x000fe2000fffe03f */
[----:B------:R-:W-:Y:S01]  /*4810*/  WARPGROUP.ARRIVE ;  /* 0x00000000000079c5 */ /* 0x000fe20000000000 */
[----:B------:R-:W-:Y:S01]  /*4820*/  UMOV UR7, 0x40000040 ;  /* 0x4000004000077882 */ /* 0x000fe20000000000 */
[----:B------:R-:W-:Y:S01]  /*4830*/  UMOV UR11, 0x40000040 ;  /* 0x40000040000b7882 */ /* 0x000fe20000000000 */
[----:B------:R-:W-:Y:S01]  /*4840*/  USHF.R.U32.HI UR6, URZ, 0x4, UR6 ;  /* 0x000000043f067899 */ /* 0x000fe20008011606 */
[----:B------:R-:W-:Y:S01]  /*4850*/  FMUL.FTZ R14, R33, UR45 ;  /* 0x0000002d210e7c20 */ /* 0x000fe20008410000 */
[----:B------:R-:W-:Y:S01]  /*4860*/  FMUL.FTZ R15, R32, UR45 ;  /* 0x0000002d200f7c20 */ /* 0x000fe20008410000 */
[----:B------:R-:W2:Y:S01]  /*4870*/  @P2 LDC R33, c[0x0][0x44c] ;  /* 0x00011300ff212b82 */ /* 0x000ea20000000800 */
[----:B------:R-:W-:Y:S01]  /*4880*/  ULOP3.LUT UR6, UR6, 0x3fff, URZ, 0xc0, !UPT ;  /* 0x00003fff06067892 */ /* 0x000fe2000f8ec03f */
[----:B------:R-:W-:Y:S01]  /*4890*/  FMUL.FTZ R10, R24, UR45 ;  /* 0x0000002d180a7c20 */ /* 0x000fe20008410000 */
[----:B------:R-:W-:Y:S01]  /*48a0*/  FMUL.FTZ R24, R41, UR45 ;  /* 0x0000002d29187c20 */ /* 0x000fe20008410000 */
[----:B------:R-:W-:Y:S01]  /*48b0*/  FMUL.FTZ R199, R39, UR45 ;  /* 0x0000002d27c77c20 */ /* 0x000fe20008410000 */
[----:B------:R-:W-:Y:S01]  /*48c0*/  ULOP3.LUT UR6, UR6, 0x4000000, URZ, 0xfc, !UPT ;  /* 0x0400000006067892 */ /* 0x000fe2000f8efc3f */
[----:B------:R-:W-:-:S02]  /*48d0*/  IMAD.MOV.U32 R39, RZ, RZ, -0x80 ;  /* 0xffffff80ff277424 */ /* 0x000fc400078e00ff */
[----:B01----:R-:W-:Y:S01]  /*48e0*/  FMUL.FTZ R8, R26, UR45 ;  /* 0x0000002d1a087c20 */ /* 0x003fe20008410000 */
[----:B------:R-:W0:Y:S01]  /*48f0*/  @P2 LDC R32, c[0x0][0x450] ;  /* 0x00011400ff202b82 */ /* 0x000e220000000800 */
[----:B------:R-:W-:Y:S01]  /*4900*/  ULEA UR6, UR44, UR6, 0xb ;  /* 0x000000062c067291 */ /* 0x000fe2000f8e583f */
[----:B------:R-:W-:Y:S02]  /*4910*/  IMAD R39, R4, R39, 0x1 ;  /* 0x0000000104277424 */ /* 0x000fe400078e0227 */
[----:B------:R-:W-:Y:S01]  /*4920*/  FMUL.FTZ R21, R36, UR45 ;  /* 0x0000002d24157c20 */ /* 0x000fe20008410000 */
[----:B------:R-:W-:Y:S01]  /*4930*/  FMUL.FTZ R9, R27, UR45 ;  /* 0x0000002d1b097c20 */ /* 0x000fe20008410000 */
[----:B------:R-:W-:Y:S01]  /*4940*/  UIADD3 UR10, UR6, 0x80, URZ ;  /* 0x00000080060a7890 */ /* 0x000fe2000fffe03f */
[----:B------:R-:W-:Y:S01]  /*4950*/  IMAD R36, R22, -0x2, R39 ;  /* 0xfffffffe16247824 */ /* 0x000fe200078e0227 */
[----:B------:R-:W1:Y:S01]  /*4960*/  MUFU.TANH R8, R8 ;  /* 0x0000000800087308 */ /* 0x000e620000002400 */
[----:B------:R-:W-:Y:S01]  /*4970*/  FMUL.FTZ R11, R25, UR45 ;  /* 0x0000002d190b7c20 */ /* 0x000fe20008410000 */
[----:B------:R-:W-:Y:S01]  /*4980*/  FMUL.FTZ R203, R31, UR45 ;  /* 0x0000002d1fcb7c20 */ /* 0x000fe20008410000 */
[----:B------:R-:W-:Y:S01]  /*4990*/  HGMMA.64x128x16.F32 R88, R180, gdesc[UR4].tnspB, R88, gsb0 ;  /* 0x41e00004b4587df0 */ /* 0x000fe20008000858 */
[----:B------:R-:W-:Y:S01]  /*49a0*/  IADD3 R36, -R17, R36, R16 ;  /* 0x0000002411247210 */ /* 0x000fe20007ffe110 */
        /* <DEDUP_REMOVED lines=39> */
[----:B------:R-:W-:Y:S01]  /*4c20*/  UMOV UR7, 0x40000040 ;  /* 0x4000004000077882 */ /* 0x000fe20000000000 */
[----:B------:R-:W1:Y:S01]  /*4c30*/  S2R R198, SR_TID.X ;  /* 0x0000000000c67919 */ /* 0x000e620000002100 */
[----:B------:R-:W-:-:S02]  /*4c40*/  UMOV UR43, UR36 ;  /* 0x00000024002b7c82 */ /* 0x000fc40008000000 */
[----:B------:R-:W-:Y:S08]  /*4c50*/  MUFU.TANH R35, R35 ;  /* 0x0000002300237308 */ /* 0x000ff00000002400 */
[----:B------:R-:W-:Y:S08]  /*4c60*/  MUFU.TANH R54, R54 ;  /* 0x0000003600367308 */ /* 0x000ff00000002400 */
[----:B------:R-:W-:Y:S08]  /*4c70*/  MUFU.TANH R55, R55 ;  /* 0x0000003700377308 */ /* 0x000ff00000002400 */
[----:B------:R3:W-:Y:S01]  /*4c80*/  MUFU.TANH R49, R58 ;  /* 0x0000003a00317308 */ /* 0x0007e20000002400 */
[----:B-1----:R-:W-:-:S07]  /*4c90*/  SHF.R.U32.HI R198, RZ, 0x7, R198 ;  /* 0x00000007ffc67819 */ /* 0x002fce00000116c6 */
[----:B------:R-:W-:Y:S01]  /*4ca0*/  MUFU.TANH R59, R59 ;  /* 0x0000003b003b7308 */ /* 0x000fe20000002400 */
[----:B---3--:R-:W-:-:S07]  /*4cb0*/  FMUL.FTZ R58, R80, UR45 ;  /* 0x0000002d503a7c20 */ /* 0x008fce0008410000 */
        /* <DEDUP_REMOVED lines=12> */
[----:B------:R-:W-:Y:S01]  /*4d80*/  UIADD3 UR10, UR6, 0x100, URZ ;  /* 0x00000100060a7890 */ /* 0x000fe2000fffe03f */
[----:B------:R-:W-:-:S05]  /*4d90*/  UMOV UR11, 0x40000040 ;  /* 0x40000040000b7882 */ /* 0x000fca0000000000 */
        /* <DEDUP_REMOVED lines=20> */
[----:B------:R-:W-:Y:S02]  /*4ee0*/  IMAD.IADD R34, R23, 0x1, R2 ;  /* 0x0000000117227824 */ /* 0x000fe400078e0202 */
[----:B------:R-:W-:Y:S01]  /*4ef0*/  FMUL.FTZ R179, R38, UR45 ;  /* 0x0000002d26b37c20 */ /* 0x000fe20008410000 */
[----:B------:R-:W-:Y:S01]  /*4f00*/  MUFU.TANH R52, R52 ;  /* 0x0000003400347308 */ /* 0x000fe20000002400 */
[----:B------:R-:W-:Y:S01]  /*4f10*/  HGMMA.64x128x16.F32 R88, R172, gdesc[UR8].tnspB, R88, gsb0 ;  /* 0x41e00008ac587df0 */ /* 0x000fe20008000858 */
[----:B------:R-:W-:Y:S01]  /*4f20*/  UIADD3 UR10, UR6, 0x180, URZ ;  /* 0x00000180060a7890 */ /* 0x000fe2000fffe03f */
[----:B--2---:R-:W-:Y:S01]  /*4f30*/  @P2 IMAD.HI.U32 R33, R34, R33, RZ ;  /* 0x0000002122212227 */ /* 0x004fe200078e00ff */
[----:B------:R-:W-:-:S04]  /*4f40*/  UMOV UR11, 0x40000040 ;  /* 0x40000040000b7882 */ /* 0x000fc80000000000 */
[----:B------:R-:W-:Y:S01]  /*4f50*/  MUFU.TANH R177, R177 ;  /* 0x000000b100b17308 */ /* 0x000fe20000002400 */
[----:B0-----:R-:W-:Y:S01]  /*4f60*/  @P2 SHF.R.U32.HI R34, RZ, R32, R33 ;  /* 0x00000020ff222219 */ /* 0x001fe20000011621 */
[----:B------:R-:W-:Y:S01]  /*4f70*/  FMUL.FTZ R33, R57, UR45 ;  /* 0x0000002d39217c20 */ /* 0x000fe20008410000 */
[----:B------:R-:W-:Y:S01]  /*4f80*/  FMUL.FTZ R32, R56, UR45 ;  /* 0x0000002d38207c20 */ /* 0x000fe20008410000 */
[----:B------:R-:W-:Y:S02]  /*4f90*/  FMUL.FTZ R56, R77, UR45 ;  /* 0x0000002d4d387c20 */ /* 0x000fe40008410000 */
[----:B------:R-:W0:Y:S02]  /*4fa0*/  SHFL.IDX PT, R41, R34, 0x1, 0x1c1f ;  /* 0x003c1f0022297f89 */ /* 0x000e2400000e0000 */
[----:B------:R-:W-:Y:S08]  /*4fb0*/  MUFU.TANH R179, R179 ;  /* 0x000000b300b37308 */ /* 0x000ff00000002400 */
[----:B------:R-:W-:Y:S08]  /*4fc0*/  MUFU.TANH R57, R82 ;  /* 0x0000005200397308 */ /* 0x000ff00000002400 */
[----:B------:R-:W-:Y:S01]  /*4fd0*/  MUFU.TANH R32, R32 ;  /* 0x0000002000207308 */ /* 0x000fe20000002400 */
[----:B0-----:R-:W-:-:S07]  /*4fe0*/  IMAD.IADD R40, R36, 0x1, R41 ;  /* 0x0000000124287824 */ /* 0x001fce00078e0229 */
[----:B------:R-:W-:Y:S01]  /*4ff0*/  MUFU.TANH R33, R33 ;  /* 0x0000002100217308 */ /* 0x000fe20000002400 */
[C---:B------:R-:W-:Y:S02]  /*5000*/  ISETP.GT.AND P3, PT, R40.reuse, RZ, PT ;  /* 0x000000ff2800720c */ /* 0x040fe40003f64270 */
[----:B------:R-:W-:Y:S02]  /*5010*/  ISETP.GT.AND P4, PT, R40, 0x1, PT ;  /* 0x000000012800780c */ /* 0x000fe40003f84270 */
[----:B------:R-:W-:-:S03]  /*5020*/  FSEL R181, R8, -INF , P3 ;  /* 0xff80000008b57808 */ /* 0x000fc60001800000 */
[----:B------:R-:W-:Y:S01]  /*5030*/  MUFU.TANH R50, R50 ;  /* 0x0000003200327308 */ /* 0x000fe20000002400 */
[C---:B------:R-:W-:Y:S02]  /*5040*/  ISETP.GT.AND P3, PT, R40.reuse, 0x8, PT ;  /* 0x000000082800780c */ /* 0x040fe40003f64270 */
[----:B------:R-:W-:Y:S02]  /*5050*/  FSEL R205, R9, -INF , P4 ;  /* 0xff80000009cd7808 */ /* 0x000fe40002000000 */
[----:B------:R-:W-:Y:S02]  /*5060*/  FMNMX.FTZ R8, R181, R6, !PT ;  /* 0x00000006b5087209 */ /* 0x000fe40007810000 */
[----:B------:R-:W-:Y:S01]  /*5070*/  ISETP.GT.AND P4, PT, R40, 0x9, PT ;  /* 0x000000092800780c */ /* 0x000fe20003f84270 */
[----:B------:R-:W-:Y:S01]  /*5080*/  MUFU.TANH R56, R56 ;  /* 0x0000003800387308 */ /* 0x000fe20000002400 */
[----:B------:R-:W-:Y:S02]  /*5090*/  FMNMX.FTZ R8, R205, R8, !PT ;  /* 0x00000008cd087209 */ /* 0x000fe40007810000 */
[----:B----4-:R-:W-:-:S02]  /*50a0*/  FSEL R203, R203, -INF , P4 ;  /* 0xff800000cbcb7808 */ /* 0x010fc40002000000 */
[----:B------:R-:W-:-:S03]  /*50b0*/  ISETP.GT.AND P4, PT, R40, 0x11, PT ;  /* 0x000000112800780c */ /* 0x000fc60003f84270 */
[----:B------:R-:W-:Y:S01]  /*50c0*/  MUFU.TANH R58, R58 ;  /* 0x0000003a003a7308 */ /* 0x000fe20000002400 */
[----:B-----5:R-:W-:Y:S02]  /*50d0*/  FSEL R201, R201, -INF , P4 ;  /* 0xff800000c9c97808 */ /* 0x020fe40002000000 */
[----:B------:R-:W-:-:S04]  /*50e0*/  ISETP.GT.AND P4, PT, R40, 0x19, PT ;  /* 0x000000192800780c */ /* 0x000fc80003f84270 */
[----:B------:R-:W-:Y:S01]  /*50f0*/  FSEL R199, R199, -INF , P4 ;  /* 0xff800000c7c77808 */ /* 0x000fe20002000000 */
[----:B------:R-:W-:Y:S01]  /*5100*/  MUFU.TANH R64, R64 ;  /* 0x0000004000407308 */ /* 0x000fe20000002400 */
[----:B------:R-:W-:Y:S01]  /*5110*/  ISETP.GT.AND P4, PT, R40, 0x21, PT ;  /* 0x000000212800780c */ /* 0x000fe20003f84270 */
[----:B------:R-:W-:Y:S02]  /*5120*/  WARPGROUP.DEPBAR.LE gsb0, 0x0 ;  /* 0x00008000000079c5 */ /* 0x000fe40000010000 */
[----:B------:R-:W-:Y:S01]  /*5130*/  WARPGROUP.ARRIVE ;  /* 0x00000000000079c5 */ /* 0x000fe20000000000 */
[----:B------:R-:W-:Y:S01]  /*5140*/  FMUL.FTZ R172, R30, UR45 ;  /* 0x0000002d1eac7c20 */ /* 0x000fe20008410000 */
[----:B------:R-:W-:Y:S01]  /*5150*/  FMUL.FTZ R173, R42, UR45 ;  /* 0x0000002d2aad7c20 */ /* 0x000fe20008410000 */
[----:B------:R-:W-:Y:S01]  /*5160*/  FMUL.FTZ R175, R43, UR45 ;  /* 0x0000002d2baf7c20 */ /* 0x000fe20008410000 */
[----:B------:R-:W-:Y:S01]  /*5170*/  FMUL.FTZ R30, R53, UR45 ;  /* 0x0000002d351e7c20 */ /* 0x000fe20008410000 */
[----:B------:R-:W-:Y:S01]  /*5180*/  MUFU.TANH R43, R70 ;  /* 0x00000046002b7308 */ /* 0x000fe20000002400 */
[----:B------:R-:W-:Y:S01]  /*5190*/  HGMMA.64x128x16.F32 R88, R168, gdesc[UR8].tnspB, R88, gsb0 ;  /* 0x41e00008a8587df0 */ /* 0x000fe20008000858 */
[----:B------:R-:W-:Y:S01]  /*51a0*/  UIADD3 UR10, UR6, 0x200, URZ ;  /* 0x00000200060a7890 */ /* 0x000fe2000fffe03f */
[----:B------:R-:W-:Y:S01]  /*51b0*/  FMUL.FTZ R42, R65, UR45 ;  /* 0x0000002d412a7c20 */ /* 0x000fe20008410000 */
[----:B------:R-:W-:Y:S01]  /*51c0*/  UMOV UR11, 0x40000040 ;  /* 0x40000040000b7882 */ /* 0x000fe20000000000 */
[----:B------:R-:W0:Y:S03]  /*51d0*/  SHFL.IDX PT, R65, R34, RZ, 0x1c1f ;  /* 0x001c1fff22417589 */ /* 0x000e2600000e0000 */
[----:B------:R-:W1:Y:S08]  /*51e0*/  MUFU.TANH R172, R172 ;  /* 0x000000ac00ac7308 */ /* 0x000e700000002400 */
[----:B------:R-:W2:Y:S08]  /*51f0*/  MUFU.TANH R173, R173 ;  /* 0x000000ad00ad7308 */ /* 0x000eb00000002400 */
[----:B------:R-:W3:Y:S01]  /*5200*/  MUFU.TANH R175, R175 ;  /* 0x000000af00af7308 */ /* 0x000ee20000002400 */
[----:B-1----:R-:W-:-:S02]  /*5210*/  FSEL R183, R172, -INF , P3 ;  /* 0xff800000acb77808 */ /* 0x002fc40001800000 */
[C---:B------:R-:W-:Y:S02]  /*5220*/  ISETP.GT.AND P3, PT, R40.reuse, 0x10, PT ;  /* 0x000000102800780c */ /* 0x040fe40003f64270 */
[----:B------:R-:W-:Y:S02]  /*5230*/  FMNMX.FTZ R8, R183, R8, !PT ;  /* 0x00000008b7087209 */ /* 0x000fe40007810000 */
[----:B------:R-:W-:Y:S01]  /*5240*/  FSEL R177, R177, -INF , P3 ;  /* 0xff800000b1b17808 */ /* 0x000fe20001800000 */
[----:B------:R-:W-:Y:S01]  /*5250*/  MUFU.TANH R53, R74 ;  /* 0x0000004a00357308 */ /* 0x000fe20000002400 */
[----:B------:R-:W-:Y:S02]  /*5260*/  FMNMX.FTZ R8, R203, R8, !PT ;  /* 0x00000008cb087209 */ /* 0x000fe40007810000 */
[----:B------:R-:W-:Y:S02]  /*5270*/  ISETP.GT.AND P3, PT, R40, 0x18, PT ;  /* 0x000000182800780c */ /* 0x000fe40003f64270 */
[----:B------:R-:W-:-:S02]  /*5280*/  FMNMX.FTZ R8, R177, R8, !PT ;  /* 0x00000008b1087209 */ /* 0x000fc40007810000 */
[----:B------:R-:W-:Y:S01]  /*5290*/  FSEL R179, R179, -INF , P3 ;  /* 0xff800000b3b37808 */ /* 0x000fe20001800000 */
[----:B------:R-:W-:Y:S01]  /*52a0*/  MUFU.TANH R30, R30 ;  /* 0x0000001e001e7308 */ /* 0x000fe20000002400 */
[----:B------:R-:W-:Y:S02]  /*52b0*/  FMNMX.FTZ R8, R201, R8, !PT ;  /* 0x00000008c9087209 */ /* 0x000fe40007810000 */
[----:B------:R-:W-:Y:S02]  /*52c0*/  ISETP.GT.AND P3, PT, R40, 0x20, PT ;  /* 0x000000202800780c */ /* 0x000fe40003f64270 */
[----:B------:R-:W-:Y:S02]  /*52d0*/  FMNMX.FTZ R8, R179, R8, !PT ;  /* 0x00000008b3087209 */ /* 0x000fe40007810000 */
[----:B--2---:R-:W-:Y:S01]  /*52e0*/  FSEL R173, R173, -INF , P3 ;  /* 0xff800000adad7808 */ /* 0x004fe20001800000 */
[----:B------:R-:W-:Y:S01]  /*52f0*/  MUFU.TANH R42, R42 ;  /* 0x0000002a002a7308 */ /* 0x000fe20000002400 */
[----:B------:R-:W-:-:S02]  /*5300*/  FMNMX.FTZ R8, R199, R8, !PT ;  /* 0x00000008c7087209 */ /* 0x000fc40007810000 */
[C---:B------:R-:W-:Y:S02]  /*5310*/  ISETP.GT.AND P3, PT, R40.reuse, 0x28, PT ;  /* 0x000000282800780c */ /* 0x040fe40003f64270 */
[----:B---3--:R-:W-:Y:S02]  /*5320*/  FSEL R175, R175, -INF , P4 ;  /* 0xff800000afaf7808 */ /* 0x008fe40002000000 */
[----:B------:R-:W-:Y:S02]  /*5330*/  FMNMX.FTZ R8, R173, R8, !PT ;  /* 0x00000008ad087209 */ /* 0x000fe40007810000 */
[----:B------:R-:W-:Y:S02]  /*5340*/  ISETP.GT.AND P4, PT, R40, 0x29, PT ;  /* 0x000000292800780c */ /* 0x000fe40003f84270 */
[----:B------:R-:W-:Y:S01]  /*5350*/  FMNMX.FTZ R8, R175, R8, !PT ;  /* 0x00000008af087209 */ /* 0x000fe20007810000 */
[----:B------:R-:W-:Y:S02]  /*5360*/  WARPGROUP.DEPBAR.LE gsb0, 0x0 ;  /* 0x00008000000079c5 */ /* 0x000fe40000010000 */
[----:B------:R-:W-:Y:S01]  /*5370*/  WARPGROUP.ARRIVE ;  /* 0x00000000000079c5 */ /* 0x000fe20000000000 */
[----:B------:R-:W-:Y:S01]  /*5380*/  FMUL.FTZ R171, R46, UR45 ;  /* 0x0000002d2eab7c20 */ /* 0x000fe20008410000 */
[----:B------:R-:W-:Y:S01]  /*5390*/  FMUL.FTZ R169, R47, UR45 ;  /* 0x0000002d2fa97c20 */ /* 0x000fe20008410000 */
[----:B------:R-:W-:Y:S01]  /*53a0*/  FMUL.FTZ R46, R68, UR45 ;  /* 0x0000002d442e7c20 */ /* 0x000fe20008410000 */
[----:B------:R0:W-:Y:S02]  /*53b0*/  MUFU.TANH R47, R66 ;  /* 0x00000042002f7308 */ /* 0x0001e40000002400 */
[----:B------:R-:W-:Y:S01]  /*53c0*/  HGMMA.64x128x16.F32 R88, R152, gdesc[UR8].tnspB, R88, gsb0 ;  /* 0x41e0000898587df0 */ /* 0x000fe20008000858 */
[----:B------:R-:W-:Y:S01]  /*53d0*/  UIADD3 UR10, UR6, 0x280, URZ ;  /* 0x00000280060a7890 */ /* 0x000fe2000fffe03f */
[----:B------:R-:W-:-:S04]  /*53e0*/  UMOV UR11, 0x40000040 ;  /* 0x40000040000b7882 */ /* 0x000fc80000000000 */
[----:B------:R-:W1:Y:S01]  /*53f0*/  MUFU.TANH R171, R171 ;  /* 0x000000ab00ab7308 */ /* 0x000e620000002400 */
[----:B0-----:R-:W-:-:S05]  /*5400*/  IMAD.IADD R66, R36, 0x1, R65 ;  /* 0x0000000124427824 */ /* 0x001fca00078e0241 */
[C---:B------:R-:W-:Y:S02]  /*5410*/  ISETP.GT.AND P5, PT, R66.reuse, 0x1, PT ;  /* 0x000000014200780c */ /* 0x040fe40003fa4270 */
[----:B------:R-:W0:Y:S02]  /*5420*/  MUFU.TANH R169, R169 ;  /* 0x000000a900a97308 */ /* 0x000e240000002400 */
[----:B------:R-:W-:Y:S02]  /*5430*/  FSEL R65, R11, -INF , P5 ;  /* 0xff8000000b417808 */ /* 0x000fe40002800000 */
[----:B------:R-:W-:-:S04]  /*5440*/  ISETP.GT.AND P5, PT, R66, 0x9, PT ;  /* 0x000000094200780c */ /* 0x000fc80003fa4270 */
[----:B------:R-:W-:Y:S01]  /*5450*/  FSEL R69, R12, -INF , P5 ;  /* 0xff8000000c457808 */ /* 0x000fe20002800000 */
[----:B------:R-:W-:Y:S01]  /*5460*/  MUFU.TANH R46, R46 ;  /* 0x0000002e002e7308 */ /* 0x000fe20000002400 */
[----:B-1----:R-:W-:Y:S02]  /*5470*/  FSEL R171, R171, -INF , P3 ;  /* 0xff800000abab7808 */ /* 0x002fe40001800000 */
[----:B------:R-:W-:Y:S02]  /*5480*/  ISETP.GT.AND P3, PT, R40, 0x30, PT ;  /* 0x000000302800780c */ /* 0x000fe40003f64270 */
[----:B------:R-:W-:Y:S02]  /*5490*/  FMNMX.FTZ R8, R171, R8, !PT ;  /* 0x00000008ab087209 */ /* 0x000fe40007810000 */
[----:B------:R-:W-:Y:S02]  /*54a0*/  ISETP.GT.AND P5, PT, R66, 0x11, PT ;  /* 0x000000114200780c */ /* 0x000fe40003fa4270 */
[----:B0-----:R-:W-:-:S02]  /*54b0*/  FSEL R169, R169, -INF , P4 ;  /* 0xff800000a9a97808 */ /* 0x001fc40002000000 */
[----:B------:R-:W-:Y:S02]  /*54c0*/  ISETP.GT.AND P4, PT, R40, 0x31, PT ;  /* 0x000000312800780c */ /* 0x000fe40003f84270 */
[----:B------:R-:W-:Y:S02]  /*54d0*/  FMNMX.FTZ R8, R169, R8, !PT ;  /* 0x00000008a9087209 */ /* 0x000fe40007810000 */
[----:B------:R-:W-:Y:S02]  /*54e0*/  FSEL R73, R14, -INF , P5 ;  /* 0xff8000000e497808 */ /* 0x000fe40002800000 */
[----:B------:R-:W-:-:S04]  /*54f0*/  ISETP.GT.AND P5, PT, R66, 0x19, PT ;  /* 0x000000194200780c */ /* 0x000fc80003fa4270 */
[----:B------:R-:W-:Y:S02]  /*5500*/  FSEL R77, R20, -INF , P5 ;  /* 0xff800000144d7808 */ /* 0x000fe40002800000 */
[----:B------:R-:W-:Y:S01]  /*5510*/  ISETP.GT.AND P5, PT, R66, 0x21, PT ;  /* 0x000000214200780c */ /* 0x000fe20003fa4270 */
[----:B------:R-:W-:Y:S02]  /*5520*/  WARPGROUP.DEPBAR.LE gsb0, 0x0 ;  /* 0x00008000000079c5 */ /* 0x000fe40000010000 */
[----:B------:R-:W-:Y:S01]  /*5530*/  FSEL R155, R37, -INF , P3 ;  /* 0xff800000259b7808 */ /* 0x000fe20001800000 */
[----:B------:R-:W-:Y:S01]  /*5540*/  WARPGROUP.ARRIVE ;  /* 0x00000000000079c5 */ /* 0x000fe20000000000 */
[C---:B------:R-:W-:Y:S02]  /*5550*/  ISETP.GT.AND P3, PT, R40.reuse, 0x38, PT ;  /* 0x000000382800780c */ /* 0x040fe40003f64270 */
        /* <DEDUP_REMOVED lines=11> */
[----:B------:R-:W-:Y:S01]  /*5610*/  FSEL R41, R55, -INF , P4 ;  /* 0xff80000037297808 */ /* 0x000fe20002000000 */
[----:B------:R-:W-:Y:S01]  /*5620*/  FMUL.FTZ R54, R76, UR45 ;  /* 0x0000002d4c367c20 */ /* 0x000fe20008410000 */
[----:B------:R-:W-:Y:S01]  /*5630*/  FMNMX.FTZ R38, R75, R38, !PT ;  /* 0x000000264b267209 */ /* 0x000fe20007810000 */
[----:B------:R-:W-:Y:S01]  /*5640*/  UIADD3 UR6, UR6, 0x380, URZ ;  /* 0x0000038006067890 */ /* 0x000fe2000fffe03f */
[----:B------:R-:W-:-:S02]  /*5650*/  ISETP.GT.AND P4, PT, R40, 0x41, PT ;  /* 0x000000412800780c */ /* 0x000fc40003f84270 */
[----:B------:R-:W-:Y:S01]  /*5660*/  FSEL R49, R49, -INF , P3 ;  /* 0xff80000031317808 */ /* 0x000fe20001800000 */
[----:B------:R-:W-:Y:S01]  /*5670*/  MUFU.TANH R54, R54 ;  /* 0x0000003600367308 */ /* 0x000fe20000002400 */
[----:B------:R-:W-:Y:S02]  /*5680*/  FMNMX.FTZ R38, R41, R38, !PT ;  /* 0x0000002629267209 */ /* 0x000fe40007810000 */
[C---:B------:R-:W-:Y:S02]  /*5690*/  ISETP.GT.AND P3, PT, R40.reuse, 0x48, PT ;  /* 0x000000482800780c */ /* 0x040fe40003f64270 */
[----:B------:R-:W-:Y:S02]  /*56a0*/  FSEL R35, R59, -INF , P4 ;  /* 0xff8000003b237808 */ /* 0x000fe40002000000 */
[----:B------:R-:W-:Y:S02]  /*56b0*/  FMNMX.FTZ R38, R49, R38, !PT ;  /* 0x0000002631267209 */ /* 0x000fe40007810000 */
[----:B------:R-:W-:-:S02]  /*56c0*/  ISETP.GT.AND P4, PT, R40, 0x49, PT ;  /* 0x000000492800780c */ /* 0x000fc40003f84270 */
[----:B------:R-:W-:Y:S02]  /*56d0*/  FSEL R45, R45, -INF , P3 ;  /* 0xff8000002d2d7808 */ /* 0x000fe40001800000 */
        /* <DEDUP_REMOVED lines=19> */
[----:B------:R-:W-:Y:S02]  /*5810*/  ISETP.GT.AND P3, PT, R40, 0x68, PT ;  /* 0x000000682800780c */ /* 0x000fe40003f64270 */
[----:B0-----:R-:W-:Y:S02]  /*5820*/  FSEL R55, R8, -INF , P4 ;  /* 0xff80000008377808 */ /* 0x001fe40002000000 */
[----:B------:R-:W-:Y:S02]  /*5830*/  FMNMX.FTZ R38, R53, R38, !PT ;  /* 0x0000002635267209 */ /* 0x000fe40007810000 */
[----:B------:R-:W-:-:S02]  /*5840*/  ISETP.GT.AND P4, PT, R40, 0x69, PT ;  /* 0x000000692800780c */ /* 0x000fc40003f84270 */
[----:B------:R-:W-:Y:S02]  /*5850*/  FSEL R59, R78, -INF , P3 ;  /* 0xff8000004e3b7808 */ /* 0x000fe40001800000 */
[----:B------:R-:W-:Y:S02]  /*5860*/  FMNMX.FTZ R38, R55, R38, !PT ;  /* 0x0000002637267209 */ /* 0x000fe40007810000 */
[----:B------:R-:W-:Y:S02]  /*5870*/  ISETP.GT.AND P3, PT, R40, 0x70, PT ;  /* 0x000000702800780c */ /* 0x000fe40003f64270 */
[----:B------:R-:W-:Y:S02]  /*5880*/  FSEL R67, R79, -INF , P4 ;  /* 0xff8000004f437808 */ /* 0x000fe40002000000 */
[----:B------:R-:W-:Y:S01]  /*5890*/  FMNMX.FTZ R8, R59, R38, !PT ;  /* 0x000000263b087209 */ /* 0x000fe20007810000 */
[----:B------:R-:W-:Y:S01]  /*58a0*/  FMUL.FTZ R38, R60, UR45 ;  /* 0x0000002d3c267c20 */ /* 0x000fe20008410000 */
[----:B------:R-:W-:Y:S01]  /*58b0*/  ISETP.GT.AND P4, PT, R40, 0x71, PT ;  /* 0x000000712800780c */ /* 0x000fe20003f84270 */
[----:B------:R-:W-:Y:S01]  /*58c0*/  FMUL.FTZ R60, R81, UR45 ;  /* 0x0000002d513c7c20 */ /* 0x000fe20008410000 */
[----:B------:R-:W-:-:S02]  /*58d0*/  FSEL R57, R57, -INF , P3 ;  /* 0xff80000039397808 */ /* 0x000fc40001800000 */
[----:B------:R-:W-:Y:S01]  /*58e0*/  FMNMX.FTZ R8, R67, R8, !PT ;  /* 0x0000000843087209 */ /* 0x000fe20007810000 */
[----:B------:R-:W0:Y:S01]  /*58f0*/  MUFU.TANH R38, R38 ;  /* 0x0000002600267308 */ /* 0x000e220000002400 */
[C---:B------:R-:W-:Y:S02]  /*5900*/  ISETP.GT.AND P3, PT, R40.reuse, 0x78, PT ;  /* 0x000000782800780c */ /* 0x040fe40003f64270 */
[----:B------:R-:W-:Y:S02]  /*5910*/  FSEL R63, R63, -INF , P4 ;  /* 0xff8000003f3f7808 */ /* 0x000fe40002000000 */
[----:B------:R-:W-:Y:S02]  /*5920*/  FMNMX.FTZ R8, R57, R8, !PT ;  /* 0x0000000839087209 */ /* 0x000fe40007810000 */
[----:B------:R-:W-:Y:S01]  /*5930*/  ISETP.GT.AND P4, PT, R40, 0x79, PT ;  /* 0x000000792800780c */ /* 0x000fe20003f84270 */
[----:B------:R-:W-:Y:S01]  /*5940*/  FMUL.FTZ R40, R61, UR45 ;  /* 0x0000002d3d287c20 */ /* 0x000fe20008410000 */
[----:B------:R-:W-:Y:S01]  /*5950*/  FSEL R61, R86, -INF , P3 ;  /* 0xff800000563d7808 */ /* 0x000fe20001800000 */
[----:B------:R-:W-:Y:S01]  /*5960*/  MUFU.TANH R60, R60 ;  /* 0x0000003c003c7308 */ /* 0x000fe20000002400 */
[----:B------:R-:W-:-:S02]  /*5970*/  FMNMX.FTZ R8, R63, R8, !PT ;  /* 0x000000083f087209 */ /* 0x000fc40007810000 */
[----:B------:R-:W-:Y:S02]  /*5980*/  FSEL R71, R71, -INF , P4 ;  /* 0xff80000047477808 */ /* 0x000fe40002000000 */
[----:B------:R-:W-:Y:S02]  /*5990*/  FMNMX.FTZ R8, R61, R8, !PT ;  /* 0x000000083d087209 */ /* 0x000fe40007810000 */
[----:B------:R-:W-:Y:S01]  /*59a0*/  ISETP.GT.AND P4, PT, R66, RZ, PT ;  /* 0x000000ff4200720c */ /* 0x000fe20003f84270 */
[----:B------:R-:W1:Y:S01]  /*59b0*/  MUFU.TANH R40, R40 ;  /* 0x0000002800287308 */ /* 0x000e620000002400 */
[----:B------:R-:W-:Y:S02]  /*59c0*/  FMNMX.FTZ R8, R71, R8, !PT ;  /* 0x0000000847087209 */ /* 0x000fe40007810000 */
[----:B------:R-:W-:Y:S02]  /*59d0*/  FSEL R36, R10, -INF , P4 ;  /* 0xff8000000a247808 */ /* 0x000fe40002000000 */
[----:B------:R-:W-:Y:S01]  /*59e0*/  ISETP.GT.AND P4, PT, R66, 0x8, PT ;  /* 0x000000084200780c */ /* 0x000fe20003f84270 */
[----:B------:R-:W2:Y:S01]  /*59f0*/  SHFL.BFLY PT, R9, R8, 0x2, 0x1f ;  /* 0x0c401f0008097f89 */ /* 0x000ea200000e0000 */
[----:B------:R-:W-:-:S02]  /*5a00*/  FSEL R79, R24, -INF , P5 ;  /* 0xff800000184f7808 */ /* 0x000fc40002800000 */
[----:B------:R-:W-:Y:S02]  /*5a10*/  FSEL R13, R13, -INF , P4 ;  /* 0xff8000000d0d7808 */ /* 0x000fe40002000000 */
[C---:B------:R-:W-:Y:S02]  /*5a20*/  ISETP.GT.AND P4, PT, R66.reuse, 0x10, PT ;  /* 0x000000104200780c */ /* 0x040fe40003f84270 */
[C---:B------:R-:W-:Y:S02]  /*5a30*/  ISETP.GT.AND P5, PT, R66.reuse, 0x29, PT ;  /* 0x000000294200780c */ /* 0x040fe40003fa4270 */
[----:B------:R-:W-:Y:S02]  /*5a40*/  FSEL R15, R15, -INF , P4 ;  /* 0xff8000000f0f7808 */ /* 0x000fe40002000000 */
[----:B------:R-:W-:Y:S02]  /*5a50*/  ISETP.GT.AND P4, PT, R66, 0x18, PT ;  /* 0x000000184200780c */ /* 0x000fe40003f84270 */
[----:B------:R-:W-:-:S02]  /*5a60*/  FSEL R27, R27, -INF , P5 ;  /* 0xff8000001b1b7808 */ /* 0x000fc40002800000 */
[----:B------:R-:W-:Y:S02]  /*5a70*/  FSEL R21, R21, -INF , P4 ;  /* 0xff80000015157808 */ /* 0x000fe40002000000 */
[C---:B------:R-:W-:Y:S02]  /*5a80*/  ISETP.GT.AND P4, PT, R66.reuse, 0x20, PT ;  /* 0x000000204200780c */ /* 0x040fe40003f84270 */
[C---:B------:R-:W-:Y:S02]  /*5a90*/  ISETP.GT.AND P5, PT, R66.reuse, 0x31, PT ;  /* 0x000000314200780c */ /* 0x040fe40003fa4270 */
[----:B------:R-:W-:Y:S02]  /*5aa0*/  FSEL R25, R25, -INF , P4 ;  /* 0xff80000019197808 */ /* 0x000fe40002000000 */
[----:B------:R-:W-:Y:S02]  /*5ab0*/  ISETP.GT.AND P4, PT, R66, 0x28, PT ;  /* 0x000000284200780c */ /* 0x000fe40003f84270 */
[----:B--2---:R-:W-:-:S02]  /*5ac0*/  FMNMX.FTZ R9, R8, R9, !PT ;  /* 0x0000000908097209 */ /* 0x004fc40007810000 */
[----:B------:R-:W2:Y:S01]  /*5ad0*/  LDC R8, c[0x0][0x988] ;  /* 0x00026200ff087b82 */ /* 0x000ea20000000800 */
[----:B------:R-:W-:Y:S02]  /*5ae0*/  FSEL R81, R26, -INF , P4 ;  /* 0xff8000001a517808 */ /* 0x000fe40002000000 */
[----:B------:R-:W3:Y:S01]  /*5af0*/  SHFL.BFLY PT, R62, R9, 0x1, 0x1f ;  /* 0x0c201f00093e7f89 */ /* 0x000ee200000e0000 */
[----:B------:R-:W-:Y:S02]  /*5b00*/  WARPGROUP.DEPBAR.LE gsb0, 0x0 ;  /* 0x00008000000079c5 */ /* 0x000fe40000010000 */
[----:B------:R-:W-:Y:S01]  /*5b10*/  WARPGROUP.ARRIVE ;  /* 0x00000000000079c5 */ /* 0x000fe20000000000 */
[----:B------:R-:W-:Y:S02]  /*5b20*/  ISETP.GT.AND P4, PT, R66, 0x30, PT ;  /* 0x000000304200780c */ /* 0x000fe40003f84270 */
[----:B------:R-:W-:Y:S02]  /*5b30*/  FSEL R83, R28, -INF , P5 ;  /* 0xff8000001c537808 */ /* 0x000fe40002800000 */
[----:B------:R-:W-:Y:S01]  /*5b40*/  FSEL R29, R29, -INF , P4 ;  /* 0xff8000001d1d7808 */ /* 0x000fe20002000000 */
[----:B------:R-:W-:Y:S01]  /*5b50*/  HGMMA.64x128x16.F32 R88, R160, gdesc[UR8].tnspB, R88, gsb0 ;  /* 0x41e00008a0587df0 */ /* 0x000fe20008000858 */
[----:B------:R-:W-:-:S02]  /*5b60*/  ISETP.GT.AND P4, PT, R66, 0x38, PT ;  /* 0x000000384200780c */ /* 0x000fc40003f84270 */
[C---:B------:R-:W-:Y:S02]  /*5b70*/  ISETP.GT.AND P5, PT, R66.reuse, 0x39, PT ;  /* 0x000000394200780c */ /* 0x040fe40003fa4270 */
[----:B------:R-:W-:Y:S02]  /*5b80*/  FSEL R31, R31, -INF , P4 ;  /* 0xff8000001f1f7808 */ /* 0x000fe40002000000 */
[----:B------:R-:W-:Y:S02]  /*5b90*/  ISETP.GT.AND P4, PT, R66, 0x40, PT ;  /* 0x000000404200780c */ /* 0x000fe40003f84270 */
[----:B------:R-:W-:Y:S02]  /*5ba0*/  FSEL R85, R30, -INF , P5 ;  /* 0xff8000001e557808 */ /* 0x000fe40002800000 */
[----:B------:R-:W-:Y:S02]  /*5bb0*/  ISETP.GT.AND P5, PT, R66, 0x41, PT ;  /* 0x000000414200780c */ /* 0x000fe40003fa4270 */
[----:B------:R-:W-:-:S02]  /*5bc0*/  FSEL R159, R32, -INF , P4 ;  /* 0xff800000209f7808 */ /* 0x000fc40002000000 */
[----:B---3--:R-:W-:Y:S01]  /*5bd0*/  FMNMX.FTZ R9, R9, R62, !PT ;  /* 0x0000003e09097209 */ /* 0x008fe20007810000 */
[----:B------:R-:W-:Y:S01]  /*5be0*/  FMUL.FTZ R62, R84, UR45 ;  /* 0x0000002d543e7c20 */ /* 0x000fe20008410000 */
[C---:B------:R-:W-:Y:S02]  /*5bf0*/  ISETP.GT.AND P4, PT, R66.reuse, 0x48, PT ;  /* 0x000000484200780c */ /* 0x040fe40003f84270 */
[C---:B------:R-:W-:Y:S01]  /*5c00*/  FSETP.NEU.FTZ.AND P3, PT, R9.reuse, -INF , PT ;  /* 0xff8000000900780b */ /* 0x040fe20003f7d000 */
[----:B--2---:R-:W-:Y:S01]  /*5c10*/  FMUL.FTZ R68, R9, R8 ;  /* 0x0000000809447220 */ /* 0x004fe20000410000 */
[----:B------:R-:W-:Y:S01]  /*5c20*/  FSEL R33, R33, -INF , P5 ;  /* 0xff80000021217808 */ /* 0x000fe20002800000 */
[----:B------:R-:W2:Y:S01]  /*5c30*/  MUFU.TANH R62, R62 ;  /* 0x0000003e003e7308 */ /* 0x000ea20000002400 */
[----:B------:R-:W-:Y:S02]  /*5c40*/  ISETP.GT.AND P5, PT, R66, 0x49, PT ;  /* 0x000000494200780c */ /* 0x000fe40003fa4270 */
[----:B------:R-:W-:-:S02]  /*5c50*/  FSEL R34, R68, RZ, P3 ;  /* 0x000000ff44227208 */ /* 0x000fc40001800000 */
[----:B------:R-:W-:Y:S02]  /*5c60*/  FMNMX.FTZ R68, R36, R5, !PT ;  /* 0x0000000524447209 */ /* 0x000fe40007810000 */
[----:B0-----:R-:W-:Y:S01]  /*5c70*/  FSEL R87, R38, -INF , P4 ;  /* 0xff80000026577808 */ /* 0x001fe20002000000 */
[--C-:B------:R-:W-:Y:S01]  /*5c80*/  FFMA.FTZ R24, R175, R8, -R34.reuse ;  /* 0x00000008af187223 */ /* 0x100fe20000010822 */
[----:B------:R-:W-:Y:S01]  /*5c90*/  FMNMX.FTZ R68, R65, R68, !PT ;  /* 0x0000004441447209 */ /* 0x000fe20007810000 */
[-CC-:B------:R-:W-:Y:S01]  /*5ca0*/  FFMA.FTZ R175, R171, R8.reuse, -R34.reuse ;  /* 0x00000008abaf7223 */ /* 0x180fe20000010822 */
[----:B------:R-:W-:Y:S01]  /*5cb0*/  ISETP.GT.AND P4, PT, R66, 0x50, PT ;  /* 0x000000504200780c */ /* 0x000fe20003f84270 */
[--C-:B------:R-:W-:Y:S01]  /*5cc0*/  FFMA.FTZ R20, R199, R8, -R34.reuse ;  /* 0x00000008c7147223 */ /* 0x100fe20000010822 */
[----:B------:R-:W-:Y:S01]  /*5cd0*/  FMNMX.FTZ R68, R13, R68, !PT ;  /* 0x000000440d447209 */ /* 0x000fe20007810000 */
[-CC-:B------:R-:W-:Y:S01]  /*5ce0*/  FFMA.FTZ R14, R201, R8.reuse, -R34.reuse ;  /* 0x00000008c90e7223 */ /* 0x180fe20000010822 */
[----:B-1----:R-:W-:Y:S01]  /*5cf0*/  FSEL R157, R40, -INF , P5 ;  /* 0xff800000289d7808 */ /* 0x002fe20002800000 */
[--C-:B------:R-:W-:Y:S01]  /*5d00*/  FFMA.FTZ R12, R203, R8, -R34.reuse ;  /* 0x00000008cb0c7223 */ /* 0x100fe20000010822 */
[----:B------:R-:W-:Y:S01]  /*5d10*/  FMNMX.FTZ R68, R69, R68, !PT ;  /* 0x0000004445447209 */ /* 0x000fe20007810000 */
[-CC-:B------:R-:W-:Y:S01]  /*5d20*/  FFMA.FTZ R26, R169, R8.reuse, -R34.reuse ;  /* 0x00000008a91a7223 */ /* 0x180fe20000010822 */
[----:B------:R-:W-:Y:S01]  /*5d30*/  ISETP.GT.AND P5, PT, R66, 0x51, PT ;  /* 0x000000514200780c */ /* 0x000fe20003fa4270 */
[--C-:B------:R-:W-:Y:S01]  /*5d40*/  FFMA.FTZ R169, R155, R8, -R34.reuse ;  /* 0x000000089ba97223 */ /* 0x100fe20000010822 */
        /* <DEDUP_REMOVED lines=35> */
[----:B------:R-:W-:Y:S01]  /*5f80*/  IMAD.U32 R52, RZ, RZ, UR37 ;  /* 0x00000025ff347e24 */ /* 0x000fe2000f8e00ff */
[----:B------:R-:W-:Y:S01]  /*5f90*/  FMNMX.FTZ R68, R83, R68, !PT ;  /* 0x0000004453447209 */ /* 0x000fe20007810000 */
[----:B------:R-:W-:Y:S01]  /*5fa0*/  MUFU.EX2 R183, R183 ;  /* 0x000000b700b77308 */ /* 0x000fe20000000800 */
[----:B------:R-:W-:Y:S01]  /*5fb0*/  ISETP.GT.AND P4, PT, R66, 0x68, PT ;  /* 0x000000684200780c */ /* 0x000fe20003f84270 */
[--C-:B------:R-:W-:Y:S01]  /*5fc0*/  FFMA.FTZ R153, R49, R8, -R34.reuse ;  /* 0x0000000831997223 */ /* 0x100fe20000010822 */
[----:B------:R-:W-:Y:S01]  /*5fd0*/  FMNMX.FTZ R68, R31, R68, !PT ;  /* 0x000000441f447209 */ /* 0x000fe20007810000 */
[-CC-:B------:R-:W-:Y:S01]  /*5fe0*/  FFMA.FTZ R38, R35, R8.reuse, -R34.reuse ;  /* 0x0000000823267223 */ /* 0x180fe20000010822 */
[----:B------:R-:W-:Y:S01]  /*5ff0*/  FSEL R205, R50, -INF , P5 ;  /* 0xff80000032cd7808 */ /* 0x000fe20002800000 */
[--C-:B------:R-:W-:Y:S01]  /*6000*/  FFMA.FTZ R35, R45, R8, -R34.reuse ;  /* 0x000000082d237223 */ /* 0x100fe20000010822 */
        /* <DEDUP_REMOVED lines=11> */
[----:B------:R-:W-:Y:S01]  /*60c0*/  FFMA.FTZ R49, R61, R8, -R34 ;  /* 0x000000083d317223 */ /* 0x000fe20000010822 */
[----:B------:R-:W-:Y:S01]  /*60d0*/  FMNMX.FTZ R68, R87, R68, !PT ;  /* 0x0000004457447209 */ /* 0x000fe20007810000 */
[----:B------:R-:W-:Y:S01]  /*60e0*/  IMAD.U32 R54, RZ, RZ, UR44 ;  /* 0x0000002cff367e24 */ /* 0x000fe2000f8e00ff */
[----:B------:R-:W-:Y:S01]  /*60f0*/  FSEL R209, R56, -INF , P5 ;  /* 0xff80000038d17808 */ /* 0x000fe20002800000 */
[----:B------:R-:W-:Y:S01]  /*6100*/  UMOV UR44, UR37 ;  /* 0x00000025002c7c82 */ /* 0x000fe20008000000 */
[----:B------:R-:W-:Y:S01]  /*6110*/  FMNMX.FTZ R68, R157, R68, !PT ;  /* 0x000000449d447209 */ /* 0x000fe20007810000 */
[----:B------:R-:W-:Y:S01]  /*6120*/  MUFU.EX2 R14, R14 ;  /* 0x0000000e000e7308 */ /* 0x000fe20000000800 */
[----:B------:R-:W-:-:S02]  /*6130*/  ISETP.GT.AND P5, PT, R66, 0x71, PT ;  /* 0x000000714200780c */ /* 0x000fc40003fa4270 */
[----:B------:R-:W-:Y:S02]  /*6140*/  FMNMX.FTZ R68, R171, R68, !PT ;  /* 0x00000044ab447209 */ /* 0x000fe40007810000 */
[----:B------:R-:W-:Y:S02]  /*6150*/  FSEL R75, R58, -INF , P4 ;  /* 0xff8000003a4b7808 */ /* 0x000fe40002000000 */
[----:B------:R-:W-:Y:S01]  /*6160*/  FMNMX.FTZ R68, R199, R68, !PT ;  /* 0x00000044c7447209 */ /* 0x000fe20007810000 */
[----:B------:R-:W-:Y:S01]  /*6170*/  MUFU.EX2 R179, R179 ;  /* 0x000000b300b37308 */ /* 0x000fe20000000800 */
[----:B------:R-:W-:Y:S02]  /*6180*/  ISETP.GT.AND P4, PT, R66, 0x78, PT ;  /* 0x000000784200780c */ /* 0x000fe40003f84270 */
[----:B------:R-:W-:Y:S02]  /*6190*/  FMNMX.FTZ R68, R201, R68, !PT ;  /* 0x00000044c9447209 */ /* 0x000fe40007810000 */
[----:B------:R-:W-:-:S02]  /*61a0*/  FSEL R211, R60, -INF , P5 ;  /* 0xff8000003cd37808 */ /* 0x000fc40002800000 */
[----:B------:R-:W-:Y:S01]  /*61b0*/  FMNMX.FTZ R68, R203, R68, !PT ;  /* 0x00000044cb447209 */ /* 0x000fe20007810000 */
[----:B------:R-:W-:Y:S01]  /*61c0*/  MUFU.EX2 R20, R20 ;  /* 0x0000001400147308 */ /* 0x000fe20000000800 */
[----:B------:R-:W-:Y:S02]  /*61d0*/  ISETP.GT.AND P5, PT, R66, 0x79, PT ;  /* 0x000000794200780c */ /* 0x000fe40003fa4270 */
[----:B------:R-:W-:Y:S02]  /*61e0*/  FMNMX.FTZ R68, R155, R68, !PT ;  /* 0x000000449b447209 */ /* 0x000fe40007810000 */
[----:B--2---:R-:W-:Y:S02]  /*61f0*/  FSEL R213, R62, -INF , P4 ;  /* 0xff8000003ed57808 */ /* 0x004fe40002000000 */
[----:B------:R-:W-:Y:S01]  /*6200*/  FMNMX.FTZ R68, R205, R68, !PT ;  /* 0x00000044cd447209 */ /* 0x000fe20007810000 */
[----:B------:R-:W-:Y:S01]  /*6210*/  MUFU.EX2 R173, R173 ;  /* 0x000000ad00ad7308 */ /* 0x000fe20000000800 */
[----:B------:R-:W-:-:S02]  /*6220*/  FSEL R215, R64, -INF , P5 ;  /* 0xff80000040d77808 */ /* 0x000fc40002800000 */
[----:B------:R-:W-:Y:S02]  /*6230*/  FMNMX.FTZ R68, R207, R68, !PT ;  /* 0x00000044cf447209 */ /* 0x000fe40007810000 */
[----:B------:R-:W-:Y:S02]  /*6240*/  FSEL R53, R9, RZ, P3 ;  /* 0x000000ff09357208 */ /* 0x000fe40001800000 */
[----:B------:R-:W-:Y:S01]  /*6250*/  FMNMX.FTZ R68, R209, R68, !PT ;  /* 0x00000044d1447209 */ /* 0x000fe20007810000 */
[----:B------:R-:W-:Y:S01]  /*6260*/  MUFU.EX2 R24, R24 ;  /* 0x0000001800187308 */ /* 0x000fe20000000800 */
[----:B------:R-:W-:Y:S01]  /*6270*/  @!P1 LEA R52, R52, UR38, 0x3 ;  /* 0x0000002634349c11 */ /* 0x000fe2000f8e18ff */
[----:B------:R-:W-:Y:S01]  /*6280*/  FADD.FTZ R53, -R53, R6 ;  /* 0x0000000635357221 */ /* 0x000fe20000010100 */
[----:B------:R-:W-:Y:S02]  /*6290*/  FMNMX.FTZ R68, R75, R68, !PT ;  /* 0x000000444b447209 */ /* 0x000fe40007810000 */
[----:B------:R-:W-:Y:S01]  /*62a0*/  @!P1 LEA R54, R54, UR38, 0x3 ;  /* 0x0000002636369c11 */ /* 0x000fe2000f8e18ff */
[----:B------:R-:W-:-:S02]  /*62b0*/  WARPGROUP.DEPBAR.LE gsb0, 0x0 ;  /* 0x00008000000079c5 */ /* 0x000fc40000010000 */
[----:B------:R-:W-:Y:S01]  /*62c0*/  WARPGROUP.ARRIVE ;  /* 0x00000000000079c5 */ /* 0x000fe20000000000 */
[----:B------:R-:W-:Y:S01]  /*62d0*/  FMNMX.FTZ R68, R211, R68, !PT ;  /* 0x00000044d3447209 */ /* 0x000fe20007810000 */
[----:B------:R-:W-:Y:S01]  /*62e0*/  FMUL.FTZ R53, R53, R8 ;  /* 0x0000000835357220 */ /* 0x000fe20000410000 */
[----:B------:R-:W-:Y:S01]  /*62f0*/  @!P1 VIADD R52, R52, 0x28840 ;  /* 0x0002884034349836 */ /* 0x000fe20000000000 */
[----:B------:R-:W-:Y:S01]  /*6300*/  MUFU.EX2 R175, R175 ;  /* 0x000000af00af7308 */ /* 0x000fe20000000800 */
[----:B------:R-:W-:Y:S01]  /*6310*/  FMNMX.FTZ R68, R213, R68, !PT ;  /* 0x00000044d5447209 */ /* 0x000fe20007810000 */
[----:B------:R-:W-:Y:S01]  /*6320*/  HGMMA.64x128x16.F32 R88, R164, gdesc[UR4].tnspB, R88, gsb0 ;  /* 0x41e00004a4587df0 */ /* 0x000fe20008000858 */
[C---:B------:R-:W-:Y:S01]  /*6330*/  ISETP.GT.AND P3, PT, R4.reuse, R7, PT ;  /* 0x000000070400720c */ /* 0x040fe20003f64270 */
[----:B------:R-:W-:Y:S01]  /*6340*/  VIADD R4, R4, 0xffffffff ;  /* 0xffffffff04047836 */ /* 0x000fe20000000000 */
[----:B------:R-:W-:Y:S02]  /*6350*/  FMNMX.FTZ R68, R215, R68, !PT ;  /* 0x00000044d7447209 */ /* 0x000fe40007810000 */
[----:B------:R-:W-:Y:S01]  /*6360*/  @!P1 PRMT R52, RZ, 0x654, R52 ;  /* 0x00000654ff349816 */ /* 0x000fe20000000034 */
        /* <DEDUP_REMOVED lines=10> */
[----:B0-----:R-:W-:Y:S01]  /*6410*/  FMNMX.FTZ R11, R47, R48, !PT ;  /* 0x000000302f0b7209 */ /* 0x001fe20007810000 */
[----:B------:R-:W-:-:S06]  /*6420*/  FFMA.FTZ R47, R57, R8, -R34 ;  /* 0x00000008392f7223 */ /* 0x000fcc0000010822 */
[----:B------:R-:W-:Y:S01]  /*6430*/  MUFU.EX2 R35, R35 ;  /* 0x0000002300237308 */ /* 0x000fe20000000800 */
[-CC-:B------:R-:W-:Y:S01]  /*6440*/  FFMA.FTZ R48, R63, R8.reuse, -R34.reuse ;  /* 0x000000083f307223 */ /* 0x180fe20000010822 */
[C---:B------:R-:W-:Y:S01]  /*6450*/  FSETP.NEU.FTZ.AND P4, PT, R11.reuse, -INF , PT ;  /* 0xff8000000b00780b */ /* 0x040fe20003f9d000 */
[-C--:B------:R-:W-:Y:S01]  /*6460*/  FMUL.FTZ R50, R11, R8.reuse ;  /* 0x000000080b327220 */ /* 0x080fe20000410000 */
[----:B------:R-:W-:Y:S02]  /*6470*/  FFMA.FTZ R34, R71, R8, -R34 ;  /* 0x0000000847227223 */ /* 0x000fe40000010822 */
[----:B------:R-:W-:Y:S02]  /*6480*/  FSEL R6, R11, RZ, P4 ;  /* 0x000000ff0b067208 */ /* 0x000fe40002000000 */
[----:B------:R-:W-:Y:S01]  /*6490*/  FSEL R50, R50, RZ, P4 ;  /* 0x000000ff32327208 */ /* 0x000fe20002000000 */
[----:B------:R-:W-:Y:S02]  /*64a0*/  MUFU.EX2 R40, R40 ;  /* 0x0000002800287308 */ /* 0x000fe40000000800 */
[----:B------:R-:W-:-:S02]  /*64b0*/  FADD.FTZ R5, -R6, R5 ;  /* 0x0000000506057221 */ /* 0x000fc40000010100 */
[-CC-:B------:R-:W-:Y:S01]  /*64c0*/  FFMA.FTZ R180, R36, R8.reuse, -R50.reuse ;  /* 0x0000000824b47223 */ /* 0x180fe20000010832 */
[-CC-:B------:R-:W-:Y:S01]  /*64d0*/  FFMA.FTZ R51, R65, R8.reuse, -R50.reuse ;  /* 0x0000000841337223 */ /* 0x180fe20000010832 */
[-C--:B------:R-:W-:Y:S01]  /*64e0*/  FMUL.FTZ R5, R5, R8.reuse ;  /* 0x0000000805057220 */ /* 0x080fe20000410000 */
[-CC-:B------:R-:W-:Y:S01]  /*64f0*/  FFMA.FTZ R182, R13, R8.reuse, -R50.reuse ;  /* 0x000000080db67223 */ /* 0x180fe20000010832 */
[----:B------:R-:W0:Y:S01]  /*6500*/  MUFU.EX2 R6, R53 ;  /* 0x0000003500067308 */ /* 0x000e220000000800 */
[-CC-:B------:R-:W-:Y:S01]  /*6510*/  FFMA.FTZ R13, R69, R8.reuse, -R50.reuse ;  /* 0x00000008450d7223 */ /* 0x180fe20000010832 */
[-CC-:B------:R-:W-:Y:S01]  /*6520*/  FFMA.FTZ R176, R15, R8.reuse, -R50.reuse ;  /* 0x000000080fb07223 */ /* 0x180fe20000010832 */
[----:B------:R-:W-:Y:S01]  /*6530*/  IADD3 R36, -R198, 0xb, RZ ;  /* 0x0000000bc6247810 */ /* 0x000fe20007ffe1ff */
        /* <DEDUP_REMOVED lines=11> */
[--C-:B------:R-:W-:Y:S01]  /*65f0*/  FFMA.FTZ R31, R85, R8, -R50.reuse ;  /* 0x00000008551f7223 */ /* 0x100fe20000010832 */
[----:B------:R-:W1:Y:S01]  /*6600*/  MUFU.EX2 R5, R5 ;  /* 0x0000000500057308 */ /* 0x000e620000000800 */
[----:B0-----:R-:W-:Y:S01]  /*6610*/  FFMA.FTZ R53, R6, R0, R181 ;  /* 0x0000000006357223 */ /* 0x001fe200000100b5 */
[-CC-:B------:R-:W-:Y:S01]  /*6620*/  FFMA.FTZ R152, R159, R8.reuse, -R50.reuse ;  /* 0x000000089f987223 */ /* 0x180fe20000010832 */
[-CC-:B------:R-:W-:Y:S01]  /*6630*/  FFMA.FTZ R33, R33, R8.reuse, -R50.reuse ;  /* 0x0000000821217223 */ /* 0x180fe20000010832 */
[-CC-:B------:R-:W-:Y:S01]  /*6640*/  FFMA.FTZ R154, R87, R8.reuse, -R50.reuse ;  /* 0x00000008579a7223 */ /* 0x180fe20000010832 */
[C---:B------:R-:W-:Y:S01]  /*6650*/  FADD.FTZ R0, R10.reuse, R53 ;  /* 0x000000350a007221 */ /* 0x040fe20000010000 */
[----:B------:R-:W-:Y:S01]  /*6660*/  F2FP.F16.F32.PACK_AB R181, R10, R181 ;  /* 0x000000b50ab5723e */ /* 0x000fe200000000ff */
[-C--:B------:R-:W-:Y:S01]  /*6670*/  FFMA.FTZ R156, R171, R8.reuse, -R50 ;  /* 0x00000008ab9c7223 */ /* 0x080fe20000010832 */
[----:B------:R-:W0:Y:S01]  /*6680*/  MUFU.EX2 R51, R51 ;  /* 0x0000003300337308 */ /* 0x000e220000000800 */
[----:B------:R-:W-:Y:S01]  /*6690*/  FADD.FTZ R53, R183, R0 ;  /* 0x00000000b7357221 */ /* 0x000fe20000010000 */
[-CC-:B------:R-:W-:Y:S01]  /*66a0*/  FFMA.FTZ R158, R201, R8.reuse, -R50.reuse ;  /* 0x00000008c99e7223 */ /* 0x180fe20000010832 */
[-CC-:B------:R-:W-:Y:S01]  /*66b0*/  FFMA.FTZ R203, R203, R8.reuse, -R50.reuse ;  /* 0x00000008cbcb7223 */ /* 0x180fe20000010832 */
[-CC-:B------:R-:W-:Y:S01]  /*66c0*/  FFMA.FTZ R155, R155, R8.reuse, -R50.reuse ;  /* 0x000000089b9b7223 */ /* 0x180fe20000010832 */
[C---:B------:R-:W-:Y:S01]  /*66d0*/  FADD.FTZ R0, R12.reuse, R53 ;  /* 0x000000350c007221 */ /* 0x040fe20000010000 */
[-CC-:B------:R-:W-:Y:S01]  /*66e0*/  FFMA.FTZ R53, R199, R8.reuse, -R50.reuse ;  /* 0x00000008c7357223 */ /* 0x180fe20000010832 */
[-CC-:B------:R-:W-:Y:S01]  /*66f0*/  FFMA.FTZ R205, R205, R8.reuse, -R50.reuse ;  /* 0x00000008cdcd7223 */ /* 0x180fe20000010832 */
[----:B------:R-:W2:Y:S01]  /*6700*/  MUFU.EX2 R182, R182 ;  /* 0x000000b600b67308 */ /* 0x000ea20000000800 */
[-CC-:B------:R-:W-:Y:S01]  /*6710*/  FFMA.FTZ R207, R207, R8.reuse, -R50.reuse ;  /* 0x00000008cfcf7223 */ /* 0x180fe20000010832 */
[-CC-:B------:R-:W-:Y:S01]  /*6720*/  FFMA.FTZ R209, R209, R8.reuse, -R50.reuse ;  /* 0x00000008d1d17223 */ /* 0x180fe20000010832 */
[-CC-:B------:R-:W-:Y:S01]  /*6730*/  FFMA.FTZ R75, R75, R8.reuse, -R50.reuse ;  /* 0x000000084b4b7223 */ /* 0x180fe20000010832 */
[-CC-:B------:R-:W-:Y:S01]  /*6740*/  FFMA.FTZ R211, R211, R8.reuse, -R50.reuse ;  /* 0x00000008d3d37223 */ /* 0x180fe20000010832 */
[----:B------:R-:W-:Y:S01]  /*6750*/  FFMA.FTZ R213, R213, R8, -R50 ;  /* 0x00000008d5d57223 */ /* 0x000fe20000010832 */
[----:B------:R-:W-:-:S02]  /*6760*/  F2FP.F16.F32.PACK_AB R183, R12, R183 ;  /* 0x000000b70cb7723e */ /* 0x000fc400000000ff */
[----:B------:R-:W3:Y:S01]  /*6770*/  MUFU.EX2 R13, R13 ;  /* 0x0000000d000d7308 */ /* 0x000ee20000000800 */
[----:B------:R-:W-:-:S07]  /*6780*/  F2FP.F16.F32.PACK_AB R171, R41, R30 ;  /* 0x0000001e29ab723e */ /* 0x000fce00000000ff */
[----:B------:R-:W4:Y:S08]  /*6790*/  MUFU.EX2 R176, R176 ;  /* 0x000000b000b07308 */ /* 0x000f300000000800 */
[----:B------:R-:W5:Y:S01]  /*67a0*/  MUFU.EX2 R15, R15 ;  /* 0x0000000f000f7308 */ /* 0x000f620000000800 */
[----:B------:R-:W-:Y:S02]  /*67b0*/  WARPGROUP.DEPBAR.LE gsb0, 0x0 ;  /* 0x00008000000079c5 */ /* 0x000fe40000010000 */
[----:B------:R2:W-:Y:S06]  /*67c0*/  BAR.ARV R36, 0x100 ;  /* 0x000400240000751d */ /* 0x0005ec0000002000 */
[----:B------:R0:W-:Y:S01]  /*67d0*/  @!P1 SYNCS.ARRIVE.TRANS64.RED.A1T0 RZ, [R52+URZ], RZ ;  /* 0x000000ff34ff99a7 */ /* 0x0001e2000810043f */
[----:B------:R-:W5:Y:S01]  /*67e0*/  MUFU.EX2 R178, R178 ;  /* 0x000000b200b27308 */ /* 0x000f620000000800 */
[-C--:B-1----:R-:W-:Y:S01]  /*67f0*/  FMUL.FTZ R88, R88, R5.reuse ;  /* 0x0000000558587220 */ /* 0x082fe20000410000 */
[-C--:B------:R-:W-:Y:S01]  /*6800*/  FMUL.FTZ R89, R89, R5.reuse ;  /* 0x0000000559597220 */ /* 0x080fe20000410000 */
[-C--:B------:R-:W-:Y:S01]  /*6810*/  FMUL.FTZ R92, R92, R5.reuse ;  /* 0x000000055c5c7220 */ /* 0x080fe20000410000 */
[-C--:B------:R-:W-:Y:S01]  /*6820*/  FMUL.FTZ R93, R93, R5.reuse ;  /* 0x000000055d5d7220 */ /* 0x080fe20000410000 */
[-C--:B------:R-:W-:Y:S01]  /*6830*/  FMUL.FTZ R96, R96, R5.reuse ;  /* 0x0000000560607220 */ /* 0x080fe20000410000 */
[----:B------:R-:W-:Y:S01]  /*6840*/  FMUL.FTZ R97, R97, R5 ;  /* 0x0000000561617220 */ /* 0x000fe20000410000 */
[----:B0-----:R-:W-:Y:S01]  /*6850*/  FFMA.FTZ R52, R5, R3, R180 ;  /* 0x0000000305347223 */ /* 0x001fe200000100b4 */
[----:B------:R-:W0:Y:S01]  /*6860*/  MUFU.EX2 R21, R21 ;  /* 0x0000001500157308 */ /* 0x000e220000000800 */
[-CC-:B------:R-:W-:Y:S01]  /*6870*/  FFMA.FTZ R3, R157, R8.reuse, -R50.reuse ;  /* 0x000000089d037223 */ /* 0x180fe20000010832 */
[----:B------:R-:W-:Y:S01]  /*6880*/  FFMA.FTZ R50, R215, R8, -R50 ;  /* 0x00000008d7327223 */ /* 0x000fe20000010832 */
[----:B------:R-:W-:Y:S01]  /*6890*/  FADD.FTZ R55, R51, R52 ;  /* 0x0000003433377221 */ /* 0x000fe20000010000 */
[----:B------:R-:W-:-:S02]  /*68a0*/  @!P1 VIADD R52, R54, 0x28860 ;  /* 0x0002886036349836 */ /* 0x000fc40000000000 */
[-C--:B------:R-:W-:Y:S01]  /*68b0*/  FMUL.FTZ R100, R100, R5.reuse ;  /* 0x0000000564647220 */ /* 0x080fe20000410000 */
[-C--:B------:R-:W-:Y:S01]  /*68c0*/  FMUL.FTZ R101, R101, R5.reuse ;  /* 0x0000000565657220 */ /* 0x080fe20000410000 */
[----:B--2---:R-:W-:Y:S01]  /*68d0*/  FADD.FTZ R36, R182, R55 ;  /* 0x00000037b6247221 */ /* 0x004fe20000010000 */
[----:B------:R-:W1:Y:S01]  /*68e0*/  MUFU.EX2 R172, R172 ;  /* 0x000000ac00ac7308 */ /* 0x000e620000000800 */
[C---:B---3--:R-:W-:Y:S01]  /*68f0*/  F2FP.F16.F32.PACK_AB R182, R13.reuse, R182 ;  /* 0x000000b60db6723e */ /* 0x048fe200000000ff */
[-C--:B------:R-:W-:Y:S01]  /*6900*/  FMUL.FTZ R104, R104, R5.reuse ;  /* 0x0000000568687220 */ /* 0x080fe20000410000 */
[----:B------:R-:W-:Y:S01]  /*6910*/  FADD.FTZ R55, R13, R36 ;  /* 0x000000240d377221 */ /* 0x000fe20000010000 */
[----:B------:R-:W-:Y:S01]  /*6920*/  @!P1 PRMT R52, RZ, 0x654, R52 ;  /* 0x00000654ff349816 */ /* 0x000fe20000000034 */
[-C--:B------:R-:W-:Y:S01]  /*6930*/  FMUL.FTZ R105, R105, R5.reuse ;  /* 0x0000000569697220 */ /* 0x080fe20000410000 */
[-C--:B------:R-:W-:Y:S01]  /*6940*/  FMUL.FTZ R108, R108, R5.reuse ;  /* 0x000000056c6c7220 */ /* 0x080fe20000410000 */
[----:B----4-:R-:W-:Y:S01]  /*6950*/  FADD.FTZ R36, R176, R55 ;  /* 0x00000037b0247221 */ /* 0x010fe20000010000 */
[----:B------:R-:W-:Y:S01]  /*6960*/  FADD.FTZ R55, R177, R0 ;  /* 0x00000000b1377221 */ /* 0x000fe20000010000 */
[----:B------:R-:W2:Y:S01]  /*6970*/  MUFU.EX2 R25, R25 ;  /* 0x0000001900197308 */ /* 0x000ea20000000800 */
[C---:B-----5:R-:W-:Y:S01]  /*6980*/  F2FP.F16.F32.PACK_AB R176, R15.reuse, R176 ;  /* 0x000000b00fb0723e */ /* 0x060fe200000000ff */
[----:B------:R-:W-:Y:S01]  /*6990*/  FADD.FTZ R57, R15, R36 ;  /* 0x000000240f397221 */ /* 0x000fe20000010000 */
[----:B------:R-:W-:Y:S01]  /*69a0*/  FADD.FTZ R0, R14, R55 ;  /* 0x000000370e007221 */ /* 0x000fe20000010000 */
[----:B------:R3:W-:Y:S01]  /*69b0*/  @!P1 SYNCS.ARRIVE.TRANS64.RED.A1T0 RZ, [R52+URZ], RZ ;  /* 0x000000ff34ff99a7 */ /* 0x0007e2000810043f */
[-C--:B------:R-:W-:Y:S01]  /*69c0*/  FMUL.FTZ R109, R109, R5.reuse ;  /* 0x000000056d6d7220 */ /* 0x080fe20000410000 */
[----:B------:R-:W-:Y:S01]  /*69d0*/  FADD.FTZ R36, R178, R57 ;  /* 0x00000039b2247221 */ /* 0x000fe20000010000 */
[----:B------:R-:W-:Y:S01]  /*69e0*/  FADD.FTZ R55, R179, R0 ;  /* 0x00000000b3377221 */ /* 0x000fe20000010000 */
[----:B------:R-:W4:Y:S01]  /*69f0*/  MUFU.EX2 R174, R174 ;  /* 0x000000ae00ae7308 */ /* 0x000f220000000800 */
[-C--:B------:R-:W-:Y:S01]  /*6a00*/  FMUL.FTZ R112, R112, R5.reuse ;  /* 0x0000000570707220 */ /* 0x080fe20000410000 */
[----:B0-----:R-:W-:Y:S01]  /*6a10*/  FADD.FTZ R57, R21, R36 ;  /* 0x0000002415397221 */ /* 0x001fe20000010000 */
[----:B------:R-:W-:Y:S01]  /*6a20*/  FADD.FTZ R0, R20, R55 ;  /* 0x0000003714007221 */ /* 0x000fe20000010000 */
[-C--:B------:R-:W-:Y:S01]  /*6a30*/  FMUL.FTZ R113, R113, R5.reuse ;  /* 0x0000000571717220 */ /* 0x080fe20000410000 */
[-C--:B------:R-:W-:Y:S01]  /*6a40*/  FMUL.FTZ R116, R116, R5.reuse ;  /* 0x0000000574747220 */ /* 0x080fe20000410000 */
[----:B-1----:R-:W-:Y:S01]  /*6a50*/  FADD.FTZ R36, R172, R57 ;  /* 0x00000039ac247221 */ /* 0x002fe20000010000 */
[----:B------:R-:W-:Y:S01]  /*6a60*/  FADD.FTZ R55, R173, R0 ;  /* 0x00000000ad377221 */ /* 0x000fe20000010000 */
[----:B------:R-:W0:Y:S01]  /*6a70*/  MUFU.EX2 R27, R27 ;  /* 0x0000001b001b7308 */ /* 0x000e220000000800 */
[-C--:B------:R-:W-:Y:S01]  /*6a80*/  FMUL.FTZ R117, R117, R5.reuse ;  /* 0x0000000575757220 */ /* 0x080fe20000410000 */
[----:B--2---:R-:W-:Y:S01]  /*6a90*/  FADD.FTZ R57, R25, R36 ;  /* 0x0000002419397221 */ /* 0x004fe20000010000 */
[----:B------:R-:W-:Y:S01]  /*6aa0*/  FADD.FTZ R0, R24, R55 ;  /* 0x0000003718007221 */ /* 0x000fe20000010000 */
[-C--:B------:R-:W-:Y:S01]  /*6ab0*/  FMUL.FTZ R120, R120, R5.reuse ;  /* 0x0000000578787220 */ /* 0x080fe20000410000 */
[-C--:B------:R-:W-:Y:S01]  /*6ac0*/  FMUL.FTZ R121, R121, R5.reuse ;  /* 0x0000000579797220 */ /* 0x080fe20000410000 */
[-C--:B------:R-:W-:Y:S01]  /*6ad0*/  FMUL.FTZ R124, R124, R5.reuse ;  /* 0x000000057c7c7220 */ /* 0x080fe20000410000 */
[----:B------:R-:W-:Y:S01]  /*6ae0*/  FADD.FTZ R55, R175, R0 ;  /* 0x00000000af377221 */ /* 0x000fe20000010000 */
[----:B------:R-:W1:Y:S01]  /*6af0*/  MUFU.EX2 R168, R168 ;  /* 0x000000a800a87308 */ /* 0x000e620000000800 */
[----:B----4-:R-:W-:Y:S01]  /*6b00*/  FADD.FTZ R36, R174, R57 ;  /* 0x00000039ae247221 */ /* 0x010fe20000010000 */
[-C--:B------:R-:W-:Y:S01]  /*6b10*/  FMUL.FTZ R125, R125, R5.reuse ;  /* 0x000000057d7d7220 */ /* 0x080fe20000410000 */
[----:B------:R-:W-:Y:S01]  /*6b20*/  FADD.FTZ R0, R26, R55 ;  /* 0x000000371a007221 */ /* 0x000fe20000010000 */
[-C--:B------:R-:W-:Y:S01]  /*6b30*/  FMUL.FTZ R128, R128, R5.reuse ;  /* 0x0000000580807220 */ /* 0x080fe20000410000 */
[-C--:B------:R-:W-:Y:S01]  /*6b40*/  FMUL.FTZ R129, R129, R5.reuse ;  /* 0x0000000581817220 */ /* 0x080fe20000410000 */
[-C--:B------:R-:W-:Y:S01]  /*6b50*/  FMUL.FTZ R132, R132, R5.reuse ;  /* 0x0000000584847220 */ /* 0x080fe20000410000 */
[----:B------:R-:W-:Y:S01]  /*6b60*/  FADD.FTZ R55, R169, R0 ;  /* 0x00000000a9377221 */ /* 0x000fe20000010000 */
[----:B------:R-:W2:Y:S01]  /*6b70*/  MUFU.EX2 R29, R29 ;  /* 0x0000001d001d7308 */ /* 0x000ea20000000800 */
[----:B0-----:R-:W-:Y:S01]  /*6b80*/  FADD.FTZ R57, R27, R36 ;  /* 0x000000241b397221 */ /* 0x001fe20000010000 */
[-C--:B------:R-:W-:Y:S01]  /*6b90*/  FMUL.FTZ R133, R133, R5.reuse ;  /* 0x0000000585857220 */ /* 0x080fe20000410000 */
[----:B------:R-:W-:Y:S01]  /*6ba0*/  FADD.FTZ R55, R28, R55 ;  /* 0x000000371c377221 */ /* 0x000fe20000010000 */
[-C--:B------:R-:W-:Y:S01]  /*6bb0*/  FMUL.FTZ R136, R136, R5.reuse ;  /* 0x0000000588887220 */ /* 0x080fe20000410000 */
[-C--:B------:R-:W-:Y:S01]  /*6bc0*/  FMUL.FTZ R137, R137, R5.reuse ;  /* 0x0000000589897220 */ /* 0x080fe20000410000 */
[-C--:B------:R-:W-:Y:S01]  /*6bd0*/  FMUL.FTZ R140, R140, R5.reuse ;  /* 0x000000058c8c7220 */ /* 0x080fe20000410000 */
[----:B------:R-:W-:Y:S01]  /*6be0*/  FADD.FTZ R10, R30, R55 ;  /* 0x000000371e0a7221 */ /* 0x000fe20000010000 */
[----:B------:R-:W0:Y:S01]  /*6bf0*/  MUFU.EX2 R170, R170 ;  /* 0x000000aa00aa7308 */ /* 0x000e220000000800 */
[----:B-1----:R-:W-:Y:S01]  /*6c00*/  FADD.FTZ R36, R168, R57 ;  /* 0x00000039a8247221 */ /* 0x002fe20000010000 */
[-C--:B------:R-:W-:Y:S01]  /*6c10*/  FMUL.FTZ R141, R141, R5.reuse ;  /* 0x000000058d8d7220 */ /* 0x080fe20000410000 */
[----:B------:R-:W-:Y:S01]  /*6c20*/  FADD.FTZ R10, R41, R10 ;  /* 0x0000000a290a7221 */ /* 0x000fe20000010000 */
[-C--:B------:R-:W-:Y:S01]  /*6c30*/  FMUL.FTZ R144, R144, R5.reuse ;  /* 0x0000000590907220 */ /* 0x080fe20000410000 */
[-C--:B------:R-:W-:Y:S01]  /*6c40*/  FMUL.FTZ R145, R145, R5.reuse ;  /* 0x0000000591917220 */ /* 0x080fe20000410000 */
[-C--:B------:R-:W-:Y:S01]  /*6c50*/  FMUL.FTZ R148, R148, R5.reuse ;  /* 0x0000000594947220 */ /* 0x080fe20000410000 */
[----:B------:R-:W-:Y:S01]  /*6c60*/  FMUL.FTZ R149, R149, R5 ;  /* 0x0000000595957220 */ /* 0x000fe20000410000 */
        /* <DEDUP_REMOVED lines=25> */
[----:B--2---:R-:W-:Y:S01]  /*6e00*/  FADD.FTZ R0, R152, R13 ;  /* 0x0000000d98007221 */ /* 0x004fe20000010000 */
[----:B------:R-:W-:Y:S01]  /*6e10*/  FADD.FTZ R13, R153, R10 ;  /* 0x0000000a990d7221 */ /* 0x000fe20000010000 */
[-C--:B------:R-:W-:Y:S01]  /*6e20*/  FMUL.FTZ R126, R126, R6.reuse ;  /* 0x000000067e7e7220 */ /* 0x080fe20000410000 */
[-C--:B------:R-:W-:Y:S01]  /*6e30*/  FMUL.FTZ R127, R127, R6.reuse ;  /* 0x000000067f7f7220 */ /* 0x080fe20000410000 */
[-C--:B------:R-:W-:Y:S01]  /*6e40*/  FMUL.FTZ R130, R130, R6.reuse ;  /* 0x0000000682827220 */ /* 0x080fe20000410000 */
[-C--:B------:R-:W-:Y:S01]  /*6e50*/  FMUL.FTZ R131, R131, R6.reuse ;  /* 0x0000000683837220 */ /* 0x080fe20000410000 */
[-C--:B------:R-:W-:Y:S01]  /*6e60*/  FMUL.FTZ R134, R134, R6.reuse ;  /* 0x0000000686867220 */ /* 0x080fe20000410000 */
[----:B------:R-:W2:Y:S01]  /*6e70*/  MUFU.EX2 R3, R3 ;  /* 0x0000000300037308 */ /* 0x000ea20000000800 */
        /* <DEDUP_REMOVED lines=8> */
[----:B-1----:R-:W-:Y:S01]  /*6f00*/  FADD.FTZ R10, R154, R15 ;  /* 0x0000000f9a0a7221 */ /* 0x002fe20000010000 */
[----:B------:R-:W-:Y:S01]  /*6f10*/  FADD.FTZ R13, R40, R13 ;  /* 0x0000000d280d7221 */ /* 0x000fe20000010000 */
        /* <DEDUP_REMOVED lines=8> */
[----:B------:R-:W-:Y:S01]  /*6fa0*/  IMAD.MOV.U32 R6, RZ, RZ, R9 ;  /* 0x000000ffff067224 */ /* 0x000fe200078e0009 */
[----:B------:R-:W-:Y:S01]  /*6fb0*/  F2FP.F16.F32.PACK_AB R177, R14, R177 ;  /* 0x000000b10eb1723e */ /* 0x000fe200000000ff */
[----:B------:R-:W-:Y:S01]  /*6fc0*/  IMAD.MOV.U32 R5, RZ, RZ, R11 ;  /* 0x000000ffff057224 */ /* 0x000fe200078e000b */
[----:B------:R-:W-:-:S02]  /*6fd0*/  F2FP.F16.F32.PACK_AB R180, R51, R180 ;  /* 0x000000b433b4723e */ /* 0x000fc400000000ff */
[----:B------:R-:W2:Y:S01]  /*6fe0*/  MUFU.EX2 R37, R37 ;  /* 0x0000002500257308 */ /* 0x000ea20000000800 */
[----:B0-----:R-:W-:Y:S01]  /*6ff0*/  FADD.FTZ R10, R32, R13 ;  /* 0x0000000d200a7221 */ /* 0x001fe20000010000 */
[----:B------:R-:W-:Y:S02]  /*7000*/  F2FP.F16.F32.PACK_AB R178, R21, R178 ;  /* 0x000000b215b2723e */ /* 0x000fe400000000ff */
[----:B------:R-:W-:Y:S02]  /*7010*/  F2FP.F16.F32.PACK_AB R179, R20, R179 ;  /* 0x000000b314b3723e */ /* 0x000fe400000000ff */
[----:B------:R-:W-:Y:S02]  /*7020*/  F2FP.F16.F32.PACK_AB R172, R25, R172 ;  /* 0x000000ac19ac723e */ /* 0x000fe400000000ff */
[----:B------:R-:W0:Y:S01]  /*7030*/  MUFU.EX2 R53, R53 ;  /* 0x0000003500357308 */ /* 0x000e220000000800 */
[----:B-1----:R-:W-:Y:S01]  /*7040*/  FADD.FTZ R0, R156, R15 ;  /* 0x0000000f9c007221 */ /* 0x002fe20000010000 */
[----:B------:R-:W-:-:S02]  /*7050*/  F2FP.F16.F32.PACK_AB R173, R24, R173 ;  /* 0x000000ad18ad723e */ /* 0x000fc400000000ff */
[----:B------:R-:W-:Y:S02]  /*7060*/  F2FP.F16.F32.PACK_AB R174, R27, R174 ;  /* 0x000000ae1bae723e */ /* 0x000fe400000000ff */
[----:B------:R-:W-:Y:S02]  /*7070*/  F2FP.F16.F32.PACK_AB R175, R26, R175 ;  /* 0x000000af1aaf723e */ /* 0x000fe400000000ff */
[----:B------:R-:W1:Y:S01]  /*7080*/  MUFU.EX2 R39, R39 ;  /* 0x0000002700277308 */ /* 0x000e620000000800 */
[----:B--2---:R-:W-:Y:S01]  /*7090*/  FADD.FTZ R10, R37, R10 ;  /* 0x0000000a250a7221 */ /* 0x004fe20000010000 */
[----:B------:R-:W-:Y:S02]  /*70a0*/  F2FP.F16.F32.PACK_AB R168, R29, R168 ;  /* 0x000000a81da8723e */ /* 0x000fe400000000ff */
[----:B------:R-:W-:Y:S02]  /*70b0*/  F2FP.F16.F32.PACK_AB R169, R28, R169 ;  /* 0x000000a91ca9723e */ /* 0x000fe400000000ff */
        /* <DEDUP_REMOVED lines=8> */
[----:B------:R-:W-:-:S06]  /*7140*/  F2FP.F16.F32.PACK_AB R157, R37, R32 ;  /* 0x00000020259d723e */ /* 0x000fcc00000000ff */
[----:B------:R-:W1:Y:S01]  /*7150*/  MUFU.EX2 R203, R203 ;  /* 0x000000cb00cb7308 */ /* 0x000e620000000800 */
[----:B--2---:R-:W-:-:S07]  /*7160*/  FADD.FTZ R13, R158, R13 ;  /* 0x0000000d9e0d7221 */ /* 0x004fce0000010000 */
[----:B------:R-:W2:Y:S01]  /*7170*/  MUFU.EX2 R43, R43 ;  /* 0x0000002b002b7308 */ /* 0x000ea20000000800 */
[C---:B0-----:R-:W-:Y:S01]  /*7180*/  FADD.FTZ R0, R42.reuse, R15 ;  /* 0x0000000f2a007221 */ /* 0x041fe20000010000 */
[----:B------:R-:W-:-:S06]  /*7190*/  F2FP.F16.F32.PACK_AB R159, R42, R39 ;  /* 0x000000272a9f723e */ /* 0x000fcc00000000ff */
[----:B------:R0:W4:Y:S01]  /*71a0*/  MUFU.EX2 R160, R155 ;  /* 0x0000009b00a07308 */ /* 0x0001220000000800 */
[C---:B-1----:R-:W-:Y:S01]  /*71b0*/  FADD.FTZ R13, R203.reuse, R13 ;  /* 0x0000000dcb0d7221 */ /* 0x042fe20000010000 */
[----:B------:R-:W-:-:S06]  /*71c0*/  F2FP.F16.F32.PACK_AB R158, R203, R158 ;  /* 0x0000009ecb9e723e */ /* 0x000fcc00000000ff */
[----:B------:R-:W1:Y:S01]  /*71d0*/  MUFU.EX2 R44, R44 ;  /* 0x0000002c002c7308 */ /* 0x000e620000000800 */
[----:B--2---:R-:W-:Y:S01]  /*71e0*/  FADD.FTZ R3, R43, R0 ;  /* 0x000000002b037221 */ /* 0x004fe20000010000 */
[----:B0-----:R-:W-:-:S06]  /*71f0*/  F2FP.F16.F32.PACK_AB R155, R40, R35 ;  /* 0x00000023289b723e */ /* 0x001fcc00000000ff */
[----:B------:R-:W0:Y:S01]  /*7200*/  MUFU.EX2 R205, R205 ;  /* 0x000000cd00cd7308 */ /* 0x000e220000000800 */
[----:B----4-:R-:W-:-:S07]  /*7210*/  FADD.FTZ R13, R160, R13 ;  /* 0x0000000da00d7221 */ /* 0x010fce0000010000 */
        /* <DEDUP_REMOVED lines=12> */
[----:B------:R-:W-:-:S06]  /*72e0*/  F2FP.F16.F32.PACK_AB R163, R46, R45 ;  /* 0x0000002d2ea3723e */ /* 0x000fcc00000000ff */
        /* <DEDUP_REMOVED lines=12> */
[----:B------:R-:W-:-:S06]  /*73b0*/  F2FP.F16.F32.PACK_AB R164, R211, R164 ;  /* 0x000000a4d3a4723e */ /* 0x000fcc00000000ff */
[----:B------:R-:W1:Y:S01]  /*73c0*/  MUFU.EX2 R50, R50 ;  /* 0x0000003200327308 */ /* 0x000e620000000800 */
[----:B0-----:R-:W-:-:S07]  /*73d0*/  FADD.FTZ R0, R49, R0 ;  /* 0x0000000031007221 */ /* 0x001fce0000010000 */
[----:B------:R-:W0:Y:S01]  /*73e0*/  MUFU.EX2 R34, R34 ;  /* 0x0000002200227308 */ /* 0x000e220000000800 */
[----:B--2---:R-:W-:-:S04]  /*73f0*/  FADD.FTZ R13, R166, R13 ;  /* 0x0000000da60d7221 */ /* 0x004fc80000010000 */
[C---:B-1----:R-:W-:Y:S01]  /*7400*/  FADD.FTZ R3, R50.reuse, R13 ;  /* 0x0000000d32037221 */ /* 0x042fe20000010000 */
[----:B------:R-:W-:Y:S01]  /*7410*/  F2FP.F16.F32.PACK_AB R166, R50, R166 ;  /* 0x000000a632a6723e */ /* 0x000fe200000000ff */
[C---:B0-----:R-:W-:Y:S01]  /*7420*/  FADD.FTZ R0, R34.reuse, R0 ;  /* 0x0000000022007221 */ /* 0x041fe20000010000 */
[----:B------:R-:W-:Y:S01]  /*7430*/  F2FP.F16.F32.PACK_AB R167, R34, R49 ;  /* 0x0000003122a7723e */ /* 0x000fe200000000ff */
[----:B---3--:R-:W-:Y:S06]  /*7440*/  @P3 BRA `(.L_x_2478) ;  /* 0xffffffcc00c43947 */ /* 0x008fec000383ffff */
.L_x_2469:
[----:B------:R-:W-:-:S13]  /*7450*/  ISETP.GE.AND P2, PT, R4, RZ, PT ;  /* 0x000000ff0400720c */ /* 0x000fda0003f46270 */
[----:B------:R-:W-:Y:S05]  /*7460*/  @!P2 BRA `(.L_x_2479) ;  /* 0x000000280004a947 */ /* 0x000fea0003800000 */
[----:B------:R-:W-:Y:S01]  /*7470*/  IMAD.MOV.U32 R6, RZ, RZ, R9 ;  /* 0x000000ffff067224 */ /* 0x000fe200078e0009 */
[----:B------:R-:W-:Y:S01]  /*7480*/  UMOV UR43, UR36 ;  /* 0x00000024002b7c82 */ /* 0x000fe20008000000 */
[----:B------:R-:W-:Y:S01]  /*7490*/  IMAD.MOV.U32 R10, RZ, RZ, R11 ;  /* 0x000000ffff0a7224 */ /* 0x000fe200078e000b */
[----:B------:R-:W-:Y:S01]  /*74a0*/  UMOV UR44, UR37 ;  /* 0x00000025002c7c82 */ /* 0x000fe20008000000 */
[----:B------:R-:W-:-:S05]  /*74b0*/  ULDC UR45, c[0x0][0x9d8] ;  /* 0x00027600002d7ab9 */ /* 0x000fca0000000800 */
.L_x_2488:
        /* <DEDUP_REMOVED lines=9> */
.L_x_2481:
[----:B------:R-:W-:Y:S01]  /*7550*/  ULEA UR6, UR37, UR38, 0x3 ;  /* 0x0000002625067291 */ /* 0x000fe2000f8e183f */
[----:B------:R-:W-:-:S05]  /*7560*/  IMAD.U32 R5, RZ, RZ, UR36 ;  /* 0x00000024ff057e24 */ /* 0x000fca000f8e00ff */
[----:B------:R-:W-:-:S04]  /*7570*/  SHF.L.U32 R5, R5, 0x1f, RZ ;  /* 0x0000001f05057819 */ /* 0x000fc800000006ff */
[----:B------:R0:W1:Y:S01]  /*7580*/  SYNCS.PHASECHK.TRANS64.TRYWAIT P2, [UR6+0x28830], R5 ;  /* 0x02883005ff0075a7 */ /* 0x0000620008040146 */
[----:B------:R-:W-:Y:S05]  /*7590*/  @!P0 BRA `(.L_x_2482) ;  /* 0x0000000000048947 */ /* 0x000fea0003800000 */
[----:B------:R-:W-:Y:S01]  /*75a0*/  BPT.TRAP 0x1 ;  /* 0x000000040000795c */ /* 0x000fe20000300000 */
.L_x_2482:
[----:B-1----:R-:W-:Y:S05]  /*75b0*/  @P2 BRA `(.L_x_2480) ;  /* 0x0000000000082947 */ /* 0x002fea0003800000 */
[----:B------:R-:W1:Y:S02]  /*75c0*/  SYNCS.PHASECHK.TRANS64.TRYWAIT P2, [UR6+0x28830], R5 ;  /* 0x02883005ff0075a7 */ /* 0x000e640008040146 */
[----:B-1----:R-:W-:Y:S05]  /*75d0*/  @!P2 BRA `(.L_x_2483) ;  /* 0x000000b000d8a947 */ /* 0x002fea0003800000 */
.L_x_2480:
[----:B------:R-:W2:Y:S01]  /*75e0*/  S2R R7, SR_TID.X ;  /* 0x0000000000077919 */ /* 0x000ea20000002100 */
        /* <DEDUP_REMOVED lines=16> */
[----:B--2---:R-:W-:-:S05]  /*76f0*/  SHF.R.U32.HI R7, RZ, 0x7, R7 ;  /* 0x00000007ff077819 */ /* 0x004fca0000011607 */
[----:B01----:R-:W-:-:S05]  /*7700*/  VIADD R5, R7, 0x8 ;  /* 0x0000000807057836 */ /* 0x003fca0000000000 */
        /* <DEDUP_REMOVED lines=28> */
.L_x_2485:
[----:B------:R-:W-:Y:S01]  /*78d0*/  ULEA UR6, UR44, UR38, 0x3 ;  /* 0x000000262c067291 */ /* 0x000fe2000f8e183f */
[----:B------:R-:W-:-:S05]  /*78e0*/  IMAD.U32 R5, RZ, RZ, UR43 ;  /* 0x0000002bff057e24 */ /* 0x000fca000f8e00ff */
[----:B------:R-:W-:-:S04]  /*78f0*/  SHF.L.U32 R5, R5, 0x1f, RZ ;  /* 0x0000001f05057819 */ /* 0x000fc800000006ff */
[----:B------:R0:W1:Y:S01]  /*7900*/  SYNCS.PHASECHK.TRANS64.TRYWAIT P2, [UR6+0x28850], R5 ;  /* 0x02885005ff0075a7 */ /* 0x0000620008040146 */
[----:B------:R-:W-:Y:S05]  /*7910*/  @!P0 BRA `(.L_x_2486) ;  /* 0x0000000000048947 */ /* 0x000fea0003800000 */
[----:B------:R-:W-:Y:S01]  /*7920*/  BPT.TRAP 0x1 ;  /* 0x000000040000795c */ /* 0x000fe20000300000 */
.L_x_2486:
[----:B-1----:R-:W-:Y:S05]  /*7930*/  @P2 BRA `(.L_x_2484) ;  /* 0x0000000000082947 */ /* 0x002fea0003800000 */
[----:B------:R-:W1:Y:S02]  /*7940*/  SYNCS.PHASECHK.TRANS64.TRYWAIT P2, [UR6+0x28850], R5 ;  /* 0x02885005ff0075a7 */ /* 0x000e640008040146 */
[----:B-1----:R-:W-:Y:S05]  /*7950*/  @!P2 BRA `(.L_x_2487) ;  /* 0x000000b00010a947 */ /* 0x002fea0003800000 */
.L_x_2484:
[----:B------:R-:W-:Y:S01]  /*7960*/  UIADD3 UR6, UR38, 0x400, URZ ;  /* 0x0000040026067890 */ /* 0x000fe2000fffe03f */
[----:B------:R-:W-:Y:S01]  /*7970*/  WARPGROUP.ARRIVE ;  /* 0x00000000000079c5 */ /* 0x000fe20000000000 */
[----:B------:R-:W-:Y:S01]  /*7980*/  UMOV UR7, 0x40000040 ;  /* 0x4000004000077882 */ /* 0x000fe20000000000 */
[----:B------:R-:W-:Y:S01]  /*7990*/  UMOV UR11, 0x40000040 ;  /* 0x40000040000b7882 */ /* 0x000fe20000000000 */
[----:B------:R-:W-:Y:S01]  /*79a0*/  USHF.R.U32.HI UR6, URZ, 0x4, UR6 ;  /* 0x000000043f067899 */ /* 0x000fe20008011606 */
[----:B01----:R-:W-:Y:S01]  /*79b0*/  FMUL.FTZ R5, R24, UR45 ;  /* 0x0000002d18057c20 */ /* 0x003fe20008410000 */
[----:B------:R-:W-:Y:S01]  /*79c0*/  FMUL.FTZ R7, R25, UR45 ;  /* 0x0000002d19077c20 */ /* 0x000fe20008410000 */
[----:B------:R-:W-:Y:S01]  /*79d0*/  FMUL.FTZ R9, R28, UR45 ;  /* 0x0000002d1c097c20 */ /* 0x000fe20008410000 */
[----:B------:R-:W-:Y:S01]  /*79e0*/  ULOP3.LUT UR6, UR6, 0x3fff, URZ, 0xc0, !UPT ;  /* 0x00003fff06067892 */ /* 0x000fe2000f8ec03f */
[----:B------:R-:W-:Y:S01]  /*79f0*/  FMUL.FTZ R21, R29, UR45 ;  /* 0x0000002d1d157c20 */ /* 0x000fe20008410000 */
[----:B------:R-:W-:Y:S01]  /*7a00*/  FMUL.FTZ R15, R27, UR45 ;  /* 0x0000002d1b0f7c20 */ /* 0x000fe20008410000 */
[----:B------:R-:W0:Y:S01]  /*7a10*/  MUFU.TANH R5, R5 ;  /* 0x0000000500057308 */ /* 0x000e220000002400 */
[----:B------:R-:W-:Y:S01]  /*7a20*/  ULOP3.LUT UR6, UR6, 0x4000000, URZ, 0xfc, !UPT ;  /* 0x0400000006067892 */ /* 0x000fe2000f8efc3f */
[----:B------:R-:W-:Y:S01]  /*7a30*/  FMUL.FTZ R27, R32, UR45 ;  /* 0x0000002d201b7c20 */ /* 0x000fe20008410000 */
[----:B------:R-:W-:Y:S01]  /*7a40*/  FMUL.FTZ R29, R33, UR45 ;  /* 0x0000002d211d7c20 */ /* 0x000fe20008410000 */
[----:B------:R-:W-:Y:S01]  /*7a50*/  FMUL.FTZ R33, R35, UR45 ;  /* 0x0000002d23217c20 */ /* 0x000fe20008410000 */
[----:B------:R-:W-:Y:S01]  /*7a60*/  ULEA UR6, UR44, UR6, 0xb ;  /* 0x000000062c067291 */ /* 0x000fe2000f8e583f */
[----:B------:R-:W-:Y:S01]  /*7a70*/  FMUL.FTZ R35, R36, UR45 ;  /* 0x0000002d24237c20 */ /* 0x000fe20008410000 */
[----:B------:R-:W-:Y:S01]  /*7a80*/  FMUL.FTZ R37, R37, UR45 ;  /* 0x0000002d25257c20 */ /* 0x000fe20008410000 */
[----:B------:R-:W1:Y:S01]  /*7a90*/  MUFU.TANH R7, R7 ;  /* 0x0000000700077308 */ /* 0x000e620000002400 */
[----:B------:R-:W-:Y:S01]  /*7aa0*/  UIADD3 UR10, UR6, 0x80, URZ ;  /* 0x00000080060a7890 */ /* 0x000fe2000fffe03f */
[----:B------:R-:W-:Y:S01]  /*7ab0*/  FMUL.FTZ R41, R41, UR45 ;  /* 0x0000002d29297c20 */ /* 0x000fe20008410000 */
[----:B------:R-:W-:Y:S01]  /*7ac0*/  FMUL.FTZ R201, R44, UR45 ;  /* 0x0000002d2cc97c20 */ /* 0x000fe20008410000 */
[----:B------:R-:W-:Y:S01]  /*7ad0*/  FMUL.FTZ R203, R49, UR45 ;  /* 0x0000002d31cb7c20 */ /* 0x000fe20008410000 */
[----:B------:R-:W-:Y:S01]  /*7ae0*/  FMUL.FTZ R205, R52, UR45 ;  /* 0x0000002d34cd7c20 */ /* 0x000fe20008410000 */
[----:B------:R-:W-:Y:S01]  /*7af0*/  HGMMA.64x128x16.F32 R88, R180, gdesc[UR4].tnspB, R88, gsb0 ;  /* 0x41e00004b4587df0 */ /* 0x000fe20008000858 */
        /* <DEDUP_REMOVED lines=55> */
[----:B------:R-:W-:Y:S01]  /*7e70*/  UMOV UR7, 0x40000040 ;  /* 0x4000004000077882 */ /* 0x000fe20000000000 */
[----:B------:R-:W0:Y:S01]  /*7e80*/  S2R R198, SR_TID.X ;  /* 0x0000000000c67919 */ /* 0x000e220000002100 */
[----:B------:R-:W-:Y:S01]  /*7e90*/  MUFU.TANH R201, R201 ;  /* 0x000000c900c97308 */ /* 0x000fe20000002400 */
[----:B-1----:R-:W-:Y:S01]  /*7ea0*/  FMNMX.FTZ R8, R37, R8, !PT ;  /* 0x0000000825087209 */ /* 0x002fe20007810000 */
[----:B------:R-:W-:Y:S01]  /*7eb0*/  UMOV UR43, UR36 ;  /* 0x00000024002b7c82 */ /* 0x000fe20008000000 */
[C---:B------:R-:W-:Y:S01]  /*7ec0*/  ISETP.GT.AND P2, PT, R4.reuse, RZ, PT ;  /* 0x000000ff0400720c */ /* 0x040fe20003f44270 */
[----:B------:R-:W-:-:S04]  /*7ed0*/  VIADD R4, R4, 0xffffffff ;  /* 0xffffffff04047836 */ /* 0x000fc80000000000 */
[----:B------:R-:W-:Y:S08]  /*7ee0*/  MUFU.TANH R203, R203 ;  /* 0x000000cb00cb7308 */ /* 0x000ff00000002400 */
[----:B------:R-:W-:Y:S08]  /*7ef0*/  MUFU.TANH R205, R205 ;  /* 0x000000cd00cd7308 */ /* 0x000ff00000002400 */
[----:B------:R-:W-:Y:S01]  /*7f00*/  MUFU.TANH R207, R207 ;  /* 0x000000cf00cf7308 */ /* 0x000fe20000002400 */
[----:B0-----:R-:W-:-:S07]  /*7f10*/  SHF.R.U32.HI R198, RZ, 0x7, R198 ;  /* 0x00000007ffc67819 */ /* 0x001fce00000116c6 */
        /* <DEDUP_REMOVED lines=8> */
[----:B------:R-:W-:Y:S01]  /*7fa0*/  MUFU.TANH R215, R215 ;  /* 0x000000d700d77308 */ /* 0x000fe20000002400 */
[----:B------:R-:W-:Y:S02]  /*7fb0*/  WARPGROUP.DEPBAR.LE gsb0, 0x0 ;  /* 0x00008000000079c5 */ /* 0x000fe40000010000 */
[----:B------:R-:W-:Y:S01]  /*7fc0*/  WARPGROUP.ARRIVE ;  /* 0x00000000000079c5 */ /* 0x000fe20000000000 */
[----:B------:R-:W-:-:S04]  /*7fd0*/  FMUL.FTZ R183, R40, UR45 ;  /* 0x0000002d28b77c20 */ /* 0x000fc80008410000 */
[----:B------:R-:W1:Y:S01]  /*7fe0*/  MUFU.TANH R25, R25 ;  /* 0x0000001900197308 */ /* 0x000e620000002400 */
[----:B------:R-:W-:Y:S01]  /*7ff0*/  FMUL.FTZ R181, R38, UR45 ;  /* 0x0000002d26b57c20 */ /* 0x000fe20008410000 */
[----:B0-----:R-:W-:Y:S01]  /*8000*/  FMNMX.FTZ R14, R17, R14, !PT ;  /* 0x0000000e110e7209 */ /* 0x001fe20007810000 */
[----:B------:R-:W-:Y:S01]  /*8010*/  HGMMA.64x128x16.F32 R88, R176, gdesc[UR8].tnspB, R88, gsb0 ;  /* 0x41e00008b0587df0 */ /* 0x000fe20008000858 */
[----:B------:R-:W-:Y:S01]  /*8020*/  UIADD3 UR10, UR6, 0x100, URZ ;  /* 0x00000100060a7890 */ /* 0x000fe2000fffe03f */
[----:B------:R-:W-:-:S03]  /*8030*/  UMOV UR11, 0x40000040 ;  /* 0x40000040000b7882 */ /* 0x000fc60000000000 */
[----:B------:R-:W0:Y:S08]  /*8040*/  MUFU.TANH R183, R183 ;  /* 0x000000b700b77308 */ /* 0x000e300000002400 */
[----:B------:R-:W2:Y:S01]  /*8050*/  MUFU.TANH R31, R31 ;  /* 0x0000001f001f7308 */ /* 0x000ea20000002400 */
[----:B-1----:R-:W-:-:S07]  /*8060*/  FMNMX.FTZ R14, R25, R14, !PT ;  /* 0x0000000e190e7209 */ /* 0x002fce0007810000 */
[----:B------:R-:W1:Y:S01]  /*8070*/  MUFU.TANH R33, R33 ;  /* 0x0000002100217308 */ /* 0x000e620000002400 */
[----:B0-----:R-:W-:-:S04]  /*8080*/  FMNMX.FTZ R8, R183, R8, !PT ;  /* 0x00000008b7087209 */ /* 0x001fc80007810000 */
[----:B------:R-:W-:-:S03]  /*8090*/  FMNMX.FTZ R8, R41, R8, !PT ;  /* 0x0000000829087209 */ /* 0x000fc60007810000 */
[----:B------:R-:W-:Y:S01]  /*80a0*/  MUFU.TANH R217, R217 ;  /* 0x000000d900d97308 */ /* 0x000fe20000002400 */
[----:B------:R-:W-:Y:S02]  /*80b0*/  FMNMX.FTZ R8, R201, R8, !PT ;  /* 0x00000008c9087209 */ /* 0x000fe40007810000 */
[----:B--2---:R-:W-:-:S05]  /*80c0*/  FMNMX.FTZ R14, R31, R14, !PT ;  /* 0x0000000e1f0e7209 */ /* 0x004fca0007810000 */
        /* <DEDUP_REMOVED lines=42> */
[----:B------:R-:W-:-:S02]  /*8370*/  FMNMX.FTZ R14, R49, R14, !PT ;  /* 0x0000000e310e7209 */ /* 0x000fc40007810000 */
[----:B------:R-:W-:Y:S02]  /*8380*/  FMNMX.FTZ R8, R211, R8, !PT ;  /* 0x00000008d3087209 */ /* 0x000fe40007810000 */
[----:B------:R-:W-:Y:S01]  /*8390*/  FMNMX.FTZ R14, R51, R14, !PT ;  /* 0x0000000e330e7209 */ /* 0x000fe20007810000 */
[----:B------:R-:W2:Y:S01]  /*83a0*/  MUFU.TANH R57, R57 ;  /* 0x0000003900397308 */ /* 0x000ea20000002400 */
[----:B------:R-:W-:Y:S02]  /*83b0*/  FMNMX.FTZ R8, R213, R8, !PT ;  /* 0x00000008d5087209 */ /* 0x000fe40007810000 */
[----:B0-----:R-:W-:Y:S02]  /*83c0*/  FMNMX.FTZ R14, R53, R14, !PT ;  /* 0x0000000e350e7209 */ /* 0x001fe40007810000 */
[----:B------:R-:W-:-:S03]  /*83d0*/  FMNMX.FTZ R8, R215, R8, !PT ;  /* 0x00000008d7087209 */ /* 0x000fc60007810000 */
[----:B------:R-:W0:Y:S01]  /*83e0*/  MUFU.TANH R59, R59 ;  /* 0x0000003b003b7308 */ /* 0x000e220000002400 */
[----:B-1----:R-:W-:-:S07]  /*83f0*/  FMNMX.FTZ R14, R55, R14, !PT ;  /* 0x0000000e370e7209 */ /* 0x002fce0007810000 */
[----:B------:R-:W1:Y:S01]  /*8400*/  MUFU.TANH R61, R61 ;  /* 0x0000003d003d7308 */ /* 0x000e620000002400 */
[----:B--2---:R-:W-:-:S07]  /*8410*/  FMNMX.FTZ R14, R57, R14, !PT ;  /* 0x0000000e390e7209 */ /* 0x004fce0007810000 */
[----:B------:R-:W2:Y:S01]  /*8420*/  MUFU.TANH R63, R63 ;  /* 0x0000003f003f7308 */ /* 0x000ea20000002400 */
[----:B0-----:R-:W-:-:S07]  /*8430*/  FMNMX.FTZ R14, R59, R14, !PT ;  /* 0x0000000e3b0e7209 */ /* 0x001fce0007810000 */
[----:B------:R-:W-:Y:S01]  /*8440*/  MUFU.TANH R67, R67 ;  /* 0x0000004300437308 */ /* 0x000fe20000002400 */
[----:B-1----:R-:W-:-:S07]  /*8450*/  FMNMX.FTZ R14, R61, R14, !PT ;  /* 0x0000000e3d0e7209 */ /* 0x002fce0007810000 */
[----:B------:R-:W-:Y:S01]  /*8460*/  MUFU.TANH R69, R69 ;  /* 0x0000004500457308 */ /* 0x000fe20000002400 */
[----:B--2---:R-:W-:-:S07]  /*8470*/  FMNMX.FTZ R14, R63, R14, !PT ;  /* 0x0000000e3f0e7209 */ /* 0x004fce0007810000 */
        /* <DEDUP_REMOVED lines=39> */
[----:B------:R-:W-:-:S03]  /*86f0*/  FMNMX.FTZ R14, R85, R14, !PT ;  /* 0x0000000e550e7209 */ /* 0x000fc60007810000 */
[----:B------:R-:W1:Y:S01]  /*8700*/  SHFL.BFLY PT, R11, R8, 0x2, 0x1f ;  /* 0x0c401f00080b7f89 */ /* 0x000e6200000e0000 */
[----:B0-----:R-:W-:Y:S02]  /*8710*/  FMNMX.FTZ R14, R83, R14, !PT ;  /* 0x0000000e530e7209 */ /* 0x001fe40007810000 */
[----:B-1----:R-:W-:Y:S02]  /*8720*/  FMNMX.FTZ R11, R8, R11, !PT ;  /* 0x0000000b080b7209 */ /* 0x002fe40007810000 */
[----:B------:R-:W0:Y:S03]  /*8730*/  LDC R8, c[0x0][0x988] ;  /* 0x00026200ff087b82 */ /* 0x000e260000000800 */
[----:B------:R-:W1:Y:S02]  /*8740*/  SHFL.BFLY PT, R12, R11, 0x1, 0x1f ;  /* 0x0c201f000b0c7f89 */ /* 0x000e6400000e0000 */
[----:B-1----:R-:W-:-:S05]  /*8750*/  FMNMX.FTZ R11, R11, R12, !PT ;  /* 0x0000000c0b0b7209 */ /* 0x002fca0007810000 */
[----:B0-----:R-:W-:-:S04]  /*8760*/  FMUL.FTZ R12, R11, R8 ;  /* 0x000000080b0c7220 */ /* 0x001fc80000410000 */
[-CC-:B------:R-:W-:Y:S01]  /*8770*/  FFMA.FTZ R182, R9, R8.reuse, -R12.reuse ;  /* 0x0000000809b67223 */ /* 0x180fe2000001080c */
[-CC-:B------:R-:W-:Y:S01]  /*8780*/  FFMA.FTZ R180, R7, R8.reuse, -R12.reuse ;  /* 0x0000000807b47223 */ /* 0x180fe2000001080c */
[-CC-:B------:R-:W-:Y:S01]  /*8790*/  FFMA.FTZ R7, R21, R8.reuse, -R12.reuse ;  /* 0x0000000815077223 */ /* 0x180fe2000001080c */
[-CC-:B------:R-:W-:Y:S01]  /*87a0*/  FFMA.FTZ R176, R27, R8.reuse, -R12.reuse ;  /* 0x000000081bb07223 */ /* 0x180fe2000001080c */
[----:B------:R-:W-:Y:S02]  /*87b0*/  WARPGROUP.DEPBAR.LE gsb0, 0x0 ;  /* 0x00008000000079c5 */ /* 0x000fe40000010000 */
[----:B------:R-:W-:Y:S01]  /*87c0*/  WARPGROUP.ARRIVE ;  /* 0x00000000000079c5 */ /* 0x000fe20000000000 */
[----:B------:R-:W-:Y:S01]  /*87d0*/  FMUL.FTZ R169, R86, UR45 ;  /* 0x0000002d56a97c20 */ /* 0x000fe20008410000 */
[-CC-:B------:R-:W-:Y:S01]  /*87e0*/  FFMA.FTZ R21, R29, R8.reuse, -R12.reuse ;  /* 0x000000081d157223 */ /* 0x180fe2000001080c */
        /* <DEDUP_REMOVED lines=21> */
[----:B------:R-:W-:Y:S01]  /*8940*/  FADD.FTZ R171, -R11, R10 ;  /* 0x0000000a0bab7221 */ /* 0x000fe20000010100 */
[----:B0-----:R-:W-:Y:S01]  /*8950*/  FMNMX.FTZ R14, R169, R14, !PT ;  /* 0x0000000ea90e7209 */ /* 0x001fe20007810000 */
[----:B------:R-:W-:Y:S02]  /*8960*/  MUFU.EX2 R5, R5 ;  /* 0x0000000500057308 */ /* 0x000fe40000000800 */
[----:B------:R-:W-:Y:S01]  /*8970*/  FMUL.FTZ R10, R171, R8 ;  /* 0x00000008ab0a7220 */ /* 0x000fe20000410000 */
[----:B------:R-:W-:Y:S01]  /*8980*/  FMNMX.FTZ R9, R87, R14, !PT ;  /* 0x0000000e57097209 */ /* 0x000fe20007810000 */
[----:B------:R-:W-:-:S04]  /*8990*/  FFMA.FTZ R14, R221, R8, -R12 ;  /* 0x00000008dd0e7223 */ /* 0x000fc8000001080c */
[----:B------:R-:W0:Y:S01]  /*89a0*/  SHFL.BFLY PT, R16, R9, 0x2, 0x1f ;  /* 0x0c401f0009107f89 */ /* 0x000e2200000e0000 */
[----:B------:R-:W1:Y:S08]  /*89b0*/  MUFU.EX2 R10, R10 ;  /* 0x0000000a000a7308 */ /* 0x000e700000000800 */
[----:B------:R-:W2:Y:S08]  /*89c0*/  MUFU.EX2 R180, R180 ;  /* 0x000000b400b47308 */ /* 0x000eb00000000800 */
[----:B------:R-:W3:Y:S01]  /*89d0*/  MUFU.EX2 R182, R182 ;  /* 0x000000b600b67308 */ /* 0x000ee20000000800 */
[----:B-1----:R-:W-:Y:S01]  /*89e0*/  FFMA.FTZ R3, R10, R3, R5 ;  /* 0x000000030a037223 */ /* 0x002fe20000010005 */
[----:B0-----:R-:W-:Y:S01]  /*89f0*/  FMNMX.FTZ R24, R9, R16, !PT ;  /* 0x0000001009187209 */ /* 0x001fe20007810000 */
[----:B------:R-:W-:-:S05]  /*8a00*/  FFMA.FTZ R16, R225, R8, -R12 ;  /* 0x00000008e1107223 */ /* 0x000fca000001080c */
[----:B------:R-:W0:Y:S01]  /*8a10*/  MUFU.EX2 R7, R7 ;  /* 0x0000000700077308 */ /* 0x000e220000000800 */
[C---:B--2---:R-:W-:Y:S01]  /*8a20*/  FADD.FTZ R3, R180.reuse, R3 ;  /* 0x00000003b4037221 */ /* 0x044fe20000010000 */
[----:B------:R-:W-:Y:S01]  /*8a30*/  F2FP.F16.F32.PACK_AB R180, R180, R5 ;  /* 0x00000005b4b4723e */ /* 0x000fe200000000ff */
[----:B------:R-:W1:Y:S05]  /*8a40*/  SHFL.BFLY PT, R9, R24, 0x1, 0x1f ;  /* 0x0c201f0018097f89 */ /* 0x000e6a00000e0000 */
[----:B------:R-:W-:Y:S01]  /*8a50*/  MUFU.EX2 R176, R176 ;  /* 0x000000b000b07308 */ /* 0x000fe20000000800 */
[----:B---3--:R-:W-:-:S07]  /*8a60*/  FADD.FTZ R44, R182, R3 ;  /* 0x00000003b62c7221 */ /* 0x008fce0000010000 */
[----:B------:R-:W-:Y:S01]  /*8a70*/  MUFU.EX2 R21, R21 ;  /* 0x0000001500157308 */ /* 0x000fe20000000800 */
[----:B0-----:R-:W-:-:S07]  /*8a80*/  F2FP.F16.F32.PACK_AB R182, R7, R182 ;  /* 0x000000b607b6723e */ /* 0x001fce00000000ff */
[----:B------:R-:W-:Y:S01]  /*8a90*/  MUFU.EX2 R178, R178 ;  /* 0x000000b200b27308 */ /* 0x000fe20000000800 */
[----:B-1----:R-:W-:-:S07]  /*8aa0*/  FMNMX.FTZ R9, R24, R9, !PT ;  /* 0x0000000918097209 */ /* 0x002fce0007810000 */
        /* <DEDUP_REMOVED lines=12> */
[----:B------:R-:W-:Y:S01]  /*8b70*/  FFMA.FTZ R155, R215, R8, -R12 ;  /* 0x00000008d79b7223 */ /* 0x000fe2000001080c */
[----:B------:R-:W-:Y:S01]  /*8b80*/  MUFU.EX2 R170, R170 ;  /* 0x000000aa00aa7308 */ /* 0x000fe20000000800 */
[----:B------:R-:W-:Y:S01]  /*8b90*/  HGMMA.64x128x16.F32 R88, R156, gdesc[UR8].tnspB, R88, gsb0 ;  /* 0x41e000089c587df0 */ /* 0x000fe20008000858 */
[----:B------:R-:W-:Y:S01]  /*8ba0*/  UIADD3 UR10, UR6, 0x300, URZ ;  /* 0x00000300060a7890 */ /* 0x000fe2000fffe03f */
[----:B------:R-:W-:Y:S01]  /*8bb0*/  UMOV UR11, 0x40000040 ;  /* 0x40000040000b7882 */ /* 0x000fe20000000000 */
[----:B------:R-:W-:-:S04]  /*8bc0*/  UIADD3 UR6, UR6, 0x380, URZ ;  /* 0x0000038006067890 */ /* 0x000fc8000fffe03f */
        /* <DEDUP_REMOVED lines=8> */
[----:B------:R-:W1:Y:S08]  /*8c50*/  MUFU.EX2 R203, R203 ;  /* 0x000000cb00cb7308 */ /* 0x000e700000000800 */
        /* <DEDUP_REMOVED lines=10> */
[-C--:B------:R-:W-:Y:S01]  /*8d00*/  FMUL.FTZ R12, R9, R8.reuse ;  /* 0x00000008090c7220 */ /* 0x080fe20000410000 */
[----:B------:R-:W-:Y:S01]  /*8d10*/  HGMMA.64x128x16.F32 R88, R160, gdesc[UR8].tnspB, R88, gsb0 ;  /* 0x41e00008a0587df0 */ /* 0x000fe20008000858 */
[----:B------:R-:W-:Y:S02]  /*8d20*/  MUFU.EX2 R156, R156 ;  /* 0x0000009c009c7308 */ /* 0x000fe40000000800 */
[----:B------:R-:W-:Y:S01]  /*8d30*/  FFMA.FTZ R183, R17, R8, -R12 ;  /* 0x0000000811b77223 */ /* 0x000fe2000001080c */
[----:B------:R-:W-:-:S02]  /*8d40*/  IMAD.U32 R17, RZ, RZ, UR37 ;  /* 0x00000025ff117e24 */ /* 0x000fc4000f8e00ff */
[-CC-:B------:R-:W-:Y:S01]  /*8d50*/  FFMA.FTZ R177, R31, R8.reuse, -R12.reuse ;  /* 0x000000081fb17223 */ /* 0x180fe2000001080c */
[-CC-:B------:R-:W-:Y:S01]  /*8d60*/  FFMA.FTZ R26, R25, R8.reuse, -R12.reuse ;  /* 0x00000008191a7223 */ /* 0x180fe2000001080c */
[----:B------:R-:W-:Y:S01]  /*8d70*/  IADD3 R25, -R198, 0xb, RZ ;  /* 0x0000000bc6197810 */ /* 0x000fe20007ffe1ff */
[-CC-:B------:R-:W-:Y:S01]  /*8d80*/  FFMA.FTZ R28, R33, R8.reuse, -R12.reuse ;  /* 0x00000008211c7223 */ /* 0x180fe2000001080c */
[----:B------:R-:W-:Y:S01]  /*8d90*/  @!P1 LEA R17, R17, UR38, 0x3 ;  /* 0x0000002611119c11 */ /* 0x000fe2000f8e18ff */
[----:B------:R-:W-:Y:S01]  /*8da0*/  MUFU.EX2 R183, R183 ;  /* 0x000000b700b77308 */ /* 0x000fe20000000800 */
[-CC-:B------:R-:W-:Y:S01]  /*8db0*/  FFMA.FTZ R179, R181, R8.reuse, -R12.reuse ;  /* 0x00000008b5b37223 */ /* 0x180fe2000001080c */
[-CC-:B------:R-:W-:Y:S01]  /*8dc0*/  FFMA.FTZ R30, R39, R8.reuse, -R12.reuse ;  /* 0x00000008271e7223 */ /* 0x180fe2000001080c */
[-CC-:B------:R-:W-:Y:S01]  /*8dd0*/  FFMA.FTZ R173, R199, R8.reuse, -R12.reuse ;  /* 0x00000008c7ad7223 */ /* 0x180fe2000001080c */
[----:B------:R-:W-:Y:S02]  /*8de0*/  @!P1 VIADD R31, R17, 0x28840 ;  /* 0x00028840111f9836 */ /* 0x000fe40000000000 */
[-CC-:B------:R-:W-:Y:S01]  /*8df0*/  FFMA.FTZ R32, R43, R8.reuse, -R12.reuse ;  /* 0x000000082b207223 */ /* 0x180fe2000001080c */
[-CC-:B------:R-:W-:Y:S01]  /*8e00*/  FFMA.FTZ R175, R45, R8.reuse, -R12.reuse ;  /* 0x000000082daf7223 */ /* 0x180fe2000001080c */
[-CC-:B------:R-:W-:Y:S01]  /*8e10*/  FFMA.FTZ R34, R47, R8.reuse, -R12.reuse ;  /* 0x000000082f227223 */ /* 0x180fe2000001080c */
[----:B------:R-:W-:Y:S01]  /*8e20*/  MUFU.EX2 R26, R26 ;  /* 0x0000001a001a7308 */ /* 0x000fe20000000800 */
[----:B------:R-:W-:Y:S01]  /*8e30*/  @!P1 PRMT R31, RZ, 0x654, R31 ;  /* 0x00000654ff1f9816 */ /* 0x000fe2000000001f */
        /* <DEDUP_REMOVED lines=33> */
[----:B------:R-:W-:Y:S01]  /*9050*/  FADD.FTZ R161, -R9, R6 ;  /* 0x0000000609a17221 */ /* 0x000fe20000010100 */
[-CC-:B------:R-:W-:Y:S01]  /*9060*/  FFMA.FTZ R6, R13, R8.reuse, -R12.reuse ;  /* 0x000000080d067223 */ /* 0x180fe2000001080c */
[-CC-:B------:R-:W-:Y:S01]  /*9070*/  FFMA.FTZ R13, R15, R8.reuse, -R12.reuse ;  /* 0x000000080f0d7223 */ /* 0x180fe2000001080c */
[-C--:B------:R-:W-:Y:S01]  /*9080*/  FFMA.FTZ R15, R49, R8.reuse, -R12 ;  /* 0x00000008310f7223 */ /* 0x080fe2000001080c */
[----:B------:R-:W-:Y:S01]  /*9090*/  FMUL.FTZ R161, R161, R8 ;  /* 0x00000008a1a17220 */ /* 0x000fe20000410000 */
[----:B------:R-:W-:Y:S01]  /*90a0*/  HGMMA.64x128x16.F32 R88, R164, gdesc[UR4].tnspB, R88, gsb0 ;  /* 0x41e00004a4587df0 */ /* 0x000fe20008000858 */
[----:B------:R-:W-:Y:S01]  /*90b0*/  MUFU.EX2 R67, R67 ;  /* 0x0000004300437308 */ /* 0x000fe20000000800 */
[----:B0-----:R-:W-:Y:S02]  /*90c0*/  F2FP.F16.F32.PACK_AB R160, R201, R14 ;  /* 0x0000000ec9a0723e */ /* 0x001fe400000000ff */
[----:B-1----:R-:W-:-:S05]  /*90d0*/  F2FP.F16.F32.PACK_AB R162, R203, R16 ;  /* 0x00000010cba2723e */ /* 0x002fca00000000ff */
        /* <DEDUP_REMOVED lines=23> */
[-C--:B------:R-:W-:Y:S01]  /*9250*/  FMUL.FTZ R88, R88, R10.reuse ;  /* 0x0000000a58587220 */ /* 0x080fe20000410000 */
[----:B0-----:R-:W-:Y:S01]  /*9260*/  FADD.FTZ R25, R183, R42 ;  /* 0x0000002ab7197221 */ /* 0x001fe20000010000 */
[----:B------:R-:W-:Y:S01]  /*9270*/  F2FP.F16.F32.PACK_AB R183, R26, R183 ;  /* 0x000000b71ab7723e */ /* 0x000fe200000000ff */
[-C--:B------:R-:W-:Y:S01]  /*9280*/  FMUL.FTZ R89, R89, R10.reuse ;  /* 0x0000000a59597220 */ /* 0x080fe20000410000 */
[----:B------:R-:W-:Y:S01]  /*9290*/  FMUL.FTZ R92, R92, R10 ;  /* 0x0000000a5c5c7220 */ /* 0x000fe20000410000 */
[----:B------:R-:W-:Y:S01]  /*92a0*/  FADD.FTZ R42, R26, R25 ;  /* 0x000000191a2a7221 */ /* 0x000fe20000010000 */
[----:B------:R-:W-:Y:S01]  /*92b0*/  FFMA.FTZ R25, R65, R8, -R12 ;  /* 0x0000000841197223 */ /* 0x000fe2000001080c */
[----:B-1----:R-:W-:Y:S01]  /*92c0*/  IMAD.U32 R31, RZ, RZ, UR44 ;  /* 0x0000002cff1f7e24 */ /* 0x002fe2000f8e00ff */
[----:B------:R-:W-:Y:S01]  /*92d0*/  UMOV UR44, UR37 ;  /* 0x00000025002c7c82 */ /* 0x000fe20008000000 */
[-C--:B------:R-:W-:Y:S01]  /*92e0*/  FMUL.FTZ R93, R93, R10.reuse ;  /* 0x0000000a5d5d7220 */ /* 0x080fe20000410000 */
[-C--:B------:R-:W-:Y:S01]  /*92f0*/  FMUL.FTZ R96, R96, R10.reuse ;  /* 0x0000000a60607220 */ /* 0x080fe20000410000 */
[-C--:B------:R-:W-:Y:S01]  /*9300*/  FMUL.FTZ R97, R97, R10.reuse ;  /* 0x0000000a61617220 */ /* 0x080fe20000410000 */
[----:B------:R-:W-:Y:S01]  /*9310*/  @!P1 LEA R31, R31, UR38, 0x3 ;  /* 0x000000261f1f9c11 */ /* 0x000fe2000f8e18ff */
[----:B------:R-:W0:Y:S01]  /*9320*/  MUFU.EX2 R25, R25 ;  /* 0x0000001900197308 */ /* 0x000e220000000800 */
[-C--:B------:R-:W-:Y:S01]  /*9330*/  FMUL.FTZ R100, R100, R10.reuse ;  /* 0x0000000a64647220 */ /* 0x080fe20000410000 */
[-C--:B------:R-:W-:Y:S01]  /*9340*/  FMUL.FTZ R101, R101, R10.reuse ;  /* 0x0000000a65657220 */ /* 0x080fe20000410000 */
[----:B------:R-:W-:Y:S01]  /*9350*/  FMUL.FTZ R104, R104, R10 ;  /* 0x0000000a68687220 */ /* 0x000fe20000410000 */
[----:B------:R-:W-:-:S02]  /*9360*/  @!P1 VIADD R31, R31, 0x28860 ;  /* 0x000288601f1f9836 */ /* 0x000fc40000000000 */
        /* <DEDUP_REMOVED lines=10> */
[----:B------:R-:W-:Y:S01]  /*9410*/  FADD.FTZ R31, R177, R42 ;  /* 0x0000002ab11f7221 */ /* 0x000fe20000010000 */
[-C--:B------:R-:W-:Y:S01]  /*9420*/  FMUL.FTZ R117, R117, R10.reuse ;  /* 0x0000000a75757220 */ /* 0x080fe20000410000 */
[-C--:B------:R-:W-:Y:S01]  /*9430*/  FMUL.FTZ R120, R120, R10.reuse ;  /* 0x0000000a78787220 */ /* 0x080fe20000410000 */
        /* <DEDUP_REMOVED lines=16> */
[----:B------:R-:W-:Y:S01]  /*9540*/  FMUL.FTZ R137, R137, R10 ;  /* 0x0000000a89897220 */ /* 0x000fe20000410000 */
[----:B------:R-:W-:Y:S01]  /*9550*/  FADD.FTZ R42, R32, R31 ;  /* 0x0000001f202a7221 */ /* 0x000fe20000010000 */
[-C--:B------:R-:W-:Y:S01]  /*9560*/  FFMA.FTZ R31, R169, R8.reuse, -R12 ;  /* 0x00000008a91f7223 */ /* 0x080fe2000001080c */
[----:B------:R-:W-:Y:S01]  /*9570*/  FADD.FTZ R33, R29, R44 ;  /* 0x0000002c1d217221 */ /* 0x000fe20000010000 */
[----:B------:R-:W-:Y:S01]  /*9580*/  FFMA.FTZ R12, R87, R8, -R12 ;  /* 0x00000008570c7223 */ /* 0x000fe2000001080c */
        /* <DEDUP_REMOVED lines=12> */
[----:B------:R-:W2:Y:S01]  /*9650*/  MUFU.EX2 R12, R12 ;  /* 0x0000000c000c7308 */ /* 0x000ea20000000800 */
        /* <DEDUP_REMOVED lines=30> */
[----:B0-----:R-:W-:Y:S01]  /*9840*/  FADD.FTZ R26, R25, R26 ;  /* 0x0000001a191a7221 */ /* 0x001fe20000010000 */
        /* <DEDUP_REMOVED lines=39> */
[----:B-1----:R-:W-:Y:S01]  /*9ac0*/  FADD.FTZ R26, R31, R26 ;  /* 0x0000001a1f1a7221 */ /* 0x002fe20000010000 */
[----:B------:R-:W-:Y:S01]  /*9ad0*/  F2FP.F16.F32.PACK_AB R153, R40, R17 ;  /* 0x000000112899723e */ /* 0x000fe200000000ff */
[----:B------:R-:W-:Y:S01]  /*9ae0*/  FMUL.FTZ R123, R123, R207 ;  /* 0x000000cf7b7b7220 */ /* 0x000fe20000410000 */
[----:B------:R-:W-:Y:S01]  /*9af0*/  FADD.FTZ R3, R205, R0 ;  /* 0x00000000cd037221 */ /* 0x000fe20000010000 */
[----:B------:R-:W-:Y:S01]  /*9b00*/  F2FP.F16.F32.PACK_AB R157, R67, R25 ;  /* 0x00000019439d723e */ /* 0x000fe200000000ff */
[----:B--2---:R-:W-:Y:S01]  /*9b10*/  FADD.FTZ R0, R12, R26 ;  /* 0x0000001a0c007221 */ /* 0x004fe20000010000 */
        /* <DEDUP_REMOVED lines=22> */
.L_x_2479:
[----:B------:R-:W-:Y:S06]  /*9c80*/  BAR.ARV 0x8, 0x180 ;  /* 0x0206000000007b1d */ /* 0x000fec0000002000 */
[----:B------:R-:W-:Y:S05]  /*9c90*/  @!P0 BRA `(.L_x_2489) ;  /* 0x0000000000048947 */ /* 0x000fea0003800000 */
[----:B------:R-:W-:Y:S01]  /*9ca0*/  BPT.TRAP 0x1 ;  /* 0x000000040000795c */ /* 0x000fe20000300000 */
.L_x_2489:
[----:B------:R-:W-:Y:S01]  /*9cb0*/  ULEA UR5, UR37, UR38, 0x3 ;  /* 0x0000002625057291 */ /* 0x000fe2000f8e183f */
[----:B------:R-:W-:-:S05]  /*9cc0*/  IMAD.U32 R4, RZ, RZ, UR36 ;  /* 0x00000024ff047e24 */ /* 0x000fca000f8e00ff */
[----:B------:R-:W-:-:S04]  /*9cd0*/  SHF.L.U32 R4, R4, 0x1f, RZ ;  /* 0x0000001f04047819 */ /* 0x000fc800000006ff */
[----:B------:R0:W1:Y:S01]  /*9ce0*/  SYNCS.PHASECHK.TRANS64.TRYWAIT P2, [UR5+0x28850], R4 ;  /* 0x02885004ff0075a7 */ /* 0x0000620008040145 */
[----:B------:R-:W-:Y:S05]  /*9cf0*/  @!P0 BRA `(.L_x_2490) ;  /* 0x0000000000048947 */ /* 0x000fea0003800000 */
[----:B------:R-:W-:Y:S01]  /*9d00*/  BPT.TRAP 0x1 ;  /* 0x000000040000795c */ /* 0x000fe20000300000 */
.L_x_2490:
[----:B-1----:R-:W-:Y:S05]  /*9d10*/  @P2 BRA `(.L_x_2491) ;  /* 0x0000000000082947 */ /* 0x002fea0003800000 */
[----:B------:R-:W1:Y:S02]  /*9d20*/  SYNCS.PHASECHK.TRANS64.TRYWAIT P0, [UR5+0x28850], R4 ;  /* 0x02885004ff0075a7 */ /* 0x000e640008000145 */
[----:B-1----:R-:W-:Y:S05]  /*9d30*/  @!P0 BRA `(.L_x_2492) ;  /* 0x0000008c00308947 */ /* 0x002fea0003800000 */
.L_x_2491:
[----:B------:R-:W-:Y:S01]  /*9d40*/  UIADD3 UR38, UR38, 0x400, URZ ;  /* 0x0000040026267890 */ /* 0x000fe2000fffe03f */
[----:B------:R-:W-:Y:S01]  /*9d50*/  WARPGROUP.ARRIVE ;  /* 0x00000000000079c5 */ /* 0x000fe20000000000 */
[----:B------:R-:W-:Y:S01]  /*9d60*/  UMOV UR7, 0x40000040 ;  /* 0x4000004000077882 */ /* 0x000fe20000000000 */
[----:B01----:R-:W0:Y:S01]  /*9d70*/  SHFL.BFLY PT, R4, R3, 0x2, 0x1f ;  /* 0x0c401f0003047f89 */ /* 0x003e2200000e0000 */
[----:B------:R-:W-:Y:S01]  /*9d80*/  USHF.R.U32.HI UR38, URZ, 0x4, UR38 ;  /* 0x000000043f267899 */ /* 0x000fe20008011626 */
[----:B------:R-:W-:Y:S02]  /*9d90*/  IMAD.MOV.U32 R10, RZ, RZ, RZ ;  /* 0x000000ffff0a7224 */ /* 0x000fe400078e00ff */
[----:B------:R-:W1:Y:S01]  /*9da0*/  SHFL.BFLY PT, R5, R0, 0x2, 0x1f ;  /* 0x0c401f0000057f89 */ /* 0x000e6200000e0000 */
[----:B------:R-:W-:Y:S01]  /*9db0*/  ULOP3.LUT UR38, UR38, 0x3fff, URZ, 0xc0, !UPT ;  /* 0x00003fff26267892 */ /* 0x000fe2000f8ec03f */
[----:B------:R-:W-:-:S03]  /*9dc0*/  VIADD R190, R190, 0x1 ;  /* 0x00000001bebe7836 */ /* 0x000fc60000000000 */
        /* <DEDUP_REMOVED lines=16> */
[----:B------:R-:W-:Y:S02]  /*9ed0*/  IMAD.MOV.U32 R5, RZ, RZ, RZ ;  /* 0x000000ffff057224 */ /* 0x000fe400078e00ff */
[----:B-1----:R-:W-:Y:S02]  /*9ee0*/  FADD.FTZ R14, R6, R7 ;  /* 0x00000007060e7221 */ /* 0x002fe40000010000 */
[----:B------:R-:W-:Y:S01]  /*9ef0*/  FSETP.NE.FTZ.AND P0, PT, R13, RZ, PT ;  /* 0x000000ff0d00720b */ /* 0x000fe20003f15000 */
[----:B------:R-:W-:Y:S02]  /*9f00*/  IMAD.U32 R6, RZ, RZ, UR5 ;  /* 0x00000005ff067e24 */ /* 0x000fe4000f8e00ff */
[----:B------:R-:W-:Y:S02]  /*9f10*/  FSETP.NE.FTZ.AND P2, PT, R14, RZ, PT ;  /* 0x000000ff0e00720b */ /* 0x000fe40003f55000 */
[----:B------:R-:W-:-:S08]  /*9f20*/  @!P1 VIADD R6, R6, 0x28860 ;  /* 0x0002886006069836 */ /* 0x000fd00000000000 */
[----:B------:R-:W0:Y:S01]  /*9f30*/  @P0 MUFU.LG2 R7, R13 ;  /* 0x0000000d00070308 */ /* 0x000e220000000c00 */
[C---:B------:R-:W-:Y:S02]  /*9f40*/  @P0 FMUL.FTZ R4, R8.reuse, 0.69314718246459960938 ;  /* 0x3f31721808040820 */ /* 0x040fe40000410000 */
[----:B------:R-:W-:-:S05]  /*9f50*/  @P2 FMUL.FTZ R15, R8, 0.69314718246459960938 ;  /* 0x3f317218080f2820 */ /* 0x000fca0000410000 */
        /* <DEDUP_REMOVED lines=111> */
.L_x_2462:
        /* <DEDUP_REMOVED lines=12> */
[----:B------:R-:W-:Y:S01]  /*a710*/  IMAD.MOV.U32 R48, RZ, RZ, RZ ;  /* 0x000000ffff307224 */ /* 0x000fe200078e00ff */
[----:B------:R-:W-:Y:S01]  /*a720*/  F2FP.F16.F32.PACK_AB R128, R129, R128 ;  /* 0x000000808180723e */ /* 0x000fe200000000ff */
[----:B-1----:R-:W1:Y:S01]  /*a730*/  LDC R44, c[0x0][0xbe8] ;  /* 0x0002fa00ff2c7b82 */ /* 0x002e620000000800 */
        /* <DEDUP_REMOVED lines=17> */
[--C-:B------:R-:W-:Y:S01]  /*a850*/  IMAD.X R15, RZ, RZ, R5.reuse, P4 ;  /* 0x000000ffff0f7224 */ /* 0x100fe200020e0605 */
[----:B------:R-:W-:Y:S02]  /*a860*/  LOP3.LUT R14, R35, 0x380, RZ, 0xc0, !PT ;  /* 0x00000380230e7812 */ /* 0x000fe400078ec0ff */
[----:B------:R-:W-:Y:S01]  /*a870*/  SHF.R.U64 R9, R9, 0x3, RZ ;  /* 0x0000000309097819 */ /* 0x000fe200000012ff */
[----:B------:R-:W-:Y:S01]  /*a880*/  IMAD.X R27, RZ, RZ, R5, P6 ;  /* 0x000000ffff1b7224 */ /* 0x000fe200030e0605 */
[----:B------:R-:W-:Y:S01]  /*a890*/  LOP3.LUT R10, R31, 0x380, RZ, 0xc0, !PT ;  /* 0x000003801f0a7812 */ /* 0x000fe200078ec0ff */
[----:B------:R-:W-:Y:S01]  /*a8a0*/  BAR.SYNC.DEFER_BLOCKING 0x1, 0x100 ;  /* 0x0044000000007b1d */ /* 0x000fe20000010000 */
[----:B------:R-:W-:-:S02]  /*a8b0*/  IADD3 R33, P5, R4, 0x40, RZ ;  /* 0x0000004004217810 */ /* 0x000fc40007fbe0ff */
[C---:B------:R-:W-:Y:S02]  /*a8c0*/  IADD3 R37, P3, R4.reuse, 0x4000, RZ ;  /* 0x0000400004257810 */ /* 0x040fe40007f7e0ff */
[C---:B------:R-:W-:Y:S01]  /*a8d0*/  IADD3 R39, P2, R4.reuse, 0x4020, RZ ;  /* 0x0000402004277810 */ /* 0x040fe20007f5e0ff */
[--C-:B------:R-:W-:Y:S01]  /*a8e0*/  IMAD.X R25, RZ, RZ, R5.reuse, P5 ;  /* 0x000000ffff197224 */ /* 0x100fe200028e0605 */
[C---:B------:R-:W-:Y:S01]  /*a8f0*/  IADD3 R30, P1, R4.reuse, 0x4040, RZ ;  /* 0x00004040041e7810 */ /* 0x040fe20007f3e0ff */
[--C-:B------:R-:W-:Y:S01]  /*a900*/  IMAD.X R13, RZ, RZ, R5.reuse, P3 ;  /* 0x000000ffff0d7224 */ /* 0x100fe200018e0605 */
[----:B------:R-:W-:Y:S01]  /*a910*/  IADD3 R41, P0, R4, 0x4060, RZ ;  /* 0x0000406004297810 */ /* 0x000fe20007f1e0ff */
[--C-:B------:R-:W-:Y:S01]  /*a920*/  IMAD.X R11, RZ, RZ, R5.reuse, P2 ;  /* 0x000000ffff0b7224 */ /* 0x100fe200010e0605 */
[----:B------:R-:W-:Y:S02]  /*a930*/  SHF.R.U64 R14, R14, 0x3, RZ ;  /* 0x000000030e0e7819 */ /* 0x000fe400000012ff */
[----:B------:R-:W-:Y:S01]  /*a940*/  LOP3.LUT R4, R9, R4, RZ, 0x3c, !PT ;  /* 0x0000000409047212 */ /* 0x000fe200078e3cff */
[--C-:B------:R-:W-:Y:S01]  /*a950*/  IMAD.X R9, RZ, RZ, R5.reuse, P1 ;  /* 0x000000ffff097224 */ /* 0x100fe200008e0605 */
[----:B------:R-:W-:Y:S01]  /*a960*/  SHF.R.U64 R10, R10, 0x3, RZ ;  /* 0x000000030a0a7819 */ /* 0x000fe200000012ff */
[----:B------:R-:W-:Y:S01]  /*a970*/  IMAD.X R29, RZ, RZ, R5, P0 ;  /* 0x000000ffff1d7224 */ /* 0x000fe200000e0605 */
[----:B------:R-:W-:-:S02]  /*a980*/  LOP3.LUT R14, R14, R35, RZ, 0x3c, !PT ;  /* 0x000000230e0e7212 */ /* 0x000fc400078e3cff */
[----:B------:R-:W-:Y:S02]  /*a990*/  LOP3.LUT R12, R33, 0x380, RZ, 0xc0, !PT ;  /* 0x00000380210c7812 */ /* 0x000fe400078ec0ff */
[----:B------:R-:W-:Y:S02]  /*a9a0*/  MOV R35, R4 ;  /* 0x0000000400237202 */ /* 0x000fe40000000f00 */
[----:B------:R-:W-:Y:S02]  /*a9b0*/  LOP3.LUT R28, R37, 0x380, RZ, 0xc0, !PT ;  /* 0x00000380251c7812 */ /* 0x000fe400078ec0ff */
[----:B------:R-:W-:Y:S02]  /*a9c0*/  F2FP.F16.F32.PACK_AB R4, R89, R8 ;  /* 0x000000085904723e */ /* 0x000fe400000000ff */
[----:B------:R-:W-:Y:S02]  /*a9d0*/  LOP3.LUT R26, R10, R31, RZ, 0x3c, !PT ;  /* 0x0000001f0a1a7212 */ /* 0x000fe400078e3cff */
[----:B------:R-:W-:-:S02]  /*a9e0*/  LOP3.LUT R8, R39, 0x380, RZ, 0xc0, !PT ;  /* 0x0000038027087812 */ /* 0x000fc400078ec0ff */
[----:B------:R-:W-:Y:S02]  /*a9f0*/  LOP3.LUT R10, R30, 0x380, RZ, 0xc0, !PT ;  /* 0x000003801e0a7812 */ /* 0x000fe400078ec0ff */
[----:B------:R-:W-:Y:S02]  /*aa00*/  SHF.R.U64 R12, R12, 0x3, RZ ;  /* 0x000000030c0c7819 */ /* 0x000fe400000012ff */
[----:B------:R-:W-:Y:S02]  /*aa10*/  SHF.R.U64 R28, R28, 0x3, RZ ;  /* 0x000000031c1c7819 */ /* 0x000fe400000012ff */
[----:B------:R-:W-:Y:S02]  /*aa20*/  SHF.R.U64 R8, R8, 0x3, RZ ;  /* 0x0000000308087819 */ /* 0x000fe400000012ff */
[----:B------:R-:W-:Y:S02]  /*aa30*/  SHF.R.U64 R21, R10, 0x3, RZ ;  /* 0x000000030a157819 */ /* 0x000fe400000012ff */
[----:B------:R-:W-:-:S02]  /*aa40*/  LOP3.LUT R24, R12, R33, RZ, 0x3c, !PT ;  /* 0x000000210c187212 */ /* 0x000fc400078e3cff */
[----:B------:R-:W-:Y:S02]  /*aa50*/  LOP3.LUT R12, R28, R37, RZ, 0x3c, !PT ;  /* 0x000000251c0c7212 */ /* 0x000fe400078e3cff */
[----:B------:R-:W-:Y:S01]  /*aa60*/  LOP3.LUT R28, R41, 0x380, RZ, 0xc0, !PT ;  /* 0x00000380291c7812 */ /* 0x000fe200078ec0ff */
[----:B------:R-:W2:Y:S01]  /*aa70*/  LDC.64 R36, c[0x0][0xc00] ;  /* 0x00030000ff247b82 */ /* 0x000ea20000000a00 */
[----:B------:R-:W-:Y:S02]  /*aa80*/  LOP3.LUT R10, R8, R39, RZ, 0x3c, !PT ;  /* 0x00000027080a7212 */ /* 0x000fe400078e3cff */
[----:B------:R-:W-:Y:S02]  /*aa90*/  F2FP.F16.F32.PACK_AB R5, R91, R90 ;  /* 0x0000005a5b05723e */ /* 0x000fe400000000ff */
[----:B------:R-:W-:Y:S02]  /*aaa0*/  LOP3.LUT R8, R21, R30, RZ, 0x3c, !PT ;  /* 0x0000001e15087212 */ /* 0x000fe400078e3cff */
[----:B------:R-:W-:Y:S01]  /*aab0*/  SHF.R.U64 R28, R28, 0x3, RZ ;  /* 0x000000031c1c7819 */ /* 0x000fe200000012ff */
[----:B------:R3:W-:Y:S01]  /*aac0*/  STSM.16.M88.4 [R35], R4 ;  /* 0x0000000423007844 */ /* 0x0007e20000000200 */
        /* <DEDUP_REMOVED lines=8> */
[----:B------:R-:W-:Y:S01]  /*ab50*/  MOV R32, R14 ;  /* 0x0000000e00207202 */ /* 0x000fe20000000f00 */
[----:B------:R-:W-:Y:S01]  /*ab60*/  STSM.16.M88.4 [R34], R8 ;  /* 0x0000000822007844 */ /* 0x000fe20000000200 */
[----:B------:R-:W-:Y:S02]  /*ab70*/  MOV R31, R12 ;  /* 0x0000000c001f7202 */ /* 0x000fe40000000f00 */
[----:B---3--:R-:W-:Y:S02]  /*ab80*/  F2FP.F16.F32.PACK_AB R4, R105, R104 ;  /* 0x000000686904723e */ /* 0x008fe400000000ff */
[----:B------:R-:W-:Y:S02]  /*ab90*/  F2FP.F16.F32.PACK_AB R5, R107, R106 ;  /* 0x0000006a6b05723e */ /* 0x000fe400000000ff */
[----:B------:R-:W-:-:S02]  /*aba0*/  F2FP.F16.F32.PACK_AB R6, R109, R108 ;  /* 0x0000006c6d06723e */ /* 0x000fc400000000ff */
[----:B------:R-:W-:Y:S02]  /*abb0*/  F2FP.F16.F32.PACK_AB R7, R111, R110 ;  /* 0x0000006e6f07723e */ /* 0x000fe400000000ff */
[----:B------:R-:W-:Y:S02]  /*abc0*/  LOP3.LUT R28, R28, R41, RZ, 0x3c, !PT ;  /* 0x000000291c1c7212 */ /* 0x000fe400078e3cff */
[----:B------:R-:W-:Y:S01]  /*abd0*/  F2FP.F16.F32.PACK_AB R12, R113, R112 ;  /* 0x00000070710c723e */ /* 0x000fe200000000ff */
[----:B------:R3:W-:Y:S01]  /*abe0*/  STSM.16.M88.4 [R33], R4 ;  /* 0x0000000421007844 */ /* 0x0007e20000000200 */
[----:B------:R-:W-:Y:S02]  /*abf0*/  F2FP.F16.F32.PACK_AB R13, R115, R114 ;  /* 0x00000072730d723e */ /* 0x000fe400000000ff */
[----:B------:R-:W-:Y:S02]  /*ac00*/  F2FP.F16.F32.PACK_AB R14, R117, R116 ;  /* 0x00000074750e723e */ /* 0x000fe400000000ff */
[----:B------:R-:W-:-:S02]  /*ac10*/  F2FP.F16.F32.PACK_AB R15, R119, R118 ;  /* 0x00000076770f723e */ /* 0x000fc400000000ff */
[----:B------:R-:W-:Y:S02]  /*ac20*/  F2FP.F16.F32.PACK_AB R24, R121, R120 ;  /* 0x000000787918723e */ /* 0x000fe400000000ff */
[----:B------:R-:W-:Y:S01]  /*ac30*/  F2FP.F16.F32.PACK_AB R25, R123, R122 ;  /* 0x0000007a7b19723e */ /* 0x000fe200000000ff */
[----:B------:R4:W-:Y:S01]  /*ac40*/  STSM.16.M88.4 [R32], R12 ;  /* 0x0000000c20007844 */ /* 0x0009e20000000200 */
[----:B------:R-:W-:Y:S02]  /*ac50*/  F2FP.F16.F32.PACK_AB R26, R125, R124 ;  /* 0x0000007c7d1a723e */ /* 0x000fe400000000ff */
[----:B------:R-:W-:Y:S02]  /*ac60*/  F2FP.F16.F32.PACK_AB R27, R127, R126 ;  /* 0x0000007e7f1b723e */ /* 0x000fe400000000ff */
[----:B------:R-:W-:Y:S01]  /*ac70*/  MOV R28, R28 ;  /* 0x0000001c001c7202 */ /* 0x000fe20000000f00 */
[----:B---3--:R-:W-:Y:S01]  /*ac80*/  IMAD.SHL.U32 R5, R184, 0x4, RZ ;  /* 0x00000004b8057824 */ /* 0x008fe200078e00ff */
[----:B------:R-:W-:Y:S01]  /*ac90*/  ISETP.NE.U32.AND P2, PT, RZ, UR4, PT ;  /* 0x00000004ff007c0c */ /* 0x000fe2000bf45070 */
[----:B------:R4:W-:Y:S01]  /*aca0*/  STSM.16.M88.4 [R31], R24 ;  /* 0x000000181f007844 */ /* 0x0009e20000000200 */
[----:B--2---:R-:W-:-:S02]  /*acb0*/  ISETP.NE.U32.AND P0, PT, R36, RZ, PT ;  /* 0x000000ff2400720c */ /* 0x004fc40003f05070 */
[----:B------:R-:W-:Y:S01]  /*acc0*/  SHF.L.U64.HI R10, R184, 0x2, R188 ;  /* 0x00000002b80a7819 */ /* 0x000fe200000102bc */
[----:B------:R4:W-:Y:S01]  /*acd0*/  STSM.16.M88.4 [R30], R128 ;  /* 0x000000801e007844 */ /* 0x0009e20000000200 */
[----:B------:R-:W-:Y:S02]  /*ace0*/  ISETP.NE.AND.EX P2, PT, RZ, UR5, PT, P2 ;  /* 0x00000005ff007c0c */ /* 0x000fe4000bf45320 */
[----:B------:R-:W-:Y:S01]  /*acf0*/  ISETP.NE.AND.EX P0, PT, R37, RZ, PT, P0 ;  /* 0x000000ff2500720c */ /* 0x000fe20003f05300 */
[----:B------:R4:W-:Y:S01]  /*ad00*/  STSM.16.M88.4 [R21], R136 ;  /* 0x0000008815007844 */ /* 0x0009e20000000200 */
[----:B------:R-:W-:-:S03]  /*ad10*/  IADD3 R6, P1, R5, R36, RZ ;  /* 0x0000002405067210 */ /* 0x000fc60007f3e0ff */
[----:B------:R4:W-:Y:S02]  /*ad20*/  STSM.16.M88.4 [R28], R144 ;  /* 0x000000901c007844 */ /* 0x0009e40000000200 */
[----:B------:R-:W-:Y:S01]  /*ad30*/  IMAD.X R7, R10, 0x1, R37, P1 ;  /* 0x000000010a077824 */ /* 0x000fe200008e0625 */
[----:B------:R-:W-:Y:S03]  /*ad40*/  BAR.SYNC.DEFER_BLOCKING 0x1, 0x100 ;  /* 0x0044000000007b1d */ /* 0x000fe60000010000 */
[----:B------:R-:W-:-:S03]  /*ad50*/  @P2 IADD3 R4, P3, R5, UR4, RZ ;  /* 0x0000000405042c10 */ /* 0x000fc6000ff7e0ff */
[----:B------:R-:W-:Y:S01]  /*ad60*/  ULDC UR4, c[0x0][0xa88] ;  /* 0x0002a20000047ab9 */ /* 0x000fe20000000800 */
[----:B------:R-:W-:Y:S01]  /*ad70*/  @P2 IADD3.X R5, R10, UR5, RZ, P3, !PT ;  /* 0x000000050a052c10 */ /* 0x000fe20009ffe4ff */
[----:B------:R-:W-:Y:S01]  /*ad80*/  IMAD.U32 R9, RZ, RZ, UR4 ;  /* 0x00000004ff097e24 */ /* 0x000fe2000f8e00ff */
[----:B------:R4:W5:Y:S01]  /*ad90*/  @P0 LDG.E R48, desc[UR40][R6.64] ;  /* 0x0000002806300981 */ /* 0x000962000c1e1900 */
[----:B-1----:R-:W-:-:S04]  /*ada0*/  ISETP.NE.AND P1, PT, R44, 0x1, PT ;  /* 0x000000012c00780c */ /* 0x002fc80003f25270 */
[----:B------:R4:W5:Y:S09]  /*adb0*/  @P2 LDG.E R9, desc[UR40][R4.64] ;  /* 0x0000002804092981 */ /* 0x000972000c1e1900 */
[----:B------:R-:W1:Y:S08]  /*adc0*/  @P1 LDC R8, c[0x0][0xbec] ;  /* 0x0002fb00ff081b82 */ /* 0x000e700000000800 */
[----:B------:R-:W2:Y:S01]  /*add0*/  @P1 LDC R11, c[0x0][0xbf0] ;  /* 0x0002fc00ff0b1b82 */ /* 0x000ea20000000800 */
[----:B----4-:R-:W-:Y:S05]  /*ade0*/  @P2 BRA `(.L_x_2495) ;  /* 0x0000000000102947 */ /* 0x010fea0003800000 */
[----:B------:R-:W-:Y:S05]  /*adf0*/  @!P0 BRA `(.L_x_2495) ;  /* 0x00000000000c8947 */ /* 0x000fea0003800000 */
[----:B------:R-:W3:Y:S04]  /*ae00*/  LDG.E R4, desc[UR40][R6.64] ;  /* 0x0000002806047981 */ /* 0x000ee8000c1e1900 */
[----:B-----5:R-:W3:Y:S02]  /*ae10*/  LDG.E R9, desc[UR40][R6.64+0x4] ;  /* 0x0000042806097981 */ /* 0x020ee4000c1e1900 */
[----:B---3--:R-:W-:-:S07]  /*ae20*/  IMAD.IADD R9, R9, 0x1, -R4 ;  /* 0x0000000109097824 */ /* 0x008fce00078e0a04 */
.L_x_2495:
[----:B------:R-:W-:Y:S01]  /*ae30*/  SHF.R.S32.HI R54, RZ, 0x1f, R187 ;  /* 0x0000001fff367819 */ /* 0x000fe200000114bb */
[----:B------:R-:W-:Y:S01]  /*ae40*/  IMAD.IADD R15, R23, 0x1, R2 ;  /* 0x00000001170f7824 */ /* 0x000fe200078e0202 */
[----:B------:R-:W-:Y:S01]  /*ae50*/  ULDC.64 UR4, c[0x0][0xb90] ;  /* 0x0002e40000047ab9 */ /* 0x000fe20000000a00 */
[----:B-----5:R-:W-:Y:S01]  /*ae60*/  SHF.R.S32.HI R49, RZ, 0x1f, R48 ;  /* 0x0000001fff317819 */ /* 0x020fe20000011430 */
[----:B------:R-:W-:Y:S01]  /*ae70*/  IMAD.IADD R24, R193, 0x1, R2 ;  /* 0x00000001c1187824 */ /* 0x000fe200078e0202 */
[----:B------:R-:W-:Y:S01]  /*ae80*/  SEL R188, R188, RZ, !P0 ;  /* 0x000000ffbcbc7207 */ /* 0x000fe20004000000 */
[----:B------:R-:W-:Y:S01]  /*ae90*/  IMAD R4, R54, UR4, RZ ;  /* 0x0000000436047c24 */ /* 0x000fe2000f8e02ff */
[----:B------:R-:W-:Y:S01]  /*aea0*/  SEL R55, R184, RZ, !P0 ;  /* 0x000000ffb8377207 */ /* 0x000fe20004000000 */
[----:B-1----:R-:W-:-:S04]  /*aeb0*/  @P1 IMAD.HI.U32 R6, R15, R8, RZ ;  /* 0x000000080f061227 */ /* 0x002fc800078e00ff */
[----:B------:R-:W-:Y:S01]  /*aec0*/  IMAD.MOV.U32 R7, RZ, RZ, R15 ;  /* 0x000000ffff077224 */ /* 0x000fe200078e000f */
[----:B--2---:R-:W-:Y:S01]  /*aed0*/  @P1 SHF.R.U32.HI R7, RZ, R11, R6 ;  /* 0x0000000bff071219 */ /* 0x004fe20000011606 */
        /* <DEDUP_REMOVED lines=9> */
[----:B------:R-:W-:Y:S01]  /*af70*/  IMAD.WIDE.U32 R4, R55, UR4, R4 ;  /* 0x0000000437047c25 */ /* 0x000fe2000f8e0004 */
[----:B------:R-:W-:Y:S02]  /*af80*/  IADD3 R41, P6, R16, 0x4000, RZ ;  /* 0x0000400010297810 */ /* 0x000fe40007fde0ff */
[----:B------:R-:W-:Y:S01]  /*af90*/  LOP3.LUT R12, R21, 0x380, RZ, 0xc0, !PT ;  /* 0x00000380150c7812 */ /* 0x000fe200078ec0ff */
[----:B------:R-:W-:Y:S01]  /*afa0*/  IMAD R11, R44, R13, R15 ;  /* 0x0000000d2c0b7224 */ /* 0x000fe200078e020f */
[----:B------:R-:W-:Y:S01]  /*afb0*/  SHF.R.S32.HI R13, RZ, 0x1f, R7 ;  /* 0x0000001fff0d7819 */ /* 0x000fe20000011407 */
[----:B------:R-:W-:Y:S01]  /*afc0*/  IMAD R8, R55, UR5, R6 ;  /* 0x0000000537087c24 */ /* 0x000fe2000f8e0206 */
[----:B------:R-:W-:Y:S01]  /*afd0*/  IADD3 R4, P2, R7, R4, RZ ;  /* 0x0000000407047210 */ /* 0x000fe20007f5e0ff */
[----:B------:R-:W-:Y:S01]  /*afe0*/  ULDC.64 UR4, c[0x0][0xb88] ;  /* 0x0002e20000047ab9 */ /* 0x000fe20000000a00 */
[----:B------:R-:W-:Y:S01]  /*aff0*/  SHF.R.S32.HI R6, RZ, 0x1f, R11 ;  /* 0x0000001fff067819 */ /* 0x000fe2000001140b */
[----:B------:R-:W-:Y:S01]  /*b000*/  IMAD R57, R9, R44, RZ ;  /* 0x0000002c09397224 */ /* 0x000fe200078e02ff */
[----:B------:R-:W-:-:S02]  /*b010*/  IADD3.X R5, R13, R5, R8, P2, !PT ;  /* 0x000000050d057210 */ /* 0x000fc400017fe408 */
[----:B------:R-:W-:Y:S01]  /*b020*/  IADD3 R15, P3, R16, 0x2000, RZ ;  /* 0x00002000100f7810 */ /* 0x000fe20007f7e0ff */
[----:B------:R-:W-:Y:S01]  /*b030*/  IMAD R8, R6, UR4, RZ ;  /* 0x0000000406087c24 */ /* 0x000fe2000f8e02ff */
[----:B------:R-:W-:Y:S01]  /*b040*/  SHF.R.U64 R12, R12, 0x3, RZ ;  /* 0x000000030c0c7819 */ /* 0x000fe200000012ff */
[----:B------:R-:W-:Y:S01]  /*b050*/  IMAD.WIDE.U32 R4, R11, UR4, R4 ;  /* 0x000000040b047c25 */ /* 0x000fe2000f8e0004 */
[----:B------:R-:W-:Y:S02]  /*b060*/  LOP3.LUT R7, R15, 0x380, RZ, 0xc0, !PT ;  /* 0x000003800f077812 */ /* 0x000fe400078ec0ff */
[----:B------:R-:W-:Y:S01]  /*b070*/  IADD3 R37, P5, R16, 0x5000, RZ ;  /* 0x0000500010257810 */ /* 0x000fe20007fbe0ff */
[----:B------:R-:W-:Y:S01]  /*b080*/  IMAD R13, R11, UR5, R8 ;  /* 0x000000050b0d7c24 */ /* 0x000fe2000f8e0208 */
[----:B------:R-:W-:Y:S01]  /*b090*/  ULDC.64 UR4, c[0x0][0xb50] ;  /* 0x0002d40000047ab9 */ /* 0x000fe20000000a00 */
[----:B------:R-:W-:Y:S02]  /*b0a0*/  SHF.R.U64 R6, R7, 0x3, RZ ;  /* 0x0000000307067819 */ /* 0x000fe400000012ff */
[----:B------:R-:W-:Y:S01]  /*b0b0*/  IMAD.IADD R5, R5, 0x1, R13 ;  /* 0x0000000105057824 */ /* 0x000fe200078e020d */
[----:B------:R-:W-:Y:S01]  /*b0c0*/  LEA R10, P4, R4, UR4, 0x2 ;  /* 0x00000004040a7c11 */ /* 0x000fe2000f8810ff */
[----:B------:R-:W-:Y:S01]  /*b0d0*/  IMAD.X R13, RZ, RZ, R17, P0 ;  /* 0x000000ffff0d7224 */ /* 0x000fe200000e0611 */
[----:B------:R-:W-:-:S02]  /*b0e0*/  IADD3 R7, P2, R16, 0x3000, RZ ;  /* 0x0000300010077810 */ /* 0x000fc40007f5e0ff */
[----:B------:R-:W-:Y:S01]  /*b0f0*/  LEA.HI.X R14, R4, UR5, R5, 0x2, P4 ;  /* 0x00000005040e7c11 */ /* 0x000fe2000a0f1405 */
[----:B------:R-:W-:Y:S01]  /*b100*/  SHFL.IDX PT, R50, R10, RZ, 0x1c1f ;  /* 0x001c1fff0a327589 */ /* 0x000fe200000e0000 */
[----:B------:R-:W-:Y:S01]  /*b110*/  LOP3.LUT P0, RZ, R191, 0x3, RZ, 0xc0, !PT ;  /* 0x00000003bfff7812 */ /* 0x000fe2000780c0ff */
[----:B------:R-:W-:Y:S01]  /*b120*/  IMAD.X R9, RZ, RZ, R17, P2 ;  /* 0x000000ffff097224 */ /* 0x000fe200010e0611 */
[----:B------:R-:W-:Y:S01]  /*b130*/  LOP3.LUT R8, R7, 0x380, RZ, 0xc0, !PT ;  /* 0x0000038007087812 */ /* 0x000fe200078ec0ff */
[----:B------:R-:W1:Y:S01]  /*b140*/  SHFL.IDX PT, R51, R14, RZ, 0x1c1f ;  /* 0x001c1fff0e337589 */ /* 0x000e6200000e0000 */
[CC--:B------:R-:W-:Y:S01]  /*b150*/  ISETP.GE.OR P2, PT, R24.reuse, R57.reuse, P0 ;  /* 0x000000391800720c */ /* 0x0c0fe20000746670 */
[----:B------:R-:W-:Y:S01]  /*b160*/  VIADD R4, R24, 0x8 ;  /* 0x0000000818047836 */ /* 0x000fe20000000000 */
[C---:B------:R-:W-:Y:S01]  /*b170*/  IADD3 R33, P4, R16.reuse, 0x6000, RZ ;  /* 0x0000600010217810 */ /* 0x040fe20007f9e0ff */
[----:B------:R-:W-:Y:S01]  /*b180*/  SHFL.IDX PT, R52, R10, 0x1, 0x1c1f ;  /* 0x003c1f000a347f89 */ /* 0x000fe200000e0000 */
[----:B------:R-:W-:Y:S01]  /*b190*/  LOP3.LUT R11, R16, 0x380, RZ, 0xc0, !PT ;  /* 0x00000380100b7812 */ /* 0x000fe200078ec0ff */
[----:B------:R-:W-:Y:S01]  /*b1a0*/  ULDC.64 UR4, c[0x0][0xaa0] ;  /* 0x0002a80000047ab9 */ /* 0x000fe20000000a00 */
[----:B------:R-:W-:Y:S01]  /*b1b0*/  ISETP.GE.OR P0, PT, R4, R57, P0 ;  /* 0x000000390400720c */ /* 0x000fe20000706670 */
[----:B------:R-:W2:Y:S01]  /*b1c0*/  SHFL.IDX PT, R53, R14, 0x1, 0x1c1f ;  /* 0x003c1f000e357f89 */ /* 0x000ea200000e0000 */
[----:B------:R-:W-:-:S02]  /*b1d0*/  SHF.R.U64 R8, R8, 0x3, RZ ;  /* 0x0000000308087819 */ /* 0x000fc400000012ff */
[----:B------:R-:W-:Y:S02]  /*b1e0*/  LOP3.LUT R12, R12, R21, RZ, 0x3c, !PT ;  /* 0x000000150c0c7212 */ /* 0x000fe400078e3cff */
[----:B------:R-:W3:Y:S01]  /*b1f0*/  @P1 LDC R21, c[0x0][0xbec] ;  /* 0x0002fb00ff151b82 */ /* 0x000ee20000000800 */
[----:B------:R-:W-:Y:S02]  /*b200*/  LOP3.LUT R40, R41, 0x380, RZ, 0xc0, !PT ;  /* 0x0000038029287812 */ /* 0x000fe400078ec0ff */
[----:B------:R-:W-:Y:S02]  /*b210*/  LOP3.LUT R36, R37, 0x380, RZ, 0xc0, !PT ;  /* 0x0000038025247812 */ /* 0x000fe400078ec0ff */
[----:B------:R-:W-:Y:S02]  /*b220*/  LOP3.LUT R32, R33, 0x380, RZ, 0xc0, !PT ;  /* 0x0000038021207812 */ /* 0x000fe400078ec0ff */
[----:B------:R-:W-:Y:S02]  /*b230*/  SHF.R.U64 R11, R11, 0x3, RZ ;  /* 0x000000030b0b7819 */ /* 0x000fe400000012ff */
[----:B------:R-:W-:Y:S01]  /*b240*/  LOP3.LUT R8, R8, R7, RZ, 0x3c, !PT ;  /* 0x0000000708087212 */ /* 0x000fe200078e3cff */
[----:B------:R-:W-:Y:S01]  /*b250*/  IMAD.X R7, RZ, RZ, R17, P3 ;  /* 0x000000ffff077224 */ /* 0x000fe200018e0611 */
[----:B-1----:R1:W-:Y:S01]  /*b260*/  @!P2 ST.E desc[UR40][R50.64], R3 ;  /* 0x000000033200a985 */ /* 0x0023e2000c101928 */
[----:B------:R-:W-:-:S02]  /*b270*/  IADD3 R5, P3, R16, 0x7000, RZ ;  /* 0x0000700010057810 */ /* 0x000fc40007f7e0ff */
[----:B------:R-:W-:Y:S02]  /*b280*/  SHF.R.U64 R40, R40, 0x3, RZ ;  /* 0x0000000328287819 */ /* 0x000fe400000012ff */
[----:B------:R-:W-:Y:S01]  /*b290*/  SHF.R.U64 R36, R36, 0x3, RZ ;  /* 0x0000000324247819 */ /* 0x000fe200000012ff */
[--C-:B------:R-:W-:Y:S01]  /*b2a0*/  IMAD.X R29, RZ, RZ, R17.reuse, P3 ;  /* 0x000000ffff1d7224 */ /* 0x100fe200018e0611 */
[----:B------:R-:W-:Y:S01]  /*b2b0*/  SHF.R.U64 R32, R32, 0x3, RZ ;  /* 0x0000000320207819 */ /* 0x000fe200000012ff */
[----:B--2---:R2:W-:Y:S01]  /*b2c0*/  @!P0 ST.E desc[UR40][R52.64], R0 ;  /* 0x0000000034008985 */ /* 0x0045e2000c101928 */
[----:B------:R-:W-:Y:S02]  /*b2d0*/  LOP3.LUT R16, R11, R16, RZ, 0x3c, !PT ;  /* 0x000000100b107212 */ /* 0x000fe400078e3cff */
[----:B------:R-:W-:Y:S01]  /*b2e0*/  LOP3.LUT R40, R40, R41, RZ, 0x3c, !PT ;  /* 0x0000002928287212 */ /* 0x000fe200078e3cff */
[----:B-1----:R-:W-:Y:S01]  /*b2f0*/  IMAD R3, R49, UR4, RZ ;  /* 0x0000000431037c24 */ /* 0x002fe2000f8e02ff */
[----:B------:R-:W-:Y:S01]  /*b300*/  LOP3.LUT R36, R36, R37, RZ, 0x3c, !PT ;  /* 0x0000002524247212 */ /* 0x000fe200078e3cff */
[----:B------:R-:W1:Y:S01]  /*b310*/  @P1 LDC R49, c[0x0][0xbf0] ;  /* 0x0002fc00ff311b82 */ /* 0x000e620000000800 */
[----:B------:R-:W-:Y:S01]  /*b320*/  LOP3.LUT R32, R32, R33, RZ, 0x3c, !PT ;  /* 0x0000002120207212 */ /* 0x000fe200078e3cff */
[--C-:B------:R-:W-:Y:S01]  /*b330*/  IMAD.X R41, RZ, RZ, R17.reuse, P6 ;  /* 0x000000ffff297224 */ /* 0x100fe200030e0611 */
[----:B------:R4:W5:Y:S01]  /*b340*/  LD.E.128 R24, desc[UR40][R16.64] ;  /* 0x0000002810187980 */ /* 0x000962000c101d00 */
[--C-:B------:R-:W-:Y:S01]  /*b350*/  IMAD.X R37, RZ, RZ, R17.reuse, P5 ;  /* 0x000000ffff257224 */ /* 0x100fe200028e0611 */
[----:B------:R-:W-:Y:S01]  /*b360*/  LOP3.LUT R4, R5, 0x380, RZ, 0xc0, !PT ;  /* 0x0000038005047812 */ /* 0x000fe200078ec0ff */
[----:B------:R-:W-:Y:S01]  /*b370*/  IMAD.X R33, RZ, RZ, R17, P4 ;  /* 0x000000ffff217224 */ /* 0x000fe200020e0611 */
[----:B------:R-:W-:Y:S01]  /*b380*/  LOP3.LUT R6, R6, R15, RZ, 0x3c, !PT ;  /* 0x0000000f06067212 */ /* 0x000fe200078e3cff */
[----:B------:R-:W-:Y:S01]  /*b390*/  IMAD R3, R48, UR5, R3 ;  /* 0x0000000530037c24 */ /* 0x000fe2000f8e0203 */
[----:B------:R-:W-:Y:S01]  /*b3a0*/  SHF.R.U64 R4, R4, 0x3, RZ ;  /* 0x0000000304047819 */ /* 0x000fe200000012ff */
[----:B------:R-:W5:Y:S01]  /*b3b0*/  LD.E.128 R12, desc[UR40][R12.64] ;  /* 0x000000280c0c7980 */ /* 0x000f62000c101d00 */
[----:B----4-:R-:W-:Y:S01]  /*b3c0*/  IMAD.WIDE.U32 R16, R48, UR4, RZ ;  /* 0x0000000430107c25 */ /* 0x010fe2000f8e00ff */
[----:B------:R-:W-:Y:S01]  /*b3d0*/  ULDC.64 UR4, c[0x0][0xae8] ;  /* 0x0002ba0000047ab9 */ /* 0x000fe20000000a00 */
[----:B------:R-:W-:Y:S01]  /*b3e0*/  LOP3.LUT R28, R4, R5, RZ, 0x3c, !PT ;  /* 0x00000005041c7212 */ /* 0x000fe200078e3cff */
[----:B------:R-:W5:Y:S01]  /*b3f0*/  LD.E.128 R8, desc[UR40][R8.64] ;  /* 0x0000002808087980 */ /* 0x000f62000c101d00 */
[----:B------:R-:W-:-:S02]  /*b400*/  IMAD.IADD R17, R17, 0x1, R3 ;  /* 0x0000000111117824 */ /* 0x000fc400078e0203 */
[----:B------:R-:W-:Y:S01]  /*b410*/  IMAD R3, R186, 0x20, R189 ;  /* 0x00000020ba037824 */ /* 0x000fe200078e02bd */
[----:B------:R-:W5:Y:S01]  /*b420*/  LD.E.128 R4, desc[UR40][R6.64] ;  /* 0x0000002806047980 */ /* 0x000f62000c101d00 */
[----:B--2---:R-:W-:Y:S02]  /*b430*/  IMAD R0, R54, UR4, RZ ;  /* 0x0000000436007c24 */ /* 0x004fe4000f8e02ff */
[----:B------:R-:W-:Y:S01]  /*b440*/  IMAD.IADD R48, R2, 0x1, R3 ;  /* 0x0000000102307824 */ /* 0x000fe200078e0203 */
[----:B------:R-:W5:Y:S01]  /*b450*/  LD.E.128 R40, desc[UR40][R40.64] ;  /* 0x0000002828287980 */ /* 0x000f62000c101d00 */
[C---:B------:R-:W-:Y:S02]  /*b460*/  IMAD R3, R187.reuse, UR5, R0 ;  /* 0x00000005bb037c24 */ /* 0x040fe4000f8e0200 */
[----:B------:R-:W-:Y:S01]  /*b470*/  IMAD.WIDE.U32 R16, R187, UR4, R16 ;  /* 0x00000004bb107c25 */ /* 0x000fe2000f8e0010 */
[----:B------:R-:W-:Y:S01]  /*b480*/  ULDC.64 UR4, c[0x0][0xaf0] ;  /* 0x0002bc0000047ab9 */ /* 0x000fe20000000a00 */
[----:B------:R-:W5:Y:S02]  /*b490*/  LD.E.128 R36, desc[UR40][R36.64] ;  /* 0x0000002824247980 */ /* 0x000f64000c101d00 */
[----:B---3--:R-:W-:-:S02]  /*b4a0*/  @P1 IMAD.HI.U32 R0, R48, R21, RZ ;  /* 0x0000001530001227 */ /* 0x008fc400078e00ff */
[----:B------:R-:W5:Y:S02]  /*b4b0*/  LD.E.128 R32, desc[UR40][R32.64] ;  /* 0x0000002820207980 */ /* 0x000f64000c101d00 */
[----:B------:R-:W-:Y:S02]  /*b4c0*/  IMAD.IADD R17, R17, 0x1, R3 ;  /* 0x0000000111117824 */ /* 0x000fe400078e0203 */
[----:B------:R-:W-:Y:S01]  /*b4d0*/  IMAD.MOV.U32 R3, RZ, RZ, R48 ;  /* 0x000000ffff037224 */ /* 0x000fe200078e0030 */
[----:B-1----:R-:W-:Y:S01]  /*b4e0*/  @P1 SHF.R.U32.HI R3, RZ, R49, R0 ;  /* 0x00000031ff031219 */ /* 0x002fe20000011600 */
[----:B------:R-:W-:Y:S01]  /*b4f0*/  IMAD R21, R188, UR4, RZ ;  /* 0x00000004bc157c24 */ /* 0x000fe2000f8e02ff */
[----:B------:R-:W5:Y:S01]  /*b500*/  LD.E.128 R28, desc[UR40][R28.64] ;  /* 0x000000281c1c7980 */ /* 0x000f62000c101d00 */
[C---:B------:R-:W-:Y:S01]  /*b510*/  IMAD.WIDE.U32 R16, R55.reuse, UR4, R16 ;  /* 0x0000000437107c25 */ /* 0x040fe2000f8e0010 */
[----:B------:R-:W-:Y:S01]  /*b520*/  SHF.R.S32.HI R0, RZ, 0x1f, R3 ;  /* 0x0000001fff007819 */ /* 0x000fe20000011403 */
        /* <DEDUP_REMOVED lines=12> */
[----:B------:R-:W-:-:S03]  /*b5f0*/  IMAD R49, R3, UR5, R0 ;  /* 0x0000000503317c24 */ /* 0x000fc6000f8e0200 */
[----:B------:R-:W-:Y:S01]  /*b600*/  SHF.R.S32.HI R0, RZ, 0x1f, R21 ;  /* 0x0000001fff007819 */ /* 0x000fe20000011415 */
[----:B------:R-:W-:Y:S01]  /*b610*/  IMAD.WIDE.U32 R16, R3, UR4, R16 ;  /* 0x0000000403107c25 */ /* 0x000fe2000f8e0010 */
[----:B------:R-:W-:-:S03]  /*b620*/  ULDC.64 UR4, c[0x0][0xad8] ;  /* 0x0002b60000047ab9 */ /* 0x000fc60000000a00 */
[----:B------:R-:W-:Y:S02]  /*b630*/  IMAD.IADD R48, R189, 0x1, R2 ;  /* 0x00000001bd307824 */ /* 0x000fe400078e0202 */
[----:B------:R-:W-:Y:S02]  /*b640*/  IMAD R2, R0, UR4, RZ ;  /* 0x0000000400027c24 */ /* 0x000fe4000f8e02ff */
[----:B------:R-:W-:Y:S02]  /*b650*/  IMAD.IADD R17, R17, 0x1, R49 ;  /* 0x0000000111117824 */ /* 0x000fe400078e0231 */
[C---:B------:R-:W-:Y:S02]  /*b660*/  IMAD R49, R21.reuse, UR5, R2 ;  /* 0x0000000515317c24 */ /* 0x040fe4000f8e0202 */
[----:B------:R-:W-:Y:S01]  /*b670*/  IMAD.WIDE.U32 R2, R21, UR4, R16 ;  /* 0x0000000415027c25 */ /* 0x000fe2000f8e0010 */
[----:B------:R-:W-:Y:S01]  /*b680*/  ISETP.GE.AND P2, PT, R48, R57, PT ;  /* 0x000000393000720c */ /* 0x000fe20003f46270 */
[----:B------:R-:W-:-:S02]  /*b690*/  ULDC.64 UR4, c[0x0][0xa80] ;  /* 0x0002a00000047ab9 */ /* 0x000fc40000000a00 */
[----:B------:R-:W-:Y:S01]  /*b6a0*/  VIADD R0, R48, 0x20 ;  /* 0x0000002030007836 */ /* 0x000fe20000000000 */
[----:B------:R-:W-:Y:S01]  /*b6b0*/  LEA R21, P3, R2, UR4, 0x1 ;  /* 0x0000000402157c11 */ /* 0x000fe2000f8608ff */
[----:B------:R-:W-:Y:S02]  /*b6c0*/  IMAD.IADD R3, R3, 0x1, R49 ;  /* 0x0000000103037824 */ /* 0x000fe400078e0231 */
[----:B0-----:R-:W-:Y:S01]  /*b6d0*/  VIADD R20, R20, 0x28820 ;  /* 0x0002882014147836 */ /* 0x001fe20000000000 */
        /* <DEDUP_REMOVED lines=19> */
.L_x_2497:
[----:B------:R-:W-:Y:S05]  /*b810*/  BSYNC B1 ;  /* 0x0000000000017941 */ /* 0x000fea0003800000 */
.L_x_2496:
        /* <DEDUP_REMOVED lines=13> */
.L_x_2499:
[----:B------:R-:W-:Y:S05]  /*b8f0*/  BSYNC B1 ;  /* 0x0000000000017941 */ /* 0x000fea0003800000 */
.L_x_2498:
[----:B----4-:R4:W0:Y:S01]  /*b900*/  SHFL.IDX PT, R0, R44, 0x2, 0x181f ;  /* 0x00581f002c007f89 */ /* 0x01082200000e0000 */
[----:B------:R-:W-:Y:S03]  /*b910*/  BSSY B1, `(.L_x_2500) ;  /* 0x000000c000017945 */ /* 0x000fe60003800000 */
[----:B---3-5:R4:W3:Y:S01]  /*b920*/  SHFL.IDX PT, R12, R21, 0x2, 0x181f ;  /* 0x00581f00150c7f89 */ /* 0x0288e200000e0000 */
[----:B------:R-:W-:Y:S05]  /*b930*/  @P1 BRA `(.L_x_2501) ;  /* 0x0000000000241947 */ /* 0x000fea0003800000 */
[----:B------:R-:W-:Y:S02]  /*b940*/  ULDC UR4, c[0x0][0xac8] ;  /* 0x0002b20000047ab9 */ /* 0x000fe40000000800 */
        /* <DEDUP_REMOVED lines=8> */
.L_x_2501:
[----:B------:R-:W-:Y:S05]  /*b9d0*/  BSYNC B1 ;  /* 0x0000000000017941 */ /* 0x000fea0003800000 */
.L_x_2500:
[----:B0-----:R-:W-:Y:S01]  /*b9e0*/  VIADD R0, R48, 0x60 ;  /* 0x0000006030007836 */ /* 0x001fe20000000000 */
[----:B--2-4-:R-:W0:Y:S04]  /*b9f0*/  SHFL.IDX PT, R44, R44, 0x3, 0x181f ;  /* 0x00781f002c2c7f89 */ /* 0x014e2800000e0000 */
[----:B------:R-:W-:Y:S01]  /*ba00*/  ISETP.GE.AND P0, PT, R0, R57, PT ;  /* 0x000000390000720c */ /* 0x000fe20003f06270 */
[----:B------:R2:W4:-:S12]  /*ba10*/  SHFL.IDX PT, R4, R21, 0x3, 0x181f ;  /* 0x00781f0015047f89 */ /* 0x00051800000e0000 */
[----:B--2---:R-:W-:Y:S05]  /*ba20*/  @P0 BRA `(.L_x_2502) ;  /* 0x0000000800d80947 */ /* 0x004fea0003800000 */
[----:B------:R-:W-:Y:S02]  /*ba30*/  ULDC UR4, c[0x0][0xac8] ;  /* 0x0002b20000047ab9 */ /* 0x000fe40000000800 */
[----:B------:R-:W-:-:S13]  /*ba40*/  ISETP.GE.AND P1, PT, R19, UR4, PT ;  /* 0x0000000413007c0c */ /* 0x000fda000bf26270 */
[----:B----4-:R-:W-:-:S04]  /*ba50*/  @!P1 LEA R2, P0, R19, R4, 0x1 ;  /* 0x0000000413029211 */ /* 0x010fc800078008ff */
[----:B0-----:R-:W-:Y:S02]  /*ba60*/  @!P1 LEA.HI.X R3, R19, R44, R196, 0x1, P0 ;  /* 0x0000002c13039211 */ /* 0x001fe400000f0cc4 */
[----:B------:R-:W-:-:S03]  /*ba70*/  ISETP.GE.AND P0, PT, R185, UR4, PT ;  /* 0x00000004b9007c0c */ /* 0x000fc6000bf06270 */
[----:B------:R2:W-:Y:S10]  /*ba80*/  @!P1 ST.E.128 desc[UR40][R2.64], R8 ;  /* 0x0000000802009985 */ /* 0x0005f4000c101d28 */
[----:B------:R-:W-:Y:S05]  /*ba90*/  @P0 BRA `(.L_x_2502) ;  /* 0x0000000800bc0947 */ /* 0x000fea0003800000 */
[----:B--2---:R-:W-:-:S04]  /*baa0*/  LEA R2, P0, R185, R4, 0x1 ;  /* 0x00000004b9027211 */ /* 0x004fc800078008ff */
[----:B------:R-:W-:-:S05]  /*bab0*/  LEA.HI.X R3, R185, R44, R195, 0x1, P0 ;  /* 0x0000002cb9037211 */ /* 0x000fca00000f0cc3 */
[----:B------:R0:W-:Y:S01]  /*bac0*/  ST.E.128 desc[UR40][R2.64], R28 ;  /* 0x0000001c02007985 */ /* 0x0001e2000c101d28 */
[----:B------:R-:W-:Y:S05]  /*bad0*/  BRA `(.L_x_2502) ;  /* 0x0000000800ac7947 */ /* 0x000fea0003800000 */
.L_x_2494:
[----:B------:R-:W2:Y:S01]  /*bae0*/  LDC.64 R6, c[0x0][0xc00] ;  /* 0x00030000ff067b82 */ /* 0x000ea20000000a00 */
[----:B------:R-:W-:Y:S01]  /*baf0*/  ULDC.64 UR4, c[0x0][0xc08] ;  /* 0x0003020000047ab9 */ /* 0x000fe20000000a00 */
[----:B------:R-:W-:-:S06]  /*bb00*/  IMAD.MOV.U32 R3, RZ, RZ, RZ ;  /* 0x000000ffff037224 */ /* 0x000fcc00078e00ff */
[----:B------:R-:W3:Y:S01]  /*bb10*/  LDC.64 R4, c[0x0][0xc00] ;  /* 0x00030000ff047b82 */ /* 0x000ee20000000a00 */
[----:B------:R-:W-:-:S04]  /*bb20*/  ISETP.NE.U32.AND P1, PT, RZ, UR4, PT ;  /* 0x00000004ff007c0c */ /* 0x000fc8000bf25070 */
[----:B------:R-:W-:-:S03]  /*bb30*/  ISETP.NE.AND.EX P1, PT, RZ, UR5, PT, P1 ;  /* 0x00000005ff007c0c */ /* 0x000fc6000bf25310 */
[----:B------:R-:W4:Y:S01]  /*bb40*/  LDC R17, c[0x0][0xbe8] ;  /* 0x0002fa00ff117b82 */ /* 0x000f220000000800 */
[----:B--2---:R-:W-:-:S04]  /*bb50*/  ISETP.NE.U32.AND P0, PT, R6, RZ, PT ;  /* 0x000000ff0600720c */ /* 0x004fc80003f05070 */
[----:B------:R-:W-:Y:S01]  /*bb60*/  ISETP.NE.AND.EX P0, PT, R7, RZ, PT, P0 ;  /* 0x000000ff0700720c */ /* 0x000fe20003f05300 */
[----:B---3--:R-:W-:-:S04]  /*bb70*/  IMAD.WIDE R6, R184, 0x4, R4 ;  /* 0x00000004b8067825 */ /* 0x008fc800078e0204 */
[----:B------:R-:W2:Y:S01]  /*bb80*/  @P1 LDC.64 R4, c[0x0][0xc08] ;  /* 0x00030200ff041b82 */ /* 0x000ea20000000a00 */
[----:B------:R-:W-:Y:S02]  /*bb90*/  ULDC UR4, c[0x0][0xa88] ;  /* 0x0002a20000047ab9 */ /* 0x000fe40000000800 */
[----:B------:R-:W-:-:S05]  /*bba0*/  IMAD.U32 R0, RZ, RZ, UR4 ;  /* 0x00000004ff007e24 */ /* 0x000fca000f8e00ff */
[----:B------:R3:W5:Y:S01]  /*bbb0*/  @P0 LDG.E R3, desc[UR40][R6.64] ;  /* 0x0000002806030981 */ /* 0x000762000c1e1900 */
[----:B--2---:R-:W-:-:S05]  /*bbc0*/  @P1 IMAD.WIDE R4, R184, 0x4, R4 ;  /* 0x00000004b8041825 */ /* 0x004fca00078e0204 */
[----:B------:R3:W5:Y:S01]  /*bbd0*/  @P1 LDG.E R0, desc[UR40][R4.64] ;  /* 0x0000002804001981 */ /* 0x000762000c1e1900 */
[----:B----4-:R-:W-:Y:S02]  /*bbe0*/  ISETP.NE.AND P2, PT, R17, 0x1, PT ;  /* 0x000000011100780c */ /* 0x010fe40003f45270 */
[----:B------:R-:W-:-:S11]  /*bbf0*/  ISETP.GE.AND P3, PT, R197, 0x80, PT ;  /* 0x00000080c500780c */ /* 0x000fd60003f66270 */
[----:B------:R-:W2:Y:S08]  /*bc00*/  @P2 LDC R16, c[0x0][0xbec] ;  /* 0x0002fb00ff102b82 */ /* 0x000eb00000000800 */
[----:B------:R-:W4:Y:S01]  /*bc10*/  @P2 LDC R21, c[0x0][0xbf0] ;  /* 0x0002fc00ff152b82 */ /* 0x000f220000000800 */
[----:B---3--:R-:W-:Y:S05]  /*bc20*/  @P1 BRA `(.L_x_2503) ;  /* 0x0000000000101947 */ /* 0x008fea0003800000 */
[----:B------:R-:W-:Y:S05]  /*bc30*/  @!P0 BRA `(.L_x_2503) ;  /* 0x00000000000c8947 */ /* 0x000fea0003800000 */
[----:B------:R-:W3:Y:S04]  /*bc40*/  LDG.E R5, desc[UR40][R6.64] ;  /* 0x0000002806057981 */ /* 0x000ee8000c1e1900 */
[----:B-----5:R-:W3:Y:S02]  /*bc50*/  LDG.E R0, desc[UR40][R6.64+0x4] ;  /* 0x0000042806007981 */ /* 0x020ee4000c1e1900 */
[----:B---3--:R-:W-:-:S07]  /*bc60*/  IMAD.IADD R0, R0, 0x1, -R5 ;  /* 0x0000000100007824 */ /* 0x008fce00078e0a05 */
.L_x_2503:
[----:B------:R-:W-:Y:S01]  /*bc70*/  BSSY B1, `(.L_x_2504) ;  /* 0x000002d000017945 */ /* 0x000fe20003800000 */
[----:B------:R-:W-:Y:S02]  /*bc80*/  SHF.R.S32.HI R12, RZ, 0x1f, R187 ;  /* 0x0000001fff0c7819 */ /* 0x000fe400000114bb */
[----:B------:R-:W-:Y:S02]  /*bc90*/  SEL R13, R184, RZ, !P0 ;  /* 0x000000ffb80d7207 */ /* 0x000fe40004000000 */
[----:B------:R-:W-:Y:S02]  /*bca0*/  SEL R188, R188, RZ, !P0 ;  /* 0x000000ffbcbc7207 */ /* 0x000fe40004000000 */
[----:B-----5:R-:W-:Y:S01]  /*bcb0*/  SHF.R.S32.HI R10, RZ, 0x1f, R3 ;  /* 0x0000001fff0a7819 */ /* 0x020fe20000011403 */
[----:B------:R-:W-:Y:S06]  /*bcc0*/  @P3 BRA `(.L_x_2505) ;  /* 0x00000000009c3947 */ /* 0x000fec0003800000 */
[----:B------:R-:W3:Y:S01]  /*bcd0*/  S2R R5, SR_TID.X ;  /* 0x0000000000057919 */ /* 0x000ee20000002100 */
[----:B------:R-:W5:Y:S02]  /*bce0*/  LDC R14, c[0x0][0xbe8] ;  /* 0x0002fa00ff0e7b82 */ /* 0x000f640000000800 */
[----:B-----5:R-:W-:Y:S01]  /*bcf0*/  IMAD R4, R0, R14, RZ ;  /* 0x0000000e00047224 */ /* 0x020fe200078e02ff */
[----:B---3--:R-:W-:-:S04]  /*bd00*/  IADD3 R11, R2, -0x80, R5 ;  /* 0xffffff80020b7810 */ /* 0x008fc80007ffe005 */
[----:B------:R-:W-:-:S13]  /*bd10*/  ISETP.GE.AND P0, PT, R11, R4, PT ;  /* 0x000000040b00720c */ /* 0x000fda0003f06270 */
[----:B------:R-:W-:Y:S05]  /*bd20*/  @P0 BRA `(.L_x_2505) ;  /* 0x0000000000840947 */ /* 0x000fea0003800000 */
[----:B------:R-:W-:Y:S01]  /*bd30*/  ISETP.NE.AND P0, PT, R14, 0x1, PT ;  /* 0x000000010e00780c */ /* 0x000fe20003f05270 */
[----:B------:R-:W-:Y:S01]  /*bd40*/  ULDC.64 UR4, c[0x0][0xb90] ;  /* 0x0002e40000047ab9 */ /* 0x000fe20000000a00 */
[----:B------:R-:W-:Y:S02]  /*bd50*/  IMAD.MOV.U32 R4, RZ, RZ, R3 ;  /* 0x000000ffff047224 */ /* 0x000fe400078e0003 */
        /* <DEDUP_REMOVED lines=30> */
.L_x_2505:
[----:B------:R-:W-:Y:S05]  /*bf40*/  BSYNC B1 ;  /* 0x0000000000017941 */ /* 0x000fea0003800000 */
.L_x_2504:
[----:B------:R-:W-:Y:S01]  /*bf50*/  ULDC.64 UR4, c[0x0][0xaa0] ;  /* 0x0002a80000047ab9 */ /* 0x000fe20000000a00 */
[----:B------:R-:W-:Y:S01]  /*bf60*/  BSSY B1, `(.L_x_2506) ;  /* 0x0000038000017945 */ /* 0x000fe20003800000 */
[----:B------:R-:W-:-:S04]  /*bf70*/  IMAD R4, R10, UR4, RZ ;  /* 0x000000040a047c24 */ /* 0x000fc8000f8e02ff */
[C---:B---3--:R-:W-:Y:S02]  /*bf80*/  IMAD R7, R3.reuse, UR5, R4 ;  /* 0x0000000503077c24 */ /* 0x048fe4000f8e0204 */
[----:B------:R-:W-:Y:S01]  /*bf90*/  IMAD.WIDE.U32 R4, R3, UR4, RZ ;  /* 0x0000000403047c25 */ /* 0x000fe2000f8e00ff */
[----:B------:R-:W-:-:S03]  /*bfa0*/  ULDC.64 UR4, c[0x0][0xae8] ;  /* 0x0002ba0000047ab9 */ /* 0x000fc60000000a00 */
[----:B------:R-:W-:Y:S02]  /*bfb0*/  IMAD R3, R186, 0x20, R189 ;  /* 0x00000020ba037824 */ /* 0x000fe400078e02bd */
        /* <DEDUP_REMOVED lines=25> */
[----:B------:R-:W-:Y:S02]  /*c150*/  IMAD.IADD R5, R5, 0x1, R9 ;  /* 0x0000000105057824 */ /* 0x000fe400078e0209 */
        /* <DEDUP_REMOVED lines=11> */
[----:B------:R2:W3:Y:S02]  /*c210*/  SHFL.IDX PT, R2, R4, RZ, 0x181f ;  /* 0x00181fff04027589 */ /* 0x0004e400000e0000 */
[----:B------:R-:W-:Y:S02]  /*c220*/  ISETP.GE.AND P0, PT, R0, R17, PT ;  /* 0x000000110000720c */ /* 0x000fe40003f06270 */
[----:B------:R2:W4:Y:S01]  /*c230*/  SHFL.IDX PT, R0, R5, RZ, 0x181f ;  /* 0x00181fff05007589 */ /* 0x00052200000e0000 */
[----:B------:R-:W-:Y:S10]  /*c240*/  @P2 BRA `(.L_x_2507) ;  /* 0x0000000000242947 */ /* 0x000ff40003800000 */
[----:B------:R-:W-:Y:S02]  /*c250*/  ULDC UR4, c[0x0][0xac8] ;  /* 0x0002b20000047ab9 */ /* 0x000fe40000000800 */
        /* <DEDUP_REMOVED lines=8> */
.L_x_2507:
[----:B------:R-:W-:Y:S05]  /*c2e0*/  BSYNC B1 ;  /* 0x0000000000017941 */ /* 0x000fea0003800000 */
.L_x_2506:
[----:B----4-:R4:W0:Y:S01]  /*c2f0*/  SHFL.IDX PT, R0, R5, 0x1, 0x181f ;  /* 0x00381f0005007f89 */ /* 0x01082200000e0000 */
[----:B------:R-:W-:Y:S03]  /*c300*/  BSSY B1, `(.L_x_2508) ;  /* 0x000000c000017945 */ /* 0x000fe60003800000 */
[----:B---3--:R4:W3:Y:S01]  /*c310*/  SHFL.IDX PT, R2, R4, 0x1, 0x181f ;  /* 0x00381f0004027f89 */ /* 0x0088e200000e0000 */
        /* <DEDUP_REMOVED lines=10> */
.L_x_2509:
[----:B------:R-:W-:Y:S05]  /*c3c0*/  BSYNC B1 ;  /* 0x0000000000017941 */ /* 0x000fea0003800000 */
.L_x_2508:
[----:B0-----:R0:W0:Y:S01]  /*c3d0*/  SHFL.IDX PT, R0, R5, 0x2, 0x181f ;  /* 0x00581f0005007f89 */ /* 0x00102200000e0000 */
[----:B------:R-:W-:Y:S03]  /*c3e0*/  BSSY B1, `(.L_x_2510) ;  /* 0x000000c000017945 */ /* 0x000fe60003800000 */
[----:B---3--:R3:W0:Y:S01]  /*c3f0*/  SHFL.IDX PT, R2, R4, 0x2, 0x181f ;  /* 0x00581f0004027f89 */ /* 0x00862200000e0000 */
        /* <DEDUP_REMOVED lines=10> */
.L_x_2511:
[----:B------:R-:W-:Y:S05]  /*c4a0*/  BSYNC B1 ;  /* 0x0000000000017941 */ /* 0x000fea0003800000 */
.L_x_2510:
[----:B0-----:R-:W-:Y:S01]  /*c4b0*/  VIADD R0, R8, 0x60 ;  /* 0x0000006008007836 */ /* 0x001fe20000000000 */
[----:B------:R0:W0:Y:S04]  /*c4c0*/  SHFL.IDX PT, R6, R5, 0x3, 0x181f ;  /* 0x00781f0005067f89 */ /* 0x00002800000e0000 */
[----:B------:R-:W-:Y:S01]  /*c4d0*/  ISETP.GE.AND P0, PT, R0, R17, PT ;  /* 0x000000110000720c */ /* 0x000fe20003f06270 */
[----:B------:R0:W0:-:S12]  /*c4e0*/  SHFL.IDX PT, R2, R4, 0x3, 0x181f ;  /* 0x00781f0004027f89 */ /* 0x00001800000e0000 */
[----:B------:R-:W-:Y:S05]  /*c4f0*/  @P0 BRA `(.L_x_2502) ;  /* 0x0000000000240947 */ /* 0x000fea0003800000 */
[----:B------:R-:W-:Y:S02]  /*c500*/  ULDC UR4, c[0x0][0xac8] ;  /* 0x0002b20000047ab9 */ /* 0x000fe40000000800 */
        /* <DEDUP_REMOVED lines=8> */
.L_x_2502:
[----:B------:R-:W-:Y:S05]  /*c590*/  BSYNC B0 ;  /* 0x0000000000007941 */ /* 0x000fea0003800000 */
.L_x_2493:
[----:B------:R-:W-:Y:S02]  /*c5a0*/  ULDC UR4, c[0x0][0xc3c] ;  /* 0x00030f0000047ab9 */ /* 0x000fe40000000800 */
[----:B-1----:R-:W-:-:S13]  /*c5b0*/  ISETP.GE.AND P0, PT, R47, UR4, PT ;  /* 0x000000042f007c0c */ /* 0x002fda000bf06270 */
[----:B------:R-:W-:Y:S05]  /*c5c0*/  @!P0 BRA `(.L_x_2512) ;  /* 0xffffff4800048947 */ /* 0x000fea000383ffff */
[----:B------:R-:W-:Y:S05]  /*c5d0*/  EXIT ;  /* 0x000000000000794d */ /* 0x000fea0003800000 */
.L_x_2457:
[----:B------:R-:W-:-:S08]  /*c5e0*/  NOP ;  /* 0x0000000000007918 */ /* 0x000fd00000000000 */
[----:B--2---:R-:W0:-:S00]  /*c5f0*/  USETMAXREG.DEALLOC.CTAPOOL 0x18 ;  /* 0x00000018000079c8 */ /* 0x004e0000080e0500 */
[----:B0-----:R-:W-:Y:S01]  /*c600*/  LOP3.LUT R0, R0, 0x3, RZ, 0xc0, !PT ;  /* 0x0000000300007812 */ /* 0x001fe200078ec0ff */
[----:B------:R-:W-:-:S05]  /*c610*/  IMAD.MOV.U32 R5, RZ, RZ, RZ ;  /* 0x000000ffff057224 */ /* 0x000fca00078e00ff */
[----:B------:R-:W0:Y:S02]  /*c620*/  SHFL.IDX PT, R0, R0, RZ, 0x1f ;  /* 0x00001fff00007589 */ /* 0x000e2400000e0000 */
[----:B0-----:R-:W-:-:S04]  /*c630*/  ISETP.NE.AND P0, PT, R0, RZ, PT ;  /* 0x000000ff0000720c */ /* 0x001fc80003f05270 */
        /* <DEDUP_REMOVED lines=10> */
.L_x_2513:
[----:B0-----:R-:W0:Y:S01]  /*c6e0*/  S2R R0, SR_TID.X ;  /* 0x0000000000007919 */ /* 0x001e220000002100 */
[----:B------:R-:W-:Y:S01]  /*c6f0*/  ULDC UR4, c[0x0][0xc3c] ;  /* 0x00030f0000047ab9 */ /* 0x000fe20000000800 */
[----:B------:R-:W1:Y:S01]  /*c700*/  S2UR UR6, SR_CTAID.X ;  /* 0x00000000000679c3 */ /* 0x000e620000002500 */
        /* <DEDUP_REMOVED lines=35> */
[----:B------:R-:W-:Y:S01]  /*c940*/  IMAD.MOV.U32 R6, RZ, RZ, R7 ;  /* 0x000000ffff067224 */ /* 0x000fe200078e0007 */
[----:B------:R-:W-:Y:S01]  /*c950*/  UMOV UR4, URZ ;  /* 0x0000003f00047c82 */ /* 0x000fe20008000000 */
[----:B------:R-:W-:Y:S01]  /*c960*/  ULDC UR7, c[0x0][0xc3c] ;  /* 0x00030f0000077ab9 */ /* 0x000fe20000000800 */
[----:B------:R-:W-:-:S05]  /*c970*/  ULDC UR5, c[0x0][0xc38] ;  /* 0x00030e0000057ab9 */ /* 0x000fca0000000800 */
.L_x_2519:
        /* <DEDUP_REMOVED lines=12> */
.L_x_2518:
[----:B------:R-:W-:Y:S05]  /*ca40*/  BSYNC B0 ;  /* 0x0000000000007941 */ /* 0x000fea0003800000 */
.L_x_2517:
        /* <DEDUP_REMOVED lines=21> */
.L_x_2515:
        /* <DEDUP_REMOVED lines=18> */
[----:B------:R-:W-:-:S05]  /*ccc0*/  VIADD R11, R6, 0xffffffff ;  /* 0xffffffff060b7836 */ /* 0x000fca0000000000 */
[----:B------:R2:W3:Y:S02]  /*ccd0*/  SHFL.IDX PT, R16, R4, R11, 0x1f ;  /* 0x00001f0b04107589 */ /* 0x0004e400000e0000 */
.L_x_2520:
[----:B-1----:R-:W-:Y:S01]  /*cce0*/  IMAD.MOV R2, RZ, RZ, -R3 ;  /* 0x000000ffff027224 */ /* 0x002fe200078e0a03 */
[----:B--2---:R-:W-:Y:S01]  /*ccf0*/  IABS R4, R8 ;  /* 0x0000000800047213 */ /* 0x004fe20000000000 */
        /* <DEDUP_REMOVED lines=8> */
[----:B------:R-:W-:Y:S01]  /*cd80*/  IMAD R4, R2, R4, R3 ;  /* 0x0000000402047224 */ /* 0x000fe200078e0203 */
[----:B------:R-:W-:-:S04]  /*cd90*/  LOP3.LUT R3, R7, R8, RZ, 0x3c, !PT ;  /* 0x0000000807037212 */ /* 0x000fc800078e3cff */
[----:B------:R-:W-:Y:S02]  /*cda0*/  ISETP.GT.U32.AND P1, PT, R9, R4, PT ;  /* 0x000000040900720c */ /* 0x000fe40003f24070 */
[----:B------:R-:W-:-:S11]  /*cdb0*/  ISETP.GE.AND P2, PT, R3, RZ, PT ;  /* 0x000000ff0300720c */ /* 0x000fd60003f46270 */
[----:B------:R-:W-:Y:S02]  /*cdc0*/  @!P1 IMAD.IADD R4, R4, 0x1, -R9 ;  /* 0x0000000104049824 */ /* 0x000fe400078e0a09 */
[----:B------:R-:W-:Y:S01]  /*cdd0*/  @!P1 VIADD R2, R2, 0x1 ;  /* 0x0000000102029836 */ /* 0x000fe20000000000 */
[----:B------:R-:W-:Y:S02]  /*cde0*/  ISETP.NE.AND P1, PT, R8, RZ, PT ;  /* 0x000000ff0800720c */ /* 0x000fe40003f25270 */
[----:B------:R-:W-:-:S13]  /*cdf0*/  ISETP.GE.U32.AND P0, PT, R4, R9, PT ;  /* 0x000000090400720c */ /* 0x000fda0003f06070 */
[----:B------:R-:W-:-:S04]  /*ce00*/  @P0 VIADD R2, R2, 0x1 ;  /* 0x0000000102020836 */ /* 0x000fc80000000000 */
[----:B------:R-:W-:-:S04]  /*ce10*/  IMAD.MOV.U32 R9, RZ, RZ, R2 ;  /* 0x000000ffff097224 */ /* 0x000fc800078e0002 */
[----:B------:R-:W-:Y:S01]  /*ce20*/  @!P2 IMAD.MOV R9, RZ, RZ, -R9 ;  /* 0x000000ffff09a224 */ /* 0x000fe200078e0a09 */
[----:B------:R-:W-:-:S05]  /*ce30*/  @!P1 LOP3.LUT R9, RZ, R8, RZ, 0x33, !PT ;  /* 0x00000008ff099212 */ /* 0x000fca00078e33ff */
[----:B------:R-:W-:Y:S02]  /*ce40*/  IMAD R4, R10, R9, RZ ;  /* 0x000000090a047224 */ /* 0x000fe400078e02ff */
[----:B------:R-:W-:Y:S02]  /*ce50*/  IMAD.MOV R9, RZ, RZ, -R9 ;  /* 0x000000ffff097224 */ /* 0x000fe400078e0a09 */
[----:B------:R-:W-:Y:S02]  /*ce60*/  IMAD.MOV R3, RZ, RZ, -R4 ;  /* 0x000000ffff037224 */ /* 0x000fe400078e0a04 */
[----:B------:R-:W-:-:S03]  /*ce70*/  IMAD R7, R8, R9, R7 ;  /* 0x0000000908077224 */ /* 0x000fc600078e0207 */
[----:B------:R-:W-:Y:S01]  /*ce80*/  VIADDMNMX R10, R3, UR5, R10, PT ;  /* 0x00000005030a7c46 */ /* 0x000fe2000b80010a */
[----:B------:R-:W-:Y:S01]  /*ce90*/  IMAD.IADD R4, R7, 0x1, R4 ;  /* 0x0000000107047824 */ /* 0x000fe200078e0204 */
[----:B------:R-:W-:Y:S02]  /*cea0*/  IABS R8, R7 ;  /* 0x0000000700087213 */ /* 0x000fe40000000000 */
[----:B------:R-:W-:-:S04]  /*ceb0*/  IABS R6, R10 ;  /* 0x0000000a00067213 */ /* 0x000fc80000000000 */
[----:B------:R-:W1:Y:S08]  /*cec0*/  I2F.RP R11, R6 ;  /* 0x00000006000b7306 */ /* 0x000e700000209400 */
[----:B-1----:R-:W1:Y:S02]  /*ced0*/  MUFU.RCP R11, R11 ;  /* 0x0000000b000b7308 */ /* 0x002e640000001000 */
[----:B-1----:R-:W-:-:S06]  /*cee0*/  VIADD R2, R11, 0xffffffe ;  /* 0x0ffffffe0b027836 */ /* 0x002fcc0000000000 */
[----:B------:R1:W2:Y:S02]  /*cef0*/  F2I.FTZ.U32.TRUNC.NTZ R3, R2 ;  /* 0x0000000200037305 */ /* 0x0002a4000021f000 */
[----:B-1----:R-:W-:Y:S02]  /*cf00*/  IMAD.MOV.U32 R2, RZ, RZ, RZ ;  /* 0x000000ffff027224 */ /* 0x002fe400078e00ff */
[----:B--2---:R-:W-:-:S04]  /*cf10*/  IMAD.MOV R9, RZ, RZ, -R3 ;  /* 0x000000ffff097224 */ /* 0x004fc800078e0a03 */
[----:B------:R-:W-:-:S04]  /*cf20*/  IMAD R9, R9, R6, RZ ;  /* 0x0000000609097224 */ /* 0x000fc800078e02ff */
[----:B------:R-:W-:Y:S01]  /*cf30*/  IMAD.HI.U32 R3, R3, R9, R2 ;  /* 0x0000000903037227 */ /* 0x000fe200078e0002 */
[-C--:B------:R-:W-:Y:S02]  /*cf40*/  IABS R9, R10.reuse ;  /* 0x0000000a00097213 */ /* 0x080fe40000000000 */
[----:B------:R-:W-:-:S03]  /*cf50*/  LOP3.LUT R2, R7, R10, RZ, 0x3c, !PT ;  /* 0x0000000a07027212 */ /* 0x000fc600078e3cff */
[----:B------:R-:W-:Y:S01]  /*cf60*/  IMAD.MOV R9, RZ, RZ, -R9 ;  /* 0x000000ffff097224 */ /* 0x000fe200078e0a09 */
[----:B------:R-:W-:Y:S01]  /*cf70*/  ISETP.GE.AND P2, PT, R2, RZ, PT ;  /* 0x000000ff0200720c */ /* 0x000fe20003f46270 */
[----:B------:R-:W-:-:S04]  /*cf80*/  IMAD.HI.U32 R3, R3, R8, RZ ;  /* 0x0000000803037227 */ /* 0x000fc800078e00ff */
        /* <DEDUP_REMOVED lines=14> */
.L_x_2516:
[----:B------:R-:W-:Y:S02]  /*d070*/  IMAD.MOV.U32 R17, RZ, RZ, RZ ;  /* 0x000000ffff117224 */ /* 0x000fe400078e00ff */
[----:B------:R-:W-:Y:S02]  /*d080*/  IMAD.U32 R16, RZ, RZ, UR6 ;  /* 0x00000006ff107e24 */ /* 0x000fe4000f8e00ff */
[----:B------:R-:W-:-:S07]  /*d090*/  IMAD.MOV.U32 R18, RZ, RZ, RZ ;  /* 0x000000ffff127224 */ /* 0x000fce00078e00ff */
.L_x_2521:
[----:B------:R-:W-:-:S13]  /*d0a0*/  ISETP.NE.AND P0, PT, R0, RZ, PT ;  /* 0x000000ff0000720c */ /* 0x000fda0003f05270 */
[----:B------:R-:W1:Y:S01]  /*d0b0*/  @!P0 S2R R3, SR_CgaCtaId ;  /* 0x0000000000038919 */ /* 0x000e620000008800 */
[----:B------:R-:W-:-:S04]  /*d0c0*/  @!P0 MOV R0, 0x400 ;  /* 0x0000040000008802 */ /* 0x000fc80000000f00 */
[----:B-1----:R-:W-:-:S05]  /*d0d0*/  @!P0 LEA R0, R3, R0, 0x18 ;  /* 0x0000000003008211 */ /* 0x002fca00078ec0ff */
[----:B------:R2:W-:Y:S01]  /*d0e0*/  @!P0 STS.128 [R0+0x288d0], R16 ;  /* 0x0288d01000008388 */ /* 0x0005e20000000c00 */
[----:B------:R-:W-:Y:S06]  /*d0f0*/  BAR.ARV 0x5, 0x180 ;  /* 0x0146000000007b1d */ /* 0x000fec0000002000 */
.L_x_2514:
[----:B0-2---:R-:W-:Y:S01]  /*d100*/  IMAD.MOV.U32 R0, RZ, RZ, 0x1 ;  /* 0x00000001ff007424 */ /* 0x005fe200078e00ff */
        /* <DEDUP_REMOVED lines=26> */
[----:B------:R0:W-:Y:S01]  /*d2b0*/  STL [R1+0x4], R4 ;  /* 0x0000040401007387 */ /* 0x0001e20000100800 */
[----:B------:R-:W-:-:S03]  /*d2c0*/  IMAD.MOV.U32 R2, RZ, RZ, 0x1 ;  /* 0x00000001ff027424 */ /* 0x000fc600078e00ff */
[----:B------:R0:W-:Y:S04]  /*d2d0*/  STL [R1+0x24], R3 ;  /* 0x0000240301007387 */ /* 0x0001e80000100800 */
[----:B------:R0:W-:Y:S04]  /*d2e0*/  STL [R1+0x8], RZ ;  /* 0x000008ff01007387 */ /* 0x0001e80000100800 */
[----:B------:R0:W-:Y:S04]  /*d2f0*/  STL [R1+0x14], R2 ;  /* 0x0000140201007387 */ /* 0x0001e80000100800 */
[----:B------:R0:W-:Y:S02]  /*d300*/  STL [R1+0x48], RZ ;  /* 0x000048ff01007387 */ /* 0x0001e40000100800 */
.L_x_2621:
[----:B0---4-:R-:W0:Y:S02]  /*d310*/  LDC.64 R2, c[0x0][0xc88] ;  /* 0x00032200ff027b82 */ /* 0x011e240000000a00 */
[----:B0-----:R-:W-:-:S05]  /*d320*/  IMAD.WIDE R2, R19, 0x4, R2 ;  /* 0x0000000413027825 */ /* 0x001fca00078e0202 */
[----:B--2---:R-:W2:Y:S01]  /*d330*/  LDG.E R12, desc[UR40][R2.64] ;  /* 0x00000028020c7981 */ /* 0x004ea2000c1e1900 */
[----:B------:R-:W-:Y:S05]  /*d340*/  YIELD ;  /* 0x0000000000007946 */ /* 0x000fea0003800000 */
[----:B------:R-:W-:Y:S01]  /*d350*/  ULDC.64 UR4, c[0x0][0xa28] ;  /* 0x00028a0000047ab9 */ /* 0x000fe20000000a00 */
[----:B------:R-:W-:Y:S01]  /*d360*/  IMAD.MOV.U32 R0, RZ, RZ, RZ ;  /* 0x000000ffff007224 */ /* 0x000fe200078e00ff */
[----:B------:R-:W-:Y:S01]  /*d370*/  ISETP.NE.U32.AND P0, PT, RZ, UR4, PT ;  /* 0x00000004ff007c0c */ /* 0x000fe2000bf05070 */
[----:B------:R-:W-:Y:S01]  /*d380*/  IMAD.MOV.U32 R6, RZ, RZ, RZ ;  /* 0x000000ffff067224 */ /* 0x000fe200078e00ff */
[----:B------:R-:W-:Y:S01]  /*d390*/  ULDC.64 UR8, c[0x0][0xa18] ;  /* 0x0002860000087ab9 */ /* 0x000fe20000000a00 */
[----:B------:R-:W-:Y:S01]  /*d3a0*/  ULDC.64 UR6, c[0x0][0xa08] ;  /* 0x0002820000067ab9 */ /* 0x000fe20000000a00 */
[----:B------:R-:W-:-:S02]  /*d3b0*/  ISETP.NE.AND.EX P0, PT, RZ, UR5, PT, P0 ;  /* 0x00000005ff007c0c */ /* 0x000fc4000bf05300 */
        /* <DEDUP_REMOVED lines=11> */
[----:B---3--:R-:W-:Y:S01]  /*d470*/  IMAD.MOV.U32 R8, RZ, RZ, RZ ;  /* 0x000000ffff087224 */ /* 0x008fe200078e00ff */
        /* <DEDUP_REMOVED lines=33> */
.L_x_2523:
[----:B------:R-:W-:Y:S01]  /*d690*/  IMAD.MOV.U32 R2, RZ, RZ, R12 ;  /* 0x000000ffff027224 */ /* 0x000fe200078e000c */
[----:B------:R-:W-:Y:S01]  /*d6a0*/  ULDC.64 UR4, c[0x0][0xa20] ;  /* 0x0002880000047ab9 */ /* 0x000fe20000000a00 */
[----:B-----5:R-:W-:Y:S01]  /*d6b0*/  IMAD.IADD R3, R8, 0x1, R0 ;  /* 0x0000000108037824 */ /* 0x020fe200078e0200 */
[----:B------:R-:W-:Y:S02]  /*d6c0*/  ISETP.NE.U32.AND P1, PT, RZ, UR4, PT ;  /* 0x00000004ff007c0c */ /* 0x000fe4000bf25070 */
[----:B------:R2:W-:Y:S02]  /*d6d0*/  STL [R1+0x10], R2 ;  /* 0x0000100201007387 */ /* 0x0005e40000100800 */
[----:B------:R-:W-:Y:S02]  /*d6e0*/  ISETP.NE.AND.EX P1, PT, RZ, UR5, PT, P1 ;  /* 0x00000005ff007c0c */ /* 0x000fe4000bf25310 */
[----:B------:R2:W-:Y:S11]  /*d6f0*/  STL [R1+0x18], R3 ;  /* 0x0000180301007387 */ /* 0x0005f60000100800 */
[----:B--2---:R-:W-:Y:S05]  /*d700*/  @!P1 BRA `(.L_x_2524) ;  /* 0x0000000000109947 */ /* 0x004fea0003800000 */
[----:B------:R-:W-:-:S04]  /*d710*/  IADD3 R6, P0, R11, UR4, RZ ;  /* 0x000000040b067c10 */ /* 0x000fc8000ff1e0ff */
[----:B------:R-:W-:-:S05]  /*d720*/  IADD3.X R7, R10, UR5, RZ, P0, !PT ;  /* 0x000000050a077c10 */ /* 0x000fca00087fe4ff */
[----:B------:R2:W5:Y:S01]  /*d730*/  LDG.E R6, desc[UR40][R6.64] ;  /* 0x0000002806067981 */ /* 0x000562000c1e1900 */
[----:B------:R-:W-:Y:S05]  /*d740*/  BRA `(.L_x_2525) ;  /* 0x0000000000107947 */ /* 0x000fea0003800000 */
.L_x_2524:
[----:B------:R-:W-:Y:S05]  /*d750*/  @!P0 BRA `(.L_x_2525) ;  /* 0x00000000000c8947 */ /* 0x000fea0003800000 */
[----:B------:R-:W2:Y:S04]  /*d760*/  LDG.E R6, desc[UR40][R4.64] ;  /* 0x0000002804067981 */ /* 0x000ea8000c1e1900 */
[----:B------:R-:W2:Y:S02]  /*d770*/  LDG.E R4, desc[UR40][R4.64+0x4] ;  /* 0x0000042804047981 */ /* 0x000ea4000c1e1900 */
[----:B--2---:R-:W-:-:S07]  /*d780*/  IMAD.IADD R6, R4, 0x1, -R6 ;  /* 0x0000000104067824 */ /* 0x004fce00078e0a06 */
.L_x_2525:
[----:B-----5:R-:W-:Y:S01]  /*d790*/  IMAD.IADD R6, R6, 0x1, -R0 ;  /* 0x0000000106067824 */ /* 0x020fe200078e0a00 */
[----:B------:R-:W-:Y:S01]  /*d7a0*/  BSSY B7, `(.L_x_2526) ;  /* 0x00003ff000077945 */ /* 0x000fe20003800000 */
[----:B------:R-:W3:Y:S02]  /*d7b0*/  LDC R0, c[0x0][0x448] ;  /* 0x00011200ff007b82 */ /* 0x000ee40000000800 */
[----:B---3--:R-:W-:Y:S01]  /*d7c0*/  ISETP.NE.AND P0, PT, R0, 0x1, PT ;  /* 0x000000010000780c */ /* 0x008fe20003f05270 */
[----:B------:R-:W-:-:S04]  /*d7d0*/  IMAD.SHL.U32 R0, R17, 0x80, RZ ;  /* 0x0000008011007824 */ /* 0x000fc800078e00ff */
[----:B------:R-:W-:-:S08]  /*d7e0*/  VIADD R0, R0, 0x7f ;  /* 0x0000007f00007836 */ /* 0x000fd00000000000 */
[----:B------:R-:W3:Y:S08]  /*d7f0*/  @P0 LDC R2, c[0x0][0x44c] ;  /* 0x00011300ff020b82 */ /* 0x000ef00000000800 */
[----:B------:R-:W4:Y:S01]  /*d800*/  @P0 LDC R3, c[0x0][0x450] ;  /* 0x00011400ff030b82 */ /* 0x000f220000000800 */
[----:B---3--:R-:W-:-:S05]  /*d810*/  @P0 IMAD.HI.U32 R2, R0, R2, RZ ;  /* 0x0000000200020227 */ /* 0x008fca00078e00ff */
[----:B----4-:R-:W-:Y:S02]  /*d820*/  @P0 SHF.R.U32.HI R0, RZ, R3, R2 ;  /* 0x00000003ff000219 */ /* 0x010fe40000011602 */
[C---:B------:R-:W-:Y:S01]  /*d830*/  IADD3 R2, R6.reuse, 0x80, -R9 ;  /* 0x0000008006027810 */ /* 0x040fe20007ffe809 */
[----:B------:R-:W-:-:S04]  /*d840*/  VIADD R6, R6, 0x7f ;  /* 0x0000007f06067836 */ /* 0x000fc80000000000 */
[----:B------:R-:W-:Y:S01]  /*d850*/  IMAD.IADD R0, R2, 0x1, R0 ;  /* 0x0000000102007824 */ /* 0x000fe200078e0200 */
[----:B------:R-:W-:-:S04]  /*d860*/  SHF.R.S32.HI R2, RZ, 0x1f, R6 ;  /* 0x0000001fff027819 */ /* 0x000fc80000011406 */
[----:B------:R-:W-:Y:S02]  /*d870*/  SHF.R.S32.HI R3, RZ, 0x1f, R0 ;  /* 0x0000001fff037819 */ /* 0x000fe40000011400 */
[----:B------:R-:W-:Y:S02]  /*d880*/  LEA.HI R2, R2, R6, RZ, 0x7 ;  /* 0x0000000602027211 */ /* 0x000fe400078f38ff */
[----:B------:R-:W-:Y:S02]  /*d890*/  LEA.HI R3, R3, R0, RZ, 0x7 ;  /* 0x0000000003037211 */ /* 0x000fe400078f38ff */
[----:B------:R-:W-:Y:S02]  /*d8a0*/  SHF.R.S32.HI R2, RZ, 0x7, R2 ;  /* 0x00000007ff027819 */ /* 0x000fe40000011402 */
[----:B------:R-:W-:-:S04]  /*d8b0*/  SHF.R.S32.HI R3, RZ, 0x7, R3 ;  /* 0x00000007ff037819 */ /* 0x000fc80000011403 */
[----:B------:R-:W-:-:S04]  /*d8c0*/  VIMNMX R4, R2, R3, PT ;  /* 0x0000000302047248 */ /* 0x000fc80003fe0100 */
[----:B------:R-:W-:Y:S01]  /*d8d0*/  ISETP.GT.AND P0, PT, R4, RZ, PT ;  /* 0x000000ff0400720c */ /* 0x000fe20003f04270 */
        /* <DEDUP_REMOVED lines=19> */
.L_x_2527:
[----:B------:R-:W3:Y:S01]  /*da10*/  LDL R0, [R1+0x4] ;  /* 0x0000040001007983 */ /* 0x000ee20000100800 */
        /* <DEDUP_REMOVED lines=20> */
.L_x_2530:
[----:B------:R-:W-:Y:S05]  /*db60*/  BSYNC B6 ;  /* 0x0000000000067941 */ /* 0x000fea0003800000 */
.L_x_2529:
        /* <DEDUP_REMOVED lines=21> */
.L_x_2533:
[----:B------:R-:W-:Y:S01]  /*dcc0*/  MOV R2, 0x0 ;  /* 0x0000000000027802 */ /* 0x000fe20000000f00 */
        /* <DEDUP_REMOVED lines=15> */
.L_x_2532:
[----:B------:R-:W-:Y:S05]  /*ddc0*/  BSYNC B6 ;  /* 0x0000000000067941 */ /* 0x000fea0003800000 */
.L_x_2531:
[----:B------:R-:W3:Y:S01]  /*ddd0*/  LDL.LU R2, [R1] ;  /* 0x0000000001027983 */ /* 0x000ee20000300800 */
[----:B------:R-:W-:-:S03]  /*dde0*/  ULDC.64 UR4, c[0x0][0x9f8] ;  /* 0x00027e0000047ab9 */ /* 0x000fc60000000a00 */
[----:B------:R-:W4:Y:S04]  /*ddf0*/  LDL.LU R4, [R1+0xc] ;  /* 0x00000c0001047983 */ /* 0x000f280000300800 */
[----:B--2---:R-:W2:Y:S01]  /*de00*/  LDL R7, [R1+0x10] ;  /* 0x0000100001077983 */ /* 0x004ea20000100800 */
[----:B------:R-:W-:-:S03]  /*de10*/  ISETP.NE.U32.AND P0, PT, RZ, UR4, PT ;  /* 0x00000004ff007c0c */ /* 0x000fc6000bf05070 */
[----:B------:R-:W5:Y:S01]  /*de20*/  LDL R0, [R1+0x2c] ;  /* 0x00002c0001007983 */ /* 0x000f620000100800 */
[----:B------:R-:W-:-:S13]  /*de30*/  ISETP.NE.AND.EX P0, PT, RZ, UR5, PT, P0 ;  /* 0x00000005ff007c0c */ /* 0x000fda000bf05300 */
[----:B---3--:R-:W-:-:S04]  /*de40*/  @P0 IADD3 R2, P1, R2, UR4, RZ ;  /* 0x0000000402020c10 */ /* 0x008fc8000ff3e0ff */
[----:B----4-:R-:W-:Y:S01]  /*de50*/  @P0 IADD3.X R3, R4, UR5, RZ, P1, !PT ;  /* 0x0000000504030c10 */ /* 0x010fe20008ffe4ff */
[----:B------:R-:W-:-:S04]  /*de60*/  ULDC.64 UR4, c[0x0][0xa08] ;  /* 0x0002820000047ab9 */ /* 0x000fc80000000a00 */
[----:B--2---:R2:W3:Y:S02]  /*de70*/  @P0 LDG.E R7, desc[UR40][R2.64] ;  /* 0x0000002802070981 */ /* 0x0044e4000c1e1900 */
[----:B--2---:R-:W2:Y:S01]  /*de80*/  LDC.64 R2, c[0x0][0x418] ;  /* 0x00010600ff027b82 */ /* 0x004ea20000000a00 */
[----:B-----5:R-:W-:Y:S01]  /*de90*/  VIADD R4, R0, 0xffffffff ;  /* 0xffffffff00047836 */ /* 0x020fe20000000000 */
[----:B---3--:R-:W-:Y:S01]  /*dea0*/  SHF.R.S32.HI R8, RZ, 0x1f, R7 ;  /* 0x0000001fff087819 */ /* 0x008fe20000011407 */
[----:B------:R3:W-:Y:S04]  /*deb0*/  @P0 STL [R1+0x10], R7 ;  /* 0x0000100701000387 */ /* 0x0007e80000100800 */
[----:B------:R3:W-:Y:S01]  /*dec0*/  STL [R1+0x1c], R8 ;  /* 0x00001c0801007387 */ /* 0x0007e20000100800 */
[----:B--2---:R-:W-:Y:S01]  /*ded0*/  LOP3.LUT P0, RZ, R2, UR4, RZ, 0xfc, !PT ;  /* 0x0000000402ff7c12 */ /* 0x004fe2000f80fcff */
[----:B------:R-:W-:-:S03]  /*dee0*/  UMOV UR4, 0xffffffff ;  /* 0xffffffff00047882 */ /* 0x000fc60000000000 */
[----:B------:R-:W-:-:S04]  /*def0*/  LOP3.LUT P0, RZ, R3, UR5, RZ, 0xfc, P0 ;  /* 0x0000000503ff7c12 */ /* 0x000fc8000800fcff */
[----:B------:R-:W-:Y:S01]  /*df00*/  SEL R0, R7, RZ, !P0 ;  /* 0x000000ff07007207 */ /* 0x000fe20004000000 */
[----:B---3--:R-:W-:Y:S08]  /*df10*/  BRA.DIV UR4, `(.L_x_2534) ;  /* 0x0000004a04d07947 */ /* 0x008ff0000b800000 */
[----:B------:R-:W2:Y:S02]  /*df20*/  S2R R5, SR_TID.X ;  /* 0x0000000000057919 */ /* 0x000ea40000002100 */
[----:B--2---:R-:W-:-:S04]  /*df30*/  SHF.R.U32.HI R5, RZ, 0x5, R5 ;  /* 0x00000005ff057819 */ /* 0x004fc80000011605 */
[----:B------:R-:W-:-:S05]  /*df40*/  LOP3.LUT R5, R5, 0x3, RZ, 0xc0, !PT ;  /* 0x0000000305057812 */ /* 0x000fca00078ec0ff */
[----:B------:R2:W3:Y:S02]  /*df50*/  SHFL.IDX PT, R14, R5, RZ, 0x1f ;  /* 0x00001fff050e7589 */ /* 0x0004e400000e0000 */
.L_x_2637:
[----:B------:R-:W-:Y:S01]  /*df60*/  PLOP3.LUT P1, PT, PT, PT, PT, 0x8, 0x0 ;  /* 0x000000000000781c */ /* 0x000fe20003f2e170 */
[----:B------:R4:W-:Y:S01]  /*df70*/  STL [R1], R0 ;  /* 0x0000000001007387 */ /* 0x0009e20000100800 */
[----:B---3--:R-:W-:-:S03]  /*df80*/  ISETP.NE.AND P0, PT, R14, RZ, PT ;  /* 0x000000ff0e00720c */ /* 0x008fc60003f05270 */
[----:B------:R3:W-:Y:S01]  /*df90*/  STL [R1+0xc], R4 ;  /* 0x00000c0401007387 */ /* 0x0007e20000100800 */
[----:B----4-:R-:W-:-:S05]  /*dfa0*/  P2R R0, PR, RZ, 0x2 ;  /* 0x00000002ff007803 */ /* 0x010fca0000000000 */
[----:B------:R3:W-:Y:S04]  /*dfb0*/  STL [R1+0x20], R0 ;  /* 0x0000200001007387 */ /* 0x0007e80000100800 */
[----:B------:R-:W-:Y:S05]  /*dfc0*/  @P0 BRA `(.L_x_2535) ;  /* 0x0000000400300947 */ /* 0x000fea0003800000 */
[----:B------:R-:W-:-:S03]  /*dfd0*/  UMOV UR4, 0xffffffff ;  /* 0xffffffff00047882 */ /* 0x000fc60000000000 */
[----:B------:R-:W-:Y:S05]  /*dfe0*/  BRA.DIV UR4, `(.L_x_2536) ;  /* 0x0000004a04d07947 */ /* 0x000fea000b800000 */
[----:B------:R-:W-:-:S13]  /*dff0*/  ELECT P6, URZ, PT ;  /* 0x00000000003f782f */ /* 0x000fda00038c0000 */
.L_x_2640:
[----:B------:R-:W-:Y:S05]  /*e000*/  @!P6 BRA `(.L_x_2535) ;  /* 0x000000040020e947 */ /* 0x000fea0003800000 */
[----:B------:R-:W-:-:S04]  /*e010*/  ISETP.NE.U32.AND P0, PT, R2, RZ, PT ;  /* 0x000000ff0200720c */ /* 0x000fc80003f05070 */
[----:B------:R-:W-:-:S13]  /*e020*/  ISETP.NE.AND.EX P0, PT, R3, RZ, PT, P0 ;  /* 0x000000ff0300720c */ /* 0x000fda0003f05300 */
[----:B------:R-:W-:Y:S05]  /*e030*/  @!P0 BRA `(.L_x_2537) ;  /* 0x0000000000548947 */ /* 0x000fea0003800000 */
[----:B------:R-:W4:Y:S01]  /*e040*/  LDC R6, c[0x0][0x43c] ;  /* 0x00010f00ff067b82 */ /* 0x000f220000000800 */
[----:B01----:R-:W-:Y:S01]  /*e050*/  IMAD.MOV.U32 R9, RZ, RZ, R4 ;  /* 0x000000ffff097224 */ /* 0x003fe200078e0004 */
[----:B------:R-:W-:-:S03]  /*e060*/  ULDC.64 UR4, c[0x0][0x428] ;  /* 0x00010a0000047ab9 */ /* 0x000fc60000000a00 */
[----:B---3--:R-:W-:Y:S01]  /*e070*/  IMAD.MOV.U32 R0, RZ, RZ, R9 ;  /* 0x000000ffff007224 */ /* 0x008fe200078e0009 */
[----:B----4-:R-:W-:-:S13]  /*e080*/  ISETP.NE.AND P0, PT, R6, 0x1, PT ;  /* 0x000000010600780c */ /* 0x010fda0003f05270 */
[----:B--2---:R-:W0:Y:S02]  /*e090*/  @P0 LDC.64 R4, c[0x0][0x440] ;  /* 0x00011000ff040b82 */ /* 0x004e240000000a00 */
        /* <DEDUP_REMOVED lines=13> */
[----:B------:R-:W2:Y:S04]  /*e170*/  LDG.E R0, desc[UR40][R2.64] ;  /* 0x0000002802007981 */ /* 0x000ea8000c1e1900 */
[----:B--2---:R4:W-:Y:S02]  /*e180*/  STL [R1], R0 ;  /* 0x0000000001007387 */ /* 0x0049e40000100800 */
.L_x_2537:
[----:B------:R-:W5:Y:S04]  /*e190*/  LDL R7, [R1+0x4] ;  /* 0x0000040001077983 */ /* 0x000f680000100800 */
[----:B---34-:R-:W5:Y:S04]  /*e1a0*/  LDL R0, [R1+0x8] ;  /* 0x0000080001007983 */ /* 0x018f680000100800 */
[----:B------:R-:W3:Y:S01]  /*e1b0*/  LDL R2, [R1+0x14] ;  /* 0x0000140001027983 */ /* 0x000ee20000100800 */
[----:B-----5:R-:W-:Y:S01]  /*e1c0*/  IMAD R0, R0, 0x8, R7 ;  /* 0x0000000800007824 */ /* 0x020fe200078e0207 */
[----:B---3--:R-:W-:-:S04]  /*e1d0*/  SHF.L.U32 R2, R2, 0x1f, RZ ;  /* 0x0000001f02027819 */ /* 0x008fc800000006ff */
[----:B------:R-:W3:Y:S02]  /*e1e0*/  SYNCS.PHASECHK.TRANS64.TRYWAIT P0, [R0+URZ+0x28840], R2 ;  /* 0x02884002000075a7 */ /* 0x000ee4000800017f */
[----:B---3--:R-:W-:Y:S05]  /*e1f0*/  @!P0 BRA `(.L_x_2538) ;  /* 0x00000048006c8947 */ /* 0x008fea0003800000 */
.L_x_2641:
[----:B------:R-:W4:Y:S02]  /*e200*/  S2R R3, SR_TID.X ;  /* 0x0000000000037919 */ /* 0x000f240000002100 */
        /* <DEDUP_REMOVED lines=10> */
.L_x_2539:
[----:B--2---:R-:W2:Y:S04]  /*e2b0*/  LDL R5, [R1+0x4] ;  /* 0x0000040001057983 */ /* 0x004ea80000100800 */
[----:B------:R-:W2:Y:S04]  /*e2c0*/  LDL R4, [R1+0x8] ;  /* 0x0000080001047983 */ /* 0x000ea80000100800 */
[----:B------:R-:W4:Y:S04]  /*e2d0*/  LDL R6, [R1+0xc] ;  /* 0x00000c0001067983 */ /* 0x000f280000100800 */
[----:B------:R-:W5:Y:S04]  /*e2e0*/  LDL R3, [R1+0x18] ;  /* 0x0000180001037983 */ /* 0x000f680000100800 */
[----:B---3--:R-:W3:Y:S01]  /*e2f0*/  LDL R2, [R1] ;  /* 0x0000000001027983 */ /* 0x008ee20000100800 */
[----:B------:R-:W-:Y:S01]  /*e300*/  R2UR UR9, R0 ;  /* 0x00000000000972ca */ /* 0x000fe200000e0000 */
[----:B------:R-:W-:Y:S01]  /*e310*/  UIADD3 UR4, UP0, UR38, 0x370, URZ ;  /* 0x0000037026047890 */ /* 0x000fe2000ff1e03f */
[----:B------:R-:W-:-:S02]  /*e320*/  R2UR UR12, R18 ;  /* 0x00000000120c72ca */ /* 0x000fc400000e0000 */
[----:B------:R-:W-:Y:S01]  /*e330*/  PLOP3.LUT P0, PT, PT, PT, PT, 0x80, 0x0 ;  /* 0x000000000000781c */ /* 0x000fe20003f0f070 */
[----:B------:R-:W-:Y:S01]  /*e340*/  UMOV UR10, URZ ;  /* 0x0000003f000a7c82 */ /* 0x000fe20008000000 */
[----:B------:R-:W-:-:S07]  /*e350*/  UMOV UR7, 0x14f00000 ;  /* 0x14f0000000077882 */ /* 0x000fce0000000000 */
[----:B------:R-:W-:Y:S01]  /*e360*/  UIADD3 UR9, UR9, 0x28830, URZ ;  /* 0x0002883009097890 */ /* 0x000fe2000fffe03f */
[----:B------:R-:W-:Y:S01]  /*e370*/  UMOV UR15, 0x40 ;  /* 0x00000040000f7882 */ /* 0x000fe20000000000 */
[----:B--2---:R-:W-:Y:S01]  /*e380*/  IMAD R0, R4, 0x8000, R5 ;  /* 0x0000800004007824 */ /* 0x004fe200078e0205 */
[----:B----4-:R-:W-:-:S04]  /*e390*/  R2UR UR11, R6 ;  /* 0x00000000060b72ca */ /* 0x010fc800000e0000 */
[----:B------:R-:W-:Y:S02]  /*e3a0*/  R2UR UR6, R0 ;  /* 0x00000000000672ca */ /* 0x000fe400000e0000 */
[----:B-----5:R-:W-:Y:S02]  /*e3b0*/  R2UR UR5, R3 ;  /* 0x00000000030572ca */ /* 0x020fe400000e0000 */
[----:B---3--:R-:W-:-:S09]  /*e3c0*/  R2UR UR13, R2 ;  /* 0x00000000020d72ca */ /* 0x008fd200000e0000 */
[----:B------:R-:W-:Y:S02]  /*e3d0*/  UIADD3 UR8, UR6, 0x18400, URZ ;  /* 0x0001840006087890 */ /* 0x000fe4000fffe03f */
[----:B------:R-:W-:Y:S02]  /*e3e0*/  ULEA UR11, UR11, UR5, 0x7 ;  /* 0x000000050b0b7291 */ /* 0x000fe4000f8e383f */
[----:B------:R-:W-:Y:S02]  /*e3f0*/  UIADD3.X UR5, URZ, UR39, URZ, UP0, !UPT ;  /* 0x000000273f057290 */ /* 0x000fe400087fe43f */
[----:B------:R-:W-:Y:S01]  /*e400*/  UIADD3 UR14, UR6, 0x1c400, URZ ;  /* 0x0001c400060e7890 */ /* 0x000fe2000fffe03f */
[----:B------:R-:W-:Y:S02]  /*e410*/  P2R R0, PR, RZ, 0x1 ;  /* 0x00000001ff007803 */ /* 0x000fe40000000000 */
[----:B------:R-:W-:-:S04]  /*e420*/  UMOV UR6, 0x0 ;  /* 0x0000000000067882 */ /* 0x000fc80000000000 */
[----:B------:R2:W-:Y:S01]  /*e430*/  UTMALDG.4D [UR8], [UR4], desc[UR6] ;  /* 0x00000608040075b4 */ /* 0x0005e20008019000 */
[----:B------:R4:W-:Y:S01]  /*e440*/  STL [R1+0x20], R0 ;  /* 0x0000200001007387 */ /* 0x0009e20000100800 */
[----:B--2---:R-:W-:Y:S01]  /*e450*/  UMOV UR8, UR14 ;  /* 0x0000000e00087c82 */ /* 0x004fe20008000000 */
[----:B------:R-:W-:Y:S02]  /*e460*/  UMOV UR10, UR15 ;  /* 0x0000000f000a7c82 */ /* 0x000fe40008000000 */
[----:B------:R4:W-:Y:S01]  /*e470*/  UTMALDG.4D [UR8], [UR4], desc[UR6] ;  /* 0x00000608040075b4 */ /* 0x0009e20008019000 */
[----:B------:R-:W-:Y:S02]  /*e480*/  NOP ;  /* 0x0000000000007918 */ /* 0x000fe40000000000 */
.L_x_2535:
[----:B------:R-:W5:Y:S04]  /*e490*/  LDL R2, [R1+0x4] ;  /* 0x0000040001027983 */ /* 0x000f680000100800 */
[----:B------:R-:W5:Y:S04]  /*e4a0*/  LDL.LU R3, [R1+0x30] ;  /* 0x0000300001037983 */ /* 0x000f680000300800 */
[----:B--2---:R-:W2:Y:S04]  /*e4b0*/  LDL.LU R5, [R1+0x28] ;  /* 0x0000280001057983 */ /* 0x004ea80000300800 */
[----:B---3--:R-:W3:Y:S01]  /*e4c0*/  LDL.LU R4, [R1+0x38] ;  /* 0x0000380001047983 */ /* 0x008ee20000300800 */
[----:B------:R-:W-:Y:S05]  /*e4d0*/  WARPSYNC.ALL ;  /* 0x0000000000007948 */ /* 0x000fea0003800000 */
[----:B----4-:R-:W-:Y:S01]  /*e4e0*/  ULDC.64 UR4, c[0x0][0x298] ;  /* 0x0000a60000047ab9 */ /* 0x010fe20000000a00 */
[----:B------:R-:W-:Y:S01]  /*e4f0*/  ULDC.64 UR6, c[0x0][0xa00] ;  /* 0x0002800000067ab9 */ /* 0x000fe20000000a00 */
[----:B------:R-:W-:Y:S01]  /*e500*/  BSSY B6, `(.L_x_2540) ;  /* 0x0000024000067945 */ /* 0x000fe20003800000 */
[----:B------:R-:W-:Y:S01]  /*e510*/  BAR.SYNC.DEFER_BLOCKING 0x8, 0x180 ;  /* 0x0206000000007b1d */ /* 0x000fe20000010000 */
[----:B------:R-:W-:-:S04]  /*e520*/  ISETP.NE.U32.AND P0, PT, RZ, UR6, PT ;  /* 0x00000006ff007c0c */ /* 0x000fc8000bf05070 */
[----:B------:R-:W-:Y:S01]  /*e530*/  ISETP.NE.AND.EX P0, PT, RZ, UR7, PT, P0 ;  /* 0x00000007ff007c0c */ /* 0x000fe2000bf05300 */
[----:B-----5:R-:W-:Y:S01]  /*e540*/  VIADD R2, R2, 0x10400 ;  /* 0x0001040002027836 */ /* 0x020fe20000000000 */
[----:B------:R-:W-:-:S04]  /*e550*/  SHF.R.S32.HI R0, RZ, 0x1f, R3 ;  /* 0x0000001fff007819 */ /* 0x000fc80000011403 */
[----:B------:R-:W-:Y:S02]  /*e560*/  LOP3.LUT P1, RZ, R2, 0x3ff, RZ, 0xc0, !PT ;  /* 0x000003ff02ff7812 */ /* 0x000fe4000782c0ff */
[----:B--2---:R-:W-:Y:S01]  /*e570*/  SEL R5, R5, RZ, !P0 ;  /* 0x000000ff05057207 */ /* 0x004fe20004000000 */
[----:B------:R-:W-:Y:S01]  /*e580*/  IMAD R0, R0, UR4, RZ ;  /* 0x0000000400007c24 */ /* 0x000fe2000f8e02ff */
[----:B---3--:R-:W-:-:S03]  /*e590*/  SEL R4, R4, RZ, !P0 ;  /* 0x000000ff04047207 */ /* 0x008fc60004000000 */
[C---:B------:R-:W-:Y:S02]  /*e5a0*/  IMAD R0, R3.reuse, UR5, R0 ;  /* 0x0000000503007c24 */ /* 0x040fe4000f8e0200 */
[----:B------:R-:W-:-:S05]  /*e5b0*/  IMAD.WIDE.U32 R2, R3, UR4, RZ ;  /* 0x0000000403027c25 */ /* 0x000fca000f8e00ff */
[----:B------:R2:W-:Y:S04]  /*e5c0*/  STL.64 [R1+0x40], R2 ;  /* 0x0000400201007387 */ /* 0x0005e80000100a00 */
[----:B------:R3:W-:Y:S04]  /*e5d0*/  STL [R1+0x28], R5 ;  /* 0x0000280501007387 */ /* 0x0007e80000100800 */
[----:B------:R3:W-:Y:S01]  /*e5e0*/  STL [R1+0x4c], R4 ;  /* 0x00004c0401007387 */ /* 0x0007e20000100800 */
[----:B--2---:R-:W-:Y:S01]  /*e5f0*/  IMAD.IADD R2, R3, 0x1, R0 ;  /* 0x0000000103027824 */ /* 0x004fe200078e0200 */
[----:B------:R-:W-:-:S05]  /*e600*/  SHF.R.S32.HI R0, RZ, 0x1f, R18 ;  /* 0x0000001fff007819 */ /* 0x000fca0000011412 */
[----:B------:R3:W-:Y:S04]  /*e610*/  STL [R1+0x38], R0 ;  /* 0x0000380001007387 */ /* 0x0007e80000100800 */
[----:B------:R3:W-:Y:S01]  /*e620*/  STL [R1+0x30], R2 ;  /* 0x0000300201007387 */ /* 0x0007e20000100800 */
[----:B------:R-:W-:Y:S05]  /*e630*/  @!P1 BRA `(.L_x_2541) ;  /* 0x0000000000409947 */ /* 0x000fea0003800000 */
[----:B---3--:R-:W-:Y:S01]  /*e640*/  MOV R2, 0x0 ;  /* 0x0000000000027802 */ /* 0x008fe20000000f00 */
[----:B------:R-:W-:Y:S01]  /*e650*/  ULDC.64 UR4, c[0x4][0xa0] ;  /* 0x0100280000047ab9 */ /* 0x000fe20000000a00 */
[----:B------:R-:W-:Y:S01]  /*e660*/  ULDC.64 UR6, c[0x4][0xa8] ;  /* 0x01002a0000067ab9 */ /* 0x000fe20000000a00 */
[----:B------:R-:W-:Y:S01]  /*e670*/  ULDC.64 UR8, c[0x4][0x20] ;  /* 0x0100080000087ab9 */ /* 0x000fe20000000a00 */
[----:B------:R-:W-:Y:S02]  /*e680*/  IMAD.U32 R4, RZ, RZ, UR4 ;  /* 0x00000004ff047e24 */ /* 0x000fe4000f8e00ff */
[----:B------:R-:W2:Y:S01]  /*e690*/  LDC.64 R2, c[0x4][R2] ;  /* 0x0100000002027b82 */ /* 0x000ea20000000a00 */
        /* <DEDUP_REMOVED lines=9> */
[----:B012---:R-:W-:Y:S05]  /*e730*/  CALL.ABS.NOINC R2 ;  /* 0x0000000002007343 */ /* 0x007fea0003c00000 */
.L_x_2541:
[----:B------:R-:W-:Y:S05]  /*e740*/  BSYNC B6 ;  /* 0x0000000000067941 */ /* 0x000fea0003800000 */
.L_x_2540:
[----:B---3--:R-:W2:Y:S01]  /*e750*/  LDL.LU R5, [R1+0x30] ;  /* 0x0000300001057983 */ /* 0x008ea20000300800 */
[----:B------:R-:W-:Y:S01]  /*e760*/  ULDC.64 UR4, c[0x0][0x2d8] ;  /* 0x0000b60000047ab9 */ /* 0x000fe20000000a00 */
[----:B------:R-:W3:Y:S01]  /*e770*/  LDC R7, c[0x0][0x448] ;  /* 0x00011200ff077b82 */ /* 0x000ee20000000800 */
[----:B------:R-:W-:Y:S01]  /*e780*/  ULDC.64 UR6, c[0x0][0x280] ;  /* 0x0000a00000067ab9 */ /* 0x000fe20000000a00 */
[----:B------:R-:W2:Y:S04]  /*e790*/  LDL.LU.64 R2, [R1+0x40] ;  /* 0x0000400001027983 */ /* 0x000ea80000300a00 */
[----:B------:R-:W4:Y:S04]  /*e7a0*/  LDL.LU R0, [R1+0x38] ;  /* 0x0000380001007983 */ /* 0x000f280000300800 */
[----:B------:R-:W4:Y:S04]  /*e7b0*/  LDL.LU R6, [R1+0x4c] ;  /* 0x00004c0001067983 */ /* 0x000f280000300800 */
[----:B------:R-:W4:Y:S01]  /*e7c0*/  LDL.LU R4, [R1+0x28] ;  /* 0x0000280001047983 */ /* 0x000f220000300800 */
[----:B01----:R-:W0:Y:S03]  /*e7d0*/  S2R R9, SR_TID.X ;  /* 0x0000000000097919 */ /* 0x003e260000002100 */
[----:B------:R1:W5:Y:S01]  /*e7e0*/  LDL R10, [R1+0x34] ;  /* 0x00003400010a7983 */ /* 0x0003620000100800 */
[----:B---3--:R-:W-:Y:S01]  /*e7f0*/  ISETP.NE.AND P0, PT, R7, 0x1, PT ;  /* 0x000000010700780c */ /* 0x008fe20003f05270 */
[----:B0-----:R-:W-:-:S05]  /*e800*/  IMAD.SHL.U32 R8, R9, 0x8, RZ ;  /* 0x0000000809087824 */ /* 0x001fca00078e00ff */
[----:B------:R-:W-:-:S04]  /*e810*/  LOP3.LUT R8, R8, 0x38, RZ, 0xc0, !PT ;  /* 0x0000003808087812 */ /* 0x000fc800078ec0ff */
[----:B------:R-:W-:Y:S01]  /*e820*/  LOP3.LUT R8, R8, 0x40, RZ, 0xfc, !PT ;  /* 0x0000004008087812 */ /* 0x000fe200078efcff */
[----:B--2---:R-:W-:Y:S02]  /*e830*/  IMAD.MOV.U32 R3, RZ, RZ, R5 ;  /* 0x000000ffff037224 */ /* 0x004fe400078e0005 */
[----:B------:R-:W0:Y:S01]  /*e840*/  S2R R5, SR_TID.X ;  /* 0x0000000000057919 */ /* 0x000e220000002100 */
[----:B----4-:R-:W-:Y:S02]  /*e850*/  IMAD R0, R0, UR4, RZ ;  /* 0x0000000400007c24 */ /* 0x010fe4000f8e02ff */
[----:B------:R-:W-:-:S04]  /*e860*/  IMAD.WIDE.U32 R2, R18, UR4, R2 ;  /* 0x0000000412027c25 */ /* 0x000fc8000f8e0002 */
[----:B------:R-:W-:Y:S01]  /*e870*/  IMAD R0, R18, UR5, R0 ;  /* 0x0000000512007c24 */ /* 0x000fe2000f8e0200 */
[----:B------:R-:W-:-:S03]  /*e880*/  ULDC.64 UR4, c[0x0][0x2e0] ;  /* 0x0000b80000047ab9 */ /* 0x000fc60000000a00 */
[----:B------:R-:W-:Y:S02]  /*e890*/  IMAD.IADD R3, R3, 0x1, R0 ;  /* 0x0000000103037824 */ /* 0x000fe400078e0200 */
[----:B------:R-:W-:Y:S02]  /*e8a0*/  IMAD R0, R6, UR4, RZ ;  /* 0x0000000406007c24 */ /* 0x000fe4000f8e02ff */
[C---:B------:R-:W-:Y:S01]  /*e8b0*/  IMAD.WIDE.U32 R2, R4.reuse, UR4, R2 ;  /* 0x0000000404027c25 */ /* 0x040fe2000f8e0002 */
[----:B------:R-:W2:Y:S03]  /*e8c0*/  @P0 LDC R6, c[0x0][0x450] ;  /* 0x00011400ff060b82 */ /* 0x000ea60000000800 */
[----:B------:R-:W-:Y:S01]  /*e8d0*/  IMAD R0, R4, UR5, R0 ;  /* 0x0000000504007c24 */ /* 0x000fe2000f8e0200 */
[----:B------:R-:W-:Y:S01]  /*e8e0*/  ULDC.64 UR4, c[0x0][0x2d0] ;  /* 0x0000b40000047ab9 */ /* 0x000fe20000000a00 */
[----:B------:R-:W3:Y:S02]  /*e8f0*/  S2R R4, SR_TID.X ;  /* 0x0000000000047919 */ /* 0x000ee40000002100 */
[----:B------:R-:W-:Y:S01]  /*e900*/  IMAD.IADD R3, R3, 0x1, R0 ;  /* 0x0000000103037824 */ /* 0x000fe200078e0200 */
[----:B0-----:R-:W-:-:S04]  /*e910*/  LOP3.LUT R5, R5, 0x7f, RZ, 0xc0, !PT ;  /* 0x0000007f05057812 */ /* 0x001fc800078ec0ff */
[----:B------:R-:W-:Y:S01]  /*e920*/  SHF.R.U32.HI R5, RZ, 0x3, R5 ;  /* 0x00000003ff057819 */ /* 0x000fe20000011605 */
[----:B---3--:R-:W-:-:S05]  /*e930*/  IMAD.SHL.U32 R4, R4, 0x10, RZ ;  /* 0x0000001004047824 */ /* 0x008fca00078e00ff */
[----:B------:R-:W-:Y:S02]  /*e940*/  LOP3.LUT R4, R5, 0x70, R4, 0xf8, !PT ;  /* 0x0000007005047812 */ /* 0x000fe400078ef804 */
[----:B------:R-:W0:Y:S03]  /*e950*/  @P0 LDC R5, c[0x0][0x44c] ;  /* 0x00011300ff050b82 */ /* 0x000e260000000800 */
[----:B------:R-:W-:-:S04]  /*e960*/  IMAD R0, R17, 0x80, R4 ;  /* 0x0000008011007824 */ /* 0x000fc800078e0204 */
[----:B------:R-:W-:Y:S02]  /*e970*/  IMAD.MOV.U32 R4, RZ, RZ, R0 ;  /* 0x000000ffff047224 */ /* 0x000fe400078e0000 */
[----:B0-----:R-:W-:-:S05]  /*e980*/  @P0 IMAD.HI.U32 R5, R0, R5, RZ ;  /* 0x0000000500050227 */ /* 0x001fca00078e00ff */
[----:B--2---:R-:W-:-:S05]  /*e990*/  @P0 SHF.R.U32.HI R4, RZ, R6, R5 ;  /* 0x00000006ff040219 */ /* 0x004fca0000011605 */
[----:B------:R-:W-:-:S04]  /*e9a0*/  IMAD.MOV R5, RZ, RZ, -R4 ;  /* 0x000000ffff057224 */ /* 0x000fc800078e0a04 */
[----:B------:R-:W-:Y:S01]  /*e9b0*/  IMAD R0, R7, R5, R0 ;  /* 0x0000000507007224 */ /* 0x000fe200078e0200 */
[----:B------:R-:W-:Y:S01]  /*e9c0*/  SHF.R.S32.HI R5, RZ, 0x1f, R4 ;  /* 0x0000001fff057819 */ /* 0x000fe20000011404 */
[----:B------:R-:W-:-:S04]  /*e9d0*/  IMAD.WIDE.U32 R2, R4, UR4, R2 ;  /* 0x0000000404027c25 */ /* 0x000fc8000f8e0002 */
[----:B------:R-:W-:-:S04]  /*e9e0*/  IMAD R5, R5, UR4, RZ ;  /* 0x0000000405057c24 */ /* 0x000fc8000f8e02ff */
[----:B------:R-:W-:Y:S01]  /*e9f0*/  IMAD R4, R4, UR5, R5 ;  /* 0x0000000504047c24 */ /* 0x000fe2000f8e0205 */
[----:B------:R-:W-:-:S03]  /*ea00*/  ULDC.64 UR4, c[0x0][0x2c8] ;  /* 0x0000b20000047ab9 */ /* 0x000fc60000000a00 */
[----:B------:R-:W-:Y:S01]  /*ea10*/  IMAD.IADD R3, R3, 0x1, R4 ;  /* 0x0000000103037824 */ /* 0x000fe200078e0204 */
[----:B------:R-:W-:-:S05]  /*ea20*/  SHF.R.S32.HI R4, RZ, 0x1f, R0 ;  /* 0x0000001fff047819 */ /* 0x000fca0000011400 */
[----:B------:R-:W-:Y:S02]  /*ea30*/  IMAD R6, R4, UR4, RZ ;  /* 0x0000000404067c24 */ /* 0x000fe4000f8e02ff */
[----:B------:R-:W-:Y:S01]  /*ea40*/  IMAD.WIDE.U32 R4, R0, UR4, R2 ;  /* 0x0000000400047c25 */ /* 0x000fe2000f8e0002 */
[----:B------:R-:W-:Y:S02]  /*ea50*/  ULDC UR4, c[0x0][0x2b8] ;  /* 0x0000ae0000047ab9 */ /* 0x000fe40000000800 */
[----:B------:R-:W-:Y:S02]  /*ea60*/  ISETP.GE.AND P1, PT, R8, UR4, PT ;  /* 0x0000000408007c0c */ /* 0x000fe4000bf26270 */
[----:B------:R1:W5:Y:S01]  /*ea70*/  LDL R8, [R1+0x24] ;  /* 0x0000240001087983 */ /* 0x0003620000100800 */
[----:B------:R-:W-:Y:S02]  /*ea80*/  IMAD.SHL.U32 R9, R9, 0x8, RZ ;  /* 0x0000000809097824 */ /* 0x000fe400078e00ff */
[----:B------:R-:W-:-:S03]  /*ea90*/  IMAD R0, R0, UR5, R6 ;  /* 0x0000000500007c24 */ /* 0x000fc6000f8e0206 */
[----:B------:R-:W-:Y:S01]  /*eaa0*/  LOP3.LUT R9, R9, 0x38, RZ, 0xc0, !PT ;  /* 0x0000003809097812 */ /* 0x000fe200078ec0ff */
[----:B------:R-:W-:Y:S01]  /*eab0*/  IMAD.IADD R0, R5, 0x1, R0 ;  /* 0x0000000105007824 */ /* 0x000fe200078e0200 */
[C---:B------:R-:W-:Y:S02]  /*eac0*/  LEA R3, P2, R4.reuse, UR6, 0x1 ;  /* 0x0000000604037c11 */ /* 0x040fe4000f8408ff */
[----:B------:R-:W-:Y:S01]  /*ead0*/  ISETP.GE.AND P0, PT, R9, UR4, PT ;  /* 0x0000000409007c0c */ /* 0x000fe2000bf06270 */
[----:B------:R-:W-:Y:S01]  /*eae0*/  UMOV UR4, 0xffffffff ;  /* 0xffffffff00047882 */ /* 0x000fe20000000000 */
[----:B------:R-:W-:Y:S02]  /*eaf0*/  LEA.HI.X R0, R4, UR7, R0, 0x1, P2 ;  /* 0x0000000704007c11 */ /* 0x000fe400090f0c00 */
[----:B-1----:R-:W-:Y:S09]  /*eb00*/  BRA.DIV UR4, `(.L_x_2542) ;  /* 0x00000042043c7947 */ /* 0x002ff2000b800000 */
[----:B------:R-:W0:Y:S01]  /*eb10*/  S2R R4, SR_TID.X ;  /* 0x0000000000047919 */ /* 0x000e220000002100 */
[----:B-----5:R-:W-:Y:S01]  /*eb20*/  IMAD R2, R10, R7, RZ ;  /* 0x000000070a027224 */ /* 0x020fe200078e02ff */
[----:B------:R-:W1:Y:S04]  /*eb30*/  SHFL.IDX PT, R5, R3, RZ, 0x181f ;  /* 0x00181fff03057589 */ /* 0x000e6800000e0000 */
[----:B------:R-:W-:Y:S04]  /*eb40*/  SHFL.IDX PT, R6, R3, 0x1, 0x181f ;  /* 0x00381f0003067f89 */ /* 0x000fe800000e0000 */
        /* <DEDUP_REMOVED lines=9> */
[----:B0-----:R-:W-:-:S05]  /*ebe0*/  @!P4 IMAD.X R4, RZ, RZ, R4, P3 ;  /* 0x000000ffff04c224 */ /* 0x001fca00018e0604 */
[----:B------:R-:W-:-:S04]  /*ebf0*/  @!P4 LOP3.LUT R5, R5, R4, RZ, 0x3c, !PT ;  /* 0x000000040505c212 */ /* 0x000fc800078e3cff */
[----:B------:R-:W-:-:S04]  /*ec00*/  @!P4 LOP3.LUT R4, R5, R4, RZ, 0x3c, !PT ;  /* 0x000000040504c212 */ /* 0x000fc800078e3cff */
[----:B------:R-:W-:-:S05]  /*ec10*/  @!P4 LOP3.LUT R5, R5, R4, RZ, 0x3c, !PT ;  /* 0x000000040505c212 */ /* 0x000fca00078e3cff */
[----:B------:R-:W-:Y:S04]  /*ec20*/  @!P4 LDGSTS.E.BYPASS.LTC128B.128 [R8+0x10400], desc[UR40][R4.64], !P0 ;  /* 0x104000000408cfae */ /* 0x000fe8000c101d68 */
[----:B------:R0:W-:Y:S02]  /*ec30*/  @!P4 LDGSTS.E.BYPASS.LTC128B.128 [R8+0x14400], desc[UR40][R4.64+0x80], !P1 ;  /* 0x144000800408cfae */ /* 0x0001e4000c901d68 */
[----:B0-----:R-:W-:-:S05]  /*ec40*/  @!P2 LEA R5, P3, R9, R6, 0x1 ;  /* 0x000000060905a211 */ /* 0x001fca00078608ff */
[----:B------:R-:W-:-:S05]  /*ec50*/  @!P2 IMAD.X R4, RZ, RZ, R7, P3 ;  /* 0x000000ffff04a224 */ /* 0x000fca00018e0607 */
[----:B------:R-:W-:-:S04]  /*ec60*/  @!P2 LOP3.LUT R5, R5, R4, RZ, 0x3c, !PT ;  /* 0x000000040505a212 */ /* 0x000fc800078e3cff */
[----:B------:R-:W-:-:S04]  /*ec70*/  @!P2 LOP3.LUT R4, R5, R4, RZ, 0x3c, !PT ;  /* 0x000000040504a212 */ /* 0x000fc800078e3cff */
[----:B------:R-:W-:-:S05]  /*ec80*/  @!P2 LOP3.LUT R5, R5, R4, RZ, 0x3c, !PT ;  /* 0x000000040505a212 */ /* 0x000fca00078e3cff */
[----:B------:R-:W-:Y:S04]  /*ec90*/  @!P2 LDGSTS.E.BYPASS.LTC128B.128 [R8+0x10c00], desc[UR40][R4.64], !P0 ;  /* 0x10c000000408afae */ /* 0x000fe8000c101d68 */
[----:B------:R0:W-:Y:S02]  /*eca0*/  @!P2 LDGSTS.E.BYPASS.LTC128B.128 [R8+0x14c00], desc[UR40][R4.64+0x80], !P1 ;  /* 0x14c000800408afae */ /* 0x0001e4000c901d68 */
[----:B0-----:R-:W-:Y:S02]  /*ecb0*/  VIADD R4, R17, 0x20 ;  /* 0x0000002011047836 */ /* 0x001fe40000000000 */
[----:B------:R-:W0:Y:S03]  /*ecc0*/  SHFL.IDX PT, R5, R3, 0x2, 0x181f ;  /* 0x00581f0003057f89 */ /* 0x000e2600000e0000 */
[----:B------:R-:W-:-:S02]  /*ecd0*/  ISETP.GE.AND P2, PT, R4, R2, PT ;  /* 0x000000020400720c */ /* 0x000fc40003f46270 */
[----:B------:R-:W1:Y:S11]  /*ece0*/  SHFL.IDX PT, R4, R0, 0x2, 0x181f ;  /* 0x00581f0000047f89 */ /* 0x000e7600000e0000 */
[----:B0-----:R-:W-:-:S05]  /*ecf0*/  @!P2 LEA R5, P3, R9, R5, 0x1 ;  /* 0x000000050905a211 */ /* 0x001fca00078608ff */
[----:B-1----:R-:W-:-:S05]  /*ed00*/  @!P2 IMAD.X R4, RZ, RZ, R4, P3 ;  /* 0x000000ffff04a224 */ /* 0x002fca00018e0604 */
        /* <DEDUP_REMOVED lines=40> */
[----:B------:R-:W-:Y:S01]  /*ef90*/  ISETP.GE.AND P2, PT, R4, R2, PT ;  /* 0x000000020400720c */ /* 0x000fe20003f46270 */
[----:B------:R-:W-:Y:S04]  /*efa0*/  SHFL.IDX PT, R3, R3, 0x7, 0x181f ;  /* 0x00f81f0003037f89 */ /* 0x000fe800000e0000 */
[----:B------:R-:W1:Y:S04]  /*efb0*/  SHFL.IDX PT, R4, R0, 0x6, 0x181f ;  /* 0x00d81f0000047f89 */ /* 0x000e6800000e0000 */
[----:B------:R-:W2:Y:S04]  /*efc0*/  SHFL.IDX PT, R0, R0, 0x7, 0x181f ;  /* 0x00f81f0000007f89 */ /* 0x000ea800000e0000 */
[----:B0-----:R-:W-:-:S05]  /*efd0*/  @!P2 LEA R5, P3, R9, R5, 0x1 ;  /* 0x000000050905a211 */ /* 0x001fca00078608ff */
[----:B-1----:R-:W-:-:S05]  /*efe0*/  @!P2 IMAD.X R4, RZ, RZ, R4, P3 ;  /* 0x000000ffff04a224 */ /* 0x002fca00018e0604 */
[----:B------:R-:W-:-:S04]  /*eff0*/  @!P2 LOP3.LUT R5, R5, R4, RZ, 0x3c, !PT ;  /* 0x000000040505a212 */ /* 0x000fc800078e3cff */
[----:B------:R-:W-:-:S04]  /*f000*/  @!P2 LOP3.LUT R4, R5, R4, RZ, 0x3c, !PT ;  /* 0x000000040504a212 */ /* 0x000fc800078e3cff */
[----:B------:R-:W-:-:S05]  /*f010*/  @!P2 LOP3.LUT R5, R5, R4, RZ, 0x3c, !PT ;  /* 0x000000040505a212 */ /* 0x000fca00078e3cff */
[----:B------:R1:W-:Y:S04]  /*f020*/  @!P2 LDGSTS.E.BYPASS.LTC128B.128 [R8+0x13400], desc[UR40][R4.64], !P0 ;  /* 0x134000000408afae */ /* 0x0003e8000c101d68 */
[----:B--2---:R1:W-:Y:S02]  /*f030*/  @!P2 LDGSTS.E.BYPASS.LTC128B.128 [R8+0x17400], desc[UR40][R4.64+0x80], !P1 ;  /* 0x174000800408afae */ /* 0x0043e4000c901d68 */
.L_x_2658:
        /* <DEDUP_REMOVED lines=11> */
.L_x_2544:
[----:B------:R-:W-:Y:S05]  /*f0f0*/  BSYNC B0 ;  /* 0x0000000000007941 */ /* 0x000fea0003800000 */
.L_x_2543:
[----:B012---:R-:W2:Y:S01]  /*f100*/  LDL R8, [R1+0x4] ;  /* 0x0000040001087983 */ /* 0x007ea20000100800 */
[----:B------:R-:W-:Y:S01]  /*f110*/  PLOP3.LUT P0, PT, PT, PT, PT, 0x80, 0x0 ;  /* 0x000000000000781c */ /* 0x000fe20003f0f070 */
[----:B------:R-:W-:Y:S01]  /*f120*/  NOP ;  /* 0x0000000000007918 */ /* 0x000fe20000000000 */
[----:B--2---:R-:W-:-:S11]  /*f130*/  VIADD R6, R8, 0x28800 ;  /* 0x0002880008067836 */ /* 0x004fd60000000000 */
.L_x_2545:
        /* <DEDUP_REMOVED lines=19> */
.L_x_2659:
[----:B------:R-:W-:Y:S05]  /*f270*/  BSYNC B0 ;  /* 0x0000000000007941 */ /* 0x000fea0003800000 */
.L_x_2546:
[----:B0-----:R-:W2:Y:S01]  /*f280*/  LDL R2, [R1+0x2c] ;  /* 0x00002c0001027983 */ /* 0x001ea20000100800 */
[----:B------:R-:W-:Y:S01]  /*f290*/  BSSY B0, `(.L_x_2548) ;  /* 0x00001f2000007945 */ /* 0x000fe20003800000 */
[----:B--2---:R-:W-:-:S13]  /*f2a0*/  ISETP.GE.AND P0, PT, R2, 0x2, PT ;  /* 0x000000020200780c */ /* 0x004fda0003f06270 */
[----:B------:R-:W-:Y:S05]  /*f2b0*/  @!P0 BRA `(.L_x_2549) ;  /* 0x0000001c00bc8947 */ /* 0x000fea0003800000 */
[C---:B------:R-:W-:Y:S01]  /*f2c0*/  LOP3.LUT R0, R2.reuse, 0x1, RZ, 0xc0, !PT ;  /* 0x0000000102007812 */ /* 0x040fe200078ec0ff */
[----:B------:R-:W-:Y:S01]  /*f2d0*/  VIADD R4, R2, 0xfffffffe ;  /* 0xfffffffe02047836 */ /* 0x000fe20000000000 */
[----:B------:R-:W-:Y:S02]  /*f2e0*/  BSSY B2, `(.L_x_2550) ;  /* 0x00000aa000027945 */ /* 0x000fe40003800000 */
[----:B------:R-:W-:Y:S01]  /*f2f0*/  ISETP.NE.U32.AND P0, PT, R0, 0x1, PT ;  /* 0x000000010000780c */ /* 0x000fe20003f05070 */
[----:B------:R-:W-:-:S12]  /*f300*/  IMAD.MOV.U32 R0, RZ, RZ, R4 ;  /* 0x000000ffff007224 */ /* 0x000fd800078e0004 */
[----:B------:R-:W-:Y:S05]  /*f310*/  @!P0 BRA `(.L_x_2551) ;  /* 0x0000000800988947 */ /* 0x000fea0003800000 */
        /* <DEDUP_REMOVED lines=14> */
[----:B------:R-:W-:Y:S01]  /*f400*/  ISETP.NE.AND.EX P0, PT, RZ, UR5, PT, P0 ;  /* 0x00000005ff007c0c */ /* 0x000fe2000bf05300 */
[----:B------:R-:W-:-:S12]  /*f410*/  IMAD.MOV.U32 R7, RZ, RZ, R4 ;  /* 0x000000ffff077224 */ /* 0x000fd800078e0004 */
[----:B0-----:R-:W-:Y:S05]  /*f420*/  @!P0 BRA `(.L_x_2554) ;  /* 0x0000000000508947 */ /* 0x001fea0003800000 */
[----:B------:R-:W2:Y:S01]  /*f430*/  LDL R10, [R1+0x1c] ;  /* 0x00001c00010a7983 */ /* 0x000ea20000100800 */
[----:B------:R-:W0:Y:S03]  /*f440*/  LDC R5, c[0x0][0x43c] ;  /* 0x00010f00ff057b82 */ /* 0x000e260000000800 */
[----:B------:R-:W3:Y:S01]  /*f450*/  LDL R9, [R1+0x10] ;  /* 0x0000100001097983 */ /* 0x000ee20000100800 */
[----:B------:R-:W-:Y:S01]  /*f460*/  IMAD.MOV.U32 R0, RZ, RZ, R4 ;  /* 0x000000ffff007224 */ /* 0x000fe200078e0004 */
[----:B------:R-:W-:Y:S01]  /*f470*/  ULDC.64 UR6, c[0x0][0x428] ;  /* 0x00010a0000067ab9 */ /* 0x000fe20000000a00 */
[----:B0-----:R-:W-:-:S13]  /*f480*/  ISETP.NE.AND P0, PT, R5, 0x1, PT ;  /* 0x000000010500780c */ /* 0x001fda0003f05270 */
[----:B-----5:R-:W0:Y:S02]  /*f490*/  @P0 LDC.64 R2, c[0x0][0x440] ;  /* 0x00011000ff020b82 */ /* 0x020e240000000a00 */
[----:B0-----:R-:W-:-:S05]  /*f4a0*/  @P0 IMAD.HI.U32 R2, R4, R2, RZ ;  /* 0x0000000204020227 */ /* 0x001fca00078e00ff */
[----:B------:R-:W-:-:S04]  /*f4b0*/  @P0 SHF.R.U32.HI R0, RZ, R3, R2 ;  /* 0x00000003ff000219 */ /* 0x000fc80000011602 */
[--C-:B------:R-:W-:Y:S01]  /*f4c0*/  SHF.R.S32.HI R3, RZ, 0x1f, R0.reuse ;  /* 0x0000001fff037819 */ /* 0x100fe20000011400 */
[----:B------:R-:W-:-:S04]  /*f4d0*/  IMAD.MOV R7, RZ, RZ, -R0 ;  /* 0x000000ffff077224 */ /* 0x000fc800078e0a00 */
[----:B------:R-:W-:Y:S02]  /*f4e0*/  IMAD R7, R5, R7, R4 ;  /* 0x0000000705077224 */ /* 0x000fe400078e0204 */
[----:B--2---:R-:W-:-:S04]  /*f4f0*/  IMAD R2, R10, UR6, RZ ;  /* 0x000000060a027c24 */ /* 0x004fc8000f8e02ff */
[----:B---3--:R-:W-:Y:S02]  /*f500*/  IMAD R5, R9, UR7, R2 ;  /* 0x0000000709057c24 */ /* 0x008fe4000f8e0202 */
[----:B------:R-:W-:-:S04]  /*f510*/  IMAD.MOV.U32 R2, RZ, RZ, R0 ;  /* 0x000000ffff027224 */ /* 0x000fc800078e0000 */
[----:B------:R-:W-:-:S04]  /*f520*/  IMAD.WIDE.U32 R2, R9, UR6, R2 ;  /* 0x0000000609027c25 */ /* 0x000fc8000f8e0002 */
[----:B------:R-:W-:Y:S01]  /*f530*/  IMAD.IADD R0, R5, 0x1, R3 ;  /* 0x0000000105007824 */ /* 0x000fe200078e0203 */
[----:B------:R-:W-:-:S04]  /*f540*/  LEA R10, P0, R2, UR4, 0x2 ;  /* 0x00000004020a7c11 */ /* 0x000fc8000f8010ff */
[----:B------:R-:W-:-:S05]  /*f550*/  LEA.HI.X R11, R2, UR5, R0, 0x2, P0 ;  /* 0x00000005020b7c11 */ /* 0x000fca00080f1400 */
[----:B------:R0:W5:Y:S04]  /*f560*/  LDG.E R3, desc[UR40][R10.64] ;  /* 0x000000280a037981 */ /* 0x000168000c1e1900 */
.L_x_2554:
[----:B------:R-:W2:Y:S01]  /*f570*/  LDL R0, [R1+0x4] ;  /* 0x0000040001007983 */ /* 0x000ea20000100800 */
[----:B------:R-:W-:Y:S01]  /*f580*/  BSSY B3, `(.L_x_2555) ;  /* 0x0000005000037945 */ /* 0x000fe20003800000 */
[----:B--2---:R-:W-:Y:S01]  /*f590*/  IMAD R2, R8, 0x8, R0 ;  /* 0x0000000808027824 */ /* 0x004fe200078e0200 */
[----:B------:R-:W-:-:S04]  /*f5a0*/  SHF.L.U32 R0, R12, 0x1f, RZ ;  /* 0x0000001f0c007819 */ /* 0x000fc800000006ff */
[----:B------:R-:W1:Y:S02]  /*f5b0*/  SYNCS.PHASECHK.TRANS64.TRYWAIT P0, [R2+URZ+0x28840], R0 ;  /* 0x02884000020075a7 */ /* 0x000e64000800017f */
[----:B-1----:R-:W-:Y:S05]  /*f5c0*/  @!P0 BRA `(.L_x_2556) ;  /* 0x0000004000708947 */ /* 0x002fea0003800000 */
.L_x_2660:
[----:B------:R-:W-:Y:S05]  /*f5d0*/  BSYNC B3 ;  /* 0x0000000000037941 */ /* 0x000fea0003800000 */
.L_x_2555:
[----:B------:R-:W2:Y:S01]  /*f5e0*/  S2R R5, SR_TID.X ;  /* 0x0000000000057919 */ /* 0x000ea20000002100 */
[----:B------:R-:W-:Y:S01]  /*f5f0*/  BSSY B3, `(.L_x_2557) ;  /* 0x000000b000037945 */ /* 0x000fe20003800000 */
        /* <DEDUP_REMOVED lines=10> */
.L_x_2558:
[----:B------:R-:W-:Y:S05]  /*f6a0*/  BSYNC B3 ;  /* 0x0000000000037941 */ /* 0x000fea0003800000 */
.L_x_2557:
        /* <DEDUP_REMOVED lines=13> */
.L_x_2559:
        /* <DEDUP_REMOVED lines=16> */
.L_x_2560:
        /* <DEDUP_REMOVED lines=10> */
[----:B0-----:R-:W2:Y:S04]  /*f920*/  LDL.LU R10, [R1+0x14] ;  /* 0x00001400010a7983 */ /* 0x001ea80000300800 */
[----:B------:R-:W3:Y:S01]  /*f930*/  LDL R9, [R1+0x8] ;  /* 0x0000080001097983 */ /* 0x000ee20000100800 */
[----:B------:R-:W-:Y:S01]  /*f940*/  BSSY B3, `(.L_x_2561) ;  /* 0x0000005000037945 */ /* 0x000fe20003800000 */
[----:B--2---:R-:W-:Y:S01]  /*f950*/  SHF.L.U32 R0, R10, 0x1f, RZ ;  /* 0x0000001f0a007819 */ /* 0x004fe200000006ff */
[----:B---3--:R-:W-:-:S04]  /*f960*/  IMAD R2, R9, 0x8, R6 ;  /* 0x0000000809027824 */ /* 0x008fc800078e0206 */
[----:B------:R-:W0:Y:S02]  /*f970*/  SYNCS.PHASECHK.TRANS64.TRYWAIT P0, [R2+URZ+0x60], R0 ;  /* 0x00006000020075a7 */ /* 0x000e24000800017f */
[----:B0-----:R-:W-:Y:S05]  /*f980*/  @!P0 BRA `(.L_x_2562) ;  /* 0x0000003c00948947 */ /* 0x001fea0003800000 */
.L_x_2661:
[----:B------:R-:W-:Y:S05]  /*f990*/  BSYNC B3 ;  /* 0x0000000000037941 */ /* 0x000fea0003800000 */
.L_x_2561:
[----:B------:R1:W5:Y:S04]  /*f9a0*/  LDL R17, [R1+0x4] ;  /* 0x0000040001117983 */ /* 0x0003680000100800 */
[----:B------:R1:W5:Y:S01]  /*f9b0*/  LDL R15, [R1+0x8] ;  /* 0x00000800010f7983 */ /* 0x0003620000100800 */
[----:B------:R-:W-:Y:S01]  /*f9c0*/  BSSY B3, `(.L_x_2563) ;  /* 0x000000c000037945 */ /* 0x000fe20003800000 */
[----:B------:R-:W-:Y:S02]  /*f9d0*/  IMAD.MOV.U32 R10, RZ, RZ, 0x0 ;  /* 0x00000000ff0a7424 */ /* 0x000fe400078e00ff */
[----:B------:R-:W-:Y:S01]  /*f9e0*/  IMAD.MOV.U32 R11, RZ, RZ, 0x14f00000 ;  /* 0x14f00000ff0b7424 */ /* 0x000fe200078e00ff */
[----:B------:R-:W-:Y:S06]  /*f9f0*/  @P1 BRA `(.L_x_2564) ;  /* 0x0000000000201947 */ /* 0x000fec0003800000 */
        /* <DEDUP_REMOVED lines=8> */
.L_x_2564:
[----:B------:R-:W-:Y:S05]  /*fa80*/  BSYNC B3 ;  /* 0x0000000000037941 */ /* 0x000fea0003800000 */
.L_x_2563:
        /* <DEDUP_REMOVED lines=13> */
.L_x_2565:
        /* <DEDUP_REMOVED lines=16> */
.L_x_2566:
        /* <DEDUP_REMOVED lines=13> */
.L_x_2553:
[----:B------:R-:W-:Y:S05]  /*fd30*/  BSYNC B1 ;  /* 0x0000000000017941 */ /* 0x000fea0003800000 */
.L_x_2552:
[----:B------:R-:W2:Y:S04]  /*fd40*/  LDL.LU R0, [R1+0x2c] ;  /* 0x00002c0001007983 */ /* 0x000ea80000300800 */
[----:B------:R3:W-:Y:S04]  /*fd50*/  STL [R1+0x8], R8 ;  /* 0x0000080801007387 */ /* 0x0007e80000100800 */
[----:B------:R3:W-:Y:S02]  /*fd60*/  STL [R1+0x14], R12 ;  /* 0x0000140c01007387 */ /* 0x0007e40000100800 */
[----:B--23--:R-:W-:-:S07]  /*fd70*/  VIADD R0, R0, 0xfffffffd ;  /* 0xfffffffd00007836 */ /* 0x00cfce0000000000 */
.L_x_2551:
[----:B------:R-:W-:Y:S05]  /*fd80*/  BSYNC B2 ;  /* 0x0000000000027941 */ /* 0x000fea0003800000 */
.L_x_2550:
[----:B------:R-:W-:-:S13]  /*fd90*/  ISETP.NE.AND P0, PT, R4, RZ, PT ;  /* 0x000000ff0400720c */ /* 0x000fda0003f05270 */
[----:B------:R-:W-:Y:S05]  /*fda0*/  @!P0 BRA `(.L_x_2549) ;  /* 0x0000001400008947 */ /* 0x000fea0003800000 */
[----:B------:R2:W5:Y:S02]  /*fdb0*/  LDL R8, [R1] ;  /* 0x0000000001087983 */ /* 0x0005640000100800 */
.L_x_2597:
[----:B---3--:R-:W3:Y:S04]  /*fdc0*/  LDL R4, [R1+0x20] ;  /* 0x0000200001047983 */ /* 0x008ee80000100800 */
[----:B0-----:R-:W4:Y:S04]  /*fdd0*/  LDL R3, [R1+0x8] ;  /* 0x0000080001037983 */ /* 0x001f280000100800 */
[----:B--2---:R-:W2:Y:S01]  /*fde0*/  LDL R2, [R1+0x14] ;  /* 0x0000140001027983 */ /* 0x004ea20000100800 */
[----:B------:R-:W-:Y:S05]  /*fdf0*/  YIELD ;  /* 0x0000000000007946 */ /* 0x000fea0003800000 */
[----:B------:R-:W-:Y:S01]  /*fe00*/  BSSY B1, `(.L_x_2567) ;  /* 0x000009a000017945 */ /* 0x000fe20003800000 */
[----:B---3--:R-:W-:Y:S01]  /*fe10*/  ISETP.NE.AND P1, PT, R4, RZ, PT ;  /* 0x000000ff0400720c */ /* 0x008fe20003f25270 */
[----:B----4-:R-:W-:-:S05]  /*fe20*/  VIADD R4, R3, 0x1 ;  /* 0x0000000103047836 */ /* 0x010fca0000000000 */
[----:B------:R-:W-:-:S04]  /*fe30*/  ISETP.NE.AND P0, PT, R4, 0x2, PT ;  /* 0x000000020400780c */ /* 0x000fc80003f05270 */
[----:B------:R-:W-:Y:S02]  /*fe40*/  SEL R5, RZ, 0x1, P0 ;  /* 0x00000001ff057807 */ /* 0x000fe40000000000 */
[----:B------:R-:W-:Y:S02]  /*fe50*/  SEL R4, R4, RZ, P0 ;  /* 0x000000ff04047207 */ /* 0x000fe40000000000 */
[----:B--2---:R-:W-:Y:S01]  /*fe60*/  LOP3.LUT R5, R2, R5, RZ, 0x3c, !PT ;  /* 0x0000000502057212 */ /* 0x004fe200078e3cff */
[----:B------:R-:W-:Y:S06]  /*fe70*/  @!P1 BRA `(.L_x_2568) ;  /* 0x0000000800489947 */ /* 0x000fec0003800000 */
[----:B------:R-:W-:Y:S01]  /*fe80*/  ULDC.64 UR4, c[0x0][0x418] ;  /* 0x0001060000047ab9 */ /* 0x000fe20000000a00 */
[----:B------:R-:W-:Y:S01]  /*fe90*/  IMAD.MOV.U32 R7, RZ, RZ, R0 ;  /* 0x000000ffff077224 */ /* 0x000fe200078e0000 */
[----:B------:R-:W-:-:S04]  /*fea0*/  ISETP.NE.U32.AND P0, PT, RZ, UR4, PT ;  /* 0x00000004ff007c0c */ /* 0x000fc8000bf05070 */
[----:B------:R-:W-:-:S13]  /*feb0*/  ISETP.NE.AND.EX P0, PT, RZ, UR5, PT, P0 ;  /* 0x00000005ff007c0c */ /* 0x000fda000bf05300 */
[----:B------:R-:W-:Y:S05]  /*fec0*/  @!P0 BRA `(.L_x_2569) ;  /* 0x00000000004c8947 */ /* 0x000fea0003800000 */
[----:B------:R-:W2:Y:S01]  /*fed0*/  LDL R10, [R1+0x1c] ;  /* 0x00001c00010a7983 */ /* 0x000ea20000100800 */
[----:B-----5:R-:W0:Y:S01]  /*fee0*/  LDC R8, c[0x0][0x43c] ;  /* 0x00010f00ff087b82 */ /* 0x020e220000000800 */
        /* <DEDUP_REMOVED lines=17> */
.L_x_2569:
[----:B------:R-:W2:Y:S01]  /*10000*/  LDL R2, [R1+0x4] ;  /* 0x0000040001027983 */ /* 0x000ea20000100800 */
[----:B------:R-:W-:Y:S01]  /*10010*/  BSSY B2, `(.L_x_2570) ;  /* 0x0000005000027945 */ /* 0x000fe20003800000 */
[----:B--2---:R-:W-:Y:S01]  /*10020*/  IMAD R3, R4, 0x8, R2 ;  /* 0x0000000804037824 */ /* 0x004fe200078e0202 */
[----:B------:R-:W-:-:S04]  /*10030*/  SHF.L.U32 R2, R5, 0x1f, RZ ;  /* 0x0000001f05027819 */ /* 0x000fc800000006ff */
[----:B------:R-:W2:Y:S02]  /*10040*/  SYNCS.PHASECHK.TRANS64.TRYWAIT P0, [R3+URZ+0x28840], R2 ;  /* 0x02884002030075a7 */ /* 0x000ea4000800017f */
[----:B--2---:R-:W-:Y:S05]  /*10050*/  @!P0 BRA `(.L_x_2571) ;  /* 0x0000003400f48947 */ /* 0x004fea0003800000 */
.L_x_2662:
[----:B------:R-:W-:Y:S05]  /*10060*/  BSYNC B2 ;  /* 0x0000000000027941 */ /* 0x000fea0003800000 */
.L_x_2570:
        /* <DEDUP_REMOVED lines=12> */
.L_x_2573:
[----:B------:R-:W-:Y:S05]  /*10130*/  BSYNC B2 ;  /* 0x0000000000027941 */ /* 0x000fea0003800000 */
.L_x_2572:
[----:B--2---:R-:W2:Y:S04]  /*10140*/  LDL R2, [R1+0x4] ;  /* 0x0000040001027983 */ /* 0x004ea80000100800 */
        /* <DEDUP_REMOVED lines=12> */
.L_x_2574:
        /* <DEDUP_REMOVED lines=16> */
.L_x_2575:
        /* <DEDUP_REMOVED lines=17> */
.L_x_2663:
[----:B------:R-:W-:Y:S05]  /*10420*/  BSYNC B2 ;  /* 0x0000000000027941 */ /* 0x000fea0003800000 */
.L_x_2576:
        /* <DEDUP_REMOVED lines=11> */
.L_x_2579:
[----:B------:R-:W-:Y:S05]  /*104e0*/  BSYNC B2 ;  /* 0x0000000000027941 */ /* 0x000fea0003800000 */
.L_x_2578:
[----:B------:R-:W2:Y:S04]  /*104f0*/  LDL R15, [R1+0x4] ;  /* 0x00000400010f7983 */ /* 0x000ea80000100800 */
        /* <DEDUP_REMOVED lines=13> */
.L_x_2580:
        /* <DEDUP_REMOVED lines=16> */
.L_x_2581:
        /* <DEDUP_REMOVED lines=11> */
[----:B------:R0:W-:Y:S04]  /*10780*/  STL [R1+0xc], R7 ;  /* 0x00000c0701007387 */ /* 0x0001e80000100800 */
[----:B------:R0:W-:Y:S02]  /*10790*/  STL [R1], R8 ;  /* 0x0000000801007387 */ /* 0x0001e40000100800 */
.L_x_2568:
[----:B------:R-:W-:Y:S05]  /*107a0*/  BSYNC B1 ;  /* 0x0000000000017941 */ /* 0x000fea0003800000 */
.L_x_2567:
        /* <DEDUP_REMOVED lines=8> */
[----:B------:R2:W-:Y:S04]  /*10830*/  STL [R1+0x14], R10 ;  /* 0x0000140a01007387 */ /* 0x0005e80000100800 */
[----:B------:R2:W-:Y:S01]  /*10840*/  STL [R1+0x8], R11 ;  /* 0x0000080b01007387 */ /* 0x0005e20000100800 */
[----:B------:R-:W-:Y:S05]  /*10850*/  @!P1 BRA `(.L_x_2583) ;  /* 0x0000000800449947 */ /* 0x000fea0003800000 */
[----:B------:R-:W-:Y:S01]  /*10860*/  ULDC.64 UR4, c[0x0][0x418] ;  /* 0x0001060000047ab9 */ /* 0x000fe20000000a00 */
[----:B0-----:R-:W-:Y:S01]  /*10870*/  VIADD R7, R0, 0xffffffff ;  /* 0xffffffff00077836 */ /* 0x001fe20000000000 */
[----:B------:R-:W-:-:S04]  /*10880*/  ISETP.NE.U32.AND P0, PT, RZ, UR4, PT ;  /* 0x00000004ff007c0c */ /* 0x000fc8000bf05070 */
[----:B------:R-:W-:-:S13]  /*10890*/  ISETP.NE.AND.EX P0, PT, RZ, UR5, PT, P0 ;  /* 0x00000005ff007c0c */ /* 0x000fda000bf05300 */
[----:B------:R-:W-:Y:S05]  /*108a0*/  @!P0 BRA `(.L_x_2584) ;  /* 0x00000000004c8947 */ /* 0x000fea0003800000 */
[----:B------:R-:W3:Y:S01]  /*108b0*/  LDL R13, [R1+0x1c] ;  /* 0x00001c00010d7983 */ /* 0x000ee20000100800 */
[----:B------:R-:W0:Y:S01]  /*108c0*/  LDC R9, c[0x0][0x43c] ;  /* 0x00010f00ff097b82 */ /* 0x000e220000000800 */
[----:B------:R-:W-:Y:S02]  /*108d0*/  ULDC.64 UR6, c[0x0][0x428] ;  /* 0x00010a0000067ab9 */ /* 0x000fe40000000a00 */
[----:B------:R-:W4:Y:S01]  /*108e0*/  LDL R12, [R1+0x10] ;  /* 0x00001000010c7983 */ /* 0x000f220000100800 */
        /* <DEDUP_REMOVED lines=15> */
.L_x_2584:
[----:B------:R-:W3:Y:S01]  /*109e0*/  LDL R2, [R1+0x4] ;  /* 0x0000040001027983 */ /* 0x000ee20000100800 */
[----:B------:R-:W-:Y:S01]  /*109f0*/  SHF.L.U32 R3, R10, 0x1f, RZ ;  /* 0x0000001f0a037819 */ /* 0x000fe200000006ff */
[----:B------:R-:W-:Y:S01]  /*10a00*/  BSSY B2, `(.L_x_2585) ;  /* 0x0000004000027945 */ /* 0x000fe20003800000 */
[----:B---3--:R-:W-:-:S04]  /*10a10*/  IMAD R2, R11, 0x8, R2 ;  /* 0x000000080b027824 */ /* 0x008fc800078e0202 */
[----:B------:R-:W3:Y:S02]  /*10a20*/  SYNCS.PHASECHK.TRANS64.TRYWAIT P0, [R2+URZ+0x28840], R3 ;  /* 0x02884003020075a7 */ /* 0x000ee4000800017f */
[----:B---3--:R-:W-:Y:S05]  /*10a30*/  @!P0 BRA `(.L_x_2586) ;  /* 0x0000002c00a48947 */ /* 0x008fea0003800000 */
.L_x_2664:
[----:B------:R-:W-:Y:S05]  /*10a40*/  BSYNC B2 ;  /* 0x0000000000027941 */ /* 0x000fea0003800000 */
.L_x_2585:
[----:B0-----:R-:W0:Y:S01]  /*10a50*/  S2R R9, SR_TID.X ;  /* 0x0000000000097919 */ /* 0x001e220000002100 */
        /* <DEDUP_REMOVED lines=9> */
[----:B----4-:R-:W-:Y:S05]  /*10af0*/  @!P0 BRA `(.L_x_2588) ;  /* 0x0000000000048947 */ /* 0x010fea0003800000 */
[----:B------:R-:W-:Y:S01]  /*10b00*/  BPT.TRAP 0x1 ;  /* 0x000000040000795c */ /* 0x000fe20000300000 */
.L_x_2588:
[----:B------:R-:W-:Y:S05]  /*10b10*/  BSYNC B2 ;  /* 0x0000000000027941 */ /* 0x000fea0003800000 */
.L_x_2587:
[----:B---3--:R-:W3:Y:S04]  /*10b20*/  LDL R2, [R1+0x8] ;  /* 0x0000080001027983 */ /* 0x008ee80000100800 */
[----:B--2---:R-:W2:Y:S04]  /*10b30*/  LDL R10, [R1+0x4] ;  /* 0x00000400010a7983 */ /* 0x004ea80000100800 */
        /* <DEDUP_REMOVED lines=13> */
.L_x_2589:
        /* <DEDUP_REMOVED lines=16> */
.L_x_2590:
        /* <DEDUP_REMOVED lines=15> */
.L_x_2665:
[----:B------:R-:W-:Y:S05]  /*10e00*/  BSYNC B2 ;  /* 0x0000000000027941 */ /* 0x000fea0003800000 */
.L_x_2591:
        /* <DEDUP_REMOVED lines=11> */
.L_x_2594:
[----:B------:R-:W-:Y:S05]  /*10ec0*/  BSYNC B2 ;  /* 0x0000000000027941 */ /* 0x000fea0003800000 */
.L_x_2593:
[----:B------:R-:W2:Y:S04]  /*10ed0*/  LDL R9, [R1+0x4] ;  /* 0x0000040001097983 */ /* 0x000ea80000100800 */
        /* <DEDUP_REMOVED lines=12> */
.L_x_2595:
        /* <DEDUP_REMOVED lines=16> */
.L_x_2596:
        /* <DEDUP_REMOVED lines=13> */
.L_x_2583:
[----:B------:R-:W-:Y:S05]  /*11170*/  BSYNC B1 ;  /* 0x0000000000017941 */ /* 0x000fea0003800000 */
.L_x_2582:
[C---:B------:R-:W-:Y:S01]  /*11180*/  ISETP.GT.AND P0, PT, R0.reuse, 0x1, PT ;  /* 0x000000010000780c */ /* 0x040fe20003f04270 */
[----:B------:R-:W-:-:S12]  /*11190*/  VIADD R0, R0, 0xfffffffe ;  /* 0xfffffffe00007836 */ /* 0x000fd80000000000 */
[----:B------:R-:W-:Y:S05]  /*111a0*/  @P0 BRA `(.L_x_2597) ;  /* 0xffffffec00040947 */ /* 0x000fea000383ffff */
.L_x_2549:
[----:B------:R-:W-:Y:S05]  /*111b0*/  BSYNC B0 ;  /* 0x0000000000007941 */ /* 0x000fea0003800000 */
.L_x_2548:
[----:B------:R-:W0:Y:S01]  /*111c0*/  S2R R2, SR_TID.X ;  /* 0x0000000000027919 */ /* 0x000e220000002100 */
[----:B------:R-:W-:Y:S01]  /*111d0*/  BSSY B0, `(.L_x_2598) ;  /* 0x0000010000007945 */ /* 0x000fe20003800000 */
[----:B0-----:R-:W-:-:S04]  /*111e0*/  LOP3.LUT R3, R2, 0x7f, RZ, 0xc0, !PT ;  /* 0x0000007f02037812 */ /* 0x001fc800078ec0ff */
[----:B------:R-:W-:-:S13]  /*111f0*/  ISETP.NE.AND P0, PT, R3, RZ, PT ;  /* 0x000000ff0300720c */ /* 0x000fda0003f05270 */
[----:B------:R-:W-:Y:S05]  /*11200*/  @P0 BRA `(.L_x_2599) ;  /* 0x0000000000300947 */ /* 0x000fea0003800000 */
[----:B------:R-:W0:Y:S01]  /*11210*/  S2R R2, SR_LANEID ;  /* 0x0000000000027919 */ /* 0x000e220000000000 */
[----:B------:R-:W-:Y:S01]  /*11220*/  VOTEU.ANY UR4, UPT, PT ;  /* 0x0000000000047886 */ /* 0x000fe200038e0100 */
[----:B------:R-:W4:Y:S01]  /*11230*/  LDC.64 R4, c[0x0][0xc60] ;  /* 0x00031800ff047b82 */ /* 0x000f220000000a00 */
[----:B------:R-:W0:Y:S02]  /*11240*/  FLO.U32 R0, UR4 ;  /* 0x0000000400007d00 */ /* 0x000e2400080e0000 */
[----:B0-----:R-:W-:-:S06]  /*11250*/  ISETP.EQ.U32.AND P0, PT, R0, R2, PT ;  /* 0x000000020000720c */ /* 0x001fcc0003f02070 */
[----:B------:R-:W4:Y:S07]  /*11260*/  POPC R2, UR4 ;  /* 0x0000000400027d09 */ /* 0x000f2e0008000000 */
[----:B----4-:R-:W4:Y:S04]  /*11270*/  @P0 ATOMG.E.ADD.STRONG.GPU PT, R2, desc[UR40][R4.64], R2 ;  /* 0x00000002040209a8 */ /* 0x010f2800081ee1e8 */
[----:B----4-:R0:W4:Y:S02]  /*11280*/  SHFL.IDX PT, R2, R2, R0, 0x1f ;  /* 0x00001f0002027589 */ /* 0x01012400000e0000 */
[----:B0-----:R-:W0:Y:S02]  /*11290*/  S2R R0, SR_LTMASK ;  /* 0x0000000000007919 */ /* 0x001e240000003900 */
[----:B0-----:R-:W-:-:S06]  /*112a0*/  LOP3.LUT R0, R0, UR4, RZ, 0xc0, !PT ;  /* 0x0000000400007c12 */ /* 0x001fcc000f8ec0ff */
[----:B------:R-:W4:Y:S02]  /*112b0*/  POPC R0, R0 ;  /* 0x0000000000007309 */ /* 0x000f240000000000 */
[----:B----4-:R-:W-:-:S07]  /*112c0*/  IADD3 R16, R2, UR36, R0 ;  /* 0x0000002402107c10 */ /* 0x010fce000fffe000 */
.L_x_2599:
[----:B------:R-:W-:Y:S05]  /*112d0*/  BSYNC B0 ;  /* 0x0000000000007941 */ /* 0x000fea0003800000 */
.L_x_2598:
[----:B------:R-:W4:Y:S01]  /*112e0*/  LDL.LU R0, [R1+0x20] ;  /* 0x0000200001007983 */ /* 0x000f220000300800 */
[----:B------:R-:W-:Y:S01]  /*112f0*/  BSSY B0, `(.L_x_2600) ;  /* 0x0000040000007945 */ /* 0x000fe20003800000 */
[----:B----4-:R-:W-:-:S13]  /*11300*/  ISETP.NE.AND P0, PT, R0, RZ, PT ;  /* 0x000000ff0000720c */ /* 0x010fda0003f05270 */
[----:B------:R-:W-:Y:S05]  /*11310*/  @!P0 BRA `(.L_x_2601) ;  /* 0x0000000000f48947 */ /* 0x000fea0003800000 */
[----:B------:R-:W4:Y:S04]  /*11320*/  LDL R4, [R1+0x4] ;  /* 0x0000040001047983 */ /* 0x000f280000100800 */
[----:B------:R-:W4:Y:S04]  /*11330*/  LDL R0, [R1+0x8] ;  /* 0x0000080001007983 */ /* 0x000f280000100800 */
[----:B------:R-:W2:Y:S01]  /*11340*/  LDL R2, [R1+0x14] ;  /* 0x0000140001027983 */ /* 0x000ea20000100800 */
[----:B------:R-:W-:Y:S01]  /*11350*/  BSSY B1, `(.L_x_2602) ;  /* 0x0000006000017945 */ /* 0x000fe20003800000 */
[----:B------:R-:W-:Y:S01]  /*11360*/  ISETP.NE.AND P1, PT, R3, RZ, PT ;  /* 0x000000ff0300720c */ /* 0x000fe20003f25270 */
[----:B----4-:R-:W-:Y:S01]  /*11370*/  IMAD R0, R0, 0x8, R4 ;  /* 0x0000000800007824 */ /* 0x010fe200078e0204 */
[----:B--2---:R-:W-:-:S04]  /*11380*/  SHF.L.U32 R2, R2, 0x1f, RZ ;  /* 0x0000001f02027819 */ /* 0x004fc800000006ff */
[----:B------:R-:W0:Y:S02]  /*11390*/  SYNCS.PHASECHK.TRANS64.TRYWAIT P0, [R0+URZ+0x28860], R2 ;  /* 0x02886002000075a7 */ /* 0x000e24000800017f */
[----:B0-----:R-:W-:Y:S05]  /*113a0*/  @!P0 BRA `(.L_x_2603) ;  /* 0x0000002400708947 */ /* 0x001fea0003800000 */
.L_x_2666:
[----:B------:R-:W-:Y:S05]  /*113b0*/  BSYNC B1 ;  /* 0x0000000000017941 */ /* 0x000fea0003800000 */
.L_x_2602:
[----:B------:R-:W-:Y:S04]  /*113c0*/  BSSY B1, `(.L_x_2604) ;  /* 0x0000009000017945 */ /* 0x000fe80003800000 */
[----:B------:R-:W-:Y:S05]  /*113d0*/  @P1 BRA `(.L_x_2605) ;  /* 0x00000000001c1947 */ /* 0x000fea0003800000 */
[----:B------:R-:W2:Y:S01]  /*113e0*/  S2R R3, SR_TID.X ;  /* 0x0000000000037919 */ /* 0x000ea20000002100 */
[----:B0-----:R-:W-:-:S04]  /*113f0*/  IMAD.MOV.U32 R2, RZ, RZ, 0x8000 ;  /* 0x00008000ff027424 */ /* 0x001fc800078e00ff */
[----:B------:R4:W-:Y:S01]  /*11400*/  SYNCS.ARRIVE.TRANS64 RZ, [R0+URZ+0x28850], R2 ;  /* 0x0288500200ff79a7 */ /* 0x0009e2000800003f */
[----:B--2---:R-:W-:-:S04]  /*11410*/  LOP3.LUT R3, R3, 0x1f, RZ, 0xc0, !PT ;  /* 0x0000001f03037812 */ /* 0x004fc800078ec0ff */
[----:B------:R-:W-:-:S13]  /*11420*/  ISETP.NE.AND P0, PT, R3, RZ, PT ;  /* 0x000000ff0300720c */ /* 0x000fda0003f05270 */
[----:B----4-:R-:W-:Y:S05]  /*11430*/  @!P0 BRA `(.L_x_2605) ;  /* 0x0000000000048947 */ /* 0x010fea0003800000 */
[----:B------:R-:W-:Y:S01]  /*11440*/  BPT.TRAP 0x1 ;  /* 0x000000040000795c */ /* 0x000fe20000300000 */
.L_x_2605:
[----:B------:R-:W-:Y:S05]  /*11450*/  BSYNC B1 ;  /* 0x0000000000017941 */ /* 0x000fea0003800000 */
.L_x_2604:
[----:B------:R-:W2:Y:S04]  /*11460*/  LDL.LU R5, [R1+0x18] ;  /* 0x0000180001057983 */ /* 0x000ea80000300800 */
[----:B------:R-:W2:Y:S04]  /*11470*/  LDL.LU R3, [R1+0xc] ;  /* 0x00000c0001037983 */ /* 0x000ea80000300800 */
[----:B------:R-:W4:Y:S04]  /*11480*/  LDL R4, [R1+0x4] ;  /* 0x0000040001047983 */ /* 0x000f280000100800 */
[----:B0-----:R-:W4:Y:S01]  /*11490*/  LDL R2, [R1+0x8] ;  /* 0x0000080001027983 */ /* 0x001f220000100800 */
        /* <DEDUP_REMOVED lines=8> */
[----:B----4-:R-:W-:-:S04]  /*11520*/  IMAD R2, R2, 0x8000, R4 ;  /* 0x0000800002027824 */ /* 0x010fc800078e0204 */
[----:B------:R-:W-:-:S07]  /*11530*/  VIADD R4, R2, 0x400 ;  /* 0x0000040002047836 */ /* 0x000fce0000000000 */
.L_x_2606:
        /* <DEDUP_REMOVED lines=16> */
.L_x_2607:
        /* <DEDUP_REMOVED lines=11> */
.L_x_2601:
[----:B------:R-:W-:Y:S05]  /*116f0*/  BSYNC B0 ;  /* 0x0000000000007941 */ /* 0x000fea0003800000 */
.L_x_2600:
[----:B------:R-:W4:Y:S04]  /*11700*/  LDL.LU R5, [R1+0x8] ;  /* 0x0000080001057983 */ /* 0x000f280000300800 */
        /* <DEDUP_REMOVED lines=8> */
.L_x_2528:
[----:B------:R-:W-:Y:S05]  /*11790*/  BSYNC B7 ;  /* 0x0000000000077941 */ /* 0x000fea0003800000 */
.L_x_2526:
[----:B----4-:R-:W4:Y:S02]  /*117a0*/  LDL R0, [R1+0x50] ;  /* 0x0000500001007983 */ /* 0x010f240000100800 */
[----:B----4-:R-:W-:-:S13]  /*117b0*/  ISETP.NE.AND P0, PT, R0, RZ, PT ;  /* 0x000000ff0000720c */ /* 0x010fda0003f05270 */
[----:B------:R-:W-:Y:S05]  /*117c0*/  @!P0 BRA `(.L_x_2608) ;  /* 0x0000000000288947 */ /* 0x000fea0003800000 */
[----:B------:R-:W-:Y:S05]  /*117d0*/  WARPSYNC.ALL ;  /* 0x0000000000007948 */ /* 0x000fea0003800000 */
[----:B------:R-:W4:Y:S08]  /*117e0*/  S2UR UR5, SR_CgaCtaId ;  /* 0x00000000000579c3 */ /* 0x000f300000008800 */
[----:B------:R-:W-:Y:S06]  /*117f0*/  BAR.SYNC.DEFER_BLOCKING 0x5, 0x180 ;  /* 0x0146000000007b1d */ /* 0x000fec0000010000 */
[----:B------:R-:W-:-:S02]  /*11800*/  UMOV UR4, 0x400 ;  /* 0x0000040000047882 */ /* 0x000fc40000000000 */
[----:B----4-:R-:W-:-:S06]  /*11810*/  ULEA UR4, UR5, UR4, 0x18 ;  /* 0x0000000405047291 */ /* 0x010fcc000f8ec03f */
[----:B------:R-:W-:-:S05]  /*11820*/  IMAD.U32 R0, RZ, RZ, UR4 ;  /* 0x00000004ff007e24 */ /* 0x000fca000f8e00ff */
[----:B------:R4:W0:Y:S04]  /*11830*/  LDS.128 R16, [R0+0x288d0] ;  /* 0x0288d00000107984 */ /* 0x0008280000000c00 */
[----:B------:R4:W-:Y:S01]  /*11840*/  STL [R1+0x4], R0 ;  /* 0x0000040001007387 */ /* 0x0009e20000100800 */
[----:B------:R-:W-:Y:S06]  /*11850*/  BAR.ARV 0x4, 0x180 ;  /* 0x0106000000007b1d */ /* 0x000fec0000002000 */
[----:B------:R-:W-:Y:S05]  /*11860*/  BRA `(.L_x_2609) ;  /* 0x0000000800d47947 */ /* 0x000fea0003800000 */
.L_x_2608:
[----:B------:R-:W4:Y:S01]  /*11870*/  S2R R0, SR_TID.X ;  /* 0x0000000000007919 */ /* 0x000f220000002100 */
[----:B------:R-:W-:Y:S01]  /*11880*/  UMOV UR4, 0xffffffff ;  /* 0xffffffff00047882 */ /* 0x000fe20000000000 */
[----:B----4-:R-:W-:-:S04]  /*11890*/  LOP3.LUT R4, R0, 0x1f, RZ, 0xc0, !PT ;  /* 0x0000001f00047812 */ /* 0x010fc800078ec0ff */
[----:B------:R-:W-:Y:S01]  /*118a0*/  ISETP.NE.AND P0, PT, R4, 0x1f, PT ;  /* 0x0000001f0400780c */ /* 0x000fe20003f05270 */
[----:B------:R-:W-:-:S12]  /*118b0*/  BRA.DIV UR4, `(.L_x_2610) ;  /* 0x0000002204407947 */ /* 0x000fd8000b800000 */
[----:B------:R-:W-:Y:S01]  /*118c0*/  IMAD.IADD R5, R19, 0x1, R4 ;  /* 0x0000000113057824 */ /* 0x000fe200078e0204 */
[----:B------:R-:W-:-:S04]  /*118d0*/  ULDC UR4, c[0x0][0xc3c] ;  /* 0x00030f0000047ab9 */ /* 0x000fc80000000800 */
[----:B------:R-:W-:-:S13]  /*118e0*/  ISETP.GE.OR P1, PT, R5, UR4, !P0 ;  /* 0x0000000405007c0c */ /* 0x000fda000c726670 */
[----:B------:R-:W4:Y:S02]  /*118f0*/  @!P1 LDC.64 R2, c[0x0][0xc80] ;  /* 0x00032000ff029b82 */ /* 0x000f240000000a00 */
[----:B----4-:R-:W-:-:S06]  /*11900*/  @!P1 IMAD.WIDE R2, R5, 0x4, R2 ;  /* 0x0000000405029825 */ /* 0x010fcc00078e0202 */
[----:B------:R4:W2:Y:S01]  /*11910*/  @!P1 LDG.E R3, desc[UR40][R2.64] ;  /* 0x0000002802039981 */ /* 0x0008a2000c1e1900 */
[C---:B------:R-:W-:Y:S02]  /*11920*/  ISETP.GE.U32.AND P2, PT, R4.reuse, 0x2, PT ;  /* 0x000000020400780c */ /* 0x040fe40003f46070 */
[C---:B------:R-:W-:Y:S01]  /*11930*/  ISETP.GE.U32.AND P3, PT, R4.reuse, 0x4, PT ;  /* 0x000000040400780c */ /* 0x040fe20003f66070 */
[----:B------:R-:W-:Y:S01]  /*11940*/  SHFL.IDX PT, R0, R16, RZ, 0x1f ;  /* 0x00001fff10007589 */ /* 0x000fe200000e0000 */
[C---:B------:R-:W-:Y:S02]  /*11950*/  ISETP.GE.U32.AND P4, PT, R4.reuse, 0x8, PT ;  /* 0x000000080400780c */ /* 0x040fe40003f86070 */
[C---:B------:R-:W-:Y:S01]  /*11960*/  ISETP.GE.U32.AND P5, PT, R4.reuse, 0x10, PT ;  /* 0x000000100400780c */ /* 0x040fe20003fa6070 */
[----:B----4-:R-:W-:Y:S02]  /*11970*/  IMAD.MOV.U32 R2, RZ, RZ, RZ ;  /* 0x000000ffff027224 */ /* 0x010fe400078e00ff */
[----:B--2---:R-:W-:Y:S01]  /*11980*/  @!P1 IMAD.MOV.U32 R2, RZ, RZ, R3 ;  /* 0x000000ffff029224 */ /* 0x004fe200078e0003 */
        /* <DEDUP_REMOVED lines=18> */
.L_x_2676:
[----:B------:R-:W-:Y:S02]  /*11ab0*/  ULDC UR4, c[0x0][0xc38] ;  /* 0x00030e0000047ab9 */ /* 0x000fe40000000800 */
[----:B------:R-:W-:-:S04]  /*11ac0*/  IMAD.U32 R4, RZ, RZ, UR4 ;  /* 0x00000004ff047e24 */ /* 0x000fc8000f8e00ff */
[----:B----4-:R-:W-:-:S04]  /*11ad0*/  IMAD R16, R14, R4, RZ ;  /* 0x000000040e107224 */ /* 0x010fc800078e02ff */
[----:B------:R-:W-:-:S05]  /*11ae0*/  IMAD.IADD R5, R5, 0x1, R16 ;  /* 0x0000000105057824 */ /* 0x000fca00078e0210 */
[----:B------:R-:W-:-:S13]  /*11af0*/  ISETP.GT.AND P6, PT, R5, R0, PT ;  /* 0x000000000500720c */ /* 0x000fda0003fc4270 */
[----:B------:R-:W-:Y:S05]  /*11b00*/  @P6 BRA `(.L_x_2611) ;  /* 0x00000000009c6947 */ /* 0x000fea0003800000 */
.L_x_2616:
[----:B------:R-:W4:Y:S01]  /*11b10*/  LDC R2, c[0x0][0xc3c] ;  /* 0x00030f00ff027b82 */ /* 0x000f220000000800 */
[----:B------:R-:W-:-:S05]  /*11b20*/  VIADD R19, R19, 0x1f ;  /* 0x0000001f13137836 */ /* 0x000fca0000000000 */
[----:B----4-:R-:W-:-:S13]  /*11b30*/  ISETP.GE.AND P6, PT, R19, R2, PT ;  /* 0x000000021300720c */ /* 0x010fda0003fc6270 */
[----:B------:R-:W-:Y:S05]  /*11b40*/  @P6 BRA `(.L_x_2612) ;  /* 0x0000000400d06947 */ /* 0x000fea0003800000 */
[----:B--2---:R-:W2:Y:S01]  /*11b50*/  S2R R3, SR_TID.X ;  /* 0x0000000000037919 */ /* 0x004ea20000002100 */
[----:B------:R-:W-:Y:S01]  /*11b60*/  BSSY B0, `(.L_x_2613) ;  /* 0x0000009000007945 */ /* 0x000fe20003800000 */
[----:B--2---:R-:W-:-:S05]  /*11b70*/  LOP3.LUT R3, R3, 0x1f, RZ, 0xc0, !PT ;  /* 0x0000001f03037812 */ /* 0x004fca00078ec0ff */
[----:B---3--:R-:W-:-:S05]  /*11b80*/  IMAD.IADD R7, R19, 0x1, R3 ;  /* 0x0000000113077824 */ /* 0x008fca00078e0203 */
[----:B------:R-:W-:Y:S01]  /*11b90*/  ISETP.GE.OR P6, PT, R7, R2, !P0 ;  /* 0x000000020700720c */ /* 0x000fe200047c6670 */
[----:B------:R-:W-:-:S12]  /*11ba0*/  IMAD.MOV.U32 R2, RZ, RZ, RZ ;  /* 0x000000ffff027224 */ /* 0x000fd800078e00ff */
[----:B------:R-:W-:Y:S05]  /*11bb0*/  @P6 BRA `(.L_x_2614) ;  /* 0x00000000000c6947 */ /* 0x000fea0003800000 */
[----:B------:R-:W2:Y:S02]  /*11bc0*/  LDC.64 R2, c[0x0][0xc80] ;  /* 0x00032000ff027b82 */ /* 0x000ea40000000a00 */
[----:B--2---:R-:W-:-:S06]  /*11bd0*/  IMAD.WIDE R2, R7, 0x4, R2 ;  /* 0x0000000407027825 */ /* 0x004fcc00078e0202 */
[----:B------:R2:W5:Y:S02]  /*11be0*/  LDG.E R2, desc[UR40][R2.64] ;  /* 0x0000002802027981 */ /* 0x000564000c1e1900 */
.L_x_2614:
[----:B------:R-:W-:Y:S05]  /*11bf0*/  BSYNC B0 ;  /* 0x0000000000007941 */ /* 0x000fea0003800000 */
.L_x_2613:
[----:B------:R-:W-:-:S03]  /*11c00*/  UMOV UR4, 0xffffffff ;  /* 0xffffffff00047882 */ /* 0x000fc60000000000 */
[----:B------:R-:W-:Y:S05]  /*11c10*/  BRA.DIV UR4, `(.L_x_2615) ;  /* 0x00000022048c7947 */ /* 0x000fea000b800000 */
[----:B-----5:R-:W2:Y:S02]  /*11c20*/  SHFL.UP PT, R14, R2, 0x1, RZ ;  /* 0x04200000020e7989 */ /* 0x020ea400000e00ff */
        /* <DEDUP_REMOVED lines=15> */
.L_x_2684:
[----:B------:R-:W-:Y:S02]  /*11d20*/  ULDC UR4, c[0x0][0xc38] ;  /* 0x00030e0000047ab9 */ /* 0x000fe40000000800 */
[----:B------:R-:W-:-:S04]  /*11d30*/  IMAD.U32 R4, RZ, RZ, UR4 ;  /* 0x00000004ff047e24 */ /* 0x000fc8000f8e00ff */
[----:B---3--:R-:W-:-:S04]  /*11d40*/  IMAD R16, R14, R4, RZ ;  /* 0x000000040e107224 */ /* 0x008fc800078e02ff */
[----:B------:R-:W-:-:S05]  /*11d50*/  IMAD.IADD R5, R16, 0x1, R5 ;  /* 0x0000000110057824 */ /* 0x000fca00078e0205 */
[----:B------:R-:W-:-:S13]  /*11d60*/  ISETP.GT.AND P6, PT, R5, R0, PT ;  /* 0x000000000500720c */ /* 0x000fda0003fc4270 */
[----:B------:R-:W-:Y:S05]  /*11d70*/  @!P6 BRA `(.L_x_2616) ;  /* 0xfffffffc0064e947 */ /* 0x000fea000383ffff */
.L_x_2611:
        /* <DEDUP_REMOVED lines=8> */
.L_x_2688:
[----:B------:R-:W-:Y:S01]  /*11e00*/  ISETP.NE.AND P0, PT, R5, RZ, PT ;  /* 0x000000ff0500720c */ /* 0x000fe20003f05270 */
[----:B------:R-:W-:-:S12]  /*11e10*/  IMAD.MOV.U32 R5, RZ, RZ, RZ ;  /* 0x000000ffff057224 */ /* 0x000fd800078e00ff */
[----:B------:R-:W-:Y:S05]  /*11e20*/  @!P0 BRA `(.L_x_2618) ;  /* 0x0000000000108947 */ /* 0x000fea0003800000 */
[----:B------:R-:W-:Y:S01]  /*11e30*/  UMOV UR4, 0xffffffff ;  /* 0xffffffff00047882 */ /* 0x000fe20000000000 */
[----:B------:R-:W-:Y:S02]  /*11e40*/  VIADD R12, R6, 0xffffffff ;  /* 0xffffffff060c7836 */ /* 0x000fe40000000000 */
[----:B------:R-:W-:Y:S05]  /*11e50*/  BRA.DIV UR4, `(.L_x_2619) ;  /* 0x0000002604047947 */ /* 0x000fea000b800000 */
[----:B------:R0:W0:Y:S02]  /*11e60*/  SHFL.IDX PT, R5, R3, R12, 0x1f ;  /* 0x00001f0c03057589 */ /* 0x00002400000e0000 */
.L_x_2618:
[----:B0-2-4-:R-:W0:Y:S01]  /*11e70*/  LDC.64 R2, c[0x0][0xc90] ;  /* 0x00032400ff027b82 */ /* 0x015e220000000a00 */
[----:B------:R-:W-:-:S04]  /*11e80*/  IMAD.IADD R19, R6, 0x1, R19 ;  /* 0x0000000106137824 */ /* 0x000fc800078e0213 */
[----:B0-----:R-:W-:-:S05]  /*11e90*/  IMAD.WIDE R2, R19, 0x4, R2 ;  /* 0x0000000413027825 */ /* 0x001fca00078e0202 */
[----:B---3--:R-:W2:Y:S01]  /*11ea0*/  LDG.E R7, desc[UR40][R2.64] ;  /* 0x0000002802077981 */ /* 0x008ea2000c1e1900 */
[----:B------:R-:W-:-:S04]  /*11eb0*/  IMAD R16, R5, R4, R16 ;  /* 0x0000000405107224 */ /* 0x000fc800078e0210 */
[----:B------:R-:W-:Y:S02]  /*11ec0*/  IMAD.IADD R0, R0, 0x1, -R16 ;  /* 0x0000000100007824 */ /* 0x000fe400078e0a10 */
[----:B--2---:R-:W-:-:S05]  /*11ed0*/  IMAD R6, R17, R7, RZ ;  /* 0x0000000711067224 */ /* 0x004fca00078e02ff */
[----:B-----5:R-:W-:-:S04]  /*11ee0*/  IABS R8, R6 ;  /* 0x0000000600087213 */ /* 0x020fc80000000000 */
        /* <DEDUP_REMOVED lines=58> */
.L_x_2612:
[----:B------:R-:W-:Y:S01]  /*12290*/  UMOV UR4, URZ ;  /* 0x0000003f00047c82 */ /* 0x000fe20008000000 */
[----:B------:R-:W-:Y:S01]  /*122a0*/  UMOV UR5, URZ ;  /* 0x0000003f00057c82 */ /* 0x000fe20008000000 */
[----:B------:R-:W-:Y:S01]  /*122b0*/  ULDC UR6, c[0x0][0xc3c] ;  /* 0x00030f0000067ab9 */ /* 0x000fe20000000800 */
[----:B------:R-:W-:Y:S02]  /*122c0*/  IMAD.MOV.U32 R16, RZ, RZ, R0 ;  /* 0x000000ffff107224 */ /* 0x000fe400078e0000 */
[----:B------:R-:W-:Y:S02]  /*122d0*/  IMAD.U32 R17, RZ, RZ, UR4 ;  /* 0x00000004ff117e24 */ /* 0x000fe4000f8e00ff */
[----:B------:R-:W-:Y:S02]  /*122e0*/  IMAD.U32 R18, RZ, RZ, UR5 ;  /* 0x00000005ff127e24 */ /* 0x000fe4000f8e00ff */
[----:B------:R-:W-:-:S07]  /*122f0*/  IMAD.U32 R19, RZ, RZ, UR6 ;  /* 0x00000006ff137e24 */ /* 0x000fce000f8e00ff */
.L_x_2620:
[----:B------:R4:W3:Y:S01]  /*12300*/  LDL R2, [R1+0x4] ;  /* 0x0000040001027983 */ /* 0x0008e20000100800 */
[----:B------:R-:W0:Y:S01]  /*12310*/  S2R R0, SR_TID.X ;  /* 0x0000000000007919 */ /* 0x000e220000002100 */
[----:B------:R-:W-:Y:S05]  /*12320*/  WARPSYNC.ALL ;  /* 0x0000000000007948 */ /* 0x000fea0003800000 */
[----:B0-----:R-:W-:Y:S01]  /*12330*/  LOP3.LUT R0, R0, 0x1f, RZ, 0xc0, !PT ;  /* 0x0000001f00007812 */ /* 0x001fe200078ec0ff */
[----:B------:R-:W-:Y:S03]  /*12340*/  BAR.SYNC.DEFER_BLOCKING 0x4, 0x180 ;  /* 0x0106000000007b1d */ /* 0x000fe60000010000 */
[----:B------:R-:W-:-:S13]  /*12350*/  ISETP.NE.AND P0, PT, R0, RZ, PT ;  /* 0x000000ff0000720c */ /* 0x000fda0003f05270 */
[----:B--2---:R-:W3:Y:S01]  /*12360*/  @!P0 S2R R3, SR_CgaCtaId ;  /* 0x0000000000038919 */ /* 0x004ee20000008800 */
[----:B------:R-:W-:-:S04]  /*12370*/  @!P0 MOV R0, 0x400 ;  /* 0x0000040000008802 */ /* 0x000fc80000000f00 */
[----:B---3--:R-:W-:-:S05]  /*12380*/  @!P0 LEA R2, R3, R0, 0x18 ;  /* 0x0000000003028211 */ /* 0x008fca00078ec0ff */
[----:B------:R4:W-:Y:S04]  /*12390*/  @!P0 STS.128 [R2+0x288d0], R16 ;  /* 0x0288d01002008388 */ /* 0x0009e80000000c00 */
[----:B------:R4:W-:Y:S01]  /*123a0*/  @!P0 STL [R1+0x4], R2 ;  /* 0x0000040201008387 */ /* 0x0009e20000100800 */
[----:B------:R-:W-:Y:S06]  /*123b0*/  BAR.ARV 0x5, 0x180 ;  /* 0x0146000000007b1d */ /* 0x000fec0000002000 */
.L_x_2609:
[----:B------:R-:W-:Y:S02]  /*123c0*/  ULDC UR4, c[0x0][0xc3c] ;  /* 0x00030f0000047ab9 */ /* 0x000fe40000000800 */
[----:B0-----:R-:W-:-:S13]  /*123d0*/  ISETP.GE.AND P0, PT, R19, UR4, PT ;  /* 0x0000000413007c0c */ /* 0x001fda000bf06270 */
[----:B------:R-:W-:Y:S05]  /*123e0*/  @!P0 BRA `(.L_x_2621) ;  /* 0xffffffac00c88947 */ /* 0x000fea000383ffff */
[----:B------:R-:W-:Y:S05]  /*123f0*/  BSYNC B8 ;  /* 0x0000000000087941 */ /* 0x000fea0003800000 */
.L_x_2522:
[----:B----4-:R-:W4:Y:S01]  /*12400*/  LDL.LU R0, [R1+0x48] ;  /* 0x0000480001007983 */ /* 0x010f220000300800 */
[----:B------:R-:W-:Y:S01]  /*12410*/  BSSY B0, `(.L_x_2622) ;  /* 0x000000b000007945 */ /* 0x000fe20003800000 */
[----:B------:R-:W0:Y:S01]  /*12420*/  S2R R5, SR_CgaCtaId ;  /* 0x0000000000057919 */ /* 0x000e220000008800 */
[----:B----4-:R-:W-:-:S05]  /*12430*/  VIADD R0, R0, 0x1 ;  /* 0x0000000100007836 */ /* 0x010fca0000000000 */
[----:B------:R-:W-:-:S04]  /*12440*/  LEA.HI R2, R0, R0, RZ, 0x1 ;  /* 0x0000000000027211 */ /* 0x000fc800078f08ff */
[----:B------:R-:W-:-:S05]  /*12450*/  LOP3.LUT R3, R2, 0xfffffffe, RZ, 0xc0, !PT ;  /* 0xfffffffe02037812 */ /* 0x000fca00078ec0ff */
[----:B------:R-:W-:Y:S01]  /*12460*/  IMAD.IADD R3, R0, 0x1, -R3 ;  /* 0x0000000100037824 */ /* 0x000fe200078e0a03 */
[----:B------:R-:W-:-:S04]  /*12470*/  MOV R0, 0x400 ;  /* 0x0000040000007802 */ /* 0x000fc80000000f00 */
[----:B0-----:R-:W-:Y:S02]  /*12480*/  LEA R0, R5, R0, 0x18 ;  /* 0x0000000005007211 */ /* 0x001fe400078ec0ff */
[----:B------:R-:W-:-:S04]  /*12490*/  SHF.L.U32 R3, R3, 0x1f, RZ ;  /* 0x0000001f03037819 */ /* 0x000fc800000006ff */
[----:B------:R-:W0:Y:S02]  /*124a0*/  SYNCS.PHASECHK.TRANS64.TRYWAIT P0, [R0+URZ+0x28820], R3 ;  /* 0x02882003000075a7 */ /* 0x000e24000800017f */
[----:B0-----:R-:W-:Y:S05]  /*124b0*/  @!P0 BRA `(.L_x_2623) ;  /* 0x0000001c00948947 */ /* 0x001fea0003800000 */
.L_x_2691:
[----:B------:R-:W-:Y:S05]  /*124c0*/  BSYNC B0 ;  /* 0x0000000000007941 */ /* 0x000fea0003800000 */
.L_x_2622:
[----:B------:R-:W-:-:S03]  /*124d0*/  UMOV UR4, 0xffffffff ;  /* 0xffffffff00047882 */ /* 0x000fc60000000000 */
[----:B------:R-:W-:Y:S05]  /*124e0*/  BRA.DIV UR4, `(.L_x_2624) ;  /* 0x0000001e049c7947 */ /* 0x000fea000b800000 */
[----:B------:R-:W4:Y:S02]  /*124f0*/  S2R R2, SR_TID.X ;  /* 0x0000000000027919 */ /* 0x000f240000002100 */
[----:B----4-:R-:W-:-:S04]  /*12500*/  SHF.R.U32.HI R2, RZ, 0x5, R2 ;  /* 0x00000005ff027819 */ /* 0x010fc80000011602 */
[----:B------:R-:W-:-:S05]  /*12510*/  LOP3.LUT R2, R2, 0x3, RZ, 0xc0, !PT ;  /* 0x0000000302027812 */ /* 0x000fca00078ec0ff */
[----:B------:R4:W0:Y:S02]  /*12520*/  SHFL.IDX PT, R14, R2, RZ, 0x1f ;  /* 0x00001fff020e7589 */ /* 0x00082400000e0000 */
.L_x_2694:
[----:B0-----:R-:W-:Y:S01]  /*12530*/  ISETP.NE.AND P0, PT, R14, RZ, PT ;  /* 0x000000ff0e00720c */ /* 0x001fe20003f05270 */
[----:B------:R-:W-:-:S12]  /*12540*/  BSSY B0, `(.L_x_2625) ;  /* 0x0000027000007945 */ /* 0x000fd80003800000 */
[----:B------:R-:W-:Y:S05]  /*12550*/  @P0 BRA `(.L_x_2626) ;  /* 0x0000000000940947 */ /* 0x000fea0003800000 */
[----:B------:R-:W-:-:S03]  /*12560*/  UMOV UR4, 0xffffffff ;  /* 0xffffffff00047882 */ /* 0x000fc60000000000 */
[----:B------:R-:W-:Y:S05]  /*12570*/  BRA.DIV UR4, `(.L_x_2627) ;  /* 0x0000001e04ac7947 */ /* 0x000fea000b800000 */
[----:B------:R-:W-:-:S13]  /*12580*/  ELECT P6, URZ, PT ;  /* 0x00000000003f782f */ /* 0x000fda00038c0000 */
.L_x_2697:
[----:B------:R-:W-:Y:S05]  /*12590*/  @!P6 BRA `(.L_x_2626) ;  /* 0x000000000084e947 */ /* 0x000fea0003800000 */
[----:B----4-:R-:W4:Y:S02]  /*125a0*/  LDL.LU R2, [R1+0x54] ;  /* 0x0000540001027983 */ /* 0x010f240000300800 */
[----:B----4-:R-:W-:-:S04]  /*125b0*/  LOP3.LUT R2, R2, 0x2, RZ, 0xfc, !PT ;  /* 0x0000000202027812 */ /* 0x010fc800078efcff */
[----:B------:R-:W-:-:S13]  /*125c0*/  ISETP.NE.AND P2, PT, R2, 0x3, PT ;  /* 0x000000030200780c */ /* 0x000fda0003f45270 */
[----:B------:R-:W-:Y:S05]  /*125d0*/  @!P2 BRA `(.L_x_2628) ;  /* 0x000000000004a947 */ /* 0x000fea0003800000 */
[----:B------:R-:W-:Y:S01]  /*125e0*/  BPT.TRAP 0x1 ;  /* 0x000000040000795c */ /* 0x000fe20000300000 */
.L_x_2628:
[----:B------:R-:W4:Y:S04]  /*125f0*/  LDL R3, [R1+0x8] ;  /* 0x0000080001037983 */ /* 0x000f280000100800 */
[----:B--23--:R-:W2:Y:S01]  /*12600*/  LDL.LU R7, [R1+0x14] ;  /* 0x0000140001077983 */ /* 0x00cea20000300800 */
[----:B------:R-:W-:-:S04]  /*12610*/  VIADD R2, R0, 0x28840 ;  /* 0x0002884000027836 */ /* 0x000fc80000000000 */
[C---:B----4-:R-:W-:Y:S02]  /*12620*/  IMAD R6, R3.reuse, 0x8, R2 ;  /* 0x0000000803067824 */ /* 0x050fe400078e0202 */
        /* <DEDUP_REMOVED lines=10> */
.L_x_2698:
[----:B------:R-:W2:Y:S02]  /*126d0*/  SYNCS.PHASECHK.TRANS64.TRYWAIT P0, [R7+URZ], R2 ;  /* 0x00000002070075a7 */ /* 0x000ea4000800017f */
[----:B--2---:R-:W-:Y:S05]  /*126e0*/  @!P0 BRA `(.L_x_2630) ;  /* 0x0000001c00848947 */ /* 0x004fea0003800000 */
.L_x_2699:
[----:B------:R-:W-:Y:S05]  /*126f0*/  @!P2 BRA `(.L_x_2631) ;  /* 0x000000000004a947 */ /* 0x000fea0003800000 */
[----:B------:R-:W-:Y:S01]  /*12700*/  BPT.TRAP 0x1 ;  /* 0x000000040000795c */ /* 0x000fe20000300000 */
.L_x_2631:
[----:B------:R-:W3:Y:S01]  /*12710*/  LDL.LU R4, [R1+0x8] ;  /* 0x0000080001047983 */ /* 0x000ee20000300800 */
[----:B------:R-:W-:-:S04]  /*12720*/  VIADD R0, R0, 0x28860 ;  /* 0x0002886000007836 */ /* 0x000fc80000000000 */
[----:B---3--:R-:W-:-:S04]  /*12730*/  IMAD R4, R4, 0x8, R0 ;  /* 0x0000000804047824 */ /* 0x008fc800078e0200 */
[----:B------:R-:W3:Y:S02]  /*12740*/  SYNCS.PHASECHK.TRANS64.TRYWAIT P0, [R4+URZ], R5 ;  /* 0x00000005040075a7 */ /* 0x000ee4000800017f */
[----:B---3--:R-:W-:Y:S05]  /*12750*/  @!P0 BRA `(.L_x_2632) ;  /* 0x0000001c007c8947 */ /* 0x008fea0003800000 */
.L_x_2700:
[----:B------:R-:W-:-:S07]  /*12760*/  IMAD R3, R3, 0x8, R0 ;  /* 0x0000000803037824 */ /* 0x000fce00078e0200 */
.L_x_2633:
[----:B----4-:R4:W0:Y:S02]  /*12770*/  SYNCS.PHASECHK.TRANS64.TRYWAIT P0, [R3+URZ], R2 ;  /* 0x00000002030075a7 */ /* 0x010824000800017f */
[----:B0-----:R-:W-:Y:S05]  /*12780*/  @!P0 NANOSLEEP.SYNCS 0x989680 ;  /* 0x009896800000895d */ /* 0x001fea0003900000 */
[----:B------:R-:W0:Y:S02]  /*12790*/  @!P0 SYNCS.PHASECHK.TRANS64 P0, [R3+URZ], R2 ;  /* 0x00000002030085a7 */ /* 0x000e24000800007f */
[----:B0-----:R-:W-:Y:S05]  /*127a0*/  @!P0 BRA `(.L_x_2633) ;  /* 0xfffffffc00f08947 */ /* 0x001fea000383ffff */
.L_x_2626:
[----:B------:R-:W-:Y:S05]  /*127b0*/  BSYNC B0 ;  /* 0x0000000000007941 */ /* 0x000fea0003800000 */
.L_x_2625:
[----:B------:R-:W-:Y:S05]  /*127c0*/  EXIT ;  /* 0x000000000000794d */ /* 0x000fea0003800000 */
.L_x_2464:
[----:B0-----:R-:W-:-:S04]  /*127d0*/  IMAD.U32 R3, RZ, RZ, UR38 ;  /* 0x00000026ff037e24 */ /* 0x001fc8000f8e00ff */
[----:B------:R0:W1:Y:S03]  /*127e0*/  SYNCS.PHASECHK.TRANS64.TRYWAIT P1, [R3+URZ+0x28800], R0 ;  /* 0x02880000030075a7 */ /* 0x000066000802017f */
[----:B-1----:R-:W-:Y:S05]  /*127f0*/  @!P1 NANOSLEEP.SYNCS 0x989680 ;  /* 0x009896800000995d */ /* 0x002fea0003900000 */
[----:B------:R-:W1:Y:S02]  /*12800*/  @!P1 SYNCS.PHASECHK.TRANS64 P1, [R3+URZ+0x28800], R0 ;  /* 0x02880000030095a7 */ /* 0x000e64000802007f */
[----:B-1----:R-:W-:Y:S05]  /*12810*/  @!P1 BRA `(.L_x_2464) ;  /* 0xfffffffc00ec9947 */ /* 0x002fea000383ffff */
[----:B------:R-:W-:Y:S05]  /*12820*/  BRA `(.L_x_2634) ;  /* 0xfffffeec00c87947 */ /* 0x000fea000383ffff */
.L_x_2468:
[----:B-1----:R1:W2:Y:S02]  /*12830*/  SYNCS.PHASECHK.TRANS64.TRYWAIT P2, [R0+URZ+0x28830], R3 ;  /* 0x02883003000075a7 */ /* 0x0022a4000804017f */
[----:B--2---:R-:W-:Y:S05]  /*12840*/  @!P2 NANOSLEEP.SYNCS 0x989680 ;  /* 0x009896800000a95d */ /* 0x004fea0003900000 */
[----:B------:R-:W2:Y:S02]  /*12850*/  @!P2 SYNCS.PHASECHK.TRANS64 P2, [R0+URZ+0x28830], R3 ;  /* 0x028830030000a5a7 */ /* 0x000ea4000804007f */
[----:B--2---:R-:W-:Y:S05]  /*12860*/  @!P2 BRA `(.L_x_2468) ;  /* 0xfffffffc00f0a947 */ /* 0x004fea000383ffff */
[----:B------:R-:W-:Y:S05]  /*12870*/  BRA `(.L_x_2467) ;  /* 0xfffffeec00ec7947 */ /* 0x000fea000383ffff */
.L_x_2473:
[----:B-1----:R-:W-:-:S04]  /*12880*/  IMAD.U32 R9, RZ, RZ, UR6 ;  /* 0x00000006ff097e24 */ /* 0x002fc8000f8e00ff */
[----:B------:R1:W2:Y:S03]  /*12890*/  SYNCS.PHASECHK.TRANS64.TRYWAIT P3, [R9+URZ+0x28830], R8 ;  /* 0x02883008090075a7 */ /* 0x0002a6000806017f */
[----:B--2---:R-:W-:Y:S05]  /*128a0*/  @!P3 NANOSLEEP.SYNCS 0x989680 ;  /* 0x009896800000b95d */ /* 0x004fea0003900000 */
[----:B------:R-:W2:Y:S02]  /*128b0*/  @!P3 SYNCS.PHASECHK.TRANS64 P3, [R9+URZ+0x28830], R8 ;  /* 0x028830080900b5a7 */ /* 0x000ea4000806007f */
[----:B--2---:R-:W-:Y:S05]  /*128c0*/  @!P3 BRA `(.L_x_2473) ;  /* 0xfffffffc00ecb947 */ /* 0x004fea000383ffff */
[----:B------:R-:W-:Y:S05]  /*128d0*/  BRA `(.L_x_2470) ;  /* 0xffffff1800e87947 */ /* 0x000fea000383ffff */
.L_x_2477:
[----:B-1----:R-:W-:-:S04]  /*128e0*/  IMAD.U32 R9, RZ, RZ, UR6 ;  /* 0x00000006ff097e24 */ /* 0x002fc8000f8e00ff */
[----:B------:R1:W2:Y:S03]  /*128f0*/  SYNCS.PHASECHK.TRANS64.TRYWAIT P3, [R9+URZ+0x28850], R8 ;  /* 0x02885008090075a7 */ /* 0x0002a6000806017f */
[----:B--2---:R-:W-:Y:S05]  /*12900*/  @!P3 NANOSLEEP.SYNCS 0x989680 ;  /* 0x009896800000b95d */ /* 0x004fea0003900000 */
[----:B------:R-:W2:Y:S02]  /*12910*/  @!P3 SYNCS.PHASECHK.TRANS64 P3, [R9+URZ+0x28850], R8 ;  /* 0x028850080900b5a7 */ /* 0x000ea4000806007f */
[----:B--2---:R-:W-:Y:S05]  /*12920*/  @!P3 BRA `(.L_x_2477) ;  /* 0xfffffffc00ecb947 */ /* 0x004fea000383ffff */
[----:B------:R-:W-:Y:S05]  /*12930*/  BRA `(.L_x_2474) ;  /* 0xffffff1c00b07947 */ /* 0x000fea000383ffff */
.L_x_2483:
[----:B-1----:R-:W-:-:S04]  /*12940*/  IMAD.U32 R8, RZ, RZ, UR6 ;  /* 0x00000006ff087e24 */ /* 0x002fc8000f8e00ff */
[----:B------:R1:W2:Y:S03]  /*12950*/  SYNCS.PHASECHK.TRANS64.TRYWAIT P2, [R8+URZ+0x28830], R5 ;  /* 0x02883005080075a7 */ /* 0x0002a6000804017f */
[----:B--2---:R-:W-:Y:S05]  /*12960*/  @!P2 NANOSLEEP.SYNCS 0x989680 ;  /* 0x009896800000a95d */ /* 0x004fea0003900000 */
[----:B------:R-:W2:Y:S02]  /*12970*/  @!P2 SYNCS.PHASECHK.TRANS64 P2, [R8+URZ+0x28830], R5 ;  /* 0x028830050800a5a7 */ /* 0x000ea4000804007f */
[----:B--2---:R-:W-:Y:S05]  /*12980*/  @!P2 BRA `(.L_x_2483) ;  /* 0xfffffffc00eca947 */ /* 0x004fea000383ffff */
[----:B------:R-:W-:Y:S05]  /*12990*/  BRA `(.L_x_2480) ;  /* 0xffffff4c00107947 */ /* 0x000fea000383ffff */
.L_x_2487:
[----:B-1----:R-:W-:-:S04]  /*129a0*/  IMAD.U32 R8, RZ, RZ, UR6 ;  /* 0x00000006ff087e24 */ /* 0x002fc8000f8e00ff */
[----:B------:R1:W2:Y:S03]  /*129b0*/  SYNCS.PHASECHK.TRANS64.TRYWAIT P2, [R8+URZ+0x28850], R5 ;  /* 0x02885005080075a7 */ /* 0x0002a6000804017f */
[----:B--2---:R-:W-:Y:S05]  /*129c0*/  @!P2 NANOSLEEP.SYNCS 0x989680 ;  /* 0x009896800000a95d */ /* 0x004fea0003900000 */
[----:B------:R-:W2:Y:S02]  /*129d0*/  @!P2 SYNCS.PHASECHK.TRANS64 P2, [R8+URZ+0x28850], R5 ;  /* 0x028850050800a5a7 */ /* 0x000ea4000804007f */
[----:B--2---:R-:W-:Y:S05]  /*129e0*/  @!P2 BRA `(.L_x_2487) ;  /* 0xfffffffc00eca947 */ /* 0x004fea000383ffff */
[----:B------:R-:W-:Y:S05]  /*129f0*/  BRA `(.L_x_2484) ;  /* 0xffffff4c00d87947 */ /* 0x000fea000383ffff */
.L_x_2492:
[----:B-1----:R-:W-:-:S04]  /*12a00*/  IMAD.U32 R5, RZ, RZ, UR5 ;  /* 0x00000005ff057e24 */ /* 0x002fc8000f8e00ff */
[----:B------:R1:W2:Y:S03]  /*12a10*/  SYNCS.PHASECHK.TRANS64.TRYWAIT P0, [R5+URZ+0x28850], R4 ;  /* 0x02885004050075a7 */ /* 0x0002a6000800017f */
[----:B--2---:R-:W-:Y:S05]  /*12a20*/  @!P0 NANOSLEEP.SYNCS 0x989680 ;  /* 0x009896800000895d */ /* 0x004fea0003900000 */
[----:B------:R-:W2:Y:S02]  /*12a30*/  @!P0 SYNCS.PHASECHK.TRANS64 P0, [R5+URZ+0x28850], R4 ;  /* 0x02885004050085a7 */ /* 0x000ea4000800007f */
[----:B--2---:R-:W-:Y:S05]  /*12a40*/  @!P0 BRA `(.L_x_2492) ;  /* 0xfffffffc00ec8947 */ /* 0x004fea000383ffff */
[----:B------:R-:W-:Y:S05]  /*12a50*/  BRA `(.L_x_2491) ;  /* 0xffffff7000b87947 */ /* 0x000fea000383ffff */
.L_x_2534:
        /* <DEDUP_REMOVED lines=8> */
[----:B01----:R-:W-:Y:S05]  /*12ae0*/  WARPSYNC.COLLECTIVE R15, `(.L_x_2636) ;  /* 0x000000000f087348 */ /* 0x003fea0003c00000 */
[----:B------:R2:W3:Y:S02]  /*12af0*/  SHFL.IDX P6, R14, R13, R12, R11 ;  /* 0x0000000c0d0e7389 */ /* 0x0004e400000c000b */
[----:B0123--:R-:W-:Y:S01]  /*12b00*/  ENDCOLLECTIVE ;  /* 0x000000000000791b */ /* 0x00ffe20003800000 */
.L_x_2636:
[----:B------:R-:W-:Y:S05]  /*12b10*/  BSYNC B0 ;  /* 0x0000000000007941 */ /* 0x000fea0003800000 */
.L_x_2635:
[----:B------:R-:W-:Y:S05]  /*12b20*/  BRA `(.L_x_2637) ;  /* 0xffffffb4000c7947 */ /* 0x000fea000383ffff */
.L_x_2536:
[----:B------:R-:W-:Y:S01]  /*12b30*/  BSSY B0, `(.L_x_2638) ;  /* 0x0000006000007945 */ /* 0x000fe20003800000 */
[----:B------:R-:W-:-:S07]  /*12b40*/  IMAD.MOV.U32 R15, RZ, RZ, -0x1 ;  /* 0xffffffffff0f7424 */ /* 0x000fce00078e00ff */
[----:B0123--:R-:W-:Y:S05]  /*12b50*/  WARPSYNC.COLLECTIVE R15, `(.L_x_2639) ;  /* 0x000000000f0c7348 */ /* 0x00ffea0003c00000 */
[----:B------:R-:W-:Y:S02]  /*12b60*/  ELECT P6, UR62, PT ;  /* 0x00000000003e782f */ /* 0x000fe400038c0000 */
[----:B------:R-:W-:Y:S01]  /*12b70*/  MOV R14, UR62 ;  /* 0x0000003e000e7c02 */ /* 0x000fe20008000f00 */
[----:B0123--:R-:W-:Y:S10]  /*12b80*/  ENDCOLLECTIVE ;  /* 0x000000000000791b */ /* 0x00fff40003800000 */
.L_x_2639:
[----:B------:R-:W-:Y:S05]  /*12b90*/  BSYNC B0 ;  /* 0x0000000000007941 */ /* 0x000fea0003800000 */
.L_x_2638:
[----:B------:R-:W-:Y:S05]  /*12ba0*/  BRA `(.L_x_2640) ;  /* 0xffffffb400147947 */ /* 0x000fea000383ffff */
.L_x_2538:
[----:B---3--:R3:W4:Y:S02]  /*12bb0*/  SYNCS.PHASECHK.TRANS64.TRYWAIT P0, [R0+URZ+0x28840], R2 ;  /* 0x02884002000075a7 */ /* 0x008724000800017f */
[----:B----4-:R-:W-:Y:S05]  /*12bc0*/  @!P0 NANOSLEEP.SYNCS 0x989680 ;  /* 0x009896800000895d */ /* 0x010fea0003900000 */
[----:B------:R-:W4:Y:S02]  /*12bd0*/  @!P0 SYNCS.PHASECHK.TRANS64 P0, [R0+URZ+0x28840], R2 ;  /* 0x02884002000085a7 */ /* 0x000f24000800007f */
[----:B----4-:R-:W-:Y:S05]  /*12be0*/  @!P0 BRA `(.L_x_2538) ;  /* 0xfffffffc00f08947 */ /* 0x010fea000383ffff */
[----:B------:R-:W-:Y:S05]  /*12bf0*/  BRA `(.L_x_2641) ;  /* 0xffffffb400807947 */ /* 0x000fea000383ffff */
.L_x_2542:
[----:B------:R-:W-:Y:S01]  /*12c00*/  IMAD.MOV.U32 R13, RZ, RZ, R0 ;  /* 0x000000ffff0d7224 */ /* 0x000fe200078e0000 */
[----:B------:R-:W0:Y:S01]  /*12c10*/  S2R R6, SR_TID.X ;  /* 0x0000000000067919 */ /* 0x000e220000002100 */
[----:B------:R-:W-:Y:S02]  /*12c20*/  IMAD.MOV.U32 R12, RZ, RZ, RZ ;  /* 0x000000ffff0c7224 */ /* 0x000fe400078e00ff */
[----:B------:R-:W-:Y:S02]  /*12c30*/  IMAD.MOV.U32 R11, RZ, RZ, 0x181f ;  /* 0x0000181fff0b7424 */ /* 0x000fe400078e00ff */
[----:B------:R-:W-:Y:S02]  /*12c40*/  IMAD.MOV.U32 R15, RZ, RZ, -0x1 ;  /* 0xffffffffff0f7424 */ /* 0x000fe400078e00ff */
[----:B-----5:R-:W-:-:S07]  /*12c50*/  IMAD R2, R10, R7, RZ ;  /* 0x000000070a027224 */ /* 0x020fce00078e02ff */
[----:B0-----:R-:W-:Y:S05]  /*12c60*/  WARPSYNC.COLLECTIVE R15, `(.L_x_2642) ;  /* 0x000000000f087348 */ /* 0x001fea0003c00000 */
[----:B------:R1:W2:Y:S02]  /*12c70*/  SHFL.IDX P6, R14, R13, R12, R11 ;  /* 0x0000000c0d0e7389 */ /* 0x0002a400000c000b */
[----:B012---:R-:W-:Y:S01]  /*12c80*/  ENDCOLLECTIVE ;  /* 0x000000000000791b */ /* 0x007fe20003800000 */
.L_x_2642:
[----:B------:R-:W-:Y:S01]  /*12c90*/  IMAD.MOV.U32 R13, RZ, RZ, R3 ;  /* 0x000000ffff0d7224 */ /* 0x000fe200078e0003 */
[----:B------:R-:W-:Y:S01]  /*12ca0*/  LOP3.LUT R6, R6, 0x7f, RZ, 0xc0, !PT ;  /* 0x0000007f06067812 */ /* 0x000fe200078ec0ff */
[----:B------:R-:W-:-:S07]  /*12cb0*/  IMAD.MOV.U32 R4, RZ, RZ, R14 ;  /* 0x000000ffff047224 */ /* 0x000fce00078e000e */
[----:B------:R-:W-:Y:S05]  /*12cc0*/  WARPSYNC.COLLECTIVE R15, `(.L_x_2643) ;  /* 0x000000000f087348 */ /* 0x000fea0003c00000 */
[----:B------:R0:W1:Y:S02]  /*12cd0*/  SHFL.IDX P6, R14, R13, R12, R11 ;  /* 0x0000000c0d0e7389 */ /* 0x00006400000c000b */
[----:B01----:R-:W-:Y:S01]  /*12ce0*/  ENDCOLLECTIVE ;  /* 0x000000000000791b */ /* 0x003fe20003800000 */
.L_x_2643:
[----:B------:R-:W-:-:S05]  /*12cf0*/  SHF.R.U32.HI R6, RZ, 0x3, R6 ;  /* 0x00000003ff067819 */ /* 0x000fca0000011606 */
[----:B------:R-:W-:-:S05]  /*12d00*/  IMAD R17, R17, 0x80, R6 ;  /* 0x0000008011117824 */ /* 0x000fca00078e0206 */
[----:B------:R-:W-:Y:S01]  /*12d10*/  ISETP.GE.AND P2, PT, R17, R2, PT ;  /* 0x000000021100720c */ /* 0x000fe20003f46270 */
[----:B------:R-:W-:Y:S02]  /*12d20*/  IMAD.MOV.U32 R13, RZ, RZ, R0 ;  /* 0x000000ffff0d7224 */ /* 0x000fe400078e0000 */
[----:B------:R-:W-:Y:S02]  /*12d30*/  IMAD.MOV.U32 R12, RZ, RZ, 0x1 ;  /* 0x00000001ff0c7424 */ /* 0x000fe400078e00ff */
[----:B------:R-:W-:-:S08]  /*12d40*/  IMAD.MOV.U32 R5, RZ, RZ, R14 ;  /* 0x000000ffff057224 */ /* 0x000fd000078e000e */
[----:B------:R-:W-:Y:S05]  /*12d50*/  WARPSYNC.COLLECTIVE R15, `(.L_x_2644) ;  /* 0x000000000f087348 */ /* 0x000fea0003c00000 */
[----:B------:R0:W1:Y:S02]  /*12d60*/  SHFL.IDX P6, R14, R13, R12, R11 ;  /* 0x0000000c0d0e7389 */ /* 0x00006400000c000b */
[----:B01----:R-:W-:Y:S01]  /*12d70*/  ENDCOLLECTIVE ;  /* 0x000000000000791b */ /* 0x003fe20003800000 */
.L_x_2644:
        /* <DEDUP_REMOVED lines=10> */
.L_x_2645:
[----:B------:R-:W-:Y:S01]  /*12e20*/  @!PT LDS RZ, [RZ] ;  /* 0x00000000fffff984 */ /* 0x000fe20000000800 */
[----:B------:R-:W-:Y:S01]  /*12e30*/  @!PT LDS RZ, [RZ] ;  /* 0x00000000fffff984 */ /* 0x000fe20000000800 */
[----:B------:R-:W-:Y:S01]  /*12e40*/  @!PT LDS RZ, [RZ] ;  /* 0x00000000fffff984 */ /* 0x000fe20000000800 */
[----:B------:R-:W-:Y:S04]  /*12e50*/  @!P2 LDGSTS.E.BYPASS.LTC128B.128 [R8+0x10400], desc[UR40][R4.64], !P0 ;  /* 0x104000000408afae */ /* 0x000fe8000c101d68 */
[----:B------:R0:W-:Y:S01]  /*12e60*/  @!P2 LDGSTS.E.BYPASS.LTC128B.128 [R8+0x14400], desc[UR40][R4.64+0x80], !P1 ;  /* 0x144000800408afae */ /* 0x0001e2000c901d68 */
[----:B------:R-:W-:Y:S02]  /*12e70*/  IMAD.MOV.U32 R13, RZ, RZ, R0 ;  /* 0x000000ffff0d7224 */ /* 0x000fe400078e0000 */
[----:B------:R-:W-:Y:S02]  /*12e80*/  IMAD.MOV.U32 R12, RZ, RZ, 0x2 ;  /* 0x00000002ff0c7424 */ /* 0x000fe400078e00ff */
[----:B0-----:R-:W-:Y:S02]  /*12e90*/  VIADD R4, R17, 0x10 ;  /* 0x0000001011047836 */ /* 0x001fe40000000000 */
[----:B------:R-:W-:-:S03]  /*12ea0*/  IMAD.MOV.U32 R6, RZ, RZ, R14 ;  /* 0x000000ffff067224 */ /* 0x000fc600078e000e */
[----:B------:R-:W-:-:S13]  /*12eb0*/  ISETP.GE.AND P2, PT, R4, R2, PT ;  /* 0x000000020400720c */ /* 0x000fda0003f46270 */
[----:B------:R-:W-:Y:S05]  /*12ec0*/  WARPSYNC.COLLECTIVE R15, `(.L_x_2646) ;  /* 0x000000000f087348 */ /* 0x000fea0003c00000 */
[----:B------:R0:W1:Y:S02]  /*12ed0*/  SHFL.IDX P6, R14, R13, R12, R11 ;  /* 0x0000000c0d0e7389 */ /* 0x00006400000c000b */
[----:B01----:R-:W-:Y:S01]  /*12ee0*/  ENDCOLLECTIVE ;  /* 0x000000000000791b */ /* 0x003fe20003800000 */
.L_x_2646:
[----:B------:R-:W-:Y:S01]  /*12ef0*/  @!P2 LEA R5, P3, R9, R6, 0x1 ;  /* 0x000000060905a211 */ /* 0x000fe200078608ff */
[----:B------:R-:W-:-:S04]  /*12f00*/  IMAD.MOV.U32 R13, RZ, RZ, R3 ;  /* 0x000000ffff0d7224 */ /* 0x000fc800078e0003 */
        /* <DEDUP_REMOVED lines=8> */
[----:B------:R-:W-:Y:S04]  /*12f90*/  @!P2 LDGSTS.E.BYPASS.LTC128B.128 [R8+0x10c00], desc[UR40][R4.64], !P0 ;  /* 0x10c000000408afae */ /* 0x000fe8000c101d68 */
[----:B------:R0:W-:Y:S02]  /*12fa0*/  @!P2 LDGSTS.E.BYPASS.LTC128B.128 [R8+0x14c00], desc[UR40][R4.64+0x80], !P1 ;  /* 0x14c000800408afae */ /* 0x0001e4000c901d68 */
[----:B0-----:R-:W-:-:S05]  /*12fb0*/  VIADD R4, R17, 0x20 ;  /* 0x0000002011047836 */ /* 0x001fca0000000000 */
[----:B------:R-:W-:Y:S01]  /*12fc0*/  ISETP.GE.AND P2, PT, R4, R2, PT ;  /* 0x000000020400720c */ /* 0x000fe20003f46270 */
[----:B------:R-:W-:-:S12]  /*12fd0*/  IMAD.MOV.U32 R4, RZ, RZ, R14 ;  /* 0x000000ffff047224 */ /* 0x000fd800078e000e */
[----:B------:R-:W-:Y:S05]  /*12fe0*/  WARPSYNC.COLLECTIVE R15, `(.L_x_2647) ;  /* 0x000000000f087348 */ /* 0x000fea0003c00000 */
[----:B------:R0:W1:Y:S02]  /*12ff0*/  SHFL.IDX P6, R14, R13, R12, R11 ;  /* 0x0000000c0d0e7389 */ /* 0x00006400000c000b */
[----:B01----:R-:W-:Y:S01]  /*13000*/  ENDCOLLECTIVE ;  /* 0x000000000000791b */ /* 0x003fe20003800000 */
.L_x_2647:
[----:B------:R-:W-:Y:S02]  /*13010*/  IMAD.MOV.U32 R13, RZ, RZ, R0 ;  /* 0x000000ffff0d7224 */ /* 0x000fe400078e0000 */
[----:B------:R-:W-:Y:S02]  /*13020*/  IMAD.MOV.U32 R12, RZ, RZ, 0x3 ;  /* 0x00000003ff0c7424 */ /* 0x000fe400078e00ff */
[----:B------:R-:W-:-:S07]  /*13030*/  IMAD.MOV.U32 R5, RZ, RZ, R14 ;  /* 0x000000ffff057224 */ /* 0x000fce00078e000e */
[----:B------:R-:W-:Y:S05]  /*13040*/  WARPSYNC.COLLECTIVE R15, `(.L_x_2648) ;  /* 0x000000000f087348 */ /* 0x000fea0003c00000 */
[----:B------:R0:W1:Y:S02]  /*13050*/  SHFL.IDX P6, R14, R13, R12, R11 ;  /* 0x0000000c0d0e7389 */ /* 0x00006400000c000b */
[----:B01----:R-:W-:Y:S01]  /*13060*/  ENDCOLLECTIVE ;  /* 0x000000000000791b */ /* 0x003fe20003800000 */
.L_x_2648:
[----:B------:R-:W-:-:S05]  /*13070*/  @!P2 LEA R5, P3, R9, R5, 0x1 ;  /* 0x000000050905a211 */ /* 0x000fca00078608ff */
        /* <DEDUP_REMOVED lines=16> */
.L_x_2649:
[----:B------:R-:W-:Y:S02]  /*13180*/  IMAD.MOV.U32 R13, RZ, RZ, R0 ;  /* 0x000000ffff0d7224 */ /* 0x000fe400078e0000 */
[----:B------:R-:W-:Y:S02]  /*13190*/  IMAD.MOV.U32 R12, RZ, RZ, 0x4 ;  /* 0x00000004ff0c7424 */ /* 0x000fe400078e00ff */
[----:B------:R-:W-:-:S07]  /*131a0*/  IMAD.MOV.U32 R5, RZ, RZ, R14 ;  /* 0x000000ffff057224 */ /* 0x000fce00078e000e */
[----:B------:R-:W-:Y:S05]  /*131b0*/  WARPSYNC.COLLECTIVE R15, `(.L_x_2650) ;  /* 0x000000000f087348 */ /* 0x000fea0003c00000 */
[----:B------:R0:W1:Y:S02]  /*131c0*/  SHFL.IDX P6, R14, R13, R12, R11 ;  /* 0x0000000c0d0e7389 */ /* 0x00006400000c000b */
[----:B01----:R-:W-:Y:S01]  /*131d0*/  ENDCOLLECTIVE ;  /* 0x000000000000791b */ /* 0x003fe20003800000 */
.L_x_2650:
        /* <DEDUP_REMOVED lines=17> */
.L_x_2651:
[----:B------:R-:W-:Y:S02]  /*132f0*/  IMAD.MOV.U32 R13, RZ, RZ, R0 ;  /* 0x000000ffff0d7224 */ /* 0x000fe400078e0000 */
[----:B------:R-:W-:Y:S02]  /*13300*/  IMAD.MOV.U32 R12, RZ, RZ, 0x5 ;  /* 0x00000005ff0c7424 */ /* 0x000fe400078e00ff */
[----:B------:R-:W-:-:S07]  /*13310*/  IMAD.MOV.U32 R5, RZ, RZ, R14 ;  /* 0x000000ffff057224 */ /* 0x000fce00078e000e */
[----:B------:R-:W-:Y:S05]  /*13320*/  WARPSYNC.COLLECTIVE R15, `(.L_x_2652) ;  /* 0x000000000f087348 */ /* 0x000fea0003c00000 */
[----:B------:R0:W1:Y:S02]  /*13330*/  SHFL.IDX P6, R14, R13, R12, R11 ;  /* 0x0000000c0d0e7389 */ /* 0x00006400000c000b */
[----:B01----:R-:W-:Y:S01]  /*13340*/  ENDCOLLECTIVE ;  /* 0x000000000000791b */ /* 0x003fe20003800000 */
.L_x_2652:
        /* <DEDUP_REMOVED lines=17> */
.L_x_2653:
[----:B------:R-:W-:Y:S02]  /*13460*/  IMAD.MOV.U32 R13, RZ, RZ, R0 ;  /* 0x000000ffff0d7224 */ /* 0x000fe400078e0000 */
[----:B------:R-:W-:Y:S02]  /*13470*/  IMAD.MOV.U32 R12, RZ, RZ, 0x6 ;  /* 0x00000006ff0c7424 */ /* 0x000fe400078e00ff */
[----:B------:R-:W-:-:S07]  /*13480*/  IMAD.MOV.U32 R5, RZ, RZ, R14 ;  /* 0x000000ffff057224 */ /* 0x000fce00078e000e */
[----:B------:R-:W-:Y:S05]  /*13490*/  WARPSYNC.COLLECTIVE R15, `(.L_x_2654) ;  /* 0x000000000f087348 */ /* 0x000fea0003c00000 */
[----:B------:R0:W1:Y:S02]  /*134a0*/  SHFL.IDX P6, R14, R13, R12, R11 ;  /* 0x0000000c0d0e7389 */ /* 0x00006400000c000b */
[----:B01----:R-:W-:Y:S01]  /*134b0*/  ENDCOLLECTIVE ;  /* 0x000000000000791b */ /* 0x003fe20003800000 */
.L_x_2654:
        /* <DEDUP_REMOVED lines=16> */
.L_x_2655:
[----:B------:R-:W-:Y:S02]  /*135c0*/  IMAD.MOV.U32 R13, RZ, RZ, R0 ;  /* 0x000000ffff0d7224 */ /* 0x000fe400078e0000 */
[----:B------:R-:W-:Y:S02]  /*135d0*/  IMAD.MOV.U32 R12, RZ, RZ, 0x7 ;  /* 0x00000007ff0c7424 */ /* 0x000fe400078e00ff */
[----:B------:R-:W-:-:S07]  /*135e0*/  IMAD.MOV.U32 R5, RZ, RZ, R14 ;  /* 0x000000ffff057224 */ /* 0x000fce00078e000e */
[----:B------:R-:W-:Y:S05]  /*135f0*/  WARPSYNC.COLLECTIVE R15, `(.L_x_2656) ;  /* 0x000000000f087348 */ /* 0x000fea0003c00000 */
[----:B------:R0:W1:Y:S02]  /*13600*/  SHFL.IDX P6, R14, R13, R12, R11 ;  /* 0x0000000c0d0e7389 */ /* 0x00006400000c000b */
[----:B01----:R-:W-:Y:S01]  /*13610*/  ENDCOLLECTIVE ;  /* 0x000000000000791b */ /* 0x003fe20003800000 */
.L_x_2656:
        /* <DEDUP_REMOVED lines=10> */
.L_x_2657:
[----:B------:R-:W-:Y:S01]  /*136c0*/  @!PT LDS RZ, [RZ] ;  /* 0x00000000fffff984 */ /* 0x000fe20000000800 */
[----:B------:R-:W-:Y:S01]  /*136d0*/  @!PT LDS RZ, [RZ] ;  /* 0x00000000fffff984 */ /* 0x000fe20000000800 */
[----:B------:R-:W-:Y:S01]  /*136e0*/  @!PT LDS RZ, [RZ] ;  /* 0x00000000fffff984 */ /* 0x000fe20000000800 */
[----:B------:R0:W-:Y:S04]  /*136f0*/  @!P2 LDGSTS.E.BYPASS.LTC128B.128 [R8+0x13400], desc[UR40][R4.64], !P0 ;  /* 0x134000000408afae */ /* 0x0001e8000c101d68 */
[----:B------:R0:W-:Y:S01]  /*13700*/  @!P2 LDGSTS.E.BYPASS.LTC128B.128 [R8+0x17400], desc[UR40][R4.64+0x80], !P1 ;  /* 0x174000800408afae */ /* 0x0001e2000c901d68 */
[----:B------:R-:W-:Y:S01]  /*13710*/  IMAD.MOV.U32 R3, RZ, RZ, R14 ;  /* 0x000000ffff037224 */ /* 0x000fe200078e000e */
[----:B------:R-:W-:Y:S06]  /*13720*/  BRA `(.L_x_2658) ;  /* 0xffffffb800447947 */ /* 0x000fec000383ffff */
.L_x_2547:
[----:B0-----:R-:W2:Y:S02]  /*13730*/  LDL R2, [R1+0x4] ;  /* 0x0000040001027983 */ /* 0x001ea40000100800 */
[----:B--2---:R0:W1:Y:S02]  /*13740*/  SYNCS.PHASECHK.TRANS64.TRYWAIT P0, [R2+URZ+0x28820], R0 ;  /* 0x02882000020075a7 */ /* 0x004064000800017f */
[----:B-1----:R-:W-:Y:S05]  /*13750*/  @!P0 NANOSLEEP.SYNCS 0x989680 ;  /* 0x009896800000895d */ /* 0x002fea0003900000 */
[----:B------:R-:W1:Y:S02]  /*13760*/  @!P0 SYNCS.PHASECHK.TRANS64 P0, [R2+URZ+0x28820], R0 ;  /* 0x02882000020085a7 */ /* 0x000e64000800007f */
[----:B-1----:R-:W-:Y:S05]  /*13770*/  @!P0 BRA `(.L_x_2547) ;  /* 0xfffffffc00ec8947 */ /* 0x002fea000383ffff */
[----:B------:R-:W-:Y:S05]  /*13780*/  BRA `(.L_x_2659) ;  /* 0xffffffb800b87947 */ /* 0x000fea000383ffff */
.L_x_2556:
[----:B-1----:R1:W2:Y:S02]  /*13790*/  SYNCS.PHASECHK.TRANS64.TRYWAIT P0, [R2+URZ+0x28840], R0 ;  /* 0x02884000020075a7 */ /* 0x0022a4000800017f */
[----:B--2---:R-:W-:Y:S05]  /*137a0*/  @!P0 NANOSLEEP.SYNCS 0x989680 ;  /* 0x009896800000895d */ /* 0x004fea0003900000 */
[----:B------:R-:W2:Y:S02]  /*137b0*/  @!P0 SYNCS.PHASECHK.TRANS64 P0, [R2+URZ+0x28840], R0 ;  /* 0x02884000020085a7 */ /* 0x000ea4000800007f */
[----:B--2---:R-:W-:Y:S05]  /*137c0*/  @!P0 BRA `(.L_x_2556) ;  /* 0xfffffffc00f08947 */ /* 0x004fea000383ffff */
[----:B------:R-:W-:Y:S05]  /*137d0*/  BRA `(.L_x_2660) ;  /* 0xffffffbc007c7947 */ /* 0x000fea000383ffff */
.L_x_2562:
[----:B0-----:R0:W1:Y:S02]  /*137e0*/  SYNCS.PHASECHK.TRANS64.TRYWAIT P0, [R2+URZ+0x60], R0 ;  /* 0x00006000020075a7 */ /* 0x001064000800017f */
[----:B-1----:R-:W-:Y:S05]  /*137f0*/  @!P0 NANOSLEEP.SYNCS 0x989680 ;  /* 0x009896800000895d */ /* 0x002fea0003900000 */
[----:B------:R-:W1:Y:S02]  /*13800*/  @!P0 SYNCS.PHASECHK.TRANS64 P0, [R2+URZ+0x60], R0 ;  /* 0x00006000020085a7 */ /* 0x000e64000800007f */
[----:B-1----:R-:W-:Y:S05]  /*13810*/  @!P0 BRA `(.L_x_2562) ;  /* 0xfffffffc00f08947 */ /* 0x002fea000383ffff */
[----:B------:R-:W-:Y:S05]  /*13820*/  BRA `(.L_x_2661) ;  /* 0xffffffc000587947 */ /* 0x000fea000383ffff */
.L_x_2571:
[----:B--2---:R2:W3:Y:S02]  /*13830*/  SYNCS.PHASECHK.TRANS64.TRYWAIT P0, [R3+URZ+0x28840], R2 ;  /* 0x02884002030075a7 */ /* 0x0044e4000800017f */
[----:B---3--:R-:W-:Y:S05]  /*13840*/  @!P0 NANOSLEEP.SYNCS 0x989680 ;  /* 0x009896800000895d */ /* 0x008fea0003900000 */
[----:B------:R-:W3:Y:S02]  /*13850*/  @!P0 SYNCS.PHASECHK.TRANS64 P0, [R3+URZ+0x28840], R2 ;  /* 0x02884002030085a7 */ /* 0x000ee4000800007f */
[----:B---3--:R-:W-:Y:S05]  /*13860*/  @!P0 BRA `(.L_x_2571) ;  /* 0xfffffffc00f08947 */ /* 0x008fea000383ffff */
[----:B------:R-:W-:Y:S05]  /*13870*/  BRA `(.L_x_2662) ;  /* 0xffffffc400f87947 */ /* 0x000fea000383ffff */
.L_x_2577:
[----:B0-----:R0:W2:Y:S02]  /*13880*/  SYNCS.PHASECHK.TRANS64.TRYWAIT P0, [R2+URZ+0x60], R3 ;  /* 0x00006003020075a7 */ /* 0x0010a4000800017f */
[----:B--2---:R-:W-:Y:S05]  /*13890*/  @!P0 NANOSLEEP.SYNCS 0x989680 ;  /* 0x009896800000895d */ /* 0x004fea0003900000 */
[----:B------:R-:W2:Y:S02]  /*138a0*/  @!P0 SYNCS.PHASECHK.TRANS64 P0, [R2+URZ+0x60], R3 ;  /* 0x00006003020085a7 */ /* 0x000ea4000800007f */
[----:B--2---:R-:W-:Y:S05]  /*138b0*/  @!P0 BRA `(.L_x_2577) ;  /* 0xfffffffc00f08947 */ /* 0x004fea000383ffff */
[----:B------:R-:W-:Y:S05]  /*138c0*/  BRA `(.L_x_2663) ;  /* 0xffffffc800d47947 */ /* 0x000fea000383ffff */
.L_x_2586:
[----:B---3--:R3:W4:Y:S02]  /*138d0*/  SYNCS.PHASECHK.TRANS64.TRYWAIT P0, [R2+URZ+0x28840], R3 ;  /* 0x02884003020075a7 */ /* 0x008724000800017f */
[----:B----4-:R-:W-:Y:S05]  /*138e0*/  @!P0 NANOSLEEP.SYNCS 0x989680 ;  /* 0x009896800000895d */ /* 0x010fea0003900000 */
[----:B------:R-:W4:Y:S02]  /*138f0*/  @!P0 SYNCS.PHASECHK.TRANS64 P0, [R2+URZ+0x28840], R3 ;  /* 0x02884003020085a7 */ /* 0x000f24000800007f */
[----:B----4-:R-:W-:Y:S05]  /*13900*/  @!P0 BRA `(.L_x_2586) ;  /* 0xfffffffc00f08947 */ /* 0x010fea000383ffff */
[----:B------:R-:W-:Y:S05]  /*13910*/  BRA `(.L_x_2664) ;  /* 0xffffffd000487947 */ /* 0x000fea000383ffff */
.L_x_2592:
[----:B0-----:R0:W2:Y:S02]  /*13920*/  SYNCS.PHASECHK.TRANS64.TRYWAIT P0, [R2+URZ+0x60], R5 ;  /* 0x00006005020075a7 */ /* 0x0010a4000800017f */
[----:B--2---:R-:W-:Y:S05]  /*13930*/  @!P0 NANOSLEEP.SYNCS 0x989680 ;  /* 0x009896800000895d */ /* 0x004fea0003900000 */
[----:B------:R-:W2:Y:S02]  /*13940*/  @!P0 SYNCS.PHASECHK.TRANS64 P0, [R2+URZ+0x60], R5 ;  /* 0x00006005020085a7 */ /* 0x000ea4000800007f */
[----:B--2---:R-:W-:Y:S05]  /*13950*/  @!P0 BRA `(.L_x_2592) ;  /* 0xfffffffc00f08947 */ /* 0x004fea000383ffff */
[----:B------:R-:W-:Y:S05]  /*13960*/  BRA `(.L_x_2665) ;  /* 0xffffffd400247947 */ /* 0x000fea000383ffff */
.L_x_2603:
[----:B0-----:R0:W2:Y:S02]  /*13970*/  SYNCS.PHASECHK.TRANS64.TRYWAIT P0, [R0+URZ+0x28860], R2 ;  /* 0x02886002000075a7 */ /* 0x0010a4000800017f */
[----:B--2---:R-:W-:Y:S05]  /*13980*/  @!P0 NANOSLEEP.SYNCS 0x989680 ;  /* 0x009896800000895d */ /* 0x004fea0003900000 */
[----:B------:R-:W2:Y:S02]  /*13990*/  @!P0 SYNCS.PHASECHK.TRANS64 P0, [R0+URZ+0x28860], R2 ;  /* 0x02886002000085a7 */ /* 0x000ea4000800007f */
[----:B--2---:R-:W-:Y:S05]  /*139a0*/  @!P0 BRA `(.L_x_2603) ;  /* 0xfffffffc00f08947 */ /* 0x004fea000383ffff */
[----:B------:R-:W-:Y:S05]  /*139b0*/  BRA `(.L_x_2666) ;  /* 0xffffffd8007c7947 */ /* 0x000fea000383ffff */
.L_x_2610:
[----:B------:R-:W-:Y:S01]  /*139c0*/  BSSY B0, `(.L_x_2667) ;  /* 0x0000008000007945 */ /* 0x000fe20003800000 */
[----:B------:R-:W-:Y:S02]  /*139d0*/  IMAD.MOV.U32 R13, RZ, RZ, R16 ;  /* 0x000000ffff0d7224 */ /* 0x000fe400078e0010 */
[----:B------:R-:W-:Y:S02]  /*139e0*/  IMAD.MOV.U32 R12, RZ, RZ, RZ ;  /* 0x000000ffff0c7224 */ /* 0x000fe400078e00ff */
[----:B------:R-:W-:Y:S02]  /*139f0*/  IMAD.MOV.U32 R11, RZ, RZ, 0x1f ;  /* 0x0000001fff0b7424 */ /* 0x000fe400078e00ff */
[----:B------:R-:W-:-:S07]  /*13a00*/  IMAD.MOV.U32 R15, RZ, RZ, -0x1 ;  /* 0xffffffffff0f7424 */ /* 0x000fce00078e00ff */
[----:B0123-5:R-:W-:Y:S05]  /*13a10*/  WARPSYNC.COLLECTIVE R15, `(.L_x_2668) ;  /* 0x000000000f087348 */ /* 0x02ffea0003c00000 */
[----:B------:R4:W0:Y:S02]  /*13a20*/  SHFL.IDX P6, R14, R13, R12, R11 ;  /* 0x0000000c0d0e7389 */ /* 0x00082400000c000b */
[----:B012345:R-:W-:Y:S01]  /*13a30*/  ENDCOLLECTIVE ;  /* 0x000000000000791b */ /* 0x03ffe20003800000 */
.L_x_2668:
[----:B------:R-:W-:Y:S05]  /*13a40*/  BSYNC B0 ;  /* 0x0000000000007941 */ /* 0x000fea0003800000 */
.L_x_2667:
        /* <DEDUP_REMOVED lines=9> */
.L_x_2669:
        /* <DEDUP_REMOVED lines=18> */
.L_x_2670:
[----:B------:R-:W-:Y:S01]  /*13c00*/  IMAD.MOV.U32 R12, RZ, RZ, 0x2 ;  /* 0x00000002ff0c7424 */ /* 0x000fe200078e00ff */
[----:B------:R-:W-:-:S05]  /*13c10*/  SEL R7, R14, RZ, P1 ;  /* 0x000000ff0e077207 */ /* 0x000fca0000800000 */
[----:B------:R-:W-:-:S04]  /*13c20*/  IMAD.IADD R3, R2, 0x1, R7 ;  /* 0x0000000102037824 */ /* 0x000fc800078e0207 */
[----:B------:R-:W-:-:S07]  /*13c30*/  IMAD.MOV.U32 R13, RZ, RZ, R3 ;  /* 0x000000ffff0d7224 */ /* 0x000fce00078e0003 */
[----:B------:R-:W-:Y:S05]  /*13c40*/  WARPSYNC.COLLECTIVE R15, `(.L_x_2671) ;  /* 0x000000000f087348 */ /* 0x000fea0003c00000 */
[----:B------:R0:W1:Y:S02]  /*13c50*/  SHFL.UP P6, R14, R13, R12, R11 ;  /* 0x0400000c0d0e7389 */ /* 0x00006400000c000b */
[----:B01----:R-:W-:Y:S01]  /*13c60*/  ENDCOLLECTIVE ;  /* 0x000000000000791b */ /* 0x003fe20003800000 */
.L_x_2671:
[----:B------:R-:W-:Y:S01]  /*13c70*/  IMAD.MOV.U32 R12, RZ, RZ, 0x4 ;  /* 0x00000004ff0c7424 */ /* 0x000fe200078e00ff */
[----:B------:R-:W-:-:S05]  /*13c80*/  SEL R14, R14, RZ, P2 ;  /* 0x000000ff0e0e7207 */ /* 0x000fca0001000000 */
[----:B------:R-:W-:-:S04]  /*13c90*/  IMAD.IADD R3, R3, 0x1, R14 ;  /* 0x0000000103037824 */ /* 0x000fc800078e020e */
[----:B------:R-:W-:-:S07]  /*13ca0*/  IMAD.MOV.U32 R13, RZ, RZ, R3 ;  /* 0x000000ffff0d7224 */ /* 0x000fce00078e0003 */
[----:B------:R-:W-:Y:S05]  /*13cb0*/  WARPSYNC.COLLECTIVE R15, `(.L_x_2672) ;  /* 0x000000000f087348 */ /* 0x000fea0003c00000 */
[----:B------:R0:W1:Y:S02]  /*13cc0*/  SHFL.UP P6, R14, R13, R12, R11 ;  /* 0x0400000c0d0e7389 */ /* 0x00006400000c000b */
[----:B01----:R-:W-:Y:S01]  /*13cd0*/  ENDCOLLECTIVE ;  /* 0x000000000000791b */ /* 0x003fe20003800000 */
.L_x_2672:
[----:B------:R-:W-:Y:S01]  /*13ce0*/  IMAD.MOV.U32 R12, RZ, RZ, 0x8 ;  /* 0x00000008ff0c7424 */ /* 0x000fe200078e00ff */
[----:B------:R-:W-:-:S05]  /*13cf0*/  SEL R14, R14, RZ, P3 ;  /* 0x000000ff0e0e7207 */ /* 0x000fca0001800000 */
[----:B------:R-:W-:-:S04]  /*13d00*/  IMAD.IADD R3, R3, 0x1, R14 ;  /* 0x0000000103037824 */ /* 0x000fc800078e020e */
[----:B------:R-:W-:-:S07]  /*13d10*/  IMAD.MOV.U32 R13, RZ, RZ, R3 ;  /* 0x000000ffff0d7224 */ /* 0x000fce00078e0003 */
[----:B------:R-:W-:Y:S05]  /*13d20*/  WARPSYNC.COLLECTIVE R15, `(.L_x_2673) ;  /* 0x000000000f087348 */ /* 0x000fea0003c00000 */
[----:B------:R0:W1:Y:S02]  /*13d30*/  SHFL.UP P6, R14, R13, R12, R11 ;  /* 0x0400000c0d0e7389 */ /* 0x00006400000c000b */
[----:B01----:R-:W-:Y:S01]  /*13d40*/  ENDCOLLECTIVE ;  /* 0x000000000000791b */ /* 0x003fe20003800000 */
.L_x_2673:
[----:B------:R-:W-:Y:S01]  /*13d50*/  IMAD.MOV.U32 R12, RZ, RZ, 0x10 ;  /* 0x00000010ff0c7424 */ /* 0x000fe200078e00ff */
[----:B------:R-:W-:-:S05]  /*13d60*/  SEL R14, R14, RZ, P4 ;  /* 0x000000ff0e0e7207 */ /* 0x000fca0002000000 */
[----:B------:R-:W-:-:S04]  /*13d70*/  IMAD.IADD R3, R3, 0x1, R14 ;  /* 0x0000000103037824 */ /* 0x000fc800078e020e */
[----:B------:R-:W-:-:S07]  /*13d80*/  IMAD.MOV.U32 R13, RZ, RZ, R3 ;  /* 0x000000ffff0d7224 */ /* 0x000fce00078e0003 */
[----:B------:R-:W-:Y:S05]  /*13d90*/  WARPSYNC.COLLECTIVE R15, `(.L_x_2674) ;  /* 0x000000000f087348 */ /* 0x000fea0003c00000 */
[----:B------:R0:W1:Y:S02]  /*13da0*/  SHFL.UP P6, R14, R13, R12, R11 ;  /* 0x0400000c0d0e7389 */ /* 0x00006400000c000b */
[----:B01----:R-:W-:Y:S01]  /*13db0*/  ENDCOLLECTIVE ;  /* 0x000000000000791b */ /* 0x003fe20003800000 */
.L_x_2674:
        /* <DEDUP_REMOVED lines=8> */
.L_x_2675:
[----:B------:R-:W-:Y:S05]  /*13e40*/  BRA `(.L_x_2676) ;  /* 0xffffffdc00187947 */ /* 0x000fea000383ffff */
.L_x_2615:
[----:B------:R-:W-:Y:S01]  /*13e50*/  BSSY B0, `(.L_x_2677) ;  /* 0x0000008000007945 */ /* 0x000fe20003800000 */
[----:B-----5:R-:W-:Y:S02]  /*13e60*/  IMAD.MOV.U32 R13, RZ, RZ, R2 ;  /* 0x000000ffff0d7224 */ /* 0x020fe400078e0002 */
[----:B------:R-:W-:Y:S02]  /*13e70*/  IMAD.MOV.U32 R12, RZ, RZ, 0x1 ;  /* 0x00000001ff0c7424 */ /* 0x000fe400078e00ff */
[----:B------:R-:W-:Y:S02]  /*13e80*/  IMAD.MOV.U32 R11, RZ, RZ, RZ ;  /* 0x000000ffff0b7224 */ /* 0x000fe400078e00ff */
[----:B------:R-:W-:-:S07]  /*13e90*/  IMAD.MOV.U32 R15, RZ, RZ, -0x1 ;  /* 0xffffffffff0f7424 */ /* 0x000fce00078e00ff */
[----:B012---:R-:W-:Y:S05]  /*13ea0*/  WARPSYNC.COLLECTIVE R15, `(.L_x_2678) ;  /* 0x000000000f087348 */ /* 0x007fea0003c00000 */
[----:B------:R3:W4:Y:S02]  /*13eb0*/  SHFL.UP P6, R14, R13, R12, R11 ;  /* 0x0400000c0d0e7389 */ /* 0x00072400000c000b */
[----:B01234-:R-:W-:Y:S01]  /*13ec0*/  ENDCOLLECTIVE ;  /* 0x000000000000791b */ /* 0x01ffe20003800000 */
.L_x_2678:
[----:B------:R-:W-:Y:S05]  /*13ed0*/  BSYNC B0 ;  /* 0x0000000000007941 */ /* 0x000fea0003800000 */
.L_x_2677:
        /* <DEDUP_REMOVED lines=9> */
.L_x_2679:
[----:B------:R-:W-:Y:S01]  /*13f70*/  IMAD.MOV.U32 R12, RZ, RZ, 0x4 ;  /* 0x00000004ff0c7424 */ /* 0x000fe200078e00ff */
[----:B------:R-:W-:-:S05]  /*13f80*/  SEL R14, R14, RZ, P2 ;  /* 0x000000ff0e0e7207 */ /* 0x000fca0001000000 */
[----:B------:R-:W-:-:S04]  /*13f90*/  IMAD.IADD R3, R3, 0x1, R14 ;  /* 0x0000000103037824 */ /* 0x000fc800078e020e */
[----:B------:R-:W-:-:S07]  /*13fa0*/  IMAD.MOV.U32 R13, RZ, RZ, R3 ;  /* 0x000000ffff0d7224 */ /* 0x000fce00078e0003 */
[----:B------:R-:W-:Y:S05]  /*13fb0*/  WARPSYNC.COLLECTIVE R15, `(.L_x_2680) ;  /* 0x000000000f087348 */ /* 0x000fea0003c00000 */
[----:B------:R0:W1:Y:S02]  /*13fc0*/  SHFL.UP P6, R14, R13, R12, R11 ;  /* 0x0400000c0d0e7389 */ /* 0x00006400000c000b */
[----:B01----:R-:W-:Y:S01]  /*13fd0*/  ENDCOLLECTIVE ;  /* 0x000000000000791b */ /* 0x003fe20003800000 */
.L_x_2680:
[----:B------:R-:W-:Y:S01]  /*13fe0*/  IMAD.MOV.U32 R12, RZ, RZ, 0x8 ;  /* 0x00000008ff0c7424 */ /* 0x000fe200078e00ff */
[----:B------:R-:W-:-:S05]  /*13ff0*/  SEL R14, R14, RZ, P3 ;  /* 0x000000ff0e0e7207 */ /* 0x000fca0001800000 */
[----:B------:R-:W-:-:S04]  /*14000*/  IMAD.IADD R3, R3, 0x1, R14 ;  /* 0x0000000103037824 */ /* 0x000fc800078e020e */
[----:B------:R-:W-:-:S07]  /*14010*/  IMAD.MOV.U32 R13, RZ, RZ, R3 ;  /* 0x000000ffff0d7224 */ /* 0x000fce00078e0003 */
[----:B------:R-:W-:Y:S05]  /*14020*/  WARPSYNC.COLLECTIVE R15, `(.L_x_2681) ;  /* 0x000000000f087348 */ /* 0x000fea0003c00000 */
[----:B------:R0:W1:Y:S02]  /*14030*/  SHFL.UP P6, R14, R13, R12, R11 ;  /* 0x0400000c0d0e7389 */ /* 0x00006400000c000b */
[----:B01----:R-:W-:Y:S01]  /*14040*/  ENDCOLLECTIVE ;  /* 0x000000000000791b */ /* 0x003fe20003800000 */
.L_x_2681:
[----:B------:R-:W-:Y:S01]  /*14050*/  IMAD.MOV.U32 R12, RZ, RZ, 0x10 ;  /* 0x00000010ff0c7424 */ /* 0x000fe200078e00ff */
[----:B------:R-:W-:-:S05]  /*14060*/  SEL R14, R14, RZ, P4 ;  /* 0x000000ff0e0e7207 */ /* 0x000fca0002000000 */
[----:B------:R-:W-:-:S04]  /*14070*/  IMAD.IADD R3, R3, 0x1, R14 ;  /* 0x0000000103037824 */ /* 0x000fc800078e020e */
[----:B------:R-:W-:-:S07]  /*14080*/  IMAD.MOV.U32 R13, RZ, RZ, R3 ;  /* 0x000000ffff0d7224 */ /* 0x000fce00078e0003 */
[----:B------:R-:W-:Y:S05]  /*14090*/  WARPSYNC.COLLECTIVE R15, `(.L_x_2682) ;  /* 0x000000000f087348 */ /* 0x000fea0003c00000 */
[----:B------:R0:W1:Y:S02]  /*140a0*/  SHFL.UP P6, R14, R13, R12, R11 ;  /* 0x0400000c0d0e7389 */ /* 0x00006400000c000b */
[----:B01----:R-:W-:Y:S01]  /*140b0*/  ENDCOLLECTIVE ;  /* 0x000000000000791b */ /* 0x003fe20003800000 */
.L_x_2682:
        /* <DEDUP_REMOVED lines=8> */
.L_x_2683:
[----:B------:R-:W-:Y:S05]  /*14140*/  BRA `(.L_x_2684) ;  /* 0xffffffd800f47947 */ /* 0x000fea000383ffff */
.L_x_2617:
[----:B------:R-:W-:Y:S01]  /*14150*/  BSSY B0, `(.L_x_2685) ;  /* 0x0000006000007945 */ /* 0x000fe20003800000 */
[----:B------:R-:W-:Y:S01]  /*14160*/  PLOP3.LUT P6, PT, P6, PT, PT, 0x8, 0x0 ;  /* 0x000000000000781c */ /* 0x000fe200037ce170 */
[----:B------:R-:W-:-:S12]  /*14170*/  IMAD.MOV.U32 R15, RZ, RZ, -0x1 ;  /* 0xffffffffff0f7424 */ /* 0x000fd800078e00ff */
[----:B0123-5:R-:W-:Y:S05]  /*14180*/  WARPSYNC.COLLECTIVE R15, `(.L_x_2686) ;  /* 0x000000000f087348 */ /* 0x02ffea0003c00000 */
[----:B------:R-:W-:Y:S01]  /*14190*/  VOTE.ANY R14, PT, P6 ;  /* 0x00000000000e7806 */ /* 0x000fe200030e0100 */
[----:B0123-5:R-:W-:Y:S06]  /*141a0*/  ENDCOLLECTIVE ;  /* 0x000000000000791b */ /* 0x02ffec0003800000 */
.L_x_2686:
[----:B------:R-:W-:Y:S05]  /*141b0*/  BSYNC B0 ;  /* 0x0000000000007941 */ /* 0x000fea0003800000 */
.L_x_2685:
        /* <DEDUP_REMOVED lines=9> */
.L_x_2687:
[----:B------:R-:W-:Y:S01]  /*14250*/  IMAD.MOV.U32 R17, RZ, RZ, R14 ;  /* 0x000000ffff117224 */ /* 0x000fe200078e000e */
[----:B------:R-:W-:Y:S06]  /*14260*/  BRA `(.L_x_2688) ;  /* 0xffffffd800e47947 */ /* 0x000fec000383ffff */
.L_x_2619:
[----:B------:R-:W-:Y:S01]  /*14270*/  BSSY B0, `(.L_x_2689) ;  /* 0x0000007000007945 */ /* 0x000fe20003800000 */
[----:B------:R-:W-:Y:S02]  /*14280*/  IMAD.MOV.U32 R13, RZ, RZ, R3 ;  /* 0x000000ffff0d7224 */ /* 0x000fe400078e0003 */
[----:B------:R-:W-:Y:S02]  /*14290*/  IMAD.MOV.U32 R11, RZ, RZ, 0x1f ;  /* 0x0000001fff0b7424 */ /* 0x000fe400078e00ff */
[----:B------:R-:W-:-:S07]  /*142a0*/  IMAD.MOV.U32 R15, RZ, RZ, -0x1 ;  /* 0xffffffffff0f7424 */ /* 0x000fce00078e00ff */
[----:B012345:R-:W-:Y:S05]  /*142b0*/  WARPSYNC.COLLECTIVE R15, `(.L_x_2690) ;  /* 0x000000000f087348 */ /* 0x03ffea0003c00000 */
[----:B------:R0:W0:Y:S02]  /*142c0*/  SHFL.IDX P6, R14, R13, R12, R11 ;  /* 0x0000000c0d0e7389 */ /* 0x00002400000c000b */
[----:B012345:R-:W-:Y:S01]  /*142d0*/  ENDCOLLECTIVE ;  /* 0x000000000000791b */ /* 0x03ffe20003800000 */
.L_x_2690:
[----:B------:R-:W-:Y:S05]  /*142e0*/  BSYNC B0 ;  /* 0x0000000000007941 */ /* 0x000fea0003800000 */
.L_x_2689:
[----:B------:R-:W-:Y:S01]  /*142f0*/  IMAD.MOV.U32 R5, RZ, RZ, R14 ;  /* 0x000000ffff057224 */ /* 0x000fe200078e000e */
[----:B------:R-:W-:Y:S06]  /*14300*/  BRA `(.L_x_2618) ;  /* 0xffffffd800d87947 */ /* 0x000fec000383ffff */
.L_x_2623:
[----:B0-----:R0:W4:Y:S02]  /*14310*/  SYNCS.PHASECHK.TRANS64.TRYWAIT P0, [R0+URZ+0x28820], R3 ;  /* 0x02882003000075a7 */ /* 0x001124000800017f */
[----:B----4-:R-:W-:Y:S05]  /*14320*/  @!P0 NANOSLEEP.SYNCS 0x989680 ;  /* 0x009896800000895d */ /* 0x010fea0003900000 */
[----:B------:R-:W4:Y:S02]  /*14330*/  @!P0 SYNCS.PHASECHK.TRANS64 P0, [R0+URZ+0x28820], R3 ;  /* 0x02882003000085a7 */ /* 0x000f24000800007f */
[----:B----4-:R-:W-:Y:S05]  /*14340*/  @!P0 BRA `(.L_x_2623) ;  /* 0xfffffffc00f08947 */ /* 0x010fea000383ffff */
[----:B------:R-:W-:Y:S05]  /*14350*/  BRA `(.L_x_2691) ;  /* 0xffffffe000587947 */ /* 0x000fea000383ffff */
.L_x_2624:
[----:B------:R-:W4:Y:S01]  /*14360*/  S2R R2, SR_TID.X ;  /* 0x0000000000027919 */ /* 0x000f220000002100 */
[----:B------:R-:W-:Y:S01]  /*14370*/  BSSY B0, `(.L_x_2692) ;  /* 0x000000a000007945 */ /* 0x000fe20003800000 */
[----:B------:R-:W-:Y:S02]  /*14380*/  IMAD.MOV.U32 R12, RZ, RZ, RZ ;  /* 0x000000ffff0c7224 */ /* 0x000fe400078e00ff */
[----:B------:R-:W-:Y:S02]  /*14390*/  IMAD.MOV.U32 R11, RZ, RZ, 0x1f ;  /* 0x0000001fff0b7424 */ /* 0x000fe400078e00ff */
[----:B------:R-:W-:Y:S01]  /*143a0*/  IMAD.MOV.U32 R15, RZ, RZ, -0x1 ;  /* 0xffffffffff0f7424 */ /* 0x000fe200078e00ff */
[----:B----4-:R-:W-:-:S04]  /*143b0*/  SHF.R.U32.HI R2, RZ, 0x5, R2 ;  /* 0x00000005ff027819 */ /* 0x010fc80000011602 */
[----:B------:R-:W-:-:S05]  /*143c0*/  LOP3.LUT R2, R2, 0x3, RZ, 0xc0, !PT ;  /* 0x0000000302027812 */ /* 0x000fca00078ec0ff */
[----:B------:R-:W-:-:S07]  /*143d0*/  IMAD.MOV.U32 R13, RZ, RZ, R2 ;  /* 0x000000ffff0d7224 */ /* 0x000fce00078e0002 */
[----:B0123-5:R-:W-:Y:S05]  /*143e0*/  WARPSYNC.COLLECTIVE R15, `(.L_x_2693) ;  /* 0x000000000f087348 */ /* 0x02ffea0003c00000 */
[----:B------:R4:W0:Y:S02]  /*143f0*/  SHFL.IDX P6, R14, R13, R12, R11 ;  /* 0x0000000c0d0e7389 */ /* 0x00082400000c000b */
[----:B012345:R-:W-:Y:S01]  /*14400*/  ENDCOLLECTIVE ;  /* 0x000000000000791b */ /* 0x03ffe20003800000 */
.L_x_2693:
[----:B------:R-:W-:Y:S05]  /*14410*/  BSYNC B0 ;  /* 0x0000000000007941 */ /* 0x000fea0003800000 */
.L_x_2692:
[----:B------:R-:W-:Y:S05]  /*14420*/  BRA `(.L_x_2694) ;  /* 0xffffffe000407947 */ /* 0x000fea000383ffff */
.L_x_2627:
[----:B------:R-:W-:Y:S01]  /*14430*/  BSSY B1, `(.L_x_2695) ;  /* 0x0000006000017945 */ /* 0x000fe20003800000 */
[----:B------:R-:W-:-:S07]  /*14440*/  IMAD.MOV.U32 R15, RZ, RZ, -0x1 ;  /* 0xffffffffff0f7424 */ /* 0x000fce00078e00ff */
[----:B-12345:R-:W-:Y:S05]  /*14450*/  WARPSYNC.COLLECTIVE R15, `(.L_x_2696) ;  /* 0x000000000f0c7348 */ /* 0x03efea0003c00000 */
[----:B------:R-:W-:Y:S02]  /*14460*/  ELECT P6, UR62, PT ;  /* 0x00000000003e782f */ /* 0x000fe400038c0000 */
[----:B------:R-:W-:Y:S01]  /*14470*/  MOV R14, UR62 ;  /* 0x0000003e000e7c02 */ /* 0x000fe20008000f00 */
[----:B-12345:R-:W-:Y:S10]  /*14480*/  ENDCOLLECTIVE ;  /* 0x000000000000791b */ /* 0x03eff40003800000 */
.L_x_2696:
[----:B------:R-:W-:Y:S05]  /*14490*/  BSYNC B1 ;  /* 0x0000000000017941 */ /* 0x000fea0003800000 */
.L_x_2695:
[----:B------:R-:W-:Y:S05]  /*144a0*/  BRA `(.L_x_2697) ;  /* 0xffffffe000387947 */ /* 0x000fea000383ffff */
.L_x_2629:
[----:B0-----:R0:W2:Y:S02]  /*144b0*/  SYNCS.PHASECHK.TRANS64.TRYWAIT P0, [R6+URZ], R5 ;  /* 0x00000005060075a7 */ /* 0x0010a4000800017f */
[----:B--2---:R-:W-:Y:S05]  /*144c0*/  @!P0 NANOSLEEP.SYNCS 0x989680 ;  /* 0x009896800000895d */ /* 0x004fea0003900000 */
[----:B------:R-:W2:Y:S02]  /*144d0*/  @!P0 SYNCS.PHASECHK.TRANS64 P0, [R6+URZ], R5 ;  /* 0x00000005060085a7 */ /* 0x000ea4000800007f */
[----:B--2---:R-:W-:Y:S05]  /*144e0*/  @!P0 BRA `(.L_x_2629) ;  /* 0xfffffffc00f08947 */ /* 0x004fea000383ffff */
[----:B------:R-:W-:Y:S05]  /*144f0*/  BRA `(.L_x_2698) ;  /* 0xffffffe000747947 */ /* 0x000fea000383ffff */
.L_x_2630:
[----:B--2---:R2:W3:Y:S02]  /*14500*/  SYNCS.PHASECHK.TRANS64.TRYWAIT P0, [R7+URZ], R2 ;  /* 0x00000002070075a7 */ /* 0x0044e4000800017f */
[----:B---3--:R-:W-:Y:S05]  /*14510*/  @!P0 NANOSLEEP.SYNCS 0x989680 ;  /* 0x009896800000895d */ /* 0x008fea0003900000 */
[----:B------:R-:W3:Y:S02]  /*14520*/  @!P0 SYNCS.PHASECHK.TRANS64 P0, [R7+URZ], R2 ;  /* 0x00000002070085a7 */ /* 0x000ee4000800007f */
[----:B---3--:R-:W-:Y:S05]  /*14530*/  @!P0 BRA `(.L_x_2630) ;  /* 0xfffffffc00f08947 */ /* 0x008fea000383ffff */
[----:B------:R-:W-:Y:S05]  /*14540*/  BRA `(.L_x_2699) ;  /* 0xffffffe000687947 */ /* 0x000fea000383ffff */
.L_x_2632:
[----:B---3--:R3:W4:Y:S02]  /*14550*/  SYNCS.PHASECHK.TRANS64.TRYWAIT P0, [R4+URZ], R5 ;  /* 0x00000005040075a7 */ /* 0x008724000800017f */
[----:B----4-:R-:W-:Y:S05]  /*14560*/  @!P0 NANOSLEEP.SYNCS 0x989680 ;  /* 0x009896800000895d */ /* 0x010fea0003900000 */
[----:B------:R-:W4:Y:S02]  /*14570*/  @!P0 SYNCS.PHASECHK.TRANS64 P0, [R4+URZ], R5 ;  /* 0x00000005040085a7 */ /* 0x000f24000800007f */
[----:B----4-:R-:W-:Y:S05]  /*14580*/  @!P0 BRA `(.L_x_2632) ;  /* 0xfffffffc00f08947 */ /* 0x010fea000383ffff */
[----:B------:R-:W-:Y:S05]  /*14590*/  BRA `(.L_x_2700) ;  /* 0xffffffe000707947 */ /* 0x000fea000383ffff */
.L_x_2701:
        /* <DEDUP_REMOVED lines=14> */
.L_x_3225:


//--------------------- .text._ZN7cutlass13device_kernelIN5flash11enable_sm90INS1_16FlashAttnFwdSm90INS1_25CollectiveMainloopFwdSm90ILi2EN4cute5tupleIJNS5_1CILi1EEES8_S8_EEENS6_IJNS7_ILi128EEESA_SA_EEELi128ENS_6half_tEfNS_4arch4Sm90ELb1ELb0ELb1ELb1ELb0ELb1ELb0ELb1ELb1ELb1ELb0ELb0EEENS1_21CollectiveEpilogueFwdISB_S9_SC_SE_Li256ELb1ELb1ELb0ELb0EEENS1_36VarlenDynamicPersistentTileSchedulerILi128ELi128ELi256ELi128ELb0ELb1ELb1ELb1ELb1ELb1EEEEEEEEEvNT_6ParamsE --------------------------
	.section	.text._ZN7cutlass13device_kernelIN5flash11enable_sm90INS1_16FlashAttnFwdSm90INS1_25CollectiveMainloopFwdSm90ILi2EN4cute5tupleIJNS5_1CILi1EEES8_S8_EEENS6_IJNS7_ILi128EEESA_SA_EEELi128ENS_6half_tEfNS_4arch4Sm90ELb1ELb0ELb1ELb1ELb0ELb1ELb0ELb1ELb1ELb1ELb0ELb0EEENS1_21CollectiveEpilogueFwdISB_S9_SC_SE_Li256ELb1ELb1ELb0ELb0EEENS1_36VarlenDynamicPersistentTileSchedulerILi128ELi128ELi256ELi128ELb0ELb1ELb1ELb1ELb1ELb1EEEEEEEEEvNT_6ParamsE,"ax",@progbits
	.align	128
.text._ZN7cutlass13device_kernelIN5flash11enable_sm90INS1_16FlashAttnFwdSm90INS1_25CollectiveMainloopFwdSm90ILi2EN4cute5tupleIJNS5_1CILi1EEES8_S8_EEENS6_IJNS7_ILi128EEESA_SA_EEELi128ENS_6half_tEfNS_4arch4Sm90ELb1ELb0ELb1ELb1ELb0ELb1ELb0ELb1ELb1ELb1ELb0ELb0EEENS1_21CollectiveEpilogueFwdISB_S9_SC_SE_Li256ELb1ELb1ELb0ELb0EEENS1_36VarlenDynamicPersistentTileSchedulerILi128ELi128ELi256ELi128ELb0ELb1ELb1ELb1ELb1ELb1EEEEEEEEEvNT_6ParamsE:
        .type           _ZN7cutlass13device_kernelIN5flash11enable_sm90INS1_16FlashAttnFwdSm90INS1_25CollectiveMainloopFwdSm90ILi2EN4cute5tupleIJNS5_1CILi1EEES8_S8_EEENS6_IJNS7_ILi128EEESA_SA_EEELi128ENS_6half_tEfNS_4arch4Sm90ELb1ELb0ELb1ELb1ELb0ELb1ELb0ELb1ELb1ELb1ELb0ELb0EEENS1_21CollectiveEpilogueFwdISB_S9_SC_SE_Li256ELb1ELb1ELb0ELb0EEENS1_36VarlenDynamicPersistentTileSchedulerILi128ELi128ELi256ELi128ELb0ELb1ELb1ELb1ELb1ELb1EEEEEEEEEvNT_6ParamsE,@function
        .size           _ZN7cutlass13device_kernelIN5flash11enable_sm90INS1_16FlashAttnFwdSm90INS1_25CollectiveMainloopFwdSm90ILi2EN4cute5tupleIJNS5_1CILi1EEES8_S8_EEENS6_IJNS7_ILi128EEESA_SA_EEELi128ENS_6half_tEfNS_4arch4Sm90ELb1ELb0ELb1ELb1ELb0ELb1ELb0ELb1ELb1ELb1ELb0ELb0EEENS1_21CollectiveEpilogueFwdISB_S9_SC_SE_Li256ELb1ELb1ELb0ELb0EEENS1_36VarlenDynamicPersistentTileSchedulerILi128ELi128ELi256ELi128ELb0ELb1ELb1ELb1ELb1ELb1EEEEEEEEEvNT_6ParamsE,(.L_x_3226 - _ZN7cutlass13device_kernelIN5flash11enable_sm90INS1_16FlashAttnFwdSm90INS1_25CollectiveMainloopFwdSm90ILi2EN4cute5tupleIJNS5_1CILi1EEES8_S8_EEENS6_IJNS7_ILi128EEESA_SA_EEELi128ENS_6half_tEfNS_4arch4Sm90ELb1ELb0ELb1ELb1ELb0ELb1ELb0ELb1ELb1ELb1ELb0ELb0EEENS1_21CollectiveEpilogueFwdISB_S9_SC_SE_Li256ELb1ELb1ELb0ELb0EEENS1_36VarlenDynamicPersistentTileSchedulerILi128ELi128ELi256ELi128ELb0ELb1ELb1ELb1ELb1ELb1EEEEEEEEEvNT_6ParamsE)
        .other          _ZN7cutlass13device_kernelIN5flash11enable_sm90INS1_16FlashAttnFwdSm90INS1_25CollectiveMainloopFwdSm90ILi2EN4cute5tupleIJNS5_1CILi1EEES8_S8_EEENS6_IJNS7_ILi128EEESA_SA_EEELi128ENS_6half_tEfNS_4arch4Sm90ELb1ELb0ELb1ELb1ELb0ELb1ELb0ELb1ELb1ELb1ELb0ELb0EEENS1_21CollectiveEpilogueFwdISB_S9_SC_SE_Li256ELb1ELb1ELb0ELb0EEENS1_36VarlenDynamicPersistentTileSchedulerILi128ELi128ELi256ELi128ELb0ELb1ELb1ELb1ELb1ELb1EEEEEEEEEvNT_6ParamsE,@"STO_CUDA_ENTRY STV_DEFAULT"
_ZN7cutlass13device_kernelIN5flash11enable_sm90INS1_16FlashAttnFwdSm90INS1_25CollectiveMainloopFwdSm90ILi2EN4cute5tupleIJNS5_1CILi1EEES8_S8_EEENS6_IJNS7_ILi128EEESA_SA_EEELi128ENS_6half_tEfNS_4arch4Sm90ELb1ELb0ELb1ELb1ELb0ELb1ELb0ELb1ELb1ELb1ELb0ELb0EEENS1_21CollectiveEpilogueFwdISB_S9_SC_SE_Li256ELb1ELb1ELb0ELb0EEENS1_36VarlenDynamicPersistentTileSchedulerILi128ELi128ELi256ELi128ELb0ELb1ELb1ELb1ELb1ELb1EEEEEEEEEvNT_6ParamsE:
        /* <DEDUP_REMOVED lines=23> */
.L_x_2703:
[----:B------:R-:W-:Y:S05]  /*0170*/  BSYNC B0 ;  /* 0x0000000000007941 */ /* 0x000fea0003800000 */
.L_x_2702:
        /* <DEDUP_REMOVED lines=40> */
.L_x_2704:
        /* <DEDUP_REMOVED lines=22> */
.L_x_2705:
        /* <DEDUP_REMOVED lines=18> */
.L_x_2706:
        /* <DEDUP_REMOVED lines=22> */
.L_x_2707:
        /* <DEDUP_REMOVED lines=22> */
.L_x_2708:
        /* <DEDUP_REMOVED lines=9> */
.L_x_2711:
        /* <DEDUP_REMOVED lines=19> */
[----:B------:R-:W-:Y:S01]  /*0b00*/  VIADD R231, R4, 0xffffff80 ;  /* 0xffffff8004e77836 */ /* 0x000fe20000000000 */
[----:B------:R-:W-:Y:S01]  /*0b10*/  MOV R188, RZ ;  /* 0x000000ff00bc7202 */ /* 0x000fe20000000f00 */
[----:B------:R-:W-:Y:S02]  /*0b20*/  VIADD R219, R2, 0x10400 ;  /* 0x0001040002db7836 */ /* 0x000fe40000000000 */
[----:B------:R-:W-:Y:S01]  /*0b30*/  IMAD.MOV.U32 R214, RZ, RZ, RZ ;  /* 0x000000ffffd67224 */ /* 0x000fe200078e00ff */
[----:B------:R-:W-:Y:S01]  /*0b40*/  SHF.R.S32.HI R0, RZ, 0x1f, R231 ;  /* 0x0000001fff007819 */ /* 0x000fe200000114e7 */
[----:B------:R-:W-:Y:S02]  /*0b50*/  IMAD.MOV.U32 R23, RZ, RZ, RZ ;  /* 0x000000ffff177224 */ /* 0x000fe400078e00ff */
[----:B------:R-:W-:Y:S01]  /*0b60*/  IMAD.MOV.U32 R186, RZ, RZ, RZ ;  /* 0x000000ffffba7224 */ /* 0x000fe200078e00ff */
[CC--:B------:R-:W-:Y:S01]  /*0b70*/  LEA.HI R3, R0.reuse, R231.reuse, RZ, 0x7 ;  /* 0x000000e700037211 */ /* 0x0c0fe200078f38ff */
[----:B------:R-:W-:Y:S01]  /*0b80*/  IMAD.MOV.U32 R184, RZ, RZ, RZ ;  /* 0x000000ffffb87224 */ /* 0x000fe200078e00ff */
[----:B------:R-:W-:-:S02]  /*0b90*/  LEA.HI R5, R0, R231, RZ, 0x5 ;  /* 0x000000e700057211 */ /* 0x000fc400078f28ff */
[----:B------:R-:W-:Y:S02]  /*0ba0*/  LOP3.LUT R220, R3, 0xffffff80, RZ, 0xc0, !PT ;  /* 0xffffff8003dc7812 */ /* 0x000fe400078ec0ff */
[----:B------:R-:W-:Y:S01]  /*0bb0*/  LEA.HI R4, R0, R231, RZ, 0x4 ;  /* 0x000000e700047211 */ /* 0x000fe200078f20ff */
[----:B------:R-:W-:Y:S01]  /*0bc0*/  IMAD.SHL.U32 R5, R5, 0x20, RZ ;  /* 0x0000002005057824 */ /* 0x000fe200078e00ff */
[----:B------:R-:W-:Y:S02]  /*0bd0*/  IADD3 R220, R231, -R220, RZ ;  /* 0x800000dce7dc7210 */ /* 0x000fe40007ffe0ff */
[----:B------:R-:W-:Y:S02]  /*0be0*/  LOP3.LUT R6, R4, 0x3fffff0, RZ, 0xc0, !PT ;  /* 0x03fffff004067812 */ /* 0x000fe400078ec0ff */
[----:B------:R-:W-:Y:S02]  /*0bf0*/  SHF.R.S32.HI R9, RZ, 0x1f, R220 ;  /* 0x0000001fff097819 */ /* 0x000fe400000114dc */
[----:B------:R-:W-:Y:S01]  /*0c00*/  LOP3.LUT R5, R5, 0xfffffc00, RZ, 0xc0, !PT ;  /* 0xfffffc0005057812 */ /* 0x000fe200078ec0ff */
[----:B------:R-:W-:Y:S01]  /*0c10*/  IMAD.IADD R6, R231, 0x1, -R6 ;  /* 0x00000001e7067824 */ /* 0x000fe200078e0a06 */
[----:B------:R-:W-:-:S02]  /*0c20*/  LEA.HI R8, R9, R220, RZ, 0x2 ;  /* 0x000000dc09087211 */ /* 0x000fc400078f10ff */
[-C--:B------:R-:W-:Y:S02]  /*0c30*/  LEA.HI R12, R0, R231.reuse, RZ, 0x2 ;  /* 0x000000e7000c7211 */ /* 0x080fe400078f10ff */
[--C-:B------:R-:W-:Y:S02]  /*0c40*/  SHF.R.S32.HI R10, RZ, 0x2, R8.reuse ;  /* 0x00000002ff0a7819 */ /* 0x100fe40000011408 */
[----:B------:R-:W-:Y:S02]  /*0c50*/  SHF.R.S32.HI R7, RZ, 0x1f, R8 ;  /* 0x0000001fff077819 */ /* 0x000fe40000011408 */
[----:B------:R-:W-:Y:S02]  /*0c60*/  LOP3.LUT R12, R12, 0xfffffffc, RZ, 0xc0, !PT ;  /* 0xfffffffc0c0c7812 */ /* 0x000fe400078ec0ff */
[----:B------:R-:W-:Y:S02]  /*0c70*/  LEA.HI R7, R7, R10, RZ, 0x3 ;  /* 0x0000000a07077211 */ /* 0x000fe400078f18ff */
[----:B------:R-:W-:-:S02]  /*0c80*/  LEA.HI R22, R0, R231, RZ, 0x3 ;  /* 0x000000e700167211 */ /* 0x000fc400078f18ff */
[----:B------:R-:W-:Y:S01]  /*0c90*/  LOP3.LUT R11, R7, 0xfffffff8, RZ, 0xc0, !PT ;  /* 0xfffffff8070b7812 */ /* 0x000fe200078ec0ff */
[----:B------:R-:W-:Y:S01]  /*0ca0*/  IMAD R7, R6, 0x40, R5 ;  /* 0x0000004006077824 */ /* 0x000fe200078e0205 */
[----:B------:R-:W-:Y:S02]  /*0cb0*/  SHF.R.S32.HI R5, RZ, 0x4, R4 ;  /* 0x00000004ff057819 */ /* 0x000fe40000011404 */
[----:B------:R-:W-:Y:S01]  /*0cc0*/  IADD3 R12, R231, -R12, RZ ;  /* 0x8000000ce70c7210 */ /* 0x000fe20007ffe0ff */
[----:B------:R-:W-:Y:S01]  /*0cd0*/  IMAD.IADD R10, R10, 0x1, -R11 ;  /* 0x000000010a0a7824 */ /* 0x000fe200078e0a0b */
[----:B------:R-:W-:Y:S02]  /*0ce0*/  LEA.HI R4, R4, R5, RZ, 0x1 ;  /* 0x0000000504047211 */ /* 0x000fe400078f08ff */
[----:B------:R-:W-:Y:S02]  /*0cf0*/  LEA.HI R0, R0, R231, RZ, 0x6 ;  /* 0x000000e700007211 */ /* 0x000fe400078f30ff */
[----:B------:R-:W-:-:S02]  /*0d00*/  LOP3.LUT R4, R4, 0x1ffffffe, RZ, 0xc0, !PT ;  /* 0x1ffffffe04047812 */ /* 0x000fc400078ec0ff */
[----:B------:R-:W-:Y:S01]  /*0d10*/  LOP3.LUT R206, R22, 0xfffffff8, RZ, 0xc0, !PT ;  /* 0xfffffff816ce7812 */ /* 0x000fe200078ec0ff */
[----:B------:R-:W-:Y:S01]  /*0d20*/  IMAD.SHL.U32 R0, R0, 0x8, RZ ;  /* 0x0000000800007824 */ /* 0x000fe200078e00ff */
[----:B------:R-:W-:Y:S01]  /*0d30*/  SHF.R.S32.HI R22, RZ, 0x3, R22 ;  /* 0x00000003ff167819 */ /* 0x000fe20000011416 */
[----:B------:R-:W-:Y:S01]  /*0d40*/  IMAD.IADD R4, R5, 0x1, -R4 ;  /* 0x0000000105047824 */ /* 0x000fe200078e0a04 */
[----:B------:R-:W-:Y:S01]  /*0d50*/  SHF.R.S32.HI R224, RZ, 0x7, R3 ;  /* 0x00000007ffe07819 */ /* 0x000fe20000011403 */
[----:B------:R-:W-:Y:S01]  /*0d60*/  IMAD.IADD R206, R231, 0x1, -R206 ;  /* 0x00000001e7ce7824 */ /* 0x000fe200078e0ace */
[----:B------:R-:W-:Y:S01]  /*0d70*/  LEA.HI R6, R12, R12, RZ, 0x1 ;  /* 0x0000000c0c067211 */ /* 0x000fe200078f08ff */
[C---:B------:R-:W-:Y:S01]  /*0d80*/  VIADD R213, R22.reuse, 0x20 ;  /* 0x0000002016d57836 */ /* 0x040fe20000000000 */
[----:B------:R-:W-:Y:S01]  /*0d90*/  LEA.HI R9, R9, R220, RZ, 0x5 ;  /* 0x000000dc09097211 */ /* 0x000fe200078f28ff */
[C---:B------:R-:W-:Y:S01]  /*0da0*/  VIADD R212, R22.reuse, 0x40 ;  /* 0x0000004016d47836 */ /* 0x040fe20000000000 */
[----:B------:R-:W-:Y:S01]  /*0db0*/  LEA.HI R3, R3, R224, RZ, 0x1 ;  /* 0x000000e003037211 */ /* 0x000fe200078f08ff */
[----:B------:R-:W-:Y:S01]  /*0dc0*/  VIADD R211, R22, 0x60 ;  /* 0x0000006016d37836 */ /* 0x000fe20000000000 */
[----:B------:R-:W-:Y:S01]  /*0dd0*/  LOP3.LUT R5, R6, 0x1ffffffe, RZ, 0xc0, !PT ;  /* 0x1ffffffe06057812 */ /* 0x000fe200078ec0ff */
[----:B------:R-:W-:Y:S01]  /*0de0*/  IMAD R226, R4, 0x8, R7 ;  /* 0x0000000804e27824 */ /* 0x000fe200078e0207 */
[----:B------:R-:W-:Y:S01]  /*0df0*/  SHF.R.S32.HI R9, RZ, 0x5, R9 ;  /* 0x00000005ff097819 */ /* 0x000fe20000011409 */
[----:B------:R-:W-:Y:S01]  /*0e00*/  IMAD.SHL.U32 R195, R212, 0x40, RZ ;  /* 0x00000040d4c37824 */ /* 0x000fe200078e00ff */
[----:B------:R-:W-:Y:S01]  /*0e10*/  LOP3.LUT R3, R3, 0x3fffffe, RZ, 0xc0, !PT ;  /* 0x03fffffe03037812 */ /* 0x000fe200078ec0ff */
[----:B------:R-:W-:Y:S01]  /*0e20*/  IMAD.SHL.U32 R194, R211, 0x40, RZ ;  /* 0x00000040d3c27824 */ /* 0x000fe200078e00ff */
[----:B------:R-:W-:Y:S01]  /*0e30*/  IADD3 R204, R12, -R5, RZ ;  /* 0x800000050ccc7210 */ /* 0x000fe20007ffe0ff */
[----:B------:R-:W-:Y:S01]  /*0e40*/  IMAD R10, R9, 0x10, R10 ;  /* 0x00000010090a7824 */ /* 0x000fe200078e020a */
[----:B------:R-:W-:Y:S01]  /*0e50*/  LOP3.LUT R201, R0, 0xfffffe00, RZ, 0xc0, !PT ;  /* 0xfffffe0000c97812 */ /* 0x000fe200078ec0ff */
[----:B------:R-:W-:Y:S01]  /*0e60*/  IMAD.IADD R3, R224, 0x1, -R3 ;  /* 0x00000001e0037824 */ /* 0x000fe200078e0a03 */
[----:B------:R-:W-:Y:S01]  /*0e70*/  SHF.R.S32.HI R0, RZ, 0x1f, R213 ;  /* 0x0000001fff007819 */ /* 0x000fe200000114d5 */
[C---:B------:R-:W-:Y:S01]  /*0e80*/  IMAD.SHL.U32 R16, R206.reuse, 0x8, RZ ;  /* 0x00000008ce107824 */ /* 0x040fe200078e00ff */
[----:B------:R-:W-:Y:S01]  /*0e90*/  SHF.R.S32.HI R5, RZ, 0x1f, R212 ;  /* 0x0000001fff057819 */ /* 0x000fe200000114d4 */
[----:B------:R-:W-:Y:S01]  /*0ea0*/  IMAD R225, R3, 0x40, R10 ;  /* 0x0000004003e17824 */ /* 0x000fe200078e020a */
[----:B------:R-:W-:Y:S01]  /*0eb0*/  SHF.R.S32.HI R4, RZ, 0x1f, R211 ;  /* 0x0000001fff047819 */ /* 0x000fe200000114d3 */
[----:B------:R-:W-:Y:S01]  /*0ec0*/  IMAD.SHL.U32 R18, R206, 0x4, RZ ;  /* 0x00000004ce127824 */ /* 0x000fe200078e00ff */
[----:B------:R-:W-:Y:S01]  /*0ed0*/  LEA.HI R0, R0, R213, RZ, 0x3 ;  /* 0x000000d500007211 */ /* 0x000fe200078f18ff */
[----:B------:R-:W-:Y:S01]  /*0ee0*/  IMAD R204, R204, 0x8, R225 ;  /* 0x00000008cccc7824 */ /* 0x000fe200078e02e1 */
[----:B------:R-:W-:Y:S01]  /*0ef0*/  LEA.HI R5, R5, R212, RZ, 0x3 ;  /* 0x000000d405057211 */ /* 0x000fe200078f18ff */
[----:B------:R-:W-:Y:S01]  /*0f00*/  VIADD R185, R18, 0x20 ;  /* 0x0000002012b97836 */ /* 0x000fe20000000000 */
[----:B------:R-:W-:Y:S01]  /*0f10*/  LEA.HI R4, R4, R211, RZ, 0x3 ;  /* 0x000000d304047211 */ /* 0x000fe200078f18ff */
[----:B------:R-:W-:Y:S01]  /*0f20*/  IMAD.SHL.U32 R0, R0, 0x40, RZ ;  /* 0x0000004000007824 */ /* 0x000fe200078e00ff */
[----:B------:R-:W-:Y:S01]  /*0f30*/  SHF.L.U32 R227, R22, 0x6, RZ ;  /* 0x0000000616e37819 */ /* 0x000fe200000006ff */
[----:B------:R-:W-:Y:S01]  /*0f40*/  IMAD.SHL.U32 R5, R5, 0x40, RZ ;  /* 0x0000004005057824 */ /* 0x000fe200078e00ff */
[----:B------:R-:W-:Y:S01]  /*0f50*/  SHF.L.U32 R196, R213, 0x6, RZ ;  /* 0x00000006d5c47819 */ /* 0x000fe200000006ff */
[----:B------:R-:W-:Y:S01]  /*0f60*/  IMAD.SHL.U32 R4, R4, 0x40, RZ ;  /* 0x0000004004047824 */ /* 0x000fe200078e00ff */
[----:B------:R-:W-:-:S02]  /*0f70*/  LOP3.LUT R3, R227, 0x1c0, RZ, 0xc0, !PT ;  /* 0x000001c0e3037812 */ /* 0x000fc400078ec0ff */
[----:B------:R-:W-:Y:S02]  /*0f80*/  LOP3.LUT R196, R196, 0x1c0, RZ, 0xc0, !PT ;  /* 0x000001c0c4c47812 */ /* 0x000fe400078ec0ff */
[----:B------:R-:W-:Y:S02]  /*0f90*/  LOP3.LUT R195, R195, 0x1c0, RZ, 0xc0, !PT ;  /* 0x000001c0c3c37812 */ /* 0x000fe400078ec0ff */
[----:B------:R-:W-:Y:S02]  /*0fa0*/  LOP3.LUT R194, R194, 0x1c0, RZ, 0xc0, !PT ;  /* 0x000001c0c2c27812 */ /* 0x000fe400078ec0ff */
[----:B------:R-:W-:Y:S02]  /*0fb0*/  SHF.R.U32.HI R200, RZ, 0x3, R3 ;  /* 0x00000003ffc87819 */ /* 0x000fe40000011603 */
[----:B------:R-:W-:Y:S02]  /*0fc0*/  LOP3.LUT R205, R3, 0x38, R16, 0xf8, !PT ;  /* 0x0000003803cd7812 */ /* 0x000fe400078ef810 */
[----:B------:R-:W-:-:S02]  /*0fd0*/  SHF.R.U32.HI R230, RZ, 0x3, R196 ;  /* 0x00000003ffe67819 */ /* 0x000fc400000116c4 */
[--C-:B------:R-:W-:Y:S02]  /*0fe0*/  LOP3.LUT R3, R196, 0x38, R16.reuse, 0xf8, !PT ;  /* 0x00000038c4037812 */ /* 0x100fe400078ef810 */
[----:B------:R-:W-:Y:S02]  /*0ff0*/  SHF.R.U32.HI R229, RZ, 0x3, R195 ;  /* 0x00000003ffe57819 */ /* 0x000fe400000116c3 */
[----:B------:R-:W-:Y:S02]  /*1000*/  LOP3.LUT R6, R195, 0x38, R16, 0xf8, !PT ;  /* 0x00000038c3067812 */ /* 0x000fe400078ef810 */
[----:B------:R-:W-:Y:S02]  /*1010*/  SHF.R.U32.HI R228, RZ, 0x3, R194 ;  /* 0x00000003ffe47819 */ /* 0x000fe400000116c2 */
[----:B------:R-:W-:Y:S02]  /*1020*/  LOP3.LUT R7, R194, 0x38, R16, 0xf8, !PT ;  /* 0x00000038c2077812 */ /* 0x000fe400078ef810 */
[----:B------:R-:W-:-:S02]  /*1030*/  LOP3.LUT R199, R0, 0xfffffe00, RZ, 0xc0, !PT ;  /* 0xfffffe0000c77812 */ /* 0x000fc400078ec0ff */
[----:B------:R-:W-:Y:S02]  /*1040*/  LOP3.LUT R198, R5, 0xfffffe00, RZ, 0xc0, !PT ;  /* 0xfffffe0005c67812 */ /* 0x000fe400078ec0ff */
[----:B------:R-:W-:Y:S02]  /*1050*/  LOP3.LUT R197, R4, 0xfffffe00, RZ, 0xc0, !PT ;  /* 0xfffffe0004c57812 */ /* 0x000fe400078ec0ff */
[----:B------:R-:W-:Y:S02]  /*1060*/  LOP3.LUT R203, R8, 0x7ffffffc, RZ, 0xc0, !PT ;  /* 0x7ffffffc08cb7812 */ /* 0x000fe400078ec0ff */
[----:B------:R-:W-:Y:S02]  /*1070*/  LOP3.LUT R0, R199, R3, R230, 0xf6, !PT ;  /* 0x00000003c7007212 */ /* 0x000fe400078ef6e6 */
[----:B------:R-:W-:Y:S01]  /*1080*/  LOP3.LUT R6, R198, R6, R229, 0xf6, !PT ;  /* 0x00000006c6067212 */ /* 0x000fe200078ef6e5 */
[----:B------:R-:W-:Y:S01]  /*1090*/  IMAD.IADD R203, R220, 0x1, -R203 ;  /* 0x00000001dccb7824 */ /* 0x000fe200078e0acb */
[----:B------:R-:W-:Y:S01]  /*10a0*/  LOP3.LUT R4, R197, R7, R228, 0xf6, !PT ;  /* 0x00000007c5047212 */ /* 0x000fe200078ef6e4 */
[--C-:B------:R-:W-:Y:S01]  /*10b0*/  IMAD R223, R0, 0x2, R219.reuse ;  /* 0x0000000200df7824 */ /* 0x100fe200078e02db */
[----:B------:R-:W-:Y:S01]  /*10c0*/  IADD3 R187, R16, 0x40, RZ ;  /* 0x0000004010bb7810 */ /* 0x000fe20007ffe0ff */
[--C-:B------:R-:W-:Y:S01]  /*10d0*/  IMAD R222, R6, 0x2, R219.reuse ;  /* 0x0000000206de7824 */ /* 0x100fe200078e02db */
[----:B------:R-:W-:Y:S01]  /*10e0*/  LOP3.LUT R205, R201, R205, R200, 0xf6, !PT ;  /* 0x000000cdc9cd7212 */ /* 0x000fe200078ef6c8 */
[----:B------:R-:W-:Y:S01]  /*10f0*/  IMAD R221, R4, 0x2, R219 ;  /* 0x0000000204dd7824 */ /* 0x000fe200078e02db */
[----:B------:R-:W-:-:S02]  /*1100*/  SHF.R.S32.HI R216, RZ, 0x1f, R22 ;  /* 0x0000001fffd87819 */ /* 0x000fc40000011416 */
[----:B------:R-:W-:Y:S02]  /*1110*/  SHF.R.S32.HI R17, RZ, 0x1f, R16 ;  /* 0x0000001fff117819 */ /* 0x000fe40000011410 */
[----:B------:R-:W-:Y:S02]  /*1120*/  SHF.R.S32.HI R19, RZ, 0x1f, R18 ;  /* 0x0000001fff137819 */ /* 0x000fe40000011412 */
[----:B------:R-:W-:Y:S02]  /*1130*/  SHF.R.S32.HI R218, RZ, 0x1f, R185 ;  /* 0x0000001fffda7819 */ /* 0x000fe400000114b9 */
[----:B------:R-:W-:Y:S02]  /*1140*/  SHF.R.S32.HI R215, RZ, 0x1f, R187 ;  /* 0x0000001fffd77819 */ /* 0x000fe400000114bb */
[----:B------:R-:W-:Y:S02]  /*1150*/  LEA R202, R205, R219, 0x1 ;  /* 0x000000dbcdca7211 */ /* 0x000fe400078e08ff */
[----:B--2---:R-:W-:-:S07]  /*1160*/  LOP3.LUT R189, R13, 0x1, RZ, 0xfc, !PT ;  /* 0x000000010dbd7812 */ /* 0x004fce00078efcff */
.L_x_2915:
[----:B0---4-:R-:W0:Y:S02]  /*1170*/  LDC.64 R4, c[0x0][0xc88] ;  /* 0x00032200ff047b82 */ /* 0x011e240000000a00 */
[----:B0-----:R-:W-:-:S05]  /*1180*/  IMAD.WIDE R4, R31, 0x4, R4 ;  /* 0x000000041f047825 */ /* 0x001fca00078e0204 */
[----:B--2---:R-:W2:Y:S01]  /*1190*/  LDG.E R210, desc[UR40][R4.64] ;  /* 0x0000002804d27981 */ /* 0x004ea2000c1e1900 */
[----:B------:R-:W-:Y:S05]  /*11a0*/  YIELD ;  /* 0x0000000000007946 */ /* 0x000fea0003800000 */
[----:B------:R-:W-:Y:S01]  /*11b0*/  ULDC.64 UR4, c[0x0][0xa28] ;  /* 0x00028a0000047ab9 */ /* 0x000fe20000000a00 */
[----:B------:R-:W-:Y:S01]  /*11c0*/  ULDC.64 UR8, c[0x0][0xa18] ;  /* 0x0002860000087ab9 */ /* 0x000fe20000000a00 */
[----:B------:R-:W-:Y:S01]  /*11d0*/  ISETP.NE.U32.AND P1, PT, RZ, UR4, PT ;  /* 0x00000004ff007c0c */ /* 0x000fe2000bf25070 */
[----:B------:R-:W-:Y:S01]  /*11e0*/  ULDC.64 UR6, c[0x0][0xa08] ;  /* 0x0002820000067ab9 */ /* 0x000fe20000000a00 */
[----:B------:R-:W-:Y:S01]  /*11f0*/  IMAD.MOV.U32 R3, RZ, RZ, RZ ;  /* 0x000000ffff037224 */ /* 0x000fe200078e00ff */
[----:B------:R-:W-:Y:S01]  /*1200*/  ISETP.NE.U32.AND P0, PT, RZ, UR6, PT ;  /* 0x00000006ff007c0c */ /* 0x000fe2000bf05070 */
[----:B------:R-:W-:Y:S01]  /*1210*/  IMAD.MOV.U32 R31, RZ, RZ, RZ ;  /* 0x000000ffff1f7224 */ /* 0x000fe200078e00ff */
[----:B------:R-:W-:-:S02]  /*1220*/  ISETP.NE.AND.EX P1, PT, RZ, UR5, PT, P1 ;  /* 0x00000005ff007c0c */ /* 0x000fc4000bf25310 */
[----:B------:R-:W-:Y:S02]  /*1230*/  ISETP.NE.AND.EX P0, PT, RZ, UR7, PT, P0 ;  /* 0x00000007ff007c0c */ /* 0x000fe4000bf05300 */
[----:B--2---:R-:W-:-:S09]  /*1240*/  SHF.R.S32.HI R217, RZ, 0x1f, R210 ;  /* 0x0000001fffd97819 */ /* 0x004fd200000114d2 */
[C---:B------:R-:W-:Y:S02]  /*1250*/  @P1 LEA R6, P2, R210.reuse, UR4, 0x2 ;  /* 0x00000004d2061c11 */ /* 0x040fe4000f8410ff */
[C---:B------:R-:W-:Y:S02]  /*1260*/  SHF.L.U32 R208, R210.reuse, 0x2, RZ ;  /* 0x00000002d2d07819 */ /* 0x040fe400000006ff */
[C-C-:B------:R-:W-:Y:S02]  /*1270*/  @P1 LEA.HI.X R7, R210.reuse, UR5, R217.reuse, 0x2, P2 ;  /* 0x00000005d2071c11 */ /* 0x140fe400090f14d9 */
[----:B------:R-:W-:Y:S01]  /*1280*/  ISETP.NE.U32.AND P2, PT, RZ, UR8, PT ;  /* 0x00000008ff007c0c */ /* 0x000fe2000bf45070 */
[----:B------:R-:W-:Y:S01]  /*1290*/  ULDC UR4, c[0x0][0x288] ;  /* 0x0000a20000047ab9 */ /* 0x000fe20000000800 */
[----:B------:R-:W-:Y:S01]  /*12a0*/  SHF.L.U64.HI R209, R210, 0x2, R217 ;  /* 0x00000002d2d17819 */ /* 0x000fe200000102d9 */
[----:B------:R0:W5:Y:S01]  /*12b0*/  @P1 LDG.E R3, desc[UR40][R6.64] ;  /* 0x0000002806031981 */ /* 0x000162000c1e1900 */
[----:B------:R-:W-:-:S02]  /*12c0*/  ISETP.NE.AND.EX P2, PT, RZ, UR9, PT, P2 ;  /* 0x00000009ff007c0c */ /* 0x000fc4000bf45320 */
[----:B------:R-:W-:Y:S01]  /*12d0*/  IADD3 R8, P3, R208, UR6, RZ ;  /* 0x00000006d0087c10 */ /* 0x000fe2000ff7e0ff */
[----:B------:R-:W-:Y:S01]  /*12e0*/  IMAD.U32 R192, RZ, RZ, UR4 ;  /* 0x00000004ffc07e24 */ /* 0x000fe2000f8e00ff */
[----:B------:R-:W-:Y:S02]  /*12f0*/  ULDC.64 UR4, c[0x0][0x418] ;  /* 0x0001060000047ab9 */ /* 0x000fe40000000a00 */
[----:B------:R-:W-:-:S05]  /*1300*/  IADD3.X R9, R209, UR7, RZ, P3, !PT ;  /* 0x00000007d1097c10 */ /* 0x000fca0009ffe4ff */
[----:B------:R0:W5:Y:S02]  /*1310*/  @P0 LDG.E R31, desc[UR40][R8.64] ;  /* 0x00000028081f0981 */ /* 0x000164000c1e1900 */
[----:B------:R-:W-:-:S04]  /*1320*/  @P2 IADD3 R4, P1, R208, UR8, RZ ;  /* 0x00000008d0042c10 */ /* 0x000fc8000ff3e0ff */
[----:B------:R-:W-:-:S05]  /*1330*/  @P2 IADD3.X R5, R209, UR9, RZ, P1, !PT ;  /* 0x00000009d1052c10 */ /* 0x000fca0008ffe4ff */
        /* <DEDUP_REMOVED lines=10> */
[----:B------:R-:W-:Y:S01]  /*13e0*/  MOV R27, R210 ;  /* 0x000000d2001b7202 */ /* 0x000fe20000000f00 */
[----:B0--3--:R-:W-:Y:S06]  /*13f0*/  @P2 BRA `(.L_x_2713) ;  /* 0x0000000000242947 */ /* 0x009fec0003800000 */
        /* <DEDUP_REMOVED lines=9> */
.L_x_2713:
[----:B------:R-:W-:Y:S01]  /*1490*/  ULDC.64 UR4, c[0x0][0xa20] ;  /* 0x0002880000047ab9 */ /* 0x000fe20000000a00 */
[----:B------:R-:W-:Y:S01]  /*14a0*/  IMAD.MOV.U32 R207, RZ, RZ, R30 ;  /* 0x000000ffffcf7224 */ /* 0x000fe200078e001e */
[----:B------:R-:W-:-:S04]  /*14b0*/  ISETP.NE.U32.AND P1, PT, RZ, UR4, PT ;  /* 0x00000004ff007c0c */ /* 0x000fc8000bf25070 */
[----:B------:R-:W-:-:S13]  /*14c0*/  ISETP.NE.AND.EX P1, PT, RZ, UR5, PT, P1 ;  /* 0x00000005ff007c0c */ /* 0x000fda000bf25310 */
[----:B------:R-:W-:Y:S05]  /*14d0*/  @!P1 BRA `(.L_x_2714) ;  /* 0x0000000000109947 */ /* 0x000fea0003800000 */
[----:B------:R-:W-:-:S04]  /*14e0*/  IADD3 R4, P0, R208, UR4, RZ ;  /* 0x00000004d0047c10 */ /* 0x000fc8000ff1e0ff */
[----:B------:R-:W-:-:S05]  /*14f0*/  IADD3.X R5, R209, UR5, RZ, P0, !PT ;  /* 0x00000005d1057c10 */ /* 0x000fca00087fe4ff */
[----:B------:R0:W5:Y:S01]  /*1500*/  LDG.E R28, desc[UR40][R4.64] ;  /* 0x00000028041c7981 */ /* 0x000162000c1e1900 */
[----:B------:R-:W-:Y:S05]  /*1510*/  BRA `(.L_x_2715) ;  /* 0x0000000000107947 */ /* 0x000fea0003800000 */
.L_x_2714:
[----:B------:R-:W-:Y:S05]  /*1520*/  @!P0 BRA `(.L_x_2715) ;  /* 0x00000000000c8947 */ /* 0x000fea0003800000 */
[----:B------:R-:W2:Y:S04]  /*1530*/  LDG.E R5, desc[UR40][R8.64] ;  /* 0x0000002808057981 */ /* 0x000ea8000c1e1900 */
[----:B------:R-:W2:Y:S02]  /*1540*/  LDG.E R28, desc[UR40][R8.64+0x4] ;  /* 0x00000428081c7981 */ /* 0x000ea4000c1e1900 */
[----:B--2---:R-:W-:-:S07]  /*1550*/  IMAD.IADD R28, R28, 0x1, -R5 ;  /* 0x000000011c1c7824 */ /* 0x004fce00078e0a05 */
.L_x_2715:
[----:B------:R-:W-:Y:S01]  /*1560*/  ULDC.64 UR4, c[0x0][0xa10] ;  /* 0x0002840000047ab9 */ /* 0x000fe20000000a00 */
[----:B------:R-:W1:Y:S01]  /*1570*/  LDC R8, c[0x0][0x448] ;  /* 0x00011200ff087b82 */ /* 0x000e620000000800 */
[----:B------:R-:W-:-:S04]  /*1580*/  ISETP.NE.U32.AND P0, PT, RZ, UR4, PT ;  /* 0x00000004ff007c0c */ /* 0x000fc8000bf05070 */
[----:B------:R-:W-:Y:S01]  /*1590*/  ISETP.NE.AND.EX P0, PT, RZ, UR5, PT, P0 ;  /* 0x00000005ff007c0c */ /* 0x000fe2000bf05300 */
[----:B------:R-:W-:-:S12]  /*15a0*/  ULDC.64 UR4, c[0x0][0xa30] ;  /* 0x00028c0000047ab9 */ /* 0x000fd80000000a00 */
[----:B0-----:R-:W0:Y:S02]  /*15b0*/  @P0 LDC.64 R4, c[0x0][0xa10] ;  /* 0x00028400ff040b82 */ /* 0x001e240000000a00 */
[----:B0-----:R-:W-:-:S05]  /*15c0*/  @P0 IMAD.WIDE R4, R27, 0x4, R4 ;  /* 0x000000041b040825 */ /* 0x001fca00078e0204 */
[----:B------:R-:W2:Y:S04]  /*15d0*/  @P0 LDG.E R0, desc[UR40][R4.64] ;  /* 0x0000002804000981 */ /* 0x000ea8000c1e1900 */
[----:B------:R0:W2:Y:S01]  /*15e0*/  @P0 LDG.E R9, desc[UR40][R4.64+0x4] ;  /* 0x0000042804090981 */ /* 0x0000a2000c1e1900 */
[----:B------:R-:W-:Y:S02]  /*15f0*/  ISETP.NE.U32.AND P1, PT, RZ, UR4, PT ;  /* 0x00000004ff007c0c */ /* 0x000fe4000bf25070 */
[----:B-----5:R-:W-:Y:S02]  /*1600*/  MOV R113, R28 ;  /* 0x0000001c00717202 */ /* 0x020fe40000000f00 */
[----:B------:R-:W-:-:S13]  /*1610*/  ISETP.NE.AND.EX P1, PT, RZ, UR5, PT, P1 ;  /* 0x00000005ff007c0c */ /* 0x000fda000bf25310 */
[----:B------:R-:W-:-:S04]  /*1620*/  @P1 IADD3 R6, P2, R208, UR4, RZ ;  /* 0x00000004d0061c10 */ /* 0x000fc8000ff5e0ff */
[----:B------:R-:W-:-:S05]  /*1630*/  @P1 IADD3.X R7, R209, UR5, RZ, P2, !PT ;  /* 0x00000005d1071c10 */ /* 0x000fca00097fe4ff */
[----:B------:R3:W5:Y:S01]  /*1640*/  @P1 LDG.E R113, desc[UR40][R6.64] ;  /* 0x0000002806711981 */ /* 0x000762000c1e1900 */
[----:B-1----:R-:W-:Y:S01]  /*1650*/  ISETP.NE.AND P1, PT, R8, 0x1, PT ;  /* 0x000000010800780c */ /* 0x002fe20003f25270 */
[----:B------:R-:W-:-:S04]  /*1660*/  IMAD.SHL.U32 R191, R29, 0x80, RZ ;  /* 0x000000801dbf7824 */ /* 0x000fc800078e00ff */
[----:B0-----:R-:W-:-:S08]  /*1670*/  VIADD R4, R191, 0x7f ;  /* 0x0000007fbf047836 */ /* 0x001fd00000000000 */
[----:B------:R-:W0:Y:S08]  /*1680*/  @P1 LDC R11, c[0x0][0x44c] ;  /* 0x00011300ff0b1b82 */ /* 0x000e300000000800 */
[----:B------:R-:W1:Y:S01]  /*1690*/  @P1 LDC R5, c[0x0][0x450] ;  /* 0x00011400ff051b82 */ /* 0x000e620000000800 */
[----:B--2---:R-:W-:Y:S02]  /*16a0*/  @P0 IMAD.IADD R24, R9, 0x1, -R0 ;  /* 0x0000000109180824 */ /* 0x004fe400078e0a00 */
[----:B------:R-:W-:-:S02]  /*16b0*/  IMAD.IADD R9, R28, 0x1, -R3 ;  /* 0x000000011c097824 */ /* 0x000fc400078e0a03 */
[----:B0-----:R-:W-:-:S03]  /*16c0*/  @P1 IMAD.HI.U32 R0, R4, R11, RZ ;  /* 0x0000000b04001227 */ /* 0x001fc600078e00ff */
[----:B------:R-:W-:Y:S01]  /*16d0*/  IADD3 R193, R9, R24, RZ ;  /* 0x0000001809c17210 */ /* 0x000fe20007ffe0ff */
[----:B------:R-:W-:Y:S01]  /*16e0*/  IMAD.MOV R25, RZ, RZ, -R9 ;  /* 0x000000ffff197224 */ /* 0x000fe200078e0a09 */
[----:B-1----:R-:W-:Y:S02]  /*16f0*/  @P1 SHF.R.U32.HI R4, RZ, R5, R0 ;  /* 0x00000005ff041219 */ /* 0x002fe40000011600 */
[C---:B------:R-:W-:Y:S01]  /*1700*/  IADD3 R128, R193.reuse, 0x80, -R192 ;  /* 0x00000080c1807810 */ /* 0x040fe20007ffe8c0 */
[----:B------:R-:W-:Y:S01]  /*1710*/  VIADD R0, R193, 0x7f ;  /* 0x0000007fc1007836 */ /* 0x000fe20000000000 */
[----:B------:R-:W-:-:S03]  /*1720*/  VIMNMX R25, RZ, R25, !PT ;  /* 0x00000019ff197248 */ /* 0x000fc60007fe0100 */
[----:B------:R-:W-:Y:S01]  /*1730*/  IMAD.IADD R4, R128, 0x1, R4 ;  /* 0x0000000180047824 */ /* 0x000fe200078e0204 */
[----:B------:R-:W-:-:S04]  /*1740*/  SHF.R.S32.HI R3, RZ, 0x1f, R0 ;  /* 0x0000001fff037819 */ /* 0x000fc80000011400 */
[----:B------:R-:W-:Y:S02]  /*1750*/  SHF.R.S32.HI R5, RZ, 0x1f, R4 ;  /* 0x0000001fff057819 */ /* 0x000fe40000011404 */
[----:B------:R-:W-:Y:S02]  /*1760*/  LEA.HI R3, R3, R0, RZ, 0x7 ;  /* 0x0000000003037211 */ /* 0x000fe400078f38ff */
[----:B------:R-:W-:Y:S02]  /*1770*/  LEA.HI R5, R5, R4, RZ, 0x7 ;  /* 0x0000000405057211 */ /* 0x000fe400078f38ff */
[----:B------:R-:W-:Y:S02]  /*1780*/  SHF.R.S32.HI R129, RZ, 0x7, R3 ;  /* 0x00000007ff817819 */ /* 0x000fe40000011403 */
[----:B------:R-:W-:-:S04]  /*1790*/  SHF.R.S32.HI R0, RZ, 0x7, R5 ;  /* 0x00000007ff007819 */ /* 0x000fc80000011405 */
[----:B------:R-:W-:-:S05]  /*17a0*/  VIMNMX R0, R129, R0, PT ;  /* 0x0000000081007248 */ /* 0x000fca0003fe0100 */
[----:B------:R-:W-:-:S05]  /*17b0*/  IMAD R3, R0, 0x80, -R9 ;  /* 0x0000008000037824 */ /* 0x000fca00078e0a09 */
[----:B------:R-:W-:-:S04]  /*17c0*/  VIMNMX R0, R3, R24, PT ;  /* 0x0000001803007248 */ /* 0x000fc80003fe0100 */
[----:B------:R-:W-:Y:S02]  /*17d0*/  ISETP.GT.AND P0, PT, R0, R25, PT ;  /* 0x000000190000720c */ /* 0x000fe40003f04270 */
[----:B------:R-:W-:-:S05]  /*17e0*/  SHF.R.U32.HI R25, RZ, 0x7, R25 ;  /* 0x00000007ff197819 */ /* 0x000fca0000011619 */
[----:B------:R-:W-:-:S06]  /*17f0*/  IMAD.MOV.U32 R26, RZ, RZ, R25 ;  /* 0x000000ffff1a7224 */ /* 0x000fcc00078e0019 */
[----:B------:R-:W-:-:S04]  /*1800*/  @P0 IADD3 R0, R0, 0x7f, RZ ;  /* 0x0000007f00000810 */ /* 0x000fc80007ffe0ff */
[----:B------:R-:W-:-:S04]  /*1810*/  @P0 SHF.R.S32.HI R3, RZ, 0x1f, R0 ;  /* 0x0000001fff030819 */ /* 0x000fc80000011400 */
[----:B------:R-:W-:-:S04]  /*1820*/  @P0 LEA.HI R3, R3, R0, RZ, 0x7 ;  /* 0x0000000003030211 */ /* 0x000fc800078f38ff */
[----:B------:R-:W-:Y:S02]  /*1830*/  @P0 SHF.R.S32.HI R26, RZ, 0x7, R3 ;  /* 0x00000007ff1a0819 */ /* 0x000fe40000011403 */
[----:B------:R-:W-:Y:S02]  /*1840*/  PLOP3.LUT P0, PT, PT, PT, PT, 0x80, 0x0 ;  /* 0x000000000000781c */ /* 0x000fe40003f0f070 */
[----:B------:R-:W-:-:S13]  /*1850*/  ISETP.GT.AND P1, PT, R26, R25, PT ;  /* 0x000000191a00720c */ /* 0x000fda0003f24270 */
[----:B---3--:R-:W-:Y:S05]  /*1860*/  @!P1 BRA `(.L_x_2716) ;  /* 0x0000006c00089947 */ /* 0x008fea0003800000 */
        /* <DEDUP_REMOVED lines=20> */
.L_x_2718:
[----:B------:R-:W-:Y:S05]  /*19b0*/  BSYNC B6 ;  /* 0x0000000000067941 */ /* 0x000fea0003800000 */
.L_x_2717:
        /* <DEDUP_REMOVED lines=20> */
.L_x_2720:
[----:B------:R-:W-:Y:S05]  /*1b00*/  BSYNC B6 ;  /* 0x0000000000067941 */ /* 0x000fea0003800000 */
.L_x_2719:
[----:B------:R-:W-:Y:S01]  /*1b10*/  ULDC.64 UR4, c[0x0][0x9f8] ;  /* 0x00027e0000047ab9 */ /* 0x000fe20000000a00 */
[----:B------:R-:W0:Y:S01]  /*1b20*/  S2R R33, SR_TID.X ;  /* 0x0000000000217919 */ /* 0x000e220000002100 */
[----:B------:R-:W-:Y:S01]  /*1b30*/  ISETP.NE.U32.AND P0, PT, RZ, UR4, PT ;  /* 0x00000004ff007c0c */ /* 0x000fe2000bf05070 */
[----:B------:R-:W1:Y:S01]  /*1b40*/  LDC.64 R102, c[0x0][0x300] ;  /* 0x0000c000ff667b82 */ /* 0x000e620000000a00 */
[----:B------:R-:W-:Y:S01]  /*1b50*/  IMAD.IADD R47, R31, 0x1, R28 ;  /* 0x000000011f2f7824 */ /* 0x000fe200078e021c */
[----:B------:R-:W-:Y:S01]  /*1b60*/  ULDC.64 UR6, c[0x0][0xa08] ;  /* 0x0002820000067ab9 */ /* 0x000fe20000000a00 */
[----:B------:R-:W-:Y:S02]  /*1b70*/  ISETP.NE.AND.EX P0, PT, RZ, UR5, PT, P0 ;  /* 0x00000005ff007c0c */ /* 0x000fe4000bf05300 */
[----:B------:R-:W-:-:S03]  /*1b80*/  SHF.R.S32.HI R8, RZ, 0x1f, R30 ;  /* 0x0000001fff087819 */ /* 0x000fc6000001141e */
[----:B------:R-:W2:Y:S08]  /*1b90*/  LDC R39, c[0x0][0x3f4] ;  /* 0x0000fd00ff277b82 */ /* 0x000eb00000000800 */
[----:B------:R-:W-:Y:S01]  /*1ba0*/  @P0 IADD3 R4, P1, R208, UR4, RZ ;  /* 0x00000004d0040c10 */ /* 0x000fe2000ff3e0ff */
[----:B------:R-:W3:Y:S03]  /*1bb0*/  LDC.64 R12, c[0x0][0x3f8] ;  /* 0x0000fe00ff0c7b82 */ /* 0x000ee60000000a00 */
[----:B------:R-:W-:Y:S01]  /*1bc0*/  @P0 IADD3.X R5, R209, UR5, RZ, P1, !PT ;  /* 0x00000005d1050c10 */ /* 0x000fe20008ffe4ff */
[----:B------:R-:W-:-:S04]  /*1bd0*/  ULDC.64 UR4, c[0x0][0x308] ;  /* 0x0000c20000047ab9 */ /* 0x000fc80000000a00 */
[----:B------:R4:W4:Y:S01]  /*1be0*/  @P0 LDG.E R27, desc[UR40][R4.64] ;  /* 0x00000028041b0981 */ /* 0x000922000c1e1900 */
[----:B------:R-:W-:Y:S01]  /*1bf0*/  SHF.R.S32.HI R43, RZ, 0x1f, R47 ;  /* 0x0000001fff2b7819 */ /* 0x000fe2000001142f */
[-C--:B-1----:R-:W-:Y:S01]  /*1c00*/  IMAD.WIDE.U32 R6, R47, R102.reuse, RZ ;  /* 0x000000662f067225 */ /* 0x082fe200078e00ff */
[----:B------:R-:W-:Y:S02]  /*1c10*/  ISETP.NE.U32.AND P0, PT, RZ, UR6, PT ;  /* 0x00000006ff007c0c */ /* 0x000fe4000bf05070 */
[----:B0-----:R-:W-:Y:S01]  /*1c20*/  SHF.R.U32.HI R33, RZ, 0x7, R33 ;  /* 0x00000007ff217819 */ /* 0x001fe20000011621 */
[-C--:B------:R-:W-:Y:S01]  /*1c30*/  IMAD R0, R43, R102.reuse, RZ ;  /* 0x000000662b007224 */ /* 0x080fe200078e02ff */
[----:B------:R-:W-:Y:S01]  /*1c40*/  ISETP.NE.AND.EX P0, PT, RZ, UR7, PT, P0 ;  /* 0x00000007ff007c0c */ /* 0x000fe2000bf05300 */
[----:B------:R-:W-:Y:S01]  /*1c50*/  IMAD.SHL.U32 R92, R102, 0x20, RZ ;  /* 0x00000020665c7824 */ /* 0x000fe200078e00ff */
[----:B------:R-:W-:Y:S01]  /*1c60*/  ISETP.NE.AND P6, PT, R33, 0x1, PT ;  /* 0x000000012100780c */ /* 0x000fe20003fc5270 */
[----:B------:R-:W-:Y:S01]  /*1c70*/  IMAD R3, R47, R103, R0 ;  /* 0x000000672f037224 */ /* 0x000fe200078e0200 */
[----:B--2---:R-:W-:Y:S01]  /*1c80*/  ISETP.GE.AND P2, PT, R16, R39, PT ;  /* 0x000000271000720c */ /* 0x004fe20003f46270 */
[----:B------:R-:W-:Y:S01]  /*1c90*/  IMAD.WIDE.U32 R44, R22, R102, R16 ;  /* 0x00000066162c7225 */ /* 0x000fe200078e0010 */
[----:B-----5:R-:W-:-:S02]  /*1ca0*/  SHF.R.S32.HI R31, RZ, 0x1f, R113 ;  /* 0x0000001fff1f7819 */ /* 0x020fc40000011471 */
[----:B------:R-:W-:Y:S01]  /*1cb0*/  SHF.L.U64.HI R93, R102, 0x5, R103 ;  /* 0x00000005665d7819 */ /* 0x000fe20000010267 */
[----:B------:R-:W-:Y:S01]  /*1cc0*/  IMAD.IADD R7, R7, 0x1, R3 ;  /* 0x0000000107077824 */ /* 0x000fe200078e0203 */
[----:B------:R-:W-:Y:S01]  /*1cd0*/  SHF.L.U32 R112, R39, 0x1, RZ ;  /* 0x0000000127707819 */ /* 0x000fe200000006ff */
[----:B------:R-:W-:Y:S01]  /*1ce0*/  IMAD R3, R8, UR4, RZ ;  /* 0x0000000408037c24 */ /* 0x000fe2000f8e02ff */
[----:B---3--:R-:W-:Y:S01]  /*1cf0*/  SHF.L.U64.HI R21, R12, 0x5, R13 ;  /* 0x000000050c157819 */ /* 0x008fe2000001020d */
[C---:B----4-:R-:W-:Y:S01]  /*1d00*/  IMAD.WIDE.U32 R4, R30.reuse, UR4, R6 ;  /* 0x000000041e047c25 */ /* 0x050fe2000f8e0006 */
[----:B------:R-:W-:Y:S01]  /*1d10*/  SHF.R.S32.HI R118, RZ, 0x1f, R213 ;  /* 0x0000001fff767819 */ /* 0x000fe200000114d5 */
[----:B------:R-:W0:Y:S01]  /*1d20*/  LDC.64 R6, c[0x0][0x408] ;  /* 0x00010200ff067b82 */ /* 0x000e220000000a00 */
[----:B------:R-:W-:Y:S01]  /*1d30*/  SHF.R.S32.HI R117, RZ, 0x1f, R212 ;  /* 0x0000001fff757819 */ /* 0x000fe200000114d4 */
[----:B------:R-:W-:Y:S01]  /*1d40*/  IMAD R3, R30, UR5, R3 ;  /* 0x000000051e037c24 */ /* 0x000fe2000f8e0203 */
[----:B------:R-:W-:Y:S01]  /*1d50*/  ULDC.64 UR4, c[0x0][0x310] ;  /* 0x0000c40000047ab9 */ /* 0x000fe20000000a00 */
[----:B------:R-:W-:Y:S01]  /*1d60*/  IMAD.WIDE.U32 R10, R22, R12, R16 ;  /* 0x0000000c160a7225 */ /* 0x000fe200078e0010 */
[----:B------:R-:W-:-:S03]  /*1d70*/  SHF.R.S32.HI R116, RZ, 0x1f, R211 ;  /* 0x0000001fff747819 */ /* 0x000fc600000114d3 */
[----:B------:R-:W-:Y:S02]  /*1d80*/  IMAD.IADD R5, R5, 0x1, R3 ;  /* 0x0000000105057824 */ /* 0x000fe400078e0203 */
[----:B------:R-:W-:-:S04]  /*1d90*/  IMAD.WIDE.U32 R130, R22, R102, R92 ;  /* 0x0000006616827225 */ /* 0x000fc800078e005c */
[----:B------:R-:W-:Y:S02]  /*1da0*/  IMAD R32, R31, R12, RZ ;  /* 0x0000000c1f207224 */ /* 0x000fe400078e02ff */
[----:B------:R-:W-:Y:S02]  /*1db0*/  VIADD R126, R33, 0x8 ;  /* 0x00000008217e7836 */ /* 0x000fe40000000000 */
[----:B------:R-:W-:Y:S02]  /*1dc0*/  IMAD R37, R113, R13, R32 ;  /* 0x0000000d71257224 */ /* 0x000fe400078e0220 */
        /* <DEDUP_REMOVED lines=9> */
[----:B------:R-:W-:Y:S01]  /*1e60*/  IADD3 R42, P4, R100, 0x40, RZ ;  /* 0x00000040642a7810 */ /* 0x000fe20007f9e0ff */
[----:B------:R-:W-:Y:S02]  /*1e70*/  IMAD.X R47, R216, 0x1, R43, P0 ;  /* 0x00000001d82f7824 */ /* 0x000fe400000e062b */
[----:B------:R-:W-:Y:S01]  /*1e80*/  IMAD R41, R99, UR5, R0 ;  /* 0x0000000563297c24 */ /* 0x000fe2000f8e0200 */
[----:B------:R-:W-:Y:S05]  /*1e90*/  @!P6 WARPSYNC.ALL ;  /* 0x000000000000e948 */ /* 0x000fea0003800000 */
[----:B------:R-:W-:Y:S01]  /*1ea0*/  ULDC.64 UR4, c[0x0][0x330] ;  /* 0x0000cc0000047ab9 */ /* 0x000fe20000000a00 */
[----:B------:R-:W-:-:S02]  /*1eb0*/  IMAD.IADD R41, R101, 0x1, R41 ;  /* 0x0000000165297824 */ /* 0x000fc400078e0229 */
[----:B------:R-:W-:Y:S02]  /*1ec0*/  IMAD R3, R8, UR4, RZ ;  /* 0x0000000408037c24 */ /* 0x000fe4000f8e02ff */
[----:B------:R-:W-:Y:S01]  /*1ed0*/  IMAD.WIDE.U32 R4, R30, UR4, R16 ;  /* 0x000000041e047c25 */ /* 0x000fe2000f8e0010 */
[----:B------:R-:W-:-:S03]  /*1ee0*/  IADD3.X R107, RZ, R41, RZ, P4, !PT ;  /* 0x00000029ff6b7210 */ /* 0x000fc600027fe4ff */
[----:B------:R-:W-:Y:S01]  /*1ef0*/  IMAD R3, R30, UR5, R3 ;  /* 0x000000051e037c24 */ /* 0x000fe2000f8e0203 */
[----:B------:R-:W-:Y:S02]  /*1f00*/  ULDC.64 UR4, c[0x0][0x338] ;  /* 0x0000ce0000047ab9 */ /* 0x000fe40000000a00 */
[----:B------:R-:W-:Y:S02]  /*1f10*/  IMAD R0, R9, UR4, RZ ;  /* 0x0000000409007c24 */ /* 0x000fe4000f8e02ff */
[----:B------:R-:W-:Y:S01]  /*1f20*/  IADD3 R5, R5, R3, RZ ;  /* 0x0000000305057210 */ /* 0x000fe20007ffe0ff */
[----:B------:R-:W-:Y:S01]  /*1f30*/  IMAD.WIDE.U32 R8, R22, R6, R18 ;  /* 0x0000000616087225 */ /* 0x000fe200078e0012 */
[----:B------:R-:W-:Y:S01]  /*1f40*/  SEL R3, R39, RZ, P2 ;  /* 0x000000ff27037207 */ /* 0x000fe20001000000 */
[----:B------:R-:W-:Y:S01]  /*1f50*/  @!P6 BAR.SYNC.DEFER_BLOCKING 0x9, 0x100 ;  /* 0x024400000000eb1d */ /* 0x000fe20000010000 */
[----:B------:R-:W-:Y:S01]  /*1f60*/  IADD3 R39, P0, R100, R44, RZ ;  /* 0x0000002c64277210 */ /* 0x000fe20007f1e0ff */
[----:B------:R-:W-:-:S02]  /*1f70*/  IMAD R109, R99, UR5, R0 ;  /* 0x00000005636d7c24 */ /* 0x000fc4000f8e0200 */
[----:B------:R-:W-:Y:S01]  /*1f80*/  IMAD.IADD R3, R16, 0x1, R3 ;  /* 0x0000000110037824 */ /* 0x000fe200078e0203 */
[----:B------:R-:W-:Y:S01]  /*1f90*/  IADD3 R43, P3, R39, 0x40, RZ ;  /* 0x00000040272b7810 */ /* 0x000fe20007f7e0ff */
[-C--:B------:R-:W-:Y:S02]  /*1fa0*/  IMAD R0, R216, R12.reuse, RZ ;  /* 0x0000000cd8007224 */ /* 0x080fe400078e02ff */
[----:B------:R-:W-:Y:S01]  /*1fb0*/  IMAD.WIDE.U32 R98, R99, UR4, R4 ;  /* 0x0000000463627c25 */ /* 0x000fe2000f8e0004 */
[----:B------:R-:W-:Y:S01]  /*1fc0*/  SHF.R.S32.HI R20, RZ, 0x1f, R3 ;  /* 0x0000001fff147819 */ /* 0x000fe20000011403 */
[----:B------:R-:W-:Y:S02]  /*1fd0*/  ULDC UR4, c[0x0][0x2f4] ;  /* 0x0000bd0000047ab9 */ /* 0x000fe40000000800 */
[----:B------:R-:W-:Y:S01]  /*1fe0*/  IMAD.MOV.U32 R90, RZ, RZ, R8 ;  /* 0x000000ffff5a7224 */ /* 0x000fe200078e0008 */
[-C--:B------:R-:W-:Y:S01]  /*1ff0*/  LEA.HI R8, R20, R3.reuse, RZ, 0x6 ;  /* 0x0000000314087211 */ /* 0x080fe200078f30ff */
[----:B------:R-:W-:Y:S01]  /*2000*/  IMAD.WIDE.U32 R4, R22, R12, R18 ;  /* 0x0000000c16047225 */ /* 0x000fe200078e0012 */
[----:B------:R-:W-:-:S03]  /*2010*/  LEA.HI R105, R20, R3, RZ, 0x3 ;  /* 0x0000000314697211 */ /* 0x000fc600078f18ff */
[----:B------:R-:W-:Y:S01]  /*2020*/  IMAD R15, R22, R13, R0 ;  /* 0x0000000d160f7224 */ /* 0x000fe200078e0200 */
[----:B------:R-:W-:Y:S01]  /*2030*/  LOP3.LUT R20, R195, 0x38, R105, 0xf8, !PT ;  /* 0x00000038c3147812 */ /* 0x000fe200078ef869 */
[----:B------:R-:W-:Y:S01]  /*2040*/  IMAD.SHL.U32 R3, R8, 0x80, RZ ;  /* 0x0000008008037824 */ /* 0x000fe200078e00ff */
[----:B------:R-:W-:Y:S01]  /*2050*/  LOP3.LUT R8, R105, 0x38, RZ, 0xc0, !PT ;  /* 0x0000003869087812 */ /* 0x000fe200078ec0ff */
[----:B------:R-:W-:Y:S01]  /*2060*/  IMAD.IADD R5, R5, 0x1, R15 ;  /* 0x0000000105057824 */ /* 0x000fe200078e020f */
[----:B------:R-:W-:Y:S01]  /*2070*/  LOP3.LUT R29, R20, R229, RZ, 0x3c, !PT ;  /* 0x000000e5141d7212 */ /* 0x000fe200078e3cff */
[----:B------:R-:W-:Y:S01]  /*2080*/  IMAD.IADD R11, R15, 0x1, R11 ;  /* 0x000000010f0b7824 */ /* 0x000fe200078e020b */
[----:B------:R-:W-:Y:S01]  /*2090*/  LOP3.LUT R40, R105, 0xfffffff8, RZ, 0xc0, !PT ;  /* 0xfffffff869287812 */ /* 0x000fe200078ec0ff */
[----:B------:R-:W-:Y:S01]  /*20a0*/  IMAD.WIDE.U32 R14, R22, R6, R16 ;  /* 0x00000006160e7225 */ /* 0x000fe200078e0010 */
[----:B------:R-:W-:Y:S02]  /*20b0*/  SHF.L.U64.HI R20, R12, 0x6, R13 ;  /* 0x000000060c147819 */ /* 0x000fe4000001020d */
[----:B------:R-:W-:Y:S01]  /*20c0*/  P2R R0, PR, RZ, 0x4 ;  /* 0x00000004ff007803 */ /* 0x000fe20000000000 */
[----:B------:R-:W-:Y:S01]  /*20d0*/  IMAD.MOV.U32 R88, RZ, RZ, R14 ;  /* 0x000000ffff587224 */ /* 0x000fe200078e000e */
[----:B------:R-:W-:Y:S01]  /*20e0*/  LOP3.LUT R14, R3, 0xffffe000, RZ, 0xc0, !PT ;  /* 0xffffe000030e7812 */ /* 0x000fe200078ec0ff */
[----:B------:R-:W-:Y:S01]  /*20f0*/  IMAD.WIDE.U32 R96, R113, R12, R4 ;  /* 0x0000000c71607225 */ /* 0x000fe200078e0004 */
[----:B------:R-:W-:-:S02]  /*2100*/  LOP3.LUT R3, R8, 0x1c0, R227, 0xf8, !PT ;  /* 0x000001c008037812 */ /* 0x000fc400078ef8e3 */
[----:B------:R-:W-:Y:S01]  /*2110*/  IADD3 R29, R29, R14, R198 ;  /* 0x0000000e1d1d7210 */ /* 0x000fe20007ffe0c6 */
[----:B------:R-:W-:Y:S01]  /*2120*/  IMAD R4, R31, R6, RZ ;  /* 0x000000061f047224 */ /* 0x000fe200078e02ff */
[----:B------:R-:W-:Y:S01]  /*2130*/  LOP3.LUT R3, R3, R200, RZ, 0x3c, !PT ;  /* 0x000000c803037212 */ /* 0x000fe200078e3cff */
[----:B------:R-:W-:Y:S01]  /*2140*/  IMAD.IADD R91, R9, 0x1, R89 ;  /* 0x00000001095b7824 */ /* 0x000fe200078e0259 */
[----:B------:R-:W-:Y:S01]  /*2150*/  IADD3 R89, R89, R15, RZ ;  /* 0x0000000f59597210 */ /* 0x000fe20007ffe0ff */
[----:B------:R-:W-:Y:S01]  /*2160*/  IMAD R49, R113, R7, R4 ;  /* 0x0000000771317224 */ /* 0x000fe200078e0204 */
[----:B------:R-:W-:Y:S01]  /*2170*/  IADD3 R27, R3, R14, R201 ;  /* 0x0000000e031b7210 */ /* 0x000fe20007ffe0c9 */
[----:B------:R-:W-:Y:S01]  /*2180*/  IMAD R3, R216, R102, RZ ;  /* 0x00000066d8037224 */ /* 0x000fe200078e02ff */
[----:B------:R-:W-:Y:S01]  /*2190*/  IADD3 R4, P1, R92, R130, RZ ;  /* 0x000000825c047210 */ /* 0x000fe20007f3e0ff */
[----:B------:R-:W-:Y:S01]  /*21a0*/  IMAD.WIDE.U32 R94, R113, R12, R10 ;  /* 0x0000000c715e7225 */ /* 0x000fe200078e000a */
[----:B------:R-:W-:-:S02]  /*21b0*/  LOP3.LUT R9, R196, 0x38, R105, 0xf8, !PT ;  /* 0x00000038c4097812 */ /* 0x000fc400078ef869 */
[----:B------:R-:W-:Y:S01]  /*21c0*/  LOP3.LUT R15, R194, 0x38, R105, 0xf8, !PT ;  /* 0x00000038c20f7812 */ /* 0x000fe200078ef869 */
[----:B------:R-:W-:Y:S01]  /*21d0*/  IMAD R35, R22, R103, R3 ;  /* 0x0000006716237224 */ /* 0x000fe200078e0203 */
[----:B------:R-:W-:Y:S01]  /*21e0*/  LOP3.LUT R9, R9, R230, RZ, 0x3c, !PT ;  /* 0x000000e609097212 */ /* 0x000fe200078e3cff */
[----:B------:R-:W-:Y:S01]  /*21f0*/  IMAD.WIDE.U32 R90, R113, R6, R90 ;  /* 0x00000006715a7225 */ /* 0x000fe200078e005a */
[----:B------:R-:W-:Y:S02]  /*2200*/  LOP3.LUT R15, R15, R228, RZ, 0x3c, !PT ;  /* 0x000000e40f0f7212 */ /* 0x000fe400078e3cff */
[C---:B------:R-:W-:Y:S01]  /*2210*/  SHF.L.U64.HI R3, R102.reuse, 0x7, R103 ;  /* 0x0000000766037819 */ /* 0x040fe20000010267 */
[----:B------:R-:W-:Y:S01]  /*2220*/  IMAD.IADD R5, R35, 0x1, R131 ;  /* 0x0000000123057824 */ /* 0x000fe200078e0283 */
[----:B------:R-:W-:Y:S01]  /*2230*/  SHF.L.U64.HI R31, R102, 0x6, R103 ;  /* 0x00000006661f7819 */ /* 0x000fe20000010267 */
[----:B------:R-:W-:Y:S01]  /*2240*/  IMAD.IADD R34, R45, 0x1, R35 ;  /* 0x000000012d227824 */ /* 0x000fe200078e0223 */
[----:B------:R-:W-:Y:S01]  /*2250*/  IADD3 R30, R9, R14, R199 ;  /* 0x0000000e091e7210 */ /* 0x000fe20007ffe0c7 */
[----:B------:R-:W-:Y:S01]  /*2260*/  IMAD.X R32, R5, 0x1, R93, P1 ;  /* 0x0000000105207824 */ /* 0x000fe200008e065d */
[----:B------:R-:W-:Y:S01]  /*2270*/  IADD3 R33, P1, R4, R92, RZ ;  /* 0x0000005c04217210 */ /* 0x000fe20007f3e0ff */
[----:B------:R-:W-:Y:S01]  /*2280*/  IMAD.WIDE.U32 R88, R113, R6, R88 ;  /* 0x0000000671587225 */ /* 0x000fe200078e0058 */
[----:B------:R-:W-:-:S02]  /*2290*/  IADD3 R28, R15, R14, R197 ;  /* 0x0000000e0f1c7210 */ /* 0x000fc40007ffe0c5 */
[----:B------:R-:W-:Y:S01]  /*22a0*/  SHF.L.U64.HI R15, R12, 0x7, R13 ;  /* 0x000000070c0f7819 */ /* 0x000fe2000001020d */
[----:B------:R-:W-:Y:S01]  /*22b0*/  IMAD.X R103, R34, 0x1, R41, P0 ;  /* 0x0000000122677824 */ /* 0x000fe200000e0629 */
[--C-:B------:R-:W-:Y:S01]  /*22c0*/  SHF.L.U64.HI R11, R6, 0x5, R7.reuse ;  /* 0x00000005060b7819 */ /* 0x100fe20000010207 */
[----:B------:R-:W-:Y:S01]  /*22d0*/  IMAD.SHL.U32 R14, R12, 0x20, RZ ;  /* 0x000000200c0e7824 */ /* 0x000fe200078e00ff */
[C-C-:B------:R-:W-:Y:S01]  /*22e0*/  SHF.L.U64.HI R10, R6.reuse, 0x6, R7.reuse ;  /* 0x00000006060a7819 */ /* 0x140fe20000010207 */
[C---:B------:R-:W-:Y:S01]  /*22f0*/  IMAD.SHL.U32 R8, R6.reuse, 0x20, RZ ;  /* 0x0000002006087824 */ /* 0x040fe200078e00ff */
[C---:B------:R-:W-:Y:S01]  /*2300*/  SHF.L.U64.HI R9, R6.reuse, 0x7, R7 ;  /* 0x0000000706097819 */ /* 0x040fe20000010207 */
[----:B------:R-:W-:Y:S01]  /*2310*/  IMAD.SHL.U32 R7, R6, 0x40, RZ ;  /* 0x0000004006077824 */ /* 0x000fe200078e00ff */
[----:B------:R-:W-:Y:S01]  /*2320*/  SHF.L.U32 R13, R12, 0x6, RZ ;  /* 0x000000060c0d7819 */ /* 0x000fe200000006ff */
[----:B------:R-:W-:Y:S01]  /*2330*/  IMAD.X R35, R32, 0x1, R93, P1 ;  /* 0x0000000120237824 */ /* 0x000fe200008e065d */
[----:B------:R-:W-:Y:S01]  /*2340*/  SHF.L.U32 R6, R6, 0x7, RZ ;  /* 0x0000000706067819 */ /* 0x000fe200000006ff */
[----:B------:R-:W-:Y:S01]  /*2350*/  IMAD.IADD R36, R97, 0x1, R37 ;  /* 0x0000000161247824 */ /* 0x000fe200078e0225 */
[----:B------:R-:W-:Y:S01]  /*2360*/  IADD3 R37, R37, R95, RZ ;  /* 0x0000005f25257210 */ /* 0x000fe20007ffe0ff */
[----:B------:R-:W-:Y:S01]  /*2370*/  IMAD.SHL.U32 R12, R12, 0x80, RZ ;  /* 0x000000800c0c7824 */ /* 0x000fe200078e00ff */
[----:B------:R-:W-:Y:S01]  /*2380*/  ISETP.GE.AND P2, PT, R16, UR4, PT ;  /* 0x0000000410007c0c */ /* 0x000fe2000bf46270 */
[----:B------:R-:W-:Y:S01]  /*2390*/  IMAD.IADD R38, R91, 0x1, R49 ;  /* 0x000000015b267824 */ /* 0x000fe200078e0231 */
[----:B------:R-:W-:Y:S01]  /*23a0*/  ISETP.GE.AND P1, PT, R187, UR4, PT ;  /* 0x00000004bb007c0c */ /* 0x000fe2000bf26270 */
[----:B------:R-:W-:Y:S01]  /*23b0*/  IMAD.IADD R104, R49, 0x1, R89 ;  /* 0x0000000131687824 */ /* 0x000fe200078e0259 */
[----:B------:R-:W-:Y:S01]  /*23c0*/  SHF.R.S32.HI R105, RZ, 0x3, R105 ;  /* 0x00000003ff697819 */ /* 0x000fe20000011469 */
[----:B------:R-:W-:Y:S01]  /*23d0*/  IMAD.X R108, RZ, RZ, R103, P3 ;  /* 0x000000ffff6c7224 */ /* 0x000fe200018e0667 */
[----:B------:R-:W-:Y:S01]  /*23e0*/  SHF.R.S32.HI R106, RZ, 0x1f, R40 ;  /* 0x0000001fff6a7819 */ /* 0x000fe20000011428 */
[----:B------:R-:W-:-:S08]  /*23f0*/  IMAD.IADD R109, R99, 0x1, R109 ;  /* 0x00000001636d7824 */ /* 0x000fd000078e026d */
.L_x_2806:
[----:B0-----:R-:W0:Y:S01]  /*2400*/  LDC R123, c[0x0][0x3f4] ;  /* 0x0000fd00ff7b7b82 */ /* 0x001e220000000800 */
[----:B------:R-:W-:Y:S01]  /*2410*/  VIADD R26, R26, 0xffffffff ;  /* 0xffffffff1a1a7836 */ /* 0x000fe20000000000 */
[----:B------:R-:W-:Y:S05]  /*2420*/  YIELD ;  /* 0x0000000000007946 */ /* 0x000fea0003800000 */
[----:B------:R-:W-:Y:S01]  /*2430*/  IMAD R49, R23, 0x4000, R205 ;  /* 0x0000400017317824 */ /* 0x000fe200078e02cd */
[----:B------:R-:W-:Y:S01]  /*2440*/  ISETP.GT.AND P3, PT, R26, R25, PT ;  /* 0x000000191a00720c */ /* 0x000fe20003f64270 */
[----:B------:R-:W-:Y:S03]  /*2450*/  BSSY B0, `(.L_x_2721) ;  /* 0x0000585000007945 */ /* 0x000fe60003800000 */
[----:B------:R-:W-:-:S02]  /*2460*/  LEA R114, R49, R2, 0x1 ;  /* 0x0000000231727211 */ /* 0x000fc400078e08ff */
[----:B------:R-:W-:Y:S02]  /*2470*/  P2R R111, PR, RZ, 0x8 ;  /* 0x00000008ff6f7803 */ /* 0x000fe40000000000 */
        /* <DEDUP_REMOVED lines=11> */
[----:B------:R-:W-:Y:S02]  /*2530*/  IMAD R49, R49, R6, R52 ;  /* 0x0000000631317224 */ /* 0x000fe400078e0234 */
[----:B------:R-:W-:Y:S01]  /*2540*/  IMAD.WIDE.U32 R120, R127, R26, RZ ;  /* 0x0000001a7f787225 */ /* 0x000fe200078e00ff */
[----:B------:R-:W-:-:S03]  /*2550*/  VIMNMX R115, R115, 0x80, PT ;  /* 0x0000008073737848 */ /* 0x000fc60003fe0100 */
[----:B------:R-:W-:-:S04]  /*2560*/  IMAD.WIDE.U32 R82, R12, R26, RZ ;  /* 0x0000001a0c527225 */ /* 0x000fc800078e00ff */
[----:B------:R-:W-:-:S04]  /*2570*/  IMAD.WIDE.U32 R80, R6, R26, RZ ;  /* 0x0000001a06507225 */ /* 0x000fc800078e00ff */
[----:B------:R-:W-:Y:S02]  /*2580*/  IMAD.IADD R122, R121, 0x1, R51 ;  /* 0x00000001797a7824 */ /* 0x000fe400078e0233 */
        /* <DEDUP_REMOVED lines=19> */
[----:B------:R-:W-:-:S04]  /*26c0*/  IADD3 R51, P0, R90, R80, RZ ;  /* 0x000000505a337210 */ /* 0x000fc80007f1e0ff */
[----:B------:R-:W-:Y:S02]  /*26d0*/  IADD3.X R52, R110, R38, RZ, P0, !PT ;  /* 0x000000266e347210 */ /* 0x000fe400007fe4ff */
        /* <DEDUP_REMOVED lines=10> */
.L_x_2725:
[----:B------:R-:W-:Y:S05]  /*2780*/  BSYNC B1 ;  /* 0x0000000000017941 */ /* 0x000fea0003800000 */
.L_x_2724:
[----:B------:R-:W-:Y:S01]  /*2790*/  ISETP.GE.AND P4, PT, R213, R115, PT ;  /* 0x00000073d500720c */ /* 0x000fe20003f86270 */
[----:B0----5:R-:W-:Y:S01]  /*27a0*/  IMAD.MOV.U32 R48, RZ, RZ, R76 ;  /* 0x000000ffff307224 */ /* 0x021fe200078e004c */
[----:B------:R-:W-:Y:S01]  /*27b0*/  BSSY B1, `(.L_x_2726) ;  /* 0x0000026000017945 */ /* 0x000fe20003800000 */
[----:B------:R-:W-:Y:S01]  /*27c0*/  IMAD.MOV.U32 R49, RZ, RZ, R77 ;  /* 0x000000ffff317224 */ /* 0x000fe200078e004d */
[----:B------:R-:W-:Y:S01]  /*27d0*/  CS2R R72, SRZ ;  /* 0x0000000000487805 */ /* 0x000fe2000001ff00 */
[----:B------:R-:W-:Y:S01]  /*27e0*/  IMAD.MOV.U32 R50, RZ, RZ, R84 ;  /* 0x000000ffff327224 */ /* 0x000fe200078e0054 */
[----:B------:R-:W-:Y:S01]  /*27f0*/  CS2R R70, SRZ ;  /* 0x0000000000467805 */ /* 0x000fe2000001ff00 */
        /* <DEDUP_REMOVED lines=8> */
[----:B------:R-:W-:Y:S02]  /*2880*/  CS2R R74, SRZ ;  /* 0x00000000004a7805 */ /* 0x000fe4000001ff00 */
[----:B------:R-:W-:Y:S02]  /*2890*/  PRMT R147, R50, 0x7610, R147 ;  /* 0x0000761032937816 */ /* 0x000fe40000000093 */
[----:B------:R-:W-:Y:S02]  /*28a0*/  PRMT R138, R48, 0x5410, R49 ;  /* 0x00005410308a7816 */ /* 0x000fe40000000031 */
        /* <DEDUP_REMOVED lines=22> */
.L_x_2727:
[----:B------:R-:W-:Y:S05]  /*2a10*/  BSYNC B1 ;  /* 0x0000000000017941 */ /* 0x000fea0003800000 */
.L_x_2726:
        /* <DEDUP_REMOVED lines=18> */
[----:B------:R-:W-:-:S02]  /*2b40*/  CS2R R66, SRZ ;  /* 0x0000000000427805 */ /* 0x000fc4000001ff00 */
[----:B------:R-:W-:Y:S02]  /*2b50*/  CS2R R56, SRZ ;  /* 0x0000000000387805 */ /* 0x000fe4000001ff00 */
[----:B------:R-:W-:Y:S02]  /*2b60*/  CS2R R54, SRZ ;  /* 0x0000000000367805 */ /* 0x000fe4000001ff00 */
        /* <DEDUP_REMOVED lines=23> */
.L_x_2729:
[----:B------:R-:W-:Y:S05]  /*2ce0*/  BSYNC B1 ;  /* 0x0000000000017941 */ /* 0x000fea0003800000 */
.L_x_2728:
[----:B------:R-:W-:Y:S01]  /*2cf0*/  ISETP.GE.AND P5, PT, R211, R115, PT ;  /* 0x00000073d300720c */ /* 0x000fe20003fa6270 */
[----:B------:R-:W-:-:S12]  /*2d00*/  BSSY B1, `(.L_x_2730) ;  /* 0x000001e000017945 */ /* 0x000fd80003800000 */
[----:B------:R-:W-:Y:S05]  /*2d10*/  @P5 BRA `(.L_x_2731) ;  /* 0x0000000000705947 */ /* 0x000fea0003800000 */
[----:B0-----:R-:W0:Y:S01]  /*2d20*/  LDC.64 R48, c[0x0][0x3f8] ;  /* 0x0000fe00ff307b82 */ /* 0x001e220000000a00 */
[----:B------:R-:W-:Y:S01]  /*2d30*/  IMAD.MOV.U32 R83, RZ, RZ, R119 ;  /* 0x000000ffff537224 */ /* 0x000fe200078e0077 */
[----:B------:R-:W-:Y:S01]  /*2d40*/  ULDC.64 UR4, c[0x0][0x3e8] ;  /* 0x0000fa0000047ab9 */ /* 0x000fe20000000a00 */
[----:B------:R-:W-:Y:S01]  /*2d50*/  IMAD.MOV.U32 R81, RZ, RZ, R110 ;  /* 0x000000ffff517224 */ /* 0x000fe200078e006e */
        /* <DEDUP_REMOVED lines=24> */
.L_x_2731:
[----:B------:R-:W-:Y:S05]  /*2ee0*/  BSYNC B1 ;  /* 0x0000000000017941 */ /* 0x000fea0003800000 */
.L_x_2730:
[----:B01---5:R-:W-:Y:S01]  /*2ef0*/  IMAD.MOV.U32 R48, RZ, RZ, R60 ;  /* 0x000000ffff307224 */ /* 0x023fe200078e003c */
        /* <DEDUP_REMOVED lines=19> */
[----:B------:R-:W-:Y:S02]  /*3030*/  IMAD.MOV.U32 R49, RZ, RZ, R55 ;  /* 0x000000ffff317224 */ /* 0x000fe400078e0037 */
[----:B------:R-:W-:Y:S02]  /*3040*/  IMAD.MOV.U32 R50, RZ, RZ, R58 ;  /* 0x000000ffff327224 */ /* 0x000fe400078e003a */
[----:B------:R-:W-:Y:S01]  /*3050*/  IMAD.MOV.U32 R51, RZ, RZ, R59 ;  /* 0x000000ffff337224 */ /* 0x000fe200078e003b */
[----:B------:R-:W-:-:S04]  /*3060*/  PRMT R83, R48, 0x5410, R49 ;  /* 0x0000541030537816 */ /* 0x000fc80000000031 */
[----:B------:R-:W-:Y:S01]  /*3070*/  PRMT R135, R50, 0x5410, R51 ;  /* 0x0000541032877816 */ /* 0x000fe20000000033 */
[----:B------:R-:W-:Y:S06]  /*3080*/  @!P0 BRA `(.L_x_2732) ;  /* 0x0000000000048947 */ /* 0x000fec0003800000 */
[----:B------:R-:W-:Y:S01]  /*3090*/  BPT.TRAP 0x1 ;  /* 0x000000040000795c */ /* 0x000fe20000300000 */
.L_x_2732:
[----:B------:R-:W-:Y:S01]  /*30a0*/  LEA R110, R23, R2, 0x3 ;  /* 0x00000002176e7211 */ /* 0x000fe200078e18ff */
[----:B------:R-:W-:Y:S01]  /*30b0*/  BSSY B1, `(.L_x_2733) ;  /* 0x0000004000017945 */ /* 0x000fe20003800000 */
[----:B------:R-:W-:-:S04]  /*30c0*/  SHF.L.U32 R119, R188, 0x1f, RZ ;  /* 0x0000001fbc777819 */ /* 0x000fc800000006ff */
[----:B------:R-:W0:Y:S02]  /*30d0*/  SYNCS.PHASECHK.TRANS64.TRYWAIT P6, [R110+URZ+0x28890], R119 ;  /* 0x028890776e0075a7 */ /* 0x000e2400080c017f */
[----:B0-----:R-:W-:Y:S05]  /*30e0*/  @!P6 BRA `(.L_x_2734) ;  /* 0x000001d40004e947 */ /* 0x001fea0003800000 */
.L_x_3071:
[----:B------:R-:W-:Y:S05]  /*30f0*/  BSYNC B1 ;  /* 0x0000000000017941 */ /* 0x000fea0003800000 */
.L_x_2733:
        /* <DEDUP_REMOVED lines=12> */
[----:B------:R-:W-:Y:S01]  /*31c0*/  SHF.R.U64 R150, R84, 0x10, R85 ;  /* 0x0000001054967819 */ /* 0x000fe20000001255 */
[----:B--2---:R-:W-:Y:S01]  /*31d0*/  IMAD.MOV.U32 R80, RZ, RZ, R50 ;  /* 0x000000ffff507224 */ /* 0x004fe200078e0032 */
[--C-:B------:R-:W-:Y:S01]  /*31e0*/  SHF.R.U64 R84, R86, 0x10, R87.reuse ;  /* 0x0000001056547819 */ /* 0x100fe20000001257 */
[--C-:B------:R-:W-:Y:S01]  /*31f0*/  HADD2.F32 R50, -RZ, R49.reuse.H1_H1 ;  /* 0x30000031ff327230 */ /* 0x100fe20000004100 */
[----:B------:R-:W-:Y:S01]  /*3200*/  SHF.R.U32.HI R148, RZ, 0x10, R87 ;  /* 0x00000010ff947819 */ /* 0x000fe20000011657 */
[----:B------:R-:W-:Y:S01]  /*3210*/  HADD2.F32 R49, -RZ, R49.H0_H0 ;  /* 0x20000031ff317230 */ /* 0x000fe20000004100 */
[----:B------:R-:W-:Y:S01]  /*3220*/  SHF.R.U32.HI R149, RZ, 0x10, R85 ;  /* 0x00000010ff957819 */ /* 0x000fe20000011655 */
[----:B------:R-:W-:Y:S02]  /*3230*/  HADD2.F32 R87, -RZ, R84.H0_H0 ;  /* 0x20000054ff577230 */ /* 0x000fe40000004100 */
[----:B------:R-:W-:Y:S02]  /*3240*/  HADD2.F32 R148, -RZ, R148.H0_H0 ;  /* 0x20000094ff947230 */ /* 0x000fe40000004100 */
[----:B------:R-:W-:-:S02]  /*3250*/  HADD2.F32 R84, -RZ, R51.H1_H1 ;  /* 0x30000033ff547230 */ /* 0x000fc40000004100 */
[----:B------:R-:W-:Y:S02]  /*3260*/  HADD2.F32 R85, -RZ, R150.H0_H0 ;  /* 0x20000096ff557230 */ /* 0x000fe40000004100 */
[-C--:B------:R-:W-:Y:S01]  /*3270*/  FMUL.FTZ R150, R50, R87.reuse ;  /* 0x0000005732967220 */ /* 0x080fe20000410000 */
[----:B------:R-:W-:Y:S02]  /*3280*/  HADD2.F32 R51, -RZ, R51.H0_H0 ;  /* 0x20000033ff337230 */ /* 0x000fe40000004100 */
[-C--:B------:R-:W-:Y:S01]  /*3290*/  FMUL.FTZ R152, R84, R148.reuse ;  /* 0x0000009454987220 */ /* 0x080fe20000410000 */
[----:B------:R-:W-:Y:S02]  /*32a0*/  HADD2.F32 R86, -RZ, R149.H0_H0 ;  /* 0x20000095ff567230 */ /* 0x000fe40000004100 */
[C---:B------:R-:W-:Y:S01]  /*32b0*/  FMUL.FTZ R87, R49.reuse, R87 ;  /* 0x0000005731577220 */ /* 0x040fe20000410000 */
[----:B------:R-:W-:Y:S01]  /*32c0*/  FFMA.FTZ R150, R49, R85, -R150 ;  /* 0x0000005531967223 */ /* 0x000fe20000010896 */
[----:B------:R-:W-:Y:S01]  /*32d0*/  FMUL.FTZ R151, R51, R148 ;  /* 0x0000009433977220 */ /* 0x000fe20000410000 */
[----:B------:R-:W-:-:S02]  /*32e0*/  HADD2.F32 R49, -RZ, R48.H1_H1 ;  /* 0x30000030ff317230 */ /* 0x000fc40000004100 */
[-C--:B------:R-:W-:Y:S01]  /*32f0*/  FFMA.FTZ R152, R51, R86.reuse, -R152 ;  /* 0x0000005633987223 */ /* 0x080fe20000010898 */
[--C-:B------:R-:W-:Y:S02]  /*3300*/  HADD2.F32 R51, -RZ, R147.reuse.H1_H1 ;  /* 0x30000093ff337230 */ /* 0x100fe40000004100 */
[----:B------:R-:W-:Y:S01]  /*3310*/  FFMA.FTZ R149, R50, R85, R87 ;  /* 0x0000005532957223 */ /* 0x000fe20000010057 */
[----:B------:R-:W-:Y:S02]  /*3320*/  HADD2.F32 R147, -RZ, R147.H0_H0 ;  /* 0x20000093ff937230 */ /* 0x000fe40000004100 */
[----:B------:R-:W-:Y:S01]  /*3330*/  FFMA.FTZ R151, R84, R86, R151 ;  /* 0x0000005654977223 */ /* 0x000fe20000010097 */
[----:B------:R-:W-:Y:S02]  /*3340*/  HADD2.F32 R48, -RZ, R48.H0_H0 ;  /* 0x20000030ff307230 */ /* 0x000fe40000004100 */
[----:B------:R-:W-:Y:S02]  /*3350*/  HADD2.F32 R85, -RZ, R145.H1_H1 ;  /* 0x30000091ff557230 */ /* 0x000fe40000004100 */
[----:B------:R-:W-:Y:S01]  /*3360*/  FMUL.FTZ R87, R49, R147 ;  /* 0x0000009331577220 */ /* 0x000fe20000410000 */
[----:B------:R-:W-:-:S02]  /*3370*/  HADD2.F32 R50, -RZ, R80.H1_H1 ;  /* 0x30000050ff327230 */ /* 0x000fc40000004100 */
        /* <DEDUP_REMOVED lines=13> */
.L_x_2740:
[----:B------:R-:W-:Y:S05]  /*3450*/  BSYNC B3 ;  /* 0x0000000000037941 */ /* 0x000fea0003800000 */
.L_x_2739:
[----:B------:R-:W-:Y:S02]  /*3460*/  ULDC.64 UR4, c[0x0][0x2e8] ;  /* 0x0000ba0000047ab9 */ /* 0x000fe40000000a00 */
[----:B------:R-:W-:-:S04]  /*3470*/  LEA R80, P3, R81, UR4, 0x1 ;  /* 0x0000000451507c11 */ /* 0x000fc8000f8608ff */
[----:B------:R-:W-:-:S05]  /*3480*/  LEA.HI.X R81, R81, UR5, R146, 0x1, P3 ;  /* 0x0000000551517c11 */ /* 0x000fca00098f0c92 */
[----:B--2---:R1:W-:Y:S04]  /*3490*/  STG.E.128 desc[UR40][R80.64], R48 ;  /* 0x0000003050007986 */ /* 0x0043e8000c101d28 */
.L_x_2738:
[----:B------:R-:W-:Y:S05]  /*34a0*/  BSYNC B2 ;  /* 0x0000000000027941 */ /* 0x000fea0003800000 */
.L_x_2737:
[----:B------:R-:W-:Y:S05]  /*34b0*/  @P1 BRA `(.L_x_2736) ;  /* 0x0000000000d01947 */ /* 0x000fea0003800000 */
[----:B-1----:R1:W2:Y:S01]  /*34c0*/  LDS.128 R48, [R114+0x1c400] ;  /* 0x01c4000072307984 */ /* 0x0022a20000000c00 */
[----:B------:R-:W-:Y:S01]  /*34d0*/  IADD3 R143, P3, R143, R42, RZ ;  /* 0x0000002a8f8f7210 */ /* 0x000fe20007f7e0ff */
[----:B------:R-:W-:Y:S04]  /*34e0*/  BSSY B2, `(.L_x_2741) ;  /* 0x000002d000027945 */ /* 0x000fe80003800000 */
[----:B------:R-:W-:Y:S01]  /*34f0*/  IMAD.X R144, R144, 0x1, R107, P3 ;  /* 0x0000000190907824 */ /* 0x000fe200018e066b */
[----:B------:R-:W-:-:S13]  /*3500*/  ISETP.GE.AND P3, PT, R185, R123, PT ;  /* 0x0000007bb900720c */ /* 0x000fda0003f66270 */
[----:B-1----:R-:W-:Y:S05]  /*3510*/  @P3 BRA `(.L_x_2742) ;  /* 0x0000000000a43947 */ /* 0x002fea0003800000 */
        /* <DEDUP_REMOVED lines=8> */
[----:B------:R-:W-:-:S02]  /*35a0*/  HADD2.F32 R84, -RZ, R84.H0_H0 ;  /* 0x20000054ff547230 */ /* 0x000fc40000004100 */
[----:B------:R-:W-:Y:S02]  /*35b0*/  HADD2.F32 R50, -RZ, R49.H1_H1 ;  /* 0x30000031ff327230 */ /* 0x000fe40000004100 */
[--C-:B------:R-:W-:Y:S02]  /*35c0*/  HADD2.F32 R77, -RZ, R51.reuse.H1_H1 ;  /* 0x30000033ff4d7230 */ /* 0x100fe40000004100 */
[----:B------:R-:W-:Y:S02]  /*35d0*/  HADD2.F32 R51, -RZ, R51.H0_H0 ;  /* 0x20000033ff337230 */ /* 0x000fe40000004100 */
[----:B------:R-:W-:Y:S01]  /*35e0*/  FMUL.FTZ R86, R50, R79 ;  /* 0x0000004f32567220 */ /* 0x000fe20000410000 */
[----:B------:R-:W-:Y:S02]  /*35f0*/  HADD2.F32 R49, -RZ, R49.H0_H0 ;  /* 0x20000031ff317230 */ /* 0x000fe40000004100 */
[-C--:B------:R-:W-:Y:S01]  /*3600*/  FMUL.FTZ R146, R77, R84.reuse ;  /* 0x000000544d927220 */ /* 0x080fe20000410000 */
[----:B------:R-:W-:-:S02]  /*3610*/  FMUL.FTZ R84, R51, R84 ;  /* 0x0000005433547220 */ /* 0x000fc40000410000 */
[C---:B------:R-:W-:Y:S01]  /*3620*/  FMUL.FTZ R79, R49.reuse, R79 ;  /* 0x0000004f314f7220 */ /* 0x040fe20000410000 */
[----:B------:R-:W-:Y:S01]  /*3630*/  FFMA.FTZ R86, R49, R78, -R86 ;  /* 0x0000004e31567223 */ /* 0x000fe20000010856 */
[----:B------:R-:W-:Y:S01]  /*3640*/  FFMA.FTZ R87, R77, R80, R84 ;  /* 0x000000504d577223 */ /* 0x000fe20000010054 */
[----:B------:R-:W-:Y:S02]  /*3650*/  HADD2.F32 R49, -RZ, R48.H1_H1 ;  /* 0x30000030ff317230 */ /* 0x000fe40000004100 */
[----:B------:R-:W-:Y:S01]  /*3660*/  FFMA.FTZ R85, R50, R78, R79 ;  /* 0x0000004e32557223 */ /* 0x000fe2000001004f */
[----:B------:R-:W-:Y:S02]  /*3670*/  HADD2.F32 R77, -RZ, R138.H0_H0 ;  /* 0x2000008aff4d7230 */ /* 0x000fe40000004100 */
[----:B------:R-:W-:Y:S01]  /*3680*/  FFMA.FTZ R146, R51, R80, -R146 ;  /* 0x0000005033927223 */ /* 0x000fe20000010892 */
[----:B------:R-:W-:Y:S02]  /*3690*/  HADD2.F32 R48, -RZ, R48.H0_H0 ;  /* 0x20000030ff307230 */ /* 0x000fe40000004100 */
[----:B------:R-:W-:-:S02]  /*36a0*/  HADD2.F32 R79, -RZ, R138.H1_H1 ;  /* 0x3000008aff4f7230 */ /* 0x000fc40000004100 */
[CC--:B------:R-:W-:Y:S01]  /*36b0*/  FMUL.FTZ R81, R49.reuse, R77.reuse ;  /* 0x0000004d31517220 */ /* 0x0c0fe20000410000 */
[--C-:B------:R-:W-:Y:S02]  /*36c0*/  HADD2.F32 R50, -RZ, R76.reuse.H1_H1 ;  /* 0x3000004cff327230 */ /* 0x100fe40000004100 */
[----:B------:R-:W-:Y:S01]  /*36d0*/  FMUL.FTZ R78, R48, R77 ;  /* 0x0000004d304e7220 */ /* 0x000fe20000410000 */
[----:B------:R-:W-:Y:S02]  /*36e0*/  HADD2.F32 R76, -RZ, R76.H0_H0 ;  /* 0x2000004cff4c7230 */ /* 0x000fe40000004100 */
        /* <DEDUP_REMOVED lines=12> */
.L_x_2742:
[----:B------:R-:W-:Y:S05]  /*37b0*/  BSYNC B2 ;  /* 0x0000000000027941 */ /* 0x000fea0003800000 */
.L_x_2741:
[----:B------:R-:W-:Y:S02]  /*37c0*/  ULDC.64 UR4, c[0x0][0x2e8] ;  /* 0x0000ba0000047ab9 */ /* 0x000fe40000000a00 */
[----:B------:R-:W-:-:S04]  /*37d0*/  LEA R76, P3, R143, UR4, 0x1 ;  /* 0x000000048f4c7c11 */ /* 0x000fc8000f8608ff */
[----:B------:R-:W-:-:S05]  /*37e0*/  LEA.HI.X R77, R143, UR5, R144, 0x1, P3 ;  /* 0x000000058f4d7c11 */ /* 0x000fca00098f0c90 */
[----:B--2---:R2:W-:Y:S04]  /*37f0*/  STG.E.128 desc[UR40][R76.64], R48 ;  /* 0x000000304c007986 */ /* 0x0045e8000c101d28 */
.L_x_2736:
[----:B------:R-:W-:Y:S05]  /*3800*/  BSYNC B1 ;  /* 0x0000000000017941 */ /* 0x000fea0003800000 */
.L_x_2735:
        /* <DEDUP_REMOVED lines=53> */
.L_x_2748:
[----:B------:R-:W-:Y:S05]  /*3b60*/  BSYNC B3 ;  /* 0x0000000000037941 */ /* 0x000fea0003800000 */
.L_x_2747:
[----:B------:R-:W-:Y:S02]  /*3b70*/  ULDC.64 UR4, c[0x0][0x2e8] ;  /* 0x0000ba0000047ab9 */ /* 0x000fe40000000a00 */
[----:B------:R-:W-:-:S04]  /*3b80*/  LEA R72, P3, R78, UR4, 0x1 ;  /* 0x000000044e487c11 */ /* 0x000fc8000f8608ff */
[----:B------:R-:W-:-:S05]  /*3b90*/  LEA.HI.X R73, R78, UR5, R79, 0x1, P3 ;  /* 0x000000054e497c11 */ /* 0x000fca00098f0c4f */
[----:B--2---:R2:W-:Y:S04]  /*3ba0*/  STG.E.128 desc[UR40][R72.64], R48 ;  /* 0x0000003048007986 */ /* 0x0045e8000c101d28 */
.L_x_2746:
[----:B------:R-:W-:Y:S05]  /*3bb0*/  BSYNC B2 ;  /* 0x0000000000027941 */ /* 0x000fea0003800000 */
.L_x_2745:
        /* <DEDUP_REMOVED lines=48> */
.L_x_2750:
[----:B------:R-:W-:Y:S05]  /*3ec0*/  BSYNC B2 ;  /* 0x0000000000027941 */ /* 0x000fea0003800000 */
.L_x_2749:
[----:B------:R-:W-:Y:S02]  /*3ed0*/  ULDC.64 UR4, c[0x0][0x2e8] ;  /* 0x0000ba0000047ab9 */ /* 0x000fe40000000a00 */
[----:B------:R-:W-:-:S04]  /*3ee0*/  LEA R68, P3, R79, UR4, 0x1 ;  /* 0x000000044f447c11 */ /* 0x000fc8000f8608ff */
[----:B------:R-:W-:-:S05]  /*3ef0*/  LEA.HI.X R69, R79, UR5, R80, 0x1, P3 ;  /* 0x000000054f457c11 */ /* 0x000fca00098f0c50 */
[----:B--2---:R3:W-:Y:S04]  /*3f00*/  STG.E.128 desc[UR40][R68.64], R48 ;  /* 0x0000003044007986 */ /* 0x0047e8000c101d28 */
.L_x_2744:
[----:B------:R-:W-:Y:S05]  /*3f10*/  BSYNC B1 ;  /* 0x0000000000017941 */ /* 0x000fea0003800000 */
.L_x_2743:
        /* <DEDUP_REMOVED lines=54> */
.L_x_2756:
[----:B------:R-:W-:Y:S05]  /*4280*/  BSYNC B3 ;  /* 0x0000000000037941 */ /* 0x000fea0003800000 */
.L_x_2755:
[----:B------:R-:W-:Y:S02]  /*4290*/  ULDC.64 UR4, c[0x0][0x2e8] ;  /* 0x0000ba0000047ab9 */ /* 0x000fe40000000a00 */
[----:B------:R-:W-:-:S04]  /*42a0*/  LEA R64, P3, R75, UR4, 0x1 ;  /* 0x000000044b407c11 */ /* 0x000fc8000f8608ff */
[----:B------:R-:W-:-:S05]  /*42b0*/  LEA.HI.X R65, R75, UR5, R76, 0x1, P3 ;  /* 0x000000054b417c11 */ /* 0x000fca00098f0c4c */
[----:B--2---:R2:W-:Y:S04]  /*42c0*/  STG.E.128 desc[UR40][R64.64], R48 ;  /* 0x0000003040007986 */ /* 0x0045e8000c101d28 */
.L_x_2754:
[----:B------:R-:W-:Y:S05]  /*42d0*/  BSYNC B2 ;  /* 0x0000000000027941 */ /* 0x000fea0003800000 */
.L_x_2753:
        /* <DEDUP_REMOVED lines=48> */
.L_x_2758:
[----:B------:R-:W-:Y:S05]  /*45e0*/  BSYNC B2 ;  /* 0x0000000000027941 */ /* 0x000fea0003800000 */
.L_x_2757:
[----:B------:R-:W-:Y:S02]  /*45f0*/  ULDC.64 UR4, c[0x0][0x2e8] ;  /* 0x0000ba0000047ab9 */ /* 0x000fe40000000a00 */
[----:B------:R-:W-:-:S04]  /*4600*/  LEA R60, P3, R71, UR4, 0x1 ;  /* 0x00000004473c7c11 */ /* 0x000fc8000f8608ff */
[----:B------:R-:W-:-:S05]  /*4610*/  LEA.HI.X R61, R71, UR5, R72, 0x1, P3 ;  /* 0x00000005473d7c11 */ /* 0x000fca00098f0c48 */
[----:B--2---:R4:W-:Y:S04]  /*4620*/  STG.E.128 desc[UR40][R60.64], R48 ;  /* 0x000000303c007986 */ /* 0x0049e8000c101d28 */
.L_x_2752:
[----:B------:R-:W-:Y:S05]  /*4630*/  BSYNC B1 ;  /* 0x0000000000017941 */ /* 0x000fea0003800000 */
.L_x_2751:
        /* <DEDUP_REMOVED lines=51> */
.L_x_2763:
[----:B------:R-:W-:Y:S05]  /*4970*/  BSYNC B2 ;  /* 0x0000000000027941 */ /* 0x000fea0003800000 */
.L_x_2762:
[----:B------:R-:W-:Y:S01]  /*4980*/  ULDC.64 UR4, c[0x0][0x2e8] ;  /* 0x0000ba0000047ab9 */ /* 0x000fe20000000a00 */
[----:B------:R-:W-:Y:S02]  /*4990*/  IADD3.X R58, R122, R41, RZ, P3, !PT ;  /* 0x000000297a3a7210 */ /* 0x000fe40001ffe4ff */
[----:B------:R-:W-:-:S04]  /*49a0*/  LEA R56, P3, R67, UR4, 0x1 ;  /* 0x0000000443387c11 */ /* 0x000fc8000f8608ff */
[----:B------:R-:W-:-:S05]  /*49b0*/  LEA.HI.X R57, R67, UR5, R58, 0x1, P3 ;  /* 0x0000000543397c11 */ /* 0x000fca00098f0c3a */
[----:B--2---:R1:W-:Y:S04]  /*49c0*/  STG.E.128 desc[UR40][R56.64], R48 ;  /* 0x0000003038007986 */ /* 0x0043e8000c101d28 */
.L_x_2761:
[----:B------:R-:W-:Y:S05]  /*49d0*/  BSYNC B1 ;  /* 0x0000000000017941 */ /* 0x000fea0003800000 */
.L_x_2760:
        /* <DEDUP_REMOVED lines=47> */
.L_x_2765:
[----:B------:R-:W-:Y:S05]  /*4cd0*/  BSYNC B1 ;  /* 0x0000000000017941 */ /* 0x000fea0003800000 */
.L_x_2764:
[----:B------:R-:W-:Y:S01]  /*4ce0*/  ULDC.64 UR4, c[0x0][0x2e8] ;  /* 0x0000ba0000047ab9 */ /* 0x000fe20000000a00 */
[----:B------:R-:W-:Y:S01]  /*4cf0*/  IMAD.X R122, R122, 0x1, R107, P3 ;  /* 0x000000017a7a7824 */ /* 0x000fe200018e066b */
[----:B------:R-:W-:-:S04]  /*4d00*/  LEA R52, P3, R63, UR4, 0x1 ;  /* 0x000000043f347c11 */ /* 0x000fc8000f8608ff */
[----:B------:R-:W-:-:S05]  /*4d10*/  LEA.HI.X R53, R63, UR5, R122, 0x1, P3 ;  /* 0x000000053f357c11 */ /* 0x000fca00098f0c7a */
[----:B--2---:R1:W-:Y:S01]  /*4d20*/  STG.E.128 desc[UR40][R52.64], R48 ;  /* 0x0000003034007986 */ /* 0x0043e2000c101d28 */
[----:B------:R-:W-:Y:S05]  /*4d30*/  BRA `(.L_x_2759) ;  /* 0x0000002c00d87947 */ /* 0x000fea0003800000 */
.L_x_2723:
        /* <DEDUP_REMOVED lines=64> */
[----:B------:R-:W-:Y:S01]  /*5140*/  MOV R76, R82 ;  /* 0x00000052004c7202 */ /* 0x000fe20000000f00 */
[----:B------:R-:W-:Y:S01]  /*5150*/  IMAD.MOV.U32 R77, RZ, RZ, R119 ;  /* 0x000000ffff4d7224 */ /* 0x000fe200078e0077 */
[----:B------:R-:W-:Y:S01]  /*5160*/  ULDC.64 UR4, c[0x0][0x3e8] ;  /* 0x0000fa0000047ab9 */ /* 0x000fe20000000a00 */
[----:B------:R-:W-:Y:S01]  /*5170*/  IMAD.MOV.U32 R81, RZ, RZ, R110 ;  /* 0x000000ffff517224 */ /* 0x000fe200078e006e */
        /* <DEDUP_REMOVED lines=16> */
.L_x_2767:
[----:B------:R-:W-:Y:S05]  /*5280*/  BSYNC B1 ;  /* 0x0000000000017941 */ /* 0x000fea0003800000 */
.L_x_2766:
[----:B-----5:R-:W-:Y:S01]  /*5290*/  IMAD.MOV.U32 R83, RZ, RZ, R73 ;  /* 0x000000ffff537224 */ /* 0x020fe200078e0049 */
[----:B------:R-:W-:Y:S01]  /*52a0*/  MOV R82, R72 ;  /* 0x0000004800527202 */ /* 0x000fe20000000f00 */
[----:B------:R-:W-:Y:S01]  /*52b0*/  IMAD.MOV.U32 R80, RZ, RZ, R74 ;  /* 0x000000ffff507224 */ /* 0x000fe200078e004a */
[----:B------:R-:W-:Y:S01]  /*52c0*/  ISETP.NE.AND P0, PT, R189, 0x3, PT ;  /* 0x00000003bd00780c */ /* 0x000fe20003f05270 */
        /* <DEDUP_REMOVED lines=27> */
[----:B------:R-:W-:Y:S02]  /*5480*/  PRMT R153, R81, 0x7610, R153 ;  /* 0x0000761051997816 */ /* 0x000fe40000000099 */
[----:B------:R-:W-:Y:S02]  /*5490*/  MOV R81, R59 ;  /* 0x0000003b00517202 */ /* 0x000fe40000000f00 */
        /* <DEDUP_REMOVED lines=22> */
.L_x_2768:
[----:B------:R-:W-:Y:S01]  /*5600*/  LEA R110, R23, R2, 0x3 ;  /* 0x00000002176e7211 */ /* 0x000fe200078e18ff */
[----:B------:R-:W0:Y:S01]  /*5610*/  LDC R133, c[0x0][0x2f4] ;  /* 0x0000bd00ff857b82 */ /* 0x000e220000000800 */
[----:B------:R-:W-:Y:S01]  /*5620*/  SHF.L.U32 R119, R188, 0x1f, RZ ;  /* 0x0000001fbc777819 */ /* 0x000fe200000006ff */
[----:B------:R-:W-:Y:S01]  /*5630*/  IMAD.MOV.U32 R121, RZ, RZ, R122 ;  /* 0x000000ffff797224 */ /* 0x000fe200078e007a */
[----:B------:R-:W-:Y:S02]  /*5640*/  BSSY B1, `(.L_x_2769) ;  /* 0x0000005000017945 */ /* 0x000fe40003800000 */
[----:B------:R-:W1:Y:S03]  /*5650*/  SYNCS.PHASECHK.TRANS64.TRYWAIT P4, [R110+URZ+0x28890], R119 ;  /* 0x028890776e0075a7 */ /* 0x000e66000808017f */
[----:B------:R-:W2:Y:S01]  /*5660*/  LDC.64 R122, c[0x0][0x300] ;  /* 0x0000c000ff7a7b82 */ /* 0x000ea20000000a00 */
[----:B0-----:R-:W-:Y:S01]  /*5670*/  IMAD.IADD R135, R133, 0x1, -R112 ;  /* 0x0000000185877824 */ /* 0x001fe200078e0a70 */
[----:B-1----:R-:W-:Y:S06]  /*5680*/  @!P4 BRA `(.L_x_2770) ;  /* 0x000001ac00b0c947 */ /* 0x002fec0003800000 */
.L_x_3072:
[----:B------:R-:W-:Y:S05]  /*5690*/  BSYNC B1 ;  /* 0x0000000000017941 */ /* 0x000fea0003800000 */
.L_x_2769:
        /* <DEDUP_REMOVED lines=18> */
[----:B------:R-:W-:Y:S02]  /*57c0*/  LOP3.LUT R80, R145, 0x38, RZ, 0xc0, !PT ;  /* 0x0000003891507812 */ /* 0x000fe400078ec0ff */
[----:B------:R-:W-:Y:S02]  /*57d0*/  SHF.L.U32 R82, R81, 0xa, RZ ;  /* 0x0000000a51527819 */ /* 0x000fe400000006ff */
[----:B------:R-:W-:Y:S02]  /*57e0*/  LOP3.LUT R81, R80, 0x1c0, R227, 0xf8, !PT ;  /* 0x000001c050517812 */ /* 0x000fe400078ef8e3 */
        /* <DEDUP_REMOVED lines=10> */
[--C-:B------:R-:W-:Y:S01]  /*5890*/  SHF.R.U64 R48, R48, 0x10, R49.reuse ;  /* 0x0000001030307819 */ /* 0x100fe20000001231 */
[--C-:B------:R-:W-:Y:S01]  /*58a0*/  HADD2.F32 R156, -RZ, R154.reuse.H1_H1 ;  /* 0x3000009aff9c7230 */ /* 0x100fe20000004100 */
[----:B------:R-:W-:Y:S01]  /*58b0*/  SHF.R.U32.HI R152, RZ, 0x10, R49 ;  /* 0x00000010ff987819 */ /* 0x000fe20000011631 */
[----:B------:R-:W-:Y:S01]  /*58c0*/  HADD2.F32 R155, -RZ, R154.H0_H0 ;  /* 0x2000009aff9b7230 */ /* 0x000fe20000004100 */
[--C-:B------:R-:W-:Y:S02]  /*58d0*/  SHF.R.U32.HI R158, RZ, 0x10, R53.reuse ;  /* 0x00000010ff9e7819 */ /* 0x100fe40000011635 */
[----:B------:R-:W-:Y:S01]  /*58e0*/  SHF.R.U64 R49, R52, 0x10, R53 ;  /* 0x0000001034317819 */ /* 0x000fe20000001235 */
[--C-:B-1----:R-:W-:Y:S01]  /*58f0*/  HADD2.F32 R53, -RZ, R81.reuse.H0_H0 ;  /* 0x20000051ff357230 */ /* 0x102fe20000004100 */
[--C-:B------:R-:W-:Y:S01]  /*5900*/  SHF.R.U64 R50, R50, 0x10, R51.reuse ;  /* 0x0000001032327819 */ /* 0x100fe20000001233 */
[----:B------:R-:W-:Y:S01]  /*5910*/  HADD2.F32 R158, -RZ, R158.H0_H0 ;  /* 0x2000009eff9e7230 */ /* 0x000fe20000004100 */
[----:B------:R-:W-:Y:S01]  /*5920*/  SHF.R.U32.HI R52, RZ, 0x10, R51 ;  /* 0x00000010ff347819 */ /* 0x000fe20000011633 */
[----:B------:R-:W-:Y:S01]  /*5930*/  HADD2.F32 R81, -RZ, R81.H1_H1 ;  /* 0x30000051ff517230 */ /* 0x000fe20000004100 */
[----:B------:R-:W-:Y:S01]  /*5940*/  SHF.R.U64 R51, R54, 0x10, R55 ;  /* 0x0000001036337819 */ /* 0x000fe20000001237 */
[----:B--2---:R-:W-:-:S02]  /*5950*/  HADD2.F32 R54, -RZ, R85.H0_H0 ;  /* 0x20000055ff367230 */ /* 0x004fc40000004100 */
[-C--:B------:R-:W-:Y:S01]  /*5960*/  FMUL.FTZ R157, R53, R156.reuse ;  /* 0x0000009c359d7220 */ /* 0x080fe20000410000 */
[----:B------:R-:W-:Y:S01]  /*5970*/  HADD2.F32 R85, -RZ, R85.H1_H1 ;  /* 0x30000055ff557230 */ /* 0x000fe20000004100 */
[----:B------:R-:W-:Y:S01]  /*5980*/  SHF.R.U32.HI R55, RZ, 0x10, R55 ;  /* 0x00000010ff377819 */ /* 0x000fe20000011637 */
[----:B------:R-:W-:Y:S02]  /*5990*/  HADD2.F32 R154, -RZ, R152.H0_H0 ;  /* 0x20000098ff9a7230 */ /* 0x000fe40000004100 */
[C---:B------:R-:W-:Y:S01]  /*59a0*/  FMUL.FTZ R152, R54.reuse, R156 ;  /* 0x0000009c36987220 */ /* 0x040fe20000410000 */
[-C--:B------:R-:W-:Y:S01]  /*59b0*/  FFMA.FTZ R54, R54, R155.reuse, R157 ;  /* 0x0000009b36367223 */ /* 0x080fe2000001009d */
[-C--:B------:R-:W-:Y:S01]  /*59c0*/  FMUL.FTZ R156, R85, R158.reuse ;  /* 0x0000009e559c7220 */ /* 0x080fe20000410000 */
[----:B------:R-:W-:Y:S01]  /*59d0*/  FMUL.FTZ R158, R81, R158 ;  /* 0x0000009e519e7220 */ /* 0x000fe20000410000 */
[----:B------:R-:W-:Y:S01]  /*59e0*/  FFMA.FTZ R53, R53, R155, -R152 ;  /* 0x0000009b35357223 */ /* 0x000fe20000010898 */
[----:B------:R-:W-:-:S02]  /*59f0*/  HADD2.F32 R160, -RZ, R55.H0_H0 ;  /* 0x20000037ffa07230 */ /* 0x000fc40000004100 */
[-C--:B------:R-:W-:Y:S01]  /*5a00*/  FFMA.FTZ R152, R81, R154.reuse, -R156 ;  /* 0x0000009a51987223 */ /* 0x080fe2000001089c */
[----:B------:R-:W-:Y:S01]  /*5a10*/  FFMA.FTZ R81, R85, R154, R158 ;  /* 0x0000009a55517223 */ /* 0x000fe2000001009e */
[--C-:B------:R-:W-:Y:S02]  /*5a20*/  HADD2.F32 R154, -RZ, R153.reuse.H1_H1 ;  /* 0x30000099ff9a7230 */ /* 0x100fe40000004100 */
[----:B------:R-:W-:Y:S01]  /*5a30*/  HADD2.F32 R158, -RZ, R153.H0_H0 ;  /* 0x20000099ff9e7230 */ /* 0x000fe20000004100 */
[----:B------:R-:W-:Y:S01]  /*5a40*/  F2FP.F16.F32.PACK_AB R53, R152, R53 ;  /* 0x000000359835723e */ /* 0x000fe200000000ff */
[--C-:B------:R-:W-:Y:S02]  /*5a50*/  HADD2.F32 R153, -RZ, R87.reuse.H0_H0 ;  /* 0x20000057ff997230 */ /* 0x100fe40000004100 */
[----:B------:R-:W-:Y:S02]  /*5a60*/  HADD2.F32 R87, -RZ, R87.H1_H1 ;  /* 0x30000057ff577230 */ /* 0x000fe40000004100 */
[----:B------:R-:W-:-:S02]  /*5a70*/  HADD2.F32 R85, -RZ, R83.H0_H0 ;  /* 0x20000053ff557230 */ /* 0x000fc40000004100 */
[----:B------:R-:W-:Y:S02]  /*5a80*/  HADD2.F32 R83, -RZ, R83.H1_H1 ;  /* 0x30000053ff537230 */ /* 0x000fe40000004100 */
[----:B------:R-:W-:Y:S01]  /*5a90*/  FMUL.FTZ R162, R87, R160 ;  /* 0x000000a057a27220 */ /* 0x000fe20000410000 */
[----:B------:R-:W-:Y:S02]  /*5aa0*/  HADD2.F32 R156, -RZ, R52.H0_H0 ;  /* 0x20000034ff9c7230 */ /* 0x000fe40000004100 */
[-C--:B------:R-:W-:Y:S01]  /*5ab0*/  FMUL.FTZ R52, R153, R158.reuse ;  /* 0x0000009e99347220 */ /* 0x080fe20000410000 */
[----:B------:R-:W-:Y:S01]  /*5ac0*/  FMUL.FTZ R158, R85, R158 ;  /* 0x0000009e559e7220 */ /* 0x000fe20000410000 */
[----:B------:R-:W-:Y:S02]  /*5ad0*/  FMUL.FTZ R160, R83, R160 ;  /* 0x000000a053a07220 */ /* 0x000fe40000410000 */
[-C--:B------:R-:W-:Y:S01]  /*5ae0*/  FFMA.FTZ R52, R85, R154.reuse, -R52 ;  /* 0x0000009a55347223 */ /* 0x080fe20000010834 */
[----:B------:R-:W-:Y:S01]  /*5af0*/  FFMA.FTZ R55, R153, R154, R158 ;  /* 0x0000009a99377223 */ /* 0x000fe2000001009e */
[-C--:B------:R-:W-:Y:S01]  /*5b00*/  FFMA.FTZ R83, R83, R156.reuse, -R162 ;  /* 0x0000009c53537223 */ /* 0x080fe200000108a2 */
[----:B------:R-:W-:Y:S01]  /*5b10*/  FFMA.FTZ R154, R87, R156, R160 ;  /* 0x0000009c579a7223 */ /* 0x000fe200000100a0 */
[----:B------:R-:W-:-:S02]  /*5b20*/  HADD2.F32 R156, -RZ, R151.H0_H0 ;  /* 0x20000097ff9c7230 */ /* 0x000fc40000004100 */
[----:B------:R-:W-:Y:S01]  /*5b30*/  HADD2.F32 R158, -RZ, R151.H1_H1 ;  /* 0x30000097ff9e7230 */ /* 0x000fe20000004100 */
[----:B------:R-:W-:Y:S01]  /*5b40*/  F2FP.F16.F32.PACK_AB R83, R83, R52 ;  /* 0x000000345353723e */ /* 0x000fe200000000ff */
[----:B------:R-:W-:Y:S02]  /*5b50*/  HADD2.F32 R151, -RZ, R49.H0_H0 ;  /* 0x20000031ff977230 */ /* 0x000fe40000004100 */
[----:B------:R-:W-:Y:S02]  /*5b60*/  HADD2.F32 R85, -RZ, R84.H0_H0 ;  /* 0x20000054ff557230 */ /* 0x000fe40000004100 */
[----:B------:R-:W-:Y:S02]  /*5b70*/  HADD2.F32 R49, -RZ, R80.H0_H0 ;  /* 0x20000050ff317230 */ /* 0x000fe40000004100 */
[----:B------:R-:W-:Y:S02]  /*5b80*/  HADD2.F32 R84, -RZ, R84.H1_H1 ;  /* 0x30000054ff547230 */ /* 0x000fe40000004100 */
[----:B------:R-:W-:-:S02]  /*5b90*/  HADD2.F32 R80, -RZ, R80.H1_H1 ;  /* 0x30000050ff507230 */ /* 0x000fc40000004100 */
[----:B------:R-:W-:Y:S02]  /*5ba0*/  HADD2.F32 R87, -RZ, R48.H0_H0 ;  /* 0x20000030ff577230 */ /* 0x000fe40000004100 */
[-C--:B------:R-:W-:Y:S01]  /*5bb0*/  FMUL.FTZ R48, R85, R158.reuse ;  /* 0x0000009e55307220 */ /* 0x080fe20000410000 */
[C---:B------:R-:W-:Y:S01]  /*5bc0*/  FMUL.FTZ R158, R49.reuse, R158 ;  /* 0x0000009e319e7220 */ /* 0x040fe20000410000 */
[-C--:B------:R-:W-:Y:S01]  /*5bd0*/  FMUL.FTZ R153, R84, R151.reuse ;  /* 0x0000009754997220 */ /* 0x080fe20000410000 */
[C---:B------:R-:W-:Y:S01]  /*5be0*/  FMUL.FTZ R151, R80.reuse, R151 ;  /* 0x0000009750977220 */ /* 0x040fe20000410000 */
[-C--:B------:R-:W-:Y:S01]  /*5bf0*/  FFMA.FTZ R48, R49, R156.reuse, -R48 ;  /* 0x0000009c31307223 */ /* 0x080fe20000010830 */
[----:B------:R-:W-:Y:S01]  /*5c00*/  FFMA.FTZ R49, R85, R156, R158 ;  /* 0x0000009c55317223 */ /* 0x000fe2000001009e */
[-C--:B------:R-:W-:Y:S01]  /*5c10*/  FFMA.FTZ R153, R80, R87.reuse, -R153 ;  /* 0x0000005750997223 */ /* 0x080fe20000010899 */
[----:B------:R-:W-:Y:S01]  /*5c20*/  FFMA.FTZ R156, R84, R87, R151 ;  /* 0x00000057549c7223 */ /* 0x000fe20000010097 */
[----:B------:R-:W-:-:S02]  /*5c30*/  HADD2.F32 R87, -RZ, R51.H0_H0 ;  /* 0x20000033ff577230 */ /* 0x000fc40000004100 */
[----:B------:R-:W-:Y:S02]  /*5c40*/  HADD2.F32 R80, -RZ, R86.H0_H0 ;  /* 0x20000056ff507230 */ /* 0x000fe40000004100 */
[----:B------:R-:W-:Y:S02]  /*5c50*/  HADD2.F32 R84, -RZ, R150.H0_H0 ;  /* 0x20000096ff547230 */ /* 0x000fe40000004100 */
[----:B------:R-:W-:Y:S02]  /*5c60*/  HADD2.F32 R51, -RZ, R82.H0_H0 ;  /* 0x20000052ff337230 */ /* 0x000fe40000004100 */
[----:B------:R-:W-:Y:S02]  /*5c70*/  HADD2.F32 R86, -RZ, R86.H1_H1 ;  /* 0x30000056ff567230 */ /* 0x000fe40000004100 */
[----:B------:R-:W-:Y:S02]  /*5c80*/  HADD2.F32 R150, -RZ, R150.H1_H1 ;  /* 0x30000096ff967230 */ /* 0x000fe40000004100 */
[----:B------:R-:W-:-:S02]  /*5c90*/  HADD2.F32 R82, -RZ, R82.H1_H1 ;  /* 0x30000052ff527230 */ /* 0x000fc40000004100 */
[-C--:B------:R-:W-:Y:S01]  /*5ca0*/  FMUL.FTZ R155, R86, R87.reuse ;  /* 0x00000057569b7220 */ /* 0x080fe20000410000 */
[----:B------:R-:W-:Y:S02]  /*5cb0*/  HADD2.F32 R85, -RZ, R50.H0_H0 ;  /* 0x20000032ff557230 */ /* 0x000fe40000004100 */
[-C--:B------:R-:W-:Y:S01]  /*5cc0*/  FMUL.FTZ R50, R80, R150.reuse ;  /* 0x0000009650327220 */ /* 0x080fe20000410000 */
[C---:B------:R-:W-:Y:S01]  /*5cd0*/  FMUL.FTZ R151, R51.reuse, R150 ;  /* 0x0000009633977220 */ /* 0x040fe20000410000 */
[----:B------:R-:W-:Y:S02]  /*5ce0*/  FMUL.FTZ R87, R82, R87 ;  /* 0x0000005752577220 */ /* 0x000fe40000410000 */
[-C--:B------:R-:W-:Y:S01]  /*5cf0*/  FFMA.FTZ R50, R51, R84.reuse, -R50 ;  /* 0x0000005433327223 */ /* 0x080fe20000010832 */
[----:B------:R-:W-:Y:S01]  /*5d00*/  FFMA.FTZ R151, R80, R84, R151 ;  /* 0x0000005450977223 */ /* 0x000fe20000010097 */
[-C--:B------:R-:W-:Y:S01]  /*5d10*/  FFMA.FTZ R155, R82, R85.reuse, -R155 ;  /* 0x00000055529b7223 */ /* 0x080fe2000001089b */
[----:B------:R-:W-:Y:S01]  /*5d20*/  FFMA.FTZ R86, R86, R85, R87 ;  /* 0x0000005556567223 */ /* 0x000fe20000010057 */
[----:B------:R-:W-:-:S02]  /*5d30*/  F2FP.F16.F32.PACK_AB R85, R81, R54 ;  /* 0x000000365155723e */ /* 0x000fc400000000ff */
[----:B------:R-:W-:Y:S02]  /*5d40*/  F2FP.F16.F32.PACK_AB R87, R154, R55 ;  /* 0x000000379a57723e */ /* 0x000fe400000000ff */
[----:B------:R-:W-:Y:S02]  /*5d50*/  F2FP.F16.F32.PACK_AB R80, R153, R48 ;  /* 0x000000309950723e */ /* 0x000fe400000000ff */
[----:B------:R-:W-:Y:S02]  /*5d60*/  F2FP.F16.F32.PACK_AB R84, R156, R49 ;  /* 0x000000319c54723e */ /* 0x000fe400000000ff */
[----:B------:R-:W-:Y:S02]  /*5d70*/  F2FP.F16.F32.PACK_AB R82, R155, R50 ;  /* 0x000000329b52723e */ /* 0x000fe400000000ff */
[----:B------:R-:W-:Y:S02]  /*5d80*/  F2FP.F16.F32.PACK_AB R86, R86, R151 ;  /* 0x000000975656723e */ /* 0x000fe400000000ff */
[----:B------:R-:W-:-:S07]  /*5d90*/  MOV R81, R53 ;  /* 0x0000003500517202 */ /* 0x000fce0000000f00 */
.L_x_2774:
[----:B------:R-:W-:Y:S05]  /*5da0*/  BSYNC B2 ;  /* 0x0000000000027941 */ /* 0x000fea0003800000 */
.L_x_2773:
        /* <DEDUP_REMOVED lines=11> */
.L_x_2772:
[----:B------:R-:W-:Y:S05]  /*5e60*/  BSYNC B1 ;  /* 0x0000000000017941 */ /* 0x000fea0003800000 */
.L_x_2771:
        /* <DEDUP_REMOVED lines=20> */
[----:B------:R-:W-:Y:S01]  /*5fb0*/  LOP3.LUT R48, R49, R230, RZ, 0x3c, !PT ;  /* 0x000000e631307212 */ /* 0x000fe200078e3cff */
[----:B------:R-:W-:-:S03]  /*5fc0*/  IMAD R49, R23, 0x4000, R30 ;  /* 0x0000400017317824 */ /* 0x000fc600078e021e */
[----:B------:R-:W-:Y:S01]  /*5fd0*/  LOP3.LUT R50, R50, 0x7fffe000, RZ, 0xc0, !PT ;  /* 0x7fffe00032327812 */ /* 0x000fe200078ec0ff */
[----:B------:R-:W-:-:S03]  /*5fe0*/  IMAD R49, R49, 0x2, R2 ;  /* 0x0000000231317824 */ /* 0x000fc600078e0202 */
[----:B------:R-:W-:-:S04]  /*5ff0*/  IADD3 R48, R48, R50, R199 ;  /* 0x0000003230307210 */ /* 0x000fc80007ffe0c7 */
[----:B------:R-:W-:-:S05]  /*6000*/  LEA R51, R23, R48, 0xe ;  /* 0x0000003017337211 */ /* 0x000fca00078e70ff */
[----:B------:R-:W-:Y:S02]  /*6010*/  IMAD R52, R51, 0x2, R2 ;  /* 0x0000000233347824 */ /* 0x000fe400078e0202 */
[----:B------:R-:W1:Y:S04]  /*6020*/  LDS.128 R48, [R49+0x18400] ;  /* 0x0184000031307984 */ /* 0x000e680000000c00 */
[----:B------:R-:W2:Y:S01]  /*6030*/  LDS.128 R52, [R52+0x18400] ;  /* 0x0184000034347984 */ /* 0x000ea20000000c00 */
[----:B------:R-:W-:Y:S05]  /*6040*/  @P3 BRA `(.L_x_2778) ;  /* 0x00000004005c3947 */ /* 0x000fea0003800000 */
[----:B------:R-:W-:Y:S01]  /*6050*/  SHF.R.U64 R86, R56, 0x10, R57 ;  /* 0x0000001038567819 */ /* 0x000fe20000001239 */
[----:B------:R-:W-:Y:S01]  /*6060*/  HADD2.F32 R87, -RZ, R149.H1_H1 ;  /* 0x30000095ff577230 */ /* 0x000fe20000004100 */
[----:B------:R-:W-:Y:S01]  /*6070*/  SHF.R.U64 R56, R58, 0x10, R59 ;  /* 0x000000103a387819 */ /* 0x000fe2000000123b */
[----:B-1----:R-:W-:Y:S01]  /*6080*/  IMAD.MOV.U32 R58, RZ, RZ, R48 ;  /* 0x000000ffff3a7224 */ /* 0x002fe200078e0030 */
[----:B------:R-:W-:Y:S01]  /*6090*/  SHF.R.U32.HI R124, RZ, 0x10, R61 ;  /* 0x00000010ff7c7819 */ /* 0x000fe2000001163d */
[----:B--2---:R-:W-:Y:S01]  /*60a0*/  IMAD.MOV.U32 R48, RZ, RZ, R53 ;  /* 0x000000ffff307224 */ /* 0x004fe200078e0035 */
[----:B------:R-:W-:Y:S01]  /*60b0*/  SHF.R.U64 R60, R60, 0x10, R61 ;  /* 0x000000103c3c7819 */ /* 0x000fe2000000123d */
[----:B------:R-:W-:Y:S01]  /*60c0*/  IMAD.MOV.U32 R61, RZ, RZ, R55 ;  /* 0x000000ffff3d7224 */ /* 0x000fe200078e0037 */
[----:B------:R-:W-:Y:S01]  /*60d0*/  SHF.R.U32.HI R143, RZ, 0x10, R59 ;  /* 0x00000010ff8f7819 */ /* 0x000fe2000001163b */
[----:B------:R-:W-:Y:S01]  /*60e0*/  IMAD.MOV.U32 R53, RZ, RZ, R51 ;  /* 0x000000ffff357224 */ /* 0x000fe200078e0033 */
[----:B------:R-:W-:Y:S01]  /*60f0*/  MOV R59, R52 ;  /* 0x00000034003b7202 */ /* 0x000fe20000000f00 */
[--C-:B------:R-:W-:Y:S01]  /*6100*/  HADD2.F32 R52, -RZ, R48.reuse.H0_H0 ;  /* 0x20000030ff347230 */ /* 0x100fe20000004100 */
[----:B------:R-:W-:Y:S01]  /*6110*/  SHF.R.U32.HI R142, RZ, 0x10, R57 ;  /* 0x00000010ff8e7819 */ /* 0x000fe20000011639 */
[----:B------:R-:W-:Y:S01]  /*6120*/  HADD2.F32 R55, -RZ, R48.H1_H1 ;  /* 0x30000030ff377230 */ /* 0x000fe20000004100 */
[--C-:B------:R-:W-:Y:S01]  /*6130*/  SHF.R.U64 R57, R62, 0x10, R63.reuse ;  /* 0x000000103e397819 */ /* 0x100fe2000000123f */
[----:B------:R-:W-:Y:S01]  /*6140*/  HADD2.F32 R48, -RZ, R49.H0_H0 ;  /* 0x20000031ff307230 */ /* 0x000fe20000004100 */
[----:B------:R-:W-:Y:S01]  /*6150*/  SHF.R.U32.HI R125, RZ, 0x10, R63 ;  /* 0x00000010ff7d7819 */ /* 0x000fe2000001163f */
[----:B------:R-:W-:-:S02]  /*6160*/  HADD2.F32 R124, -RZ, R124.H0_H0 ;  /* 0x2000007cff7c7230 */ /* 0x000fc40000004100 */
[----:B------:R-:W-:Y:S02]  /*6170*/  HADD2.F32 R51, -RZ, R49.H1_H1 ;  /* 0x30000031ff337230 */ /* 0x000fe40000004100 */
[-C--:B------:R-:W-:Y:S01]  /*6180*/  FMUL.FTZ R49, R52, R87.reuse ;  /* 0x0000005734317220 */ /* 0x080fe20000410000 */
[----:B------:R-:W-:Y:S02]  /*6190*/  HADD2.F32 R63, -RZ, R147.H1_H1 ;  /* 0x30000093ff3f7230 */ /* 0x000fe40000004100 */
        /* <DEDUP_REMOVED lines=11> */
[----:B------:R-:W-:Y:S02]  /*6250*/  HADD2.F32 R63, -RZ, R61.H1_H1 ;  /* 0x3000003dff3f7230 */ /* 0x000fe40000004100 */
[----:B------:R-:W-:Y:S02]  /*6260*/  HADD2.F32 R142, -RZ, R125.H0_H0 ;  /* 0x2000007dff8e7230 */ /* 0x000fe40000004100 */
[----:B------:R-:W-:Y:S01]  /*6270*/  FMUL.FTZ R144, R62, R149 ;  /* 0x000000953e907220 */ /* 0x000fe20000410000 */
[--C-:B------:R-:W-:Y:S02]  /*6280*/  HADD2.F32 R55, -RZ, R53.reuse.H0_H0 ;  /* 0x20000035ff377230 */ /* 0x100fe40000004100 */
[----:B------:R-:W-:Y:S02]  /*6290*/  HADD2.F32 R61, -RZ, R53.H1_H1 ;  /* 0x30000035ff3d7230 */ /* 0x000fe40000004100 */
[----:B------:R-:W-:Y:S01]  /*62a0*/  FMUL.FTZ R150, R63, R142 ;  /* 0x0000008e3f967220 */ /* 0x000fe20000410000 */
[----:B------:R-:W-:-:S02]  /*62b0*/  HADD2.F32 R87, -RZ, R146.H1_H1 ;  /* 0x30000092ff577230 */ /* 0x000fc40000004100 */
[----:B------:R-:W-:Y:S01]  /*62c0*/  FMUL.FTZ R149, R55, R149 ;  /* 0x0000009537957220 */ /* 0x000fe20000410000 */
[----:B------:R-:W-:Y:S02]  /*62d0*/  HADD2.F32 R124, -RZ, R143.H0_H0 ;  /* 0x2000008fff7c7230 */ /* 0x000fe40000004100 */
[----:B------:R-:W-:Y:S01]  /*62e0*/  FMUL.FTZ R142, R61, R142 ;  /* 0x0000008e3d8e7220 */ /* 0x000fe20000410000 */
[----:B------:R-:W-:Y:S02]  /*62f0*/  HADD2.F32 R146, -RZ, R146.H0_H0 ;  /* 0x20000092ff927230 */ /* 0x000fe40000004100 */
[-C--:B------:R-:W-:Y:S01]  /*6300*/  FFMA.FTZ R53, R55, R87.reuse, -R144 ;  /* 0x0000005737357223 */ /* 0x080fe20000010890 */
[----:B------:R-:W-:Y:S01]  /*6310*/  FFMA.FTZ R55, R62, R87, R149 ;  /* 0x000000573e377223 */ /* 0x000fe20000010095 */
[-C--:B------:R-:W-:Y:S01]  /*6320*/  FFMA.FTZ R150, R61, R124.reuse, -R150 ;  /* 0x0000007c3d967223 */ /* 0x080fe20000010896 */
[----:B------:R-:W-:Y:S01]  /*6330*/  FFMA.FTZ R142, R63, R124, R142 ;  /* 0x0000007c3f8e7223 */ /* 0x000fe2000001008e */
[----:B------:R-:W-:-:S02]  /*6340*/  HADD2.F32 R62, -RZ, R148.H1_H1 ;  /* 0x30000094ff3e7230 */ /* 0x000fc40000004100 */
[----:B------:R-:W-:Y:S01]  /*6350*/  HADD2.F32 R63, -RZ, R60.H0_H0 ;  /* 0x2000003cff3f7230 */ /* 0x000fe20000004100 */
[----:B------:R-:W-:Y:S01]  /*6360*/  F2FP.F16.F32.PACK_AB R150, R150, R53 ;  /* 0x000000359696723e */ /* 0x000fe200000000ff */
[--C-:B------:R-:W-:Y:S01]  /*6370*/  HADD2.F32 R61, -RZ, R59.reuse.H0_H0 ;  /* 0x2000003bff3d7230 */ /* 0x100fe20000004100 */
[----:B------:R-:W-:Y:S01]  /*6380*/  F2FP.F16.F32.PACK_AB R53, R52, R49 ;  /* 0x000000313435723e */ /* 0x000fe200000000ff */
[--C-:B------:R-:W-:Y:S01]  /*6390*/  HADD2.F32 R60, -RZ, R58.reuse.H0_H0 ;  /* 0x2000003aff3c7230 */ /* 0x100fe20000004100 */
[----:B------:R-:W-:Y:S01]  /*63a0*/  F2FP.F16.F32.PACK_AB R55, R142, R55 ;  /* 0x000000378e37723e */ /* 0x000fe200000000ff */
[----:B------:R-:W-:Y:S02]  /*63b0*/  HADD2.F32 R59, -RZ, R59.H1_H1 ;  /* 0x3000003bff3b7230 */ /* 0x000fe40000004100 */
[-C--:B------:R-:W-:Y:S01]  /*63c0*/  FMUL.FTZ R87, R61, R62.reuse ;  /* 0x0000003e3d577220 */ /* 0x080fe20000410000 */
[----:B------:R-:W-:Y:S02]  /*63d0*/  HADD2.F32 R58, -RZ, R58.H1_H1 ;  /* 0x3000003aff3a7230 */ /* 0x000fe40000004100 */
[----:B------:R-:W-:Y:S01]  /*63e0*/  FMUL.FTZ R62, R60, R62 ;  /* 0x0000003e3c3e7220 */ /* 0x000fe20000410000 */
[----:B------:R-:W-:-:S02]  /*63f0*/  HADD2.F32 R86, -RZ, R86.H0_H0 ;  /* 0x20000056ff567230 */ /* 0x000fc40000004100 */
[-C--:B------:R-:W-:Y:S01]  /*6400*/  FMUL.FTZ R125, R59, R63.reuse ;  /* 0x0000003f3b7d7220 */ /* 0x080fe20000410000 */
[-C--:B------:R-:W-:Y:S01]  /*6410*/  FFMA.FTZ R87, R60, R146.reuse, -R87 ;  /* 0x000000923c577223 */ /* 0x080fe20000010857 */
[C---:B------:R-:W-:Y:S01]  /*6420*/  FMUL.FTZ R124, R58.reuse, R63 ;  /* 0x0000003f3a7c7220 */ /* 0x040fe20000410000 */
[----:B------:R-:W-:Y:S01]  /*6430*/  FFMA.FTZ R62, R61, R146, R62 ;  /* 0x000000923d3e7223 */ /* 0x000fe2000001003e */
[-C--:B------:R-:W-:Y:S01]  /*6440*/  FFMA.FTZ R60, R58, R86.reuse, -R125 ;  /* 0x000000563a3c7223 */ /* 0x080fe2000001087d */
[----:B------:R-:W-:Y:S02]  /*6450*/  HADD2.F32 R61, -RZ, R57.H0_H0 ;  /* 0x20000039ff3d7230 */ /* 0x000fe40000004100 */
[----:B------:R-:W-:Y:S01]  /*6460*/  FFMA.FTZ R63, R59, R86, R124 ;  /* 0x000000563b3f7223 */ /* 0x000fe2000001007c */
[----:B------:R-:W-:Y:S02]  /*6470*/  HADD2.F32 R58, -RZ, R54.H0_H0 ;  /* 0x20000036ff3a7230 */ /* 0x000fe40000004100 */
[----:B------:R-:W-:Y:S01]  /*6480*/  HADD2.F32 R57, -RZ, R50.H0_H0 ;  /* 0x20000032ff397230 */ /* 0x000fe20000004100 */
[----:B------:R-:W-:Y:S01]  /*6490*/  F2FP.F16.F32.PACK_AB R48, R60, R87 ;  /* 0x000000573c30723e */ /* 0x000fe200000000ff */
[----:B------:R-:W-:Y:S01]  /*64a0*/  HADD2.F32 R54, -RZ, R54.H1_H1 ;  /* 0x30000036ff367230 */ /* 0x000fe20000004100 */
[----:B------:R-:W-:Y:S01]  /*64b0*/  F2FP.F16.F32.PACK_AB R52, R63, R62 ;  /* 0x0000003e3f34723e */ /* 0x000fe200000000ff */
[----:B------:R-:W-:-:S02]  /*64c0*/  HADD2.F32 R148, -RZ, R148.H0_H0 ;  /* 0x20000094ff947230 */ /* 0x000fc40000004100 */
[----:B------:R-:W-:Y:S02]  /*64d0*/  HADD2.F32 R50, -RZ, R50.H1_H1 ;  /* 0x30000032ff327230 */ /* 0x000fe40000004100 */
[-C--:B------:R-:W-:Y:S01]  /*64e0*/  FMUL.FTZ R143, R54, R61.reuse ;  /* 0x0000003d368f7220 */ /* 0x080fe20000410000 */
[----:B------:R-:W-:Y:S02]  /*64f0*/  HADD2.F32 R147, -RZ, R147.H0_H0 ;  /* 0x20000093ff937230 */ /* 0x000fe40000004100 */
[-C--:B------:R-:W-:Y:S01]  /*6500*/  FMUL.FTZ R125, R57, R148.reuse ;  /* 0x00000094397d7220 */ /* 0x080fe20000410000 */
[----:B------:R-:W-:Y:S02]  /*6510*/  HADD2.F32 R59, -RZ, R56.H0_H0 ;  /* 0x20000038ff3b7230 */ /* 0x000fe40000004100 */
[----:B------:R-:W-:Y:S01]  /*6520*/  FMUL.FTZ R56, R58, R148 ;  /* 0x000000943a387220 */ /* 0x000fe20000410000 */
[----:B------:R-:W-:Y:S01]  /*6530*/  FMUL.FTZ R61, R50, R61 ;  /* 0x0000003d323d7220 */ /* 0x000fe20000410000 */
[----:B------:R-:W-:Y:S01]  /*6540*/  FFMA.FTZ R125, R58, R147, R125 ;  /* 0x000000933a7d7223 */ /* 0x000fe2000001007d */
[----:B------:R-:W-:-:S02]  /*6550*/  IMAD.MOV.U32 R49, RZ, RZ, R51 ;  /* 0x000000ffff317224 */ /* 0x000fc400078e0033 */
[----:B------:R-:W-:Y:S01]  /*6560*/  FFMA.FTZ R56, R57, R147, -R56 ;  /* 0x0000009339387223 */ /* 0x000fe20000010838 */
[-C--:B------:R-:W-:Y:S01]  /*6570*/  FFMA.FTZ R143, R50, R59.reuse, -R143 ;  /* 0x0000003b328f7223 */ /* 0x080fe2000001088f */
[----:B------:R-:W-:Y:S01]  /*6580*/  FFMA.FTZ R54, R54, R59, R61 ;  /* 0x0000003b36367223 */ /* 0x000fe2000001003d */
[----:B------:R-:W-:-:S03]  /*6590*/  IMAD.MOV.U32 R51, RZ, RZ, R150 ;  /* 0x000000ffff337224 */ /* 0x000fc600078e0096 */
[----:B------:R-:W-:Y:S02]  /*65a0*/  F2FP.F16.F32.PACK_AB R50, R143, R56 ;  /* 0x000000388f32723e */ /* 0x000fe400000000ff */
[----:B------:R-:W-:-:S07]  /*65b0*/  F2FP.F16.F32.PACK_AB R54, R54, R125 ;  /* 0x0000007d3636723e */ /* 0x000fce00000000ff */
.L_x_2778:
[----:B------:R-:W-:Y:S05]  /*65c0*/  BSYNC B2 ;  /* 0x0000000000027941 */ /* 0x000fea0003800000 */
.L_x_2777:
        /* <DEDUP_REMOVED lines=11> */
.L_x_2776:
[----:B------:R-:W-:Y:S05]  /*6680*/  BSYNC B1 ;  /* 0x0000000000017941 */ /* 0x000fea0003800000 */
.L_x_2775:
        /* <DEDUP_REMOVED lines=9> */
[----:B------:R-:W-:Y:S02]  /*6720*/  IADD3 R58, P4, P5, R100, R56, R40 ;  /* 0x00000038643a7210 */ /* 0x000fe40007d9e028 */
[----:B------:R-:W-:-:S02]  /*6730*/  IADD3 R60, R57, R49, RZ ;  /* 0x00000031393c7210 */ /* 0x000fc40007ffe0ff */
[----:B------:R-:W-:Y:S02]  /*6740*/  SHF.R.S32.HI R49, RZ, 0x1f, R48 ;  /* 0x0000001fff317819 */ /* 0x000fe40000011430 */
[----:B------:R-:W-:Y:S02]  /*6750*/  IADD3.X R59, R41, R60, R106, P4, P5 ;  /* 0x0000003c293b7210 */ /* 0x000fe400027ea46a */
[----:B------:R-:W-:-:S04]  /*6760*/  LEA.HI R48, R49, R48, RZ, 0x4 ;  /* 0x0000003031307211 */ /* 0x000fc800078f20ff */
        /* <DEDUP_REMOVED lines=10> */
[----:B------:R-:W-:Y:S01]  /*6810*/  IMAD R51, R23, 0x4000, R48 ;  /* 0x0000400017337824 */ /* 0x000fe200078e0230 */
[----:B------:R-:W-:-:S03]  /*6820*/  LEA R49, R49, R2, 0x1 ;  /* 0x0000000231317211 */ /* 0x000fc600078e08ff */
[----:B------:R-:W-:-:S03]  /*6830*/  IMAD R52, R51, 0x2, R2 ;  /* 0x0000000233347824 */ /* 0x000fc600078e0202 */
[----:B------:R-:W1:Y:S04]  /*6840*/  LDS.128 R48, [R49+0x18400] ;  /* 0x0184000031307984 */ /* 0x000e680000000c00 */
[----:B------:R-:W2:Y:S01]  /*6850*/  LDS.128 R52, [R52+0x18400] ;  /* 0x0184000034347984 */ /* 0x000ea20000000c00 */
[----:B------:R-:W-:Y:S05]  /*6860*/  @P3 BRA `(.L_x_2782) ;  /* 0x0000000400583947 */ /* 0x000fea0003800000 */
[----:B------:R-:W-:Y:S02]  /*6870*/  SHF.R.U32.HI R80, RZ, 0x10, R69 ;  /* 0x00000010ff507819 */ /* 0x000fe40000011645 */
[--C-:B------:R-:W-:Y:S01]  /*6880*/  SHF.R.U64 R62, R66, 0x10, R67.reuse ;  /* 0x00000010423e7819 */ /* 0x100fe20000001243 */
[----:B--2---:R-:W-:Y:S01]  /*6890*/  IMAD.MOV.U32 R66, RZ, RZ, R52 ;  /* 0x000000ffff427224 */ /* 0x004fe200078e0034 */
[----:B------:R-:W-:Y:S01]  /*68a0*/  SHF.R.U32.HI R85, RZ, 0x10, R67 ;  /* 0x00000010ff557819 */ /* 0x000fe20000011643 */
[----:B-1----:R-:W-:Y:S01]  /*68b0*/  IMAD.MOV.U32 R52, RZ, RZ, R51 ;  /* 0x000000ffff347224 */ /* 0x002fe200078e0033 */
[----:B------:R-:W-:Y:S01]  /*68c0*/  MOV R67, R55 ;  /* 0x0000003700437202 */ /* 0x000fe20000000f00 */
[--C-:B------:R-:W-:Y:S01]  /*68d0*/  HADD2.F32 R55, -RZ, R53.reuse.H0_H0 ;  /* 0x20000035ff377230 */ /* 0x100fe20000004100 */
[--C-:B------:R-:W-:Y:S01]  /*68e0*/  SHF.R.U32.HI R82, RZ, 0x10, R65.reuse ;  /* 0x00000010ff527819 */ /* 0x100fe20000011641 */
[----:B------:R-:W-:Y:S01]  /*68f0*/  HADD2.F32 R53, -RZ, R53.H1_H1 ;  /* 0x30000035ff357230 */ /* 0x000fe20000004100 */
[----:B------:R-:W-:Y:S01]  /*6900*/  SHF.R.U64 R64, R64, 0x10, R65 ;  /* 0x0000001040407819 */ /* 0x000fe20000001241 */
[----:B------:R-:W-:Y:S01]  /*6910*/  HADD2.F32 R80, -RZ, R80.H0_H0 ;  /* 0x20000050ff507230 */ /* 0x000fe20000004100 */
[----:B------:R-:W-:Y:S01]  /*6920*/  SHF.R.U64 R83, R68, 0x10, R69 ;  /* 0x0000001044537819 */ /* 0x000fe20000001245 */
[----:B------:R-:W-:Y:S01]  /*6930*/  HADD2.F32 R51, -RZ, R49.H1_H1 ;  /* 0x30000031ff337230 */ /* 0x000fe20000004100 */
[----:B------:R-:W-:Y:S01]  /*6940*/  SHF.R.U64 R63, R70, 0x10, R71 ;  /* 0x00000010463f7819 */ /* 0x000fe20000001247 */
[----:B------:R-:W-:-:S02]  /*6950*/  IMAD.MOV.U32 R65, RZ, RZ, R48 ;  /* 0x000000ffff417224 */ /* 0x000fc400078e0030 */
[-C--:B------:R-:W-:Y:S01]  /*6960*/  FMUL.FTZ R84, R53, R80.reuse ;  /* 0x0000005035547220 */ /* 0x080fe20000410000 */
[----:B------:R-:W-:Y:S02]  /*6970*/  HADD2.F32 R69, -RZ, R141.H1_H1 ;  /* 0x3000008dff457230 */ /* 0x000fe40000004100 */
[----:B------:R-:W-:Y:S01]  /*6980*/  FMUL.FTZ R80, R51, R80 ;  /* 0x0000005033507220 */ /* 0x000fe20000410000 */
[----:B------:R-:W-:Y:S01]  /*6990*/  HADD2.F32 R70, -RZ, R82.H0_H0 ;  /* 0x20000052ff467230 */ /* 0x000fe20000004100 */
[----:B------:R-:W-:Y:S01]  /*69a0*/  SHF.R.U32.HI R81, RZ, 0x10, R71 ;  /* 0x00000010ff517819 */ /* 0x000fe20000011647 */
[----:B------:R-:W-:Y:S02]  /*69b0*/  HADD2.F32 R48, -RZ, R49.H0_H0 ;  /* 0x20000031ff307230 */ /* 0x000fe40000004100 */
[----:B------:R-:W-:Y:S01]  /*69c0*/  FMUL.FTZ R49, R55, R69 ;  /* 0x0000004537317220 */ /* 0x000fe20000410000 */
[----:B------:R-:W-:Y:S02]  /*69d0*/  HADD2.F32 R68, -RZ, R139.H1_H1 ;  /* 0x3000008bff447230 */ /* 0x000fe40000004100 */
[----:B------:R-:W-:Y:S01]  /*69e0*/  FFMA.FTZ R80, R53, R70, R80 ;  /* 0x0000004635507223 */ /* 0x000fe20000010050 */
[----:B------:R-:W-:-:S02]  /*69f0*/  HADD2.F32 R53, -RZ, R67.H0_H0 ;  /* 0x20000043ff357230 */ /* 0x000fc40000004100 */
[C---:B------:R-:W-:Y:S01]  /*6a00*/  FMUL.FTZ R82, R48.reuse, R69 ;  /* 0x0000004530527220 */ /* 0x040fe20000410000 */
[----:B------:R-:W-:Y:S01]  /*6a10*/  FFMA.FTZ R71, R51, R70, -R84 ;  /* 0x0000004633477223 */ /* 0x000fe20000010854 */
[----:B------:R-:W-:Y:S02]  /*6a20*/  HADD2.F32 R67, -RZ, R67.H1_H1 ;  /* 0x30000043ff437230 */ /* 0x000fe40000004100 */
[-C--:B------:R-:W-:Y:S01]  /*6a30*/  FFMA.FTZ R48, R48, R68.reuse, -R49 ;  /* 0x0000004430307223 */ /* 0x080fe20000010831 */
[----:B------:R-:W-:Y:S02]  /*6a40*/  HADD2.F32 R69, -RZ, R81.H0_H0 ;  /* 0x20000051ff457230 */ /* 0x000fe40000004100 */
[----:B------:R-:W-:Y:S01]  /*6a50*/  FFMA.FTZ R49, R55, R68, R82 ;  /* 0x0000004437317223 */ /* 0x000fe20000010052 */
[----:B------:R-:W-:Y:S02]  /*6a60*/  HADD2.F32 R70, -RZ, R140.H1_H1 ;  /* 0x3000008cff467230 */ /* 0x000fe40000004100 */
[----:B------:R-:W-:-:S02]  /*6a70*/  HADD2.F32 R51, -RZ, R52.H0_H0 ;  /* 0x20000034ff337230 */ /* 0x000fc40000004100 */
[-C--:B------:R-:W-:Y:S01]  /*6a80*/  FMUL.FTZ R81, R67, R69.reuse ;  /* 0x0000004543517220 */ /* 0x080fe20000410000 */
[----:B------:R-:W-:Y:S02]  /*6a90*/  HADD2.F32 R52, -RZ, R52.H1_H1 ;  /* 0x30000034ff347230 */ /* 0x000fe40000004100 */
[-C--:B------:R-:W-:Y:S01]  /*6aa0*/  FMUL.FTZ R82, R53, R70.reuse ;  /* 0x0000004635527220 */ /* 0x080fe20000410000 */
[----:B------:R-:W-:Y:S02]  /*6ab0*/  HADD2.F32 R55, -RZ, R85.H0_H0 ;  /* 0x20000055ff377230 */ /* 0x000fe40000004100 */
[----:B------:R-:W-:Y:S01]  /*6ac0*/  FMUL.FTZ R70, R51, R70 ;  /* 0x0000004633467220 */ /* 0x000fe20000410000 */
[----:B------:R-:W-:Y:S02]  /*6ad0*/  HADD2.F32 R68, -RZ, R138.H1_H1 ;  /* 0x3000008aff447230 */ /* 0x000fe40000004100 */
[----:B------:R-:W-:Y:S01]  /*6ae0*/  FMUL.FTZ R84, R52, R69 ;  /* 0x0000004534547220 */ /* 0x000fe20000410000 */
[----:B------:R-:W-:-:S02]  /*6af0*/  HADD2.F32 R141, -RZ, R141.H0_H0 ;  /* 0x2000008dff8d7230 */ /* 0x000fc40000004100 */
[----:B------:R-:W-:Y:S01]  /*6b00*/  FFMA.FTZ R81, R52, R55, -R81 ;  /* 0x0000003734517223 */ /* 0x000fe20000010851 */
[----:B------:R-:W-:Y:S02]  /*6b10*/  HADD2.F32 R52, -RZ, R66.H0_H0 ;  /* 0x20000042ff347230 */ /* 0x000fe40000004100 */
[-C--:B------:R-:W-:Y:S01]  /*6b20*/  FFMA.FTZ R82, R51, R68.reuse, -R82 ;  /* 0x0000004433527223 */ /* 0x080fe20000010852 */
[----:B------:R-:W-:Y:S02]  /*6b30*/  HADD2.F32 R51, -RZ, R65.H0_H0 ;  /* 0x20000041ff337230 */ /* 0x000fe40000004100 */
        /* <DEDUP_REMOVED lines=9> */
[----:B------:R-:W-:Y:S02]  /*6bd0*/  HADD2.F32 R64, -RZ, R64.H0_H0 ;  /* 0x20000040ff407230 */ /* 0x000fe40000004100 */
[----:B------:R-:W-:Y:S01]  /*6be0*/  FMUL.FTZ R70, R66, R53 ;  /* 0x0000003542467220 */ /* 0x000fe20000410000 */
[----:B------:R-:W-:-:S02]  /*6bf0*/  HADD2.F32 R52, -RZ, R54.H0_H0 ;  /* 0x20000036ff347230 */ /* 0x000fc40000004100 */
[C---:B------:R-:W-:Y:S01]  /*6c00*/  FMUL.FTZ R53, R65.reuse, R53 ;  /* 0x0000003541357220 */ /* 0x040fe20000410000 */
[----:B------:R-:W-:Y:S02]  /*6c10*/  HADD2.F32 R63, -RZ, R63.H0_H0 ;  /* 0x2000003fff3f7230 */ /* 0x000fe40000004100 */
[-C--:B------:R-:W-:Y:S01]  /*6c20*/  FFMA.FTZ R65, R65, R64.reuse, -R70 ;  /* 0x0000004041417223 */ /* 0x080fe20000010846 */
[----:B------:R-:W-:Y:S02]  /*6c30*/  HADD2.F32 R51, -RZ, R50.H0_H0 ;  /* 0x20000032ff337230 */ /* 0x000fe40000004100 */
[----:B------:R-:W-:Y:S01]  /*6c40*/  FFMA.FTZ R84, R67, R55, R84 ;  /* 0x0000003743547223 */ /* 0x000fe20000010054 */
[----:B------:R-:W-:Y:S02]  /*6c50*/  HADD2.F32 R54, -RZ, R54.H1_H1 ;  /* 0x30000036ff367230 */ /* 0x000fe40000004100 */
[----:B------:R-:W-:Y:S01]  /*6c60*/  FFMA.FTZ R64, R66, R64, R53 ;  /* 0x0000004042407223 */ /* 0x000fe20000010035 */
[----:B------:R-:W-:Y:S01]  /*6c70*/  HADD2.F32 R140, -RZ, R140.H0_H0 ;  /* 0x2000008cff8c7230 */ /* 0x000fe20000004100 */
[----:B------:R-:W-:Y:S01]  /*6c80*/  F2FP.F16.F32.PACK_AB R71, R71, R48 ;  /* 0x000000304747723e */ /* 0x000fe200000000ff */
[----:B------:R-:W-:-:S02]  /*6c90*/  HADD2.F32 R50, -RZ, R50.H1_H1 ;  /* 0x30000032ff327230 */ /* 0x000fc40000004100 */
[-C--:B------:R-:W-:Y:S01]  /*6ca0*/  FMUL.FTZ R67, R54, R63.reuse ;  /* 0x0000003f36437220 */ /* 0x080fe20000410000 */
[----:B------:R-:W-:Y:S02]  /*6cb0*/  HADD2.F32 R138, -RZ, R138.H0_H0 ;  /* 0x2000008aff8a7230 */ /* 0x000fe40000004100 */
[CC--:B------:R-:W-:Y:S01]  /*6cc0*/  FMUL.FTZ R55, R51.reuse, R140.reuse ;  /* 0x0000008c33377220 */ /* 0x0c0fe20000410000 */
[----:B------:R-:W-:Y:S02]  /*6cd0*/  HADD2.F32 R53, -RZ, R62.H0_H0 ;  /* 0x2000003eff357230 */ /* 0x000fe40000004100 */
[----:B------:R-:W-:Y:S01]  /*6ce0*/  FMUL.FTZ R63, R50, R63 ;  /* 0x0000003f323f7220 */ /* 0x000fe20000410000 */
[C---:B------:R-:W-:Y:S01]  /*6cf0*/  FMUL.FTZ R62, R52.reuse, R140 ;  /* 0x0000008c343e7220 */ /* 0x040fe20000410000 */
[-C--:B------:R-:W-:Y:S01]  /*6d00*/  FFMA.FTZ R55, R52, R138.reuse, R55 ;  /* 0x0000008a34377223 */ /* 0x080fe20000010037 */
[----:B------:R-:W-:Y:S01]  /*6d10*/  F2FP.F16.F32.PACK_AB R69, R84, R69 ;  /* 0x000000455445723e */ /* 0x000fe200000000ff */
[-C--:B------:R-:W-:Y:S01]  /*6d20*/  FFMA.FTZ R54, R54, R53.reuse, R63 ;  /* 0x0000003536367223 */ /* 0x080fe2000001003f */
[----:B------:R-:W-:Y:S01]  /*6d30*/  FFMA.FTZ R62, R51, R138, -R62 ;  /* 0x0000008a333e7223 */ /* 0x000fe2000001083e */
[----:B------:R-:W-:Y:S01]  /*6d40*/  FFMA.FTZ R67, R50, R53, -R67 ;  /* 0x0000003532437223 */ /* 0x000fe20000010843 */
[----:B------:R-:W-:Y:S01]  /*6d50*/  F2FP.F16.F32.PACK_AB R53, R80, R49 ;  /* 0x000000315035723e */ /* 0x000fe200000000ff */
[----:B------:R-:W-:Y:S01]  /*6d60*/  IMAD.MOV.U32 R49, RZ, RZ, R71 ;  /* 0x000000ffff317224 */ /* 0x000fe200078e0047 */
[----:B------:R-:W-:Y:S01]  /*6d70*/  F2FP.F16.F32.PACK_AB R54, R54, R55 ;  /* 0x000000373636723e */ /* 0x000fe200000000ff */
[----:B------:R-:W-:Y:S01]  /*6d80*/  IMAD.MOV.U32 R55, RZ, RZ, R69 ;  /* 0x000000ffff377224 */ /* 0x000fe200078e0045 */
[----:B------:R-:W-:-:S02]  /*6d90*/  F2FP.F16.F32.PACK_AB R51, R81, R82 ;  /* 0x000000525133723e */ /* 0x000fc400000000ff */
[----:B------:R-:W-:Y:S02]  /*6da0*/  F2FP.F16.F32.PACK_AB R48, R65, R68 ;  /* 0x000000444130723e */ /* 0x000fe400000000ff */
[----:B------:R-:W-:Y:S02]  /*6db0*/  F2FP.F16.F32.PACK_AB R52, R64, R141 ;  /* 0x0000008d4034723e */ /* 0x000fe400000000ff */
[----:B------:R-:W-:-:S07]  /*6dc0*/  F2FP.F16.F32.PACK_AB R50, R67, R62 ;  /* 0x0000003e4332723e */ /* 0x000fce00000000ff */
.L_x_2782:
[----:B------:R-:W-:Y:S05]  /*6dd0*/  BSYNC B2 ;  /* 0x0000000000027941 */ /* 0x000fea0003800000 */
.L_x_2781:
        /* <DEDUP_REMOVED lines=11> */
.L_x_2780:
[----:B------:R-:W-:Y:S05]  /*6e90*/  BSYNC B1 ;  /* 0x0000000000017941 */ /* 0x000fea0003800000 */
.L_x_2779:
[C---:B------:R-:W-:Y:S01]  /*6ea0*/  ISETP.GE.OR P4, PT, R211.reuse, R115, P2 ;  /* 0x00000073d300720c */ /* 0x040fe20001786670 */
        /* <DEDUP_REMOVED lines=16> */
[----:B------:R-:W-:Y:S01]  /*6fb0*/  SHF.R.S32.HI R49, RZ, 0x1f, R48 ;  /* 0x0000001fff317819 */ /* 0x000fe20000011430 */
[----:B------:R-:W-:-:S03]  /*6fc0*/  IMAD.SHL.U32 R61, R48, 0x8, RZ ;  /* 0x00000008303d7824 */ /* 0x000fc600078e00ff */
[----:B------:R-:W-:Y:S02]  /*6fd0*/  LEA.HI R48, R49, R48, RZ, 0x3 ;  /* 0x0000003031307211 */ /* 0x000fe400078f18ff */
[----:B------:R-:W-:Y:S02]  /*6fe0*/  LOP3.LUT R49, R194, 0x38, R61, 0xf8, !PT ;  /* 0x00000038c2317812 */ /* 0x000fe400078ef83d */
[----:B------:R-:W-:Y:S02]  /*6ff0*/  SHF.L.U32 R50, R48, 0xa, RZ ;  /* 0x0000000a30327819 */ /* 0x000fe400000006ff */
[----:B------:R-:W-:Y:S01]  /*7000*/  LOP3.LUT R48, R49, R228, RZ, 0x3c, !PT ;  /* 0x000000e431307212 */ /* 0x000fe200078e3cff */
[----:B------:R-:W-:Y:S01]  /*7010*/  IMAD R49, R23, 0x4000, R28 ;  /* 0x0000400017317824 */ /* 0x000fe200078e021c */
[----:B------:R-:W-:-:S03]  /*7020*/  LOP3.LUT R50, R50, 0x7fffe000, RZ, 0xc0, !PT ;  /* 0x7fffe00032327812 */ /* 0x000fc600078ec0ff */
[----:B------:R-:W-:Y:S01]  /*7030*/  IMAD R49, R49, 0x2, R2 ;  /* 0x0000000231317824 */ /* 0x000fe200078e0202 */
[----:B------:R-:W-:-:S05]  /*7040*/  IADD3 R48, R48, R50, R197 ;  /* 0x0000003230307210 */ /* 0x000fca0007ffe0c5 */
[----:B------:R-:W-:-:S04]  /*7050*/  IMAD R51, R23, 0x4000, R48 ;  /* 0x0000400017337824 */ /* 0x000fc800078e0230 */
[----:B------:R-:W-:Y:S02]  /*7060*/  IMAD R52, R51, 0x2, R2 ;  /* 0x0000000233347824 */ /* 0x000fe400078e0202 */
[----:B------:R-:W1:Y:S04]  /*7070*/  LDS.128 R48, [R49+0x18400] ;  /* 0x0184000031307984 */ /* 0x000e680000000c00 */
[----:B------:R-:W2:Y:S01]  /*7080*/  LDS.128 R52, [R52+0x18400] ;  /* 0x0184000034347984 */ /* 0x000ea20000000c00 */
[----:B------:R-:W-:Y:S05]  /*7090*/  @P3 BRA `(.L_x_2784) ;  /* 0x0000000400583947 */ /* 0x000fea0003800000 */
[----:B------:R-:W-:Y:S01]  /*70a0*/  SHF.R.U32.HI R66, RZ, 0x10, R77 ;  /* 0x00000010ff427819 */ /* 0x000fe2000001164d */
[----:B--2---:R-:W-:Y:S01]  /*70b0*/  IMAD.MOV.U32 R63, RZ, RZ, R54 ;  /* 0x000000ffff3f7224 */ /* 0x004fe200078e0036 */
[----:B------:R-:W-:Y:S01]  /*70c0*/  MOV R62, R52 ;  /* 0x00000034003e7202 */ /* 0x000fe20000000f00 */
[----:B-1----:R-:W-:Y:S01]  /*70d0*/  IMAD.MOV.U32 R52, RZ, RZ, R50 ;  /* 0x000000ffff347224 */ /* 0x002fe200078e0032 */
[----:B------:R-:W-:Y:S01]  /*70e0*/  SHF.R.U32.HI R64, RZ, 0x10, R73 ;  /* 0x00000010ff407819 */ /* 0x000fe20000011649 */
[--C-:B------:R-:W-:Y:S01]  /*70f0*/  HADD2.F32 R54, -RZ, R53.reuse.H0_H0 ;  /* 0x20000035ff367230 */ /* 0x100fe20000004100 */
[--C-:B------:R-:W-:Y:S01]  /*7100*/  SHF.R.U64 R71, R78, 0x10, R79.reuse ;  /* 0x000000104e477819 */ /* 0x100fe2000000124f */
[----:B------:R-:W-:Y:S01]  /*7110*/  HADD2.F32 R53, -RZ, R53.H1_H1 ;  /* 0x30000035ff357230 */ /* 0x000fe20000004100 */
[----:B------:R-:W-:Y:S01]  /*7120*/  SHF.R.U32.HI R78, RZ, 0x10, R79 ;  /* 0x00000010ff4e7819 */ /* 0x000fe2000001164f */
[--C-:B------:R-:W-:Y:S01]  /*7130*/  HADD2.F32 R50, -RZ, R49.reuse.H0_H0 ;  /* 0x20000031ff327230 */ /* 0x100fe20000004100 */
[----:B------:R-:W-:Y:S01]  /*7140*/  SHF.R.U64 R76, R76, 0x10, R77 ;  /* 0x000000104c4c7819 */ /* 0x000fe2000000124d */
        /* <DEDUP_REMOVED lines=18> */
[--C-:B------:R-:W-:Y:S02]  /*7270*/  HADD2.F32 R50, -RZ, R55.reuse.H0_H0 ;  /* 0x20000037ff327230 */ /* 0x100fe40000004100 */
[----:B------:R-:W-:Y:S02]  /*7280*/  HADD2.F32 R55, -RZ, R55.H1_H1 ;  /* 0x30000037ff377230 */ /* 0x000fe40000004100 */
[-C--:B------:R-:W-:Y:S01]  /*7290*/  FMUL.FTZ R65, R49, R64.reuse ;  /* 0x0000004031417220 */ /* 0x080fe20000410000 */
[----:B------:R-:W-:Y:S02]  /*72a0*/  HADD2.F32 R66, -RZ, R78.H0_H0 ;  /* 0x2000004eff427230 */ /* 0x000fe40000004100 */
[----:B------:R-:W-:Y:S01]  /*72b0*/  FMUL.FTZ R72, R50, R64 ;  /* 0x0000004032487220 */ /* 0x000fe20000410000 */
[----:B------:R-:W-:Y:S01]  /*72c0*/  HADD2.F32 R51, -RZ, R51.H1_H1 ;  /* 0x30000033ff337230 */ /* 0x000fe20000004100 */
[----:B------:R-:W-:Y:S01]  /*72d0*/  F2FP.F16.F32.PACK_AB R67, R70, R67 ;  /* 0x000000434643723e */ /* 0x000fe200000000ff */
[----:B------:R-:W-:-:S02]  /*72e0*/  HADD2.F32 R53, -RZ, R137.H0_H0 ;  /* 0x20000089ff357230 */ /* 0x000fc40000004100 */
[-C--:B------:R-:W-:Y:S01]  /*72f0*/  FMUL.FTZ R64, R55, R66.reuse ;  /* 0x0000004237407220 */ /* 0x080fe20000410000 */
[----:B------:R-:W-:Y:S02]  /*7300*/  HADD2.F32 R54, -RZ, R74.H0_H0 ;  /* 0x2000004aff367230 */ /* 0x000fe40000004100 */
[----:B------:R-:W-:Y:S01]  /*7310*/  FMUL.FTZ R74, R51, R66 ;  /* 0x00000042334a7220 */ /* 0x000fe20000410000 */
[----:B------:R-:W-:Y:S02]  /*7320*/  HADD2.F32 R132, -RZ, R132.H1_H1 ;  /* 0x30000084ff847230 */ /* 0x000fe40000004100 */
[-C--:B------:R-:W-:Y:S01]  /*7330*/  FFMA.FTZ R66, R50, R53.reuse, R65 ;  /* 0x0000003532427223 */ /* 0x080fe20000010041 */
[----:B------:R-:W-:Y:S01]  /*7340*/  FFMA.FTZ R72, R49, R53, -R72 ;  /* 0x0000003531487223 */ /* 0x000fe20000010848 */
[----:B------:R-:W-:Y:S02]  /*7350*/  HADD2.F32 R50, -RZ, R62.H0_H0 ;  /* 0x2000003eff327230 */ /* 0x000fe40000004100 */
[----:B------:R-:W-:Y:S01]  /*7360*/  FFMA.FTZ R73, R51, R54, -R64 ;  /* 0x0000003633497223 */ /* 0x000fe20000010840 */
[----:B------:R-:W-:-:S02]  /*7370*/  HADD2.F32 R53, -RZ, R76.H0_H0 ;  /* 0x2000004cff357230 */ /* 0x000fc40000004100 */
[----:B------:R-:W-:Y:S01]  /*7380*/  FFMA.FTZ R75, R55, R54, R74 ;  /* 0x00000036374b7223 */ /* 0x000fe2000001004a */
[----:B------:R-:W-:Y:S02]  /*7390*/  HADD2.F32 R49, -RZ, R48.H0_H0 ;  /* 0x20000030ff317230 */ /* 0x000fe40000004100 */
[-C--:B------:R-:W-:Y:S01]  /*73a0*/  FMUL.FTZ R54, R50, R132.reuse ;  /* 0x0000008432367220 */ /* 0x080fe20000410000 */
[----:B------:R-:W-:Y:S02]  /*73b0*/  HADD2.F32 R62, -RZ, R62.H1_H1 ;  /* 0x3000003eff3e7230 */ /* 0x000fe40000004100 */
[----:B------:R-:W-:Y:S02]  /*73c0*/  HADD2.F32 R48, -RZ, R48.H1_H1 ;  /* 0x30000030ff307230 */ /* 0x000fe40000004100 */
[----:B------:R-:W-:Y:S01]  /*73d0*/  FMUL.FTZ R55, R49, R132 ;  /* 0x0000008431377220 */ /* 0x000fe20000410000 */
[----:B------:R-:W-:Y:S02]  /*73e0*/  HADD2.F32 R136, -RZ, R136.H1_H1 ;  /* 0x30000088ff887230 */ /* 0x000fe40000004100 */
[----:B------:R-:W-:Y:S01]  /*73f0*/  FMUL.FTZ R65, R62, R53 ;  /* 0x000000353e417220 */ /* 0x000fe20000410000 */
[----:B------:R-:W-:-:S02]  /*7400*/  HADD2.F32 R51, -RZ, R80.H0_H0 ;  /* 0x20000050ff337230 */ /* 0x000fc40000004100 */
[C---:B------:R-:W-:Y:S01]  /*7410*/  FMUL.FTZ R53, R48.reuse, R53 ;  /* 0x0000003530357220 */ /* 0x040fe20000410000 */
[----:B------:R-:W-:Y:S02]  /*7420*/  HADD2.F32 R134, -RZ, R134.H1_H1 ;  /* 0x30000086ff867230 */ /* 0x000fe40000004100 */
[-C--:B------:R-:W-:Y:S01]  /*7430*/  FFMA.FTZ R54, R49, R136.reuse, -R54 ;  /* 0x0000008831367223 */ /* 0x080fe20000010836 */
[----:B------:R-:W-:Y:S02]  /*7440*/  HADD2.F32 R49, -RZ, R63.H0_H0 ;  /* 0x2000003fff317230 */ /* 0x000fe40000004100 */
[-C--:B------:R-:W-:Y:S01]  /*7450*/  FFMA.FTZ R65, R48, R51.reuse, -R65 ;  /* 0x0000003330417223 */ /* 0x080fe20000010841 */
[----:B------:R-:W-:Y:S01]  /*7460*/  FFMA.FTZ R62, R62, R51, R53 ;  /* 0x000000333e3e7223 */ /* 0x000fe20000010035 */
[----:B------:R-:W-:Y:S02]  /*7470*/  HADD2.F32 R51, -RZ, R71.H0_H0 ;  /* 0x20000047ff337230 */ /* 0x000fe40000004100 */
[----:B------:R-:W-:Y:S01]  /*7480*/  FFMA.FTZ R55, R50, R136, R55 ;  /* 0x0000008832377223 */ /* 0x000fe20000010037 */
[----:B------:R-:W-:-:S02]  /*7490*/  HADD2.F32 R48, -RZ, R52.H0_H0 ;  /* 0x20000034ff307230 */ /* 0x000fc40000004100 */
[----:B------:R-:W-:Y:S01]  /*74a0*/  FMUL.FTZ R53, R49, R134 ;  /* 0x0000008631357220 */ /* 0x000fe20000410000 */
[----:B------:R-:W-:Y:S01]  /*74b0*/  HADD2.F32 R63, -RZ, R63.H1_H1 ;  /* 0x3000003fff3f7230 */ /* 0x000fe20000004100 */
[----:B------:R-:W-:Y:S01]  /*74c0*/  F2FP.F16.F32.PACK_AB R75, R75, R66 ;  /* 0x000000424b4b723e */ /* 0x000fe200000000ff */
[----:B------:R-:W-:Y:S02]  /*74d0*/  HADD2.F32 R52, -RZ, R52.H1_H1 ;  /* 0x30000034ff347230 */ /* 0x000fe40000004100 */
[----:B------:R-:W-:Y:S01]  /*74e0*/  FMUL.FTZ R134, R48, R134 ;  /* 0x0000008630867220 */ /* 0x000fe20000410000 */
[----:B------:R-:W-:Y:S02]  /*74f0*/  HADD2.F32 R137, -RZ, R137.H1_H1 ;  /* 0x30000089ff897230 */ /* 0x000fe40000004100 */
        /* <DEDUP_REMOVED lines=8> */
[----:B------:R-:W-:-:S02]  /*7580*/  F2FP.F16.F32.PACK_AB R48, R65, R54 ;  /* 0x000000364130723e */ /* 0x000fc400000000ff */
[----:B------:R-:W-:Y:S02]  /*7590*/  F2FP.F16.F32.PACK_AB R49, R68, R69 ;  /* 0x000000454431723e */ /* 0x000fe400000000ff */
[----:B------:R-:W-:Y:S01]  /*75a0*/  F2FP.F16.F32.PACK_AB R50, R52, R53 ;  /* 0x000000353432723e */ /* 0x000fe200000000ff */
[----:B------:R-:W-:Y:S01]  /*75b0*/  IMAD.MOV.U32 R52, RZ, RZ, R66 ;  /* 0x000000ffff347224 */ /* 0x000fe200078e0042 */
[----:B------:R-:W-:Y:S01]  /*75c0*/  F2FP.F16.F32.PACK_AB R51, R73, R72 ;  /* 0x000000484933723e */ /* 0x000fe200000000ff */
[----:B------:R-:W-:Y:S01]  /*75d0*/  IMAD.MOV.U32 R53, RZ, RZ, R67 ;  /* 0x000000ffff357224 */ /* 0x000fe200078e0043 */
[----:B------:R-:W-:Y:S02]  /*75e0*/  F2FP.F16.F32.PACK_AB R54, R63, R134 ;  /* 0x000000863f36723e */ /* 0x000fe400000000ff */
[----:B------:R-:W-:-:S07]  /*75f0*/  MOV R55, R75 ;  /* 0x0000004b00377202 */ /* 0x000fce0000000f00 */
.L_x_2784:
[----:B------:R-:W-:Y:S05]  /*7600*/  BSYNC B1 ;  /* 0x0000000000017941 */ /* 0x000fea0003800000 */
.L_x_2783:
        /* <DEDUP_REMOVED lines=10> */
.L_x_2722:
[----:B------:R-:W-:-:S13]  /*76b0*/  ISETP.NE.AND P0, PT, R189, 0x3, PT ;  /* 0x00000003bd00780c */ /* 0x000fda0003f05270 */
[----:B------:R-:W-:Y:S05]  /*76c0*/  @!P0 BRA `(.L_x_2785) ;  /* 0x0000000000048947 */ /* 0x000fea0003800000 */
[----:B------:R-:W-:Y:S01]  /*76d0*/  BPT.TRAP 0x1 ;  /* 0x000000040000795c */ /* 0x000fe20000300000 */
.L_x_2785:
        /* <DEDUP_REMOVED lines=9> */
.L_x_3073:
[----:B------:R-:W-:Y:S05]  /*7770*/  BSYNC B1 ;  /* 0x0000000000017941 */ /* 0x000fea0003800000 */
.L_x_2786:
        /* <DEDUP_REMOVED lines=9> */
[----:B------:R-:W3:Y:S02]  /*7810*/  @!P1 LDS.128 R52, [R114+0x1c400] ;  /* 0x01c4000072349984 */ /* 0x000ee40000000c00 */
[----:B------:R-:W-:Y:S01]  /*7820*/  @!P2 IMAD.X R63, R65, 0x1, R103, P3 ;  /* 0x00000001413fa824 */ /* 0x000fe200018e0667 */
        /* <DEDUP_REMOVED lines=9> */
.L_x_2789:
[----:B------:R-:W-:Y:S05]  /*78c0*/  BSYNC B1 ;  /* 0x0000000000017941 */ /* 0x000fea0003800000 */
.L_x_2788:
[----:B------:R-:W-:Y:S01]  /*78d0*/  ISETP.GE.AND P3, PT, R213, R115, PT ;  /* 0x00000073d500720c */ /* 0x000fe20003f66270 */
[----:B------:R-:W-:-:S12]  /*78e0*/  BSSY B1, `(.L_x_2790) ;  /* 0x0000012000017945 */ /* 0x000fd80003800000 */
[----:B------:R-:W-:Y:S05]  /*78f0*/  @P3 BRA `(.L_x_2791) ;  /* 0x0000000000403947 */ /* 0x000fea0003800000 */
[----:B-1----:R-:W1:Y:S01]  /*7900*/  @!P2 LDC.64 R58, c[0x0][0x2e8] ;  /* 0x0000ba00ff3aab82 */ /* 0x002e620000000a00 */
[----:B------:R-:W2:Y:S01]  /*7910*/  @!P2 LDS.128 R48, [R114+0x19400] ;  /* 0x019400007230a984 */ /* 0x000ea20000000c00 */
[----:B------:R-:W-:-:S03]  /*7920*/  IADD3 R64, P3, R92, R56, RZ ;  /* 0x000000385c407210 */ /* 0x000fc60007f7e0ff */
[----:B------:R-:W3:Y:S01]  /*7930*/  @!P1 LDS.128 R52, [R114+0x1d400] ;  /* 0x01d4000072349984 */ /* 0x000ee20000000c00 */
[----:B------:R-:W-:Y:S02]  /*7940*/  IADD3.X R66, R65, R93, RZ, P3, !PT ;  /* 0x0000005d41427210 */ /* 0x000fe40001ffe4ff */
        /* <DEDUP_REMOVED lines=11> */
.L_x_2791:
[----:B------:R-:W-:Y:S05]  /*7a00*/  BSYNC B1 ;  /* 0x0000000000017941 */ /* 0x000fea0003800000 */
.L_x_2790:
        /* <DEDUP_REMOVED lines=19> */
.L_x_2793:
[----:B------:R-:W-:Y:S05]  /*7b40*/  BSYNC B1 ;  /* 0x0000000000017941 */ /* 0x000fea0003800000 */
.L_x_2792:
        /* <DEDUP_REMOVED lines=21> */
.L_x_2759:
[----:B------:R-:W-:Y:S05]  /*7ca0*/  BSYNC B0 ;  /* 0x0000000000007941 */ /* 0x000fea0003800000 */
.L_x_2721:
        /* <DEDUP_REMOVED lines=12> */
[----:B------:R-:W-:-:S04]  /*7d70*/  @!P3 IADD3 R48, R110, 0x288a0, RZ ;  /* 0x000288a06e30b810 */ /* 0x000fc80007ffe0ff */
[----:B------:R-:W-:-:S04]  /*7d80*/  @!P3 PRMT R48, RZ, 0x654, R48 ;  /* 0x00000654ff30b816 */ /* 0x000fc80000000030 */
[----:B------:R1:W-:Y:S01]  /*7d90*/  @!P3 SYNCS.ARRIVE.TRANS64.RED.A1T0 RZ, [R48+URZ], RZ ;  /* 0x000000ff30ffb9a7 */ /* 0x0003e2000810043f */
[----:B------:R-:W-:Y:S05]  /*7da0*/  @!P0 BRA `(.L_x_2795) ;  /* 0x0000000000048947 */ /* 0x000fea0003800000 */
[----:B------:R-:W-:Y:S01]  /*7db0*/  BPT.TRAP 0x1 ;  /* 0x000000040000795c */ /* 0x000fe20000300000 */
.L_x_2795:
[----:B------:R-:W-:Y:S05]  /*7dc0*/  BSYNC B0 ;  /* 0x0000000000007941 */ /* 0x000fea0003800000 */
.L_x_2794:
[----:B------:R-:W2:Y:S01]  /*7dd0*/  SYNCS.PHASECHK.TRANS64.TRYWAIT P0, [R110+URZ+0x288b0], R119 ;  /* 0x0288b0776e0075a7 */ /* 0x000ea2000800017f */
[----:B------:R-:W-:Y:S01]  /*7de0*/  ULDC UR36, c[0x0][0x2f4] ;  /* 0x0000bd0000247ab9 */ /* 0x000fe20000000800 */
[----:B------:R-:W-:Y:S01]  /*7df0*/  ULDC.64 UR38, c[0x0][0x328] ;  /* 0x0000ca0000267ab9 */ /* 0x000fe20000000a00 */
[----:B------:R-:W-:Y:S01]  /*7e00*/  ULDC.64 UR42, c[0x0][0x318] ;  /* 0x0000c600002a7ab9 */ /* 0x000fe20000000a00 */
[----:B------:R-:W-:Y:S04]  /*7e10*/  BSSY B0, `(.L_x_2796) ;  /* 0x0000002000007945 */ /* 0x000fe80003800000 */
[----:B--2---:R-:W-:Y:S05]  /*7e20*/  @!P0 BRA `(.L_x_2797) ;  /* 0x0000018400f08947 */ /* 0x004fea0003800000 */
.L_x_3074:
[----:B------:R-:W-:Y:S05]  /*7e30*/  BSYNC B0 ;  /* 0x0000000000007941 */ /* 0x000fea0003800000 */
.L_x_2796:
[----:B------:R-:W-:Y:S01]  /*7e40*/  ISETP.GE.AND P0, PT, R22, R115, PT ;  /* 0x000000731600720c */ /* 0x000fe20003f06270 */
[----:B------:R-:W-:Y:S01]  /*7e50*/  BSSY B0, `(.L_x_2798) ;  /* 0x0000011000007945 */ /* 0x000fe20003800000 */
[----:B------:R-:W-:-:S11]  /*7e60*/  IMAD.WIDE R52, R26, 0x80, R46 ;  /* 0x000000801a347825 */ /* 0x000fd600078e022e */
[----:B------:R-:W-:Y:S05]  /*7e70*/  @P0 BRA `(.L_x_2799) ;  /* 0x0000000000380947 */ /* 0x000fea0003800000 */
[----:B------:R-:W-:Y:S02]  /*7e80*/  IMAD R51, R53, UR38, RZ ;  /* 0x0000002635337c24 */ /* 0x000fe4000f8e02ff */
[----:B-1----:R-:W-:Y:S02]  /*7e90*/  IMAD.MOV.U32 R48, RZ, RZ, R98 ;  /* 0x000000ffff307224 */ /* 0x002fe400078e0062 */
[----:B------:R-:W-:Y:S02]  /*7ea0*/  IMAD.MOV.U32 R49, RZ, RZ, R109 ;  /* 0x000000ffff317224 */ /* 0x000fe400078e006d */
        /* <DEDUP_REMOVED lines=11> */
.L_x_2799:
[----:B------:R-:W-:Y:S05]  /*7f60*/  BSYNC B0 ;  /* 0x0000000000007941 */ /* 0x000fea0003800000 */
.L_x_2798:
[----:B------:R-:W-:Y:S01]  /*7f70*/  ISETP.GE.AND P0, PT, R213, R115, PT ;  /* 0x00000073d500720c */ /* 0x000fe20003f06270 */
[----:B------:R-:W-:-:S12]  /*7f80*/  BSSY B0, `(.L_x_2800) ;  /* 0x0000012000007945 */ /* 0x000fd80003800000 */
[----:B------:R-:W-:Y:S05]  /*7f90*/  @P0 BRA `(.L_x_2801) ;  /* 0x0000000000400947 */ /* 0x000fea0003800000 */
[----:B---3--:R-:W-:Y:S01]  /*7fa0*/  IADD3 R51, P0, R52, 0x20, RZ ;  /* 0x0000002034337810 */ /* 0x008fe20007f1e0ff */
        /* <DEDUP_REMOVED lines=15> */
.L_x_2801:
[----:B------:R-:W-:Y:S05]  /*80a0*/  BSYNC B0 ;  /* 0x0000000000007941 */ /* 0x000fea0003800000 */
.L_x_2800:
[----:B------:R-:W-:Y:S01]  /*80b0*/  ISETP.GE.AND P0, PT, R212, R115, PT ;  /* 0x00000073d400720c */ /* 0x000fe20003f06270 */
[----:B------:R-:W-:-:S12]  /*80c0*/  BSSY B0, `(.L_x_2802) ;  /* 0x0000012000007945 */ /* 0x000fd80003800000 */
[----:B------:R-:W-:Y:S05]  /*80d0*/  @P0 BRA `(.L_x_2803) ;  /* 0x0000000000400947 */ /* 0x000fea0003800000 */
[----:B---34-:R-:W-:Y:S02]  /*80e0*/  IADD3 R51, P0, R52, 0x40, RZ ;  /* 0x0000004034337810 */ /* 0x018fe40007f1e0ff */
[----:B------:R-:W-:-:S03]  /*80f0*/  MOV R49, R109 ;  /* 0x0000006d00317202 */ /* 0x000fc60000000f00 */
        /* <DEDUP_REMOVED lines=14> */
.L_x_2803:
[----:B------:R-:W-:Y:S05]  /*81e0*/  BSYNC B0 ;  /* 0x0000000000007941 */ /* 0x000fea0003800000 */
.L_x_2802:
        /* <DEDUP_REMOVED lines=14> */
[----:B------:R-:W1:Y:S04]  /*82d0*/  @!P0 LDS.128 R48, [R114+0x3400] ;  /* 0x0034000072308984 */ /* 0x000e680000000c00 */
[----:B-1----:R-:W-:Y:S01]  /*82e0*/  @!P0 STG.E.128 desc[UR40][R52.64], R48 ;  /* 0x0000003034008986 */ /* 0x002fe2000c101d28 */
[----:B------:R-:W-:-:S13]  /*82f0*/  ISETP.GE.AND P0, PT, R187, UR36, PT ;  /* 0x00000024bb007c0c */ /* 0x000fda000bf06270 */
[----:B------:R-:W1:Y:S04]  /*8300*/  @!P0 LDS.128 R48, [R114+0x7400] ;  /* 0x0074000072308984 */ /* 0x000e680000000c00 */
[----:B-1----:R1:W-:Y:S02]  /*8310*/  @!P0 STG.E.128 desc[UR40][R52.64+0x80], R48 ;  /* 0x0000803034008986 */ /* 0x0023e4000c101d28 */
.L_x_2805:
[----:B------:R-:W-:Y:S05]  /*8320*/  BSYNC B0 ;  /* 0x0000000000007941 */ /* 0x000fea0003800000 */
.L_x_2804:
        /* <DEDUP_REMOVED lines=8> */
[----:B------:R-:W-:-:S02]  /*83b0*/  VIADD R23, R23, 0x1 ;  /* 0x0000000117177836 */ /* 0x000fc40000000000 */
[----:B0-2---:R-:W-:-:S03]  /*83c0*/  @!P3 VIADD R110, R110, 0x288c0 ;  /* 0x000288c06e6eb836 */ /* 0x005fc60000000000 */
        /* <DEDUP_REMOVED lines=12> */
.L_x_2716:
[----:B------:R-:W1:Y:S01]  /*8490*/  LDC R0, c[0x0][0x448] ;  /* 0x00011200ff007b82 */ /* 0x000e620000000800 */
[----:B------:R-:W-:Y:S01]  /*84a0*/  VIADD R3, R191, 0x7f ;  /* 0x0000007fbf037836 */ /* 0x000fe20000000000 */
        /* <DEDUP_REMOVED lines=9> */
[----:B------:R-:W-:Y:S01]  /*8540*/  IMAD.MOV.U32 R137, RZ, RZ, RZ ;  /* 0x000000ffff897224 */ /* 0x000fe200078e00ff */
[----:B------:R-:W-:-:S02]  /*8550*/  CS2R R134, SRZ ;  /* 0x0000000000867805 */ /* 0x000fc4000001ff00 */
[----:B------:R-:W-:Y:S02]  /*8560*/  MOV R133, RZ ;  /* 0x000000ff00857202 */ /* 0x000fe40000000f00 */
        /* <DEDUP_REMOVED lines=9> */
[----:B------:R-:W-:Y:S01]  /*8600*/  IMAD.MOV.U32 R112, RZ, RZ, RZ ;  /* 0x000000ffff707224 */ /* 0x000fe200078e00ff */
[----:B-1----:R-:W-:Y:S02]  /*8610*/  ISETP.NE.AND P1, PT, R0, 0x1, PT ;  /* 0x000000010000780c */ /* 0x002fe40003f25270 */
[----:B0-----:R-:W-:-:S02]  /*8620*/  CS2R R110, SRZ ;  /* 0x00000000006e7805 */ /* 0x001fc4000001ff00 */
        /* <DEDUP_REMOVED lines=10> */
[----:B------:R-:W-:Y:S01]  /*86d0*/  IMAD.MOV.U32 R93, RZ, RZ, RZ ;  /* 0x000000ffff5d7224 */ /* 0x000fe200078e00ff */
[----:B------:R-:W0:Y:S08]  /*86e0*/  @P1 LDC R0, c[0x0][0x44c] ;  /* 0x00011300ff001b82 */ /* 0x000e300000000800 */
[----:B------:R-:W1:Y:S01]  /*86f0*/  @P1 LDC R5, c[0x0][0x450] ;  /* 0x00011400ff051b82 */ /* 0x000e620000000800 */
[----:B0-----:R-:W-:-:S05]  /*8700*/  @P1 IMAD.HI.U32 R0, R3, R0, RZ ;  /* 0x0000000003001227 */ /* 0x001fca00078e00ff */
[----:B-1----:R-:W-:Y:S02]  /*8710*/  @P1 SHF.R.U32.HI R3, RZ, R5, R0 ;  /* 0x00000005ff031219 */ /* 0x002fe40000011600 */
[----:B------:R-:W-:-:S03]  /*8720*/  PLOP3.LUT P1, PT, PT, PT, PT, 0x80, 0x0 ;  /* 0x000000000000781c */ /* 0x000fc60003f2f070 */
[----:B------:R-:W-:Y:S02]  /*8730*/  IMAD.IADD R3, R128, 0x1, R3 ;  /* 0x0000000180037824 */ /* 0x000fe400078e0203 */
[----:B------:R-:W-:-:S03]  /*8740*/  IMAD.MOV.U32 R128, RZ, RZ, RZ ;  /* 0x000000ffff807224 */ /* 0x000fc600078e00ff */
[----:B------:R-:W-:-:S04]  /*8750*/  SHF.R.S32.HI R0, RZ, 0x1f, R3 ;  /* 0x0000001fff007819 */ /* 0x000fc80000011403 */
[----:B------:R-:W-:Y:S01]  /*8760*/  LEA.HI R0, R0, R3, RZ, 0x7 ;  /* 0x0000000300007211 */ /* 0x000fe200078f38ff */
[----:B------:R-:W-:-:S03]  /*8770*/  IMAD.MOV.U32 R3, RZ, RZ, RZ ;  /* 0x000000ffff037224 */ /* 0x000fc600078e00ff */
[----:B------:R-:W-:Y:S02]  /*8780*/  SHF.R.S32.HI R4, RZ, 0x7, R0 ;  /* 0x00000007ff047819 */ /* 0x000fe40000011400 */
[----:B------:R-:W-:Y:S02]  /*8790*/  MOV R0, RZ ;  /* 0x000000ff00007202 */ /* 0x000fe40000000f00 */
[----:B------:R-:W-:-:S04]  /*87a0*/  VIMNMX R129, R129, R4, PT ;  /* 0x0000000481817248 */ /* 0x000fc80003fe0100 */
[----:B------:R-:W-:Y:S01]  /*87b0*/  ISETP.GE.AND P2, PT, R129, 0x1, PT ;  /* 0x000000018100780c */ /* 0x000fe20003f46270 */
[----:B------:R-:W-:-:S12]  /*87c0*/  @P0 BRA `(.L_x_2807) ;  /* 0x00000000000c0947 */ /* 0x000fd80003800000 */
[----:B------:R-:W0:Y:S01]  /*87d0*/  FENCE.VIEW.ASYNC.G ;  /* 0x00000000000073c6 */ /* 0x000e220000000100 */
[----:B------:R-:W-:Y:S05]  /*87e0*/  WARPSYNC.ALL ;  /* 0x0000000000007948 */ /* 0x000fea0003800000 */
[----:B0-----:R-:W-:Y:S06]  /*87f0*/  BAR.ARV 0xc, 0x180 ;  /* 0x0306000000007b1d */ /* 0x001fec0000002000 */
.L_x_2807:
[----:B------:R-:W-:Y:S01]  /*8800*/  CS2R R88, SRZ ;  /* 0x0000000000587805 */ /* 0x000fe2000001ff00 */
[----:B------:R-:W-:Y:S06]  /*8810*/  @!P2 BRA `(.L_x_2808) ;  /* 0x000000e4008ca947 */ /* 0x000fec0003800000 */
[----:B------:R-:W-:-:S03]  /*8820*/  UMOV UR4, 0xffffffff ;  /* 0xffffffff00047882 */ /* 0x000fc60000000000 */
[----:B------:R-:W-:Y:S05]  /*8830*/  BRA.DIV UR4, `(.L_x_2809) ;  /* 0x0000017e04807947 */ /* 0x000fea000b800000 */
[----:B------:R0:W1:Y:S02]  /*8840*/  SHFL.IDX PT, R190, R224, RZ, 0x1f ;  /* 0x00001fffe0be7589 */ /* 0x00006400000e0000 */
.L_x_3077:
        /* <DEDUP_REMOVED lines=18> */
[----:B------:R-:W-:Y:S01]  /*8970*/  IMAD.U32 R10, RZ, RZ, UR4 ;  /* 0x00000004ff0a7e24 */ /* 0x000fe2000f8e00ff */
[----:B------:R-:W-:Y:S01]  /*8980*/  MOV R13, RZ ;  /* 0x000000ff000d7202 */ /* 0x000fe20000000f00 */
[----:B------:R-:W-:-:S02]  /*8990*/  IMAD.U32 R11, RZ, RZ, UR5 ;  /* 0x00000005ff0b7e24 */ /* 0x000fc4000f8e00ff */
[----:B------:R-:W-:Y:S02]  /*89a0*/  IMAD.MOV.U32 R8, RZ, RZ, 0x70 ;  /* 0x00000070ff087424 */ /* 0x000fe400078e00ff */
[----:B-1----:R-:W-:-:S07]  /*89b0*/  IMAD.MOV.U32 R12, RZ, RZ, 0x1 ;  /* 0x00000001ff0c7424 */ /* 0x002fce00078e00ff */
[----:B------:R-:W-:-:S07]  /*89c0*/  LEPC R20, `(.L_x_2810) ;  /* 0x000000001014794e */ /* 0x000fce0000000000 */
[----:B0-2--5:R-:W-:Y:S05]  /*89d0*/  CALL.ABS.NOINC R14 ;  /* 0x000000000e007343 */ /* 0x025fea0003c00000 */
.L_x_2810:
        /* <DEDUP_REMOVED lines=12> */
.L_x_2814:
[----:B--2---:R2:W3:Y:S02]  /*8aa0*/  SYNCS.PHASECHK.TRANS64.TRYWAIT P0, [R2+URZ+0x28800], R3 ;  /* 0x02880003020075a7 */ /* 0x0044e4000800017f */
[----:B---3--:R-:W-:Y:S05]  /*8ab0*/  @!P0 NANOSLEEP.SYNCS 0x989680 ;  /* 0x009896800000895d */ /* 0x008fea0003900000 */
[----:B------:R-:W3:Y:S02]  /*8ac0*/  @!P0 SYNCS.PHASECHK.TRANS64 P0, [R2+URZ+0x28800], R3 ;  /* 0x02880003020085a7 */ /* 0x000ee4000800007f */
[----:B---3--:R-:W-:Y:S05]  /*8ad0*/  @!P0 BRA `(.L_x_2814) ;  /* 0xfffffffc00f08947 */ /* 0x008fea000383ffff */
.L_x_2813:
[----:B------:R-:W-:Y:S05]  /*8ae0*/  BSYNC B0 ;  /* 0x0000000000007941 */ /* 0x000fea0003800000 */
.L_x_2812:
[----:B------:R-:W-:Y:S05]  /*8af0*/  BRA `(.L_x_2815) ;  /* 0x0000004c00907947 */ /* 0x000fea0003800000 */
.L_x_2811:
        /* <DEDUP_REMOVED lines=16> */
[----:B------:R-:W-:Y:S01]  /*8c00*/  IMAD.U32 R4, RZ, RZ, UR4 ;  /* 0x00000004ff047e24 */ /* 0x000fe2000f8e00ff */
[----:B------:R1:W2:Y:S01]  /*8c10*/  LDC.64 R14, c[0x4][R0] ;  /* 0x01000000000e7b82 */ /* 0x0002a20000000a00 */
[----:B------:R-:W-:Y:S01]  /*8c20*/  MOV R5, UR5 ;  /* 0x0000000500057c02 */ /* 0x000fe20008000f00 */
        /* <DEDUP_REMOVED lines=10> */
.L_x_2816:
        /* <DEDUP_REMOVED lines=8> */
[----:B------:R-:W-:Y:S01]  /*8d50*/  MOV R6, R24 ;  /* 0x0000001800067202 */ /* 0x000fe20000000f00 */
[----:B------:R-:W-:Y:S01]  /*8d60*/  ULDC.64 UR6, c[0x0][0x408] ;  /* 0x0001020000067ab9 */ /* 0x000fe20000000a00 */
        /* <DEDUP_REMOVED lines=20> */
[----:B------:R-:W-:-:S02]  /*8eb0*/  LEA R7, P1, R8, UR6, 0x1 ;  /* 0x0000000608077c11 */ /* 0x000fc4000f8208ff */
[----:B------:R-:W-:Y:S02]  /*8ec0*/  IADD3 R3, R9, R3, RZ ;  /* 0x0000000309037210 */ /* 0x000fe40007ffe0ff */
[----:B------:R-:W-:Y:S02]  /*8ed0*/  LEA.HI.X R6, R6, UR5, R11, 0x1, P0 ;  /* 0x0000000506067c11 */ /* 0x000fe400080f0c0b */
[----:B------:R-:W-:Y:S01]  /*8ee0*/  LEA.HI.X R8, R8, UR7, R3, 0x1, P1 ;  /* 0x0000000708087c11 */ /* 0x000fe200088f0c03 */
[----:B------:R-:W-:Y:S06]  /*8ef0*/  BRA.DIV UR4, `(.L_x_2819) ;  /* 0x0000017604fc7947 */ /* 0x000fec000b800000 */
[----:B------:R1:W2:Y:S04]  /*8f00*/  SHFL.IDX PT, R0, R6, RZ, 0x181f ;  /* 0x00181fff06007589 */ /* 0x0002a800000e0000 */
[----:B------:R1:W3:Y:S04]  /*8f10*/  SHFL.IDX PT, R3, R5, RZ, 0x181f ;  /* 0x00181fff05037589 */ /* 0x0002e800000e0000 */
[----:B------:R1:W4:Y:S04]  /*8f20*/  SHFL.IDX PT, R4, R8, RZ, 0x181f ;  /* 0x00181fff08047589 */ /* 0x00032800000e0000 */
[----:B------:R1:W0:Y:S02]  /*8f30*/  SHFL.IDX PT, R14, R7, RZ, 0x181f ;  /* 0x00181fff070e7589 */ /* 0x00022400000e0000 */
.L_x_3083:
        /* <DEDUP_REMOVED lines=31> */
.L_x_2821:
[----:B------:R-:W-:Y:S05]  /*9130*/  BSYNC B1 ;  /* 0x0000000000017941 */ /* 0x000fea0003800000 */
.L_x_2820:
[----:B--2--5:R-:W-:Y:S01]  /*9140*/  IMAD.MOV.U32 R0, RZ, RZ, R48 ;  /* 0x000000ffff007224 */ /* 0x024fe200078e0030 */
[----:B------:R-:W-:Y:S01]  /*9150*/  MOV R9, R45 ;  /* 0x0000002d00097202 */ /* 0x000fe20000000f00 */
[----:B---3--:R-:W-:Y:S01]  /*9160*/  IMAD.MOV.U32 R3, RZ, RZ, R49 ;  /* 0x000000ffff037224 */ /* 0x008fe200078e0031 */
[----:B------:R-:W-:Y:S01]  /*9170*/  UMOV UR4, 0xffffffff ;  /* 0xffffffff00047882 */ /* 0x000fe20000000000 */
[----:B----4-:R-:W-:Y:S01]  /*9180*/  IMAD.MOV.U32 R4, RZ, RZ, R44 ;  /* 0x000000ffff047224 */ /* 0x010fe200078e002c */
        /* <DEDUP_REMOVED lines=8> */
[----:B------:R-:W-:-:S02]  /*9210*/  PRMT R65, R65, 0x5410, R0 ;  /* 0x0000541041417816 */ /* 0x000fc40000000000 */
[----:B------:R-:W-:Y:S02]  /*9220*/  CS2R R38, SRZ ;  /* 0x0000000000267805 */ /* 0x000fe4000001ff00 */
        /* <DEDUP_REMOVED lines=8> */
.L_x_3089:
[----:B------:R-:W-:Y:S01]  /*92b0*/  IADD3 R9, R55, 0x20, RZ ;  /* 0x0000002037097810 */ /* 0x000fe20007ffe0ff */
[----:B------:R-:W-:Y:S01]  /*92c0*/  BSSY B1, `(.L_x_2823) ;  /* 0x000001d000017945 */ /* 0x000fe20003800000 */
        /* <DEDUP_REMOVED lines=20> */
[----:B------:R-:W-:Y:S01]  /*9410*/  CS2R R38, SRZ ;  /* 0x0000000000267805 */ /* 0x000fe2000001ff00 */
[----:B------:R-:W-:Y:S01]  /*9420*/  @!P4 IMAD.X R11, R0, 0x1, R9, P0 ;  /* 0x00000001000bc824 */ /* 0x000fe200000e0609 */
[C---:B-1----:R-:W-:Y:S01]  /*9430*/  @!P4 IADD3.X R13, R4.reuse, R9, RZ, P1, !PT ;  /* 0x00000009040dc210 */ /* 0x042fe20000ffe4ff */
[----:B------:R-:W-:Y:S01]  /*9440*/  @!P5 IMAD.X R15, R4, 0x1, R15, P3 ;  /* 0x00000001040fd824 */ /* 0x000fe200018e060f */
[----:B------:R0:W5:Y:S04]  /*9450*/  @!P5 LD.E.64 R32, desc[UR40][R20.64] ;  /* 0x000000281420d980 */ /* 0x000168000c101b00 */
[----:B------:R0:W5:Y:S04]  /*9460*/  @!P5 LD.E.64 R34, desc[UR40][R14.64] ;  /* 0x000000280e22d980 */ /* 0x000168000c101b00 */
[----:B------:R0:W5:Y:S04]  /*9470*/  @!P4 LD.E.64 R36, desc[UR40][R10.64] ;  /* 0x000000280a24c980 */ /* 0x000168000c101b00 */
[----:B------:R0:W5:Y:S02]  /*9480*/  @!P4 LD.E.64 R38, desc[UR40][R12.64] ;  /* 0x000000280c26c980 */ /* 0x000164000c101b00 */
.L_x_2824:
[----:B------:R-:W-:Y:S05]  /*9490*/  BSYNC B1 ;  /* 0x0000000000017941 */ /* 0x000fea0003800000 */
.L_x_2823:
[----:B---3-5:R-:W-:Y:S01]  /*94a0*/  IMAD.MOV.U32 R0, RZ, RZ, R38 ;  /* 0x000000ffff007224 */ /* 0x028fe200078e0026 */
[----:B------:R-:W-:Y:S01]  /*94b0*/  MOV R9, R35 ;  /* 0x0000002300097202 */ /* 0x000fe20000000f00 */
[----:B----4-:R-:W-:Y:S01]  /*94c0*/  IMAD.MOV.U32 R3, RZ, RZ, R39 ;  /* 0x000000ffff037224 */ /* 0x010fe200078e0027 */
[----:B------:R-:W-:Y:S01]  /*94d0*/  UMOV UR4, 0xffffffff ;  /* 0xffffffff00047882 */ /* 0x000fe20000000000 */
[----:B-1----:R-:W-:Y:S01]  /*94e0*/  IMAD.MOV.U32 R4, RZ, RZ, R34 ;  /* 0x000000ffff047224 */ /* 0x002fe200078e0022 */
        /* <DEDUP_REMOVED lines=8> */
[----:B------:R-:W-:-:S04]  /*9570*/  PRMT R56, R3, 0x7610, R56 ;  /* 0x0000761003387816 */ /* 0x000fc80000000038 */
[----:B------:R-:W-:Y:S01]  /*9580*/  PRMT R52, R4, 0x5410, R9 ;  /* 0x0000541004347816 */ /* 0x000fe20000000009 */
[----:B------:R-:W-:Y:S06]  /*9590*/  BRA.DIV UR4, `(.L_x_2825) ;  /* 0x0000017604347947 */ /* 0x000fec000b800000 */
[----:B------:R1:W3:Y:S04]  /*95a0*/  SHFL.IDX PT, R0, R6, 0x2, 0x181f ;  /* 0x00581f0006007f89 */ /* 0x0002e800000e0000 */
[----:B------:R1:W4:Y:S04]  /*95b0*/  SHFL.IDX PT, R3, R5, 0x2, 0x181f ;  /* 0x00581f0005037f89 */ /* 0x00032800000e0000 */
[----:B------:R1:W1:Y:S04]  /*95c0*/  SHFL.IDX PT, R4, R8, 0x2, 0x181f ;  /* 0x00581f0008047f89 */ /* 0x00026800000e0000 */
[----:B0-----:R0:W0:Y:S02]  /*95d0*/  SHFL.IDX PT, R14, R7, 0x2, 0x181f ;  /* 0x00581f00070e7f89 */ /* 0x00102400000e0000 */
.L_x_3095:
[----:B------:R-:W-:Y:S01]  /*95e0*/  IADD3 R9, R55, 0x40, RZ ;  /* 0x0000004037097810 */ /* 0x000fe20007ffe0ff */
[----:B------:R-:W-:Y:S01]  /*95f0*/  BSSY B1, `(.L_x_2826) ;  /* 0x000001e000017945 */ /* 0x000fe20003800000 */
[----:B------:R-:W-:Y:S02]  /*9600*/  CS2R R30, SRZ ;  /* 0x00000000001e7805 */ /* 0x000fe4000001ff00 */
[----:B------:R-:W-:Y:S02]  /*9610*/  CS2R R20, SRZ ;  /* 0x0000000000147805 */ /* 0x000fe4000001ff00 */
[----:B------:R-:W-:Y:S02]  /*9620*/  ISETP.GE.AND P0, PT, R9, R64, PT ;  /* 0x000000400900720c */ /* 0x000fe40003f06270 */
[----:B------:R-:W-:Y:S02]  /*9630*/  CS2R R28, SRZ ;  /* 0x00000000001c7805 */ /* 0x000fe4000001ff00 */
[----:B------:R-:W-:-:S09]  /*9640*/  CS2R R24, SRZ ;  /* 0x0000000000187805 */ /* 0x000fd2000001ff00 */
        /* <DEDUP_REMOVED lines=24> */
.L_x_2827:
[----:B------:R-:W-:Y:S05]  /*97d0*/  BSYNC B1 ;  /* 0x0000000000017941 */ /* 0x000fea0003800000 */
.L_x_2826:
        /* <DEDUP_REMOVED lines=19> */
.L_x_3101:
[----:B------:R-:W-:Y:S01]  /*9910*/  IADD3 R55, R55, 0x60, RZ ;  /* 0x0000006037377810 */ /* 0x000fe20007ffe0ff */
[----:B------:R-:W-:Y:S01]  /*9920*/  BSSY B1, `(.L_x_2829) ;  /* 0x0000021000017945 */ /* 0x000fe20003800000 */
[----:B0-2---:R-:W-:Y:S02]  /*9930*/  LEA.HI R5, R214, R214, RZ, 0x1 ;  /* 0x000000d6d6057211 */ /* 0x005fe400078f08ff */
[----:B------:R-:W-:Y:S02]  /*9940*/  CS2R R10, SRZ ;  /* 0x00000000000a7805 */ /* 0x000fe4000001ff00 */
[----:B------:R-:W-:Y:S02]  /*9950*/  ISETP.GE.AND P0, PT, R55, R64, PT ;  /* 0x000000403700720c */ /* 0x000fe40003f06270 */
[----:B------:R-:W-:Y:S02]  /*9960*/  CS2R R12, SRZ ;  /* 0x00000000000c7805 */ /* 0x000fe4000001ff00 */
[----:B------:R-:W-:-:S02]  /*9970*/  LOP3.LUT R5, R5, 0xfffffffe, RZ, 0xc0, !PT ;  /* 0xfffffffe05057812 */ /* 0x000fc400078ec0ff */
[----:B------:R-:W-:-:S03]  /*9980*/  CS2R R8, SRZ ;  /* 0x0000000000087805 */ /* 0x000fc6000001ff00 */
[----:B------:R-:W-:-:S05]  /*9990*/  IMAD.IADD R5, R214, 0x1, -R5 ;  /* 0x00000001d6057824 */ /* 0x000fca00078e0a05 */
[----:B------:R-:W-:Y:S01]  /*99a0*/  SHF.L.U32 R5, R5, 0x1f, RZ ;  /* 0x0000001f05057819 */ /* 0x000fe200000006ff */
[----:B------:R-:W-:Y:S06]  /*99b0*/  @P0 BRA `(.L_x_2830) ;  /* 0x00000000005c0947 */ /* 0x000fec0003800000 */
[----:B------:R-:W-:Y:S01]  /*99c0*/  ULDC UR4, c[0x0][0x3f4] ;  /* 0x0000fd0000047ab9 */ /* 0x000fe20000000800 */
[----:B------:R-:W-:Y:S02]  /*99d0*/  CS2R R8, SRZ ;  /* 0x0000000000087805 */ /* 0x000fe4000001ff00 */
[----:B------:R-:W-:Y:S02]  /*99e0*/  ISETP.GE.AND P4, PT, R18, UR4, PT ;  /* 0x0000000412007c0c */ /* 0x000fe4000bf86270 */
[----:B------:R-:W-:-:S11]  /*99f0*/  ISETP.GE.AND P5, PT, R185, UR4, PT ;  /* 0x00000004b9007c0c */ /* 0x000fd6000bfa6270 */
[C---:B------:R-:W-:Y:S01]  /*9a00*/  @!P4 IMAD.SHL.U32 R60, R18.reuse, 0x2, RZ ;  /* 0x00000002123cc824 */ /* 0x040fe200078e00ff */
[----:B------:R-:W-:Y:S01]  /*9a10*/  @!P4 SHF.L.U64.HI R11, R18, 0x1, R19 ;  /* 0x00000001120bc819 */ /* 0x000fe20000010213 */
[C---:B------:R-:W-:Y:S01]  /*9a20*/  @!P5 IMAD.SHL.U32 R15, R185.reuse, 0x2, RZ ;  /* 0x00000002b90fd824 */ /* 0x040fe200078e00ff */
[----:B------:R-:W-:Y:S02]  /*9a30*/  @!P5 SHF.L.U64.HI R13, R185, 0x1, R218 ;  /* 0x00000001b90dd819 */ /* 0x000fe400000102da */
[CC--:B---3--:R-:W-:Y:S02]  /*9a40*/  @!P4 IADD3 R6, P0, R3.reuse, R60.reuse, RZ ;  /* 0x0000003c0306c210 */ /* 0x0c8fe40007f1e0ff */
[C---:B------:R-:W-:Y:S02]  /*9a50*/  @!P4 IADD3 R60, P1, R14.reuse, R60, RZ ;  /* 0x0000003c0e3cc210 */ /* 0x040fe40007f3e0ff */
[-C--:B------:R-:W-:Y:S02]  /*9a60*/  @!P5 IADD3 R62, P2, R3, R15.reuse, RZ ;  /* 0x0000000f033ed210 */ /* 0x080fe40007f5e0ff */
[----:B------:R-:W-:Y:S01]  /*9a70*/  @!P5 IADD3 R14, P3, R14, R15, RZ ;  /* 0x0000000f0e0ed210 */ /* 0x000fe20007f7e0ff */
[----:B----4-:R-:W-:Y:S01]  /*9a80*/  @!P4 IMAD.X R61, R4, 0x1, R11, P1 ;  /* 0x00000001043dc824 */ /* 0x010fe200008e060b */
[C---:B-1----:R-:W-:Y:S01]  /*9a90*/  @!P4 IADD3.X R7, R0.reuse, R11, RZ, P0, !PT ;  /* 0x0000000b0007c210 */ /* 0x042fe200007fe4ff */
[--C-:B------:R-:W-:Y:S01]  /*9aa0*/  @!P5 IMAD.X R63, R0, 0x1, R13.reuse, P2 ;  /* 0x00000001003fd824 */ /* 0x100fe200010e060d */
[----:B------:R-:W-:Y:S01]  /*9ab0*/  CS2R R10, SRZ ;  /* 0x00000000000a7805 */ /* 0x000fe2000001ff00 */
[----:B------:R-:W-:Y:S01]  /*9ac0*/  @!P5 IMAD.X R15, R4, 0x1, R13, P3 ;  /* 0x00000001040fd824 */ /* 0x000fe200018e060d */
[----:B------:R-:W-:-:S02]  /*9ad0*/  CS2R R12, SRZ ;  /* 0x00000000000c7805 */ /* 0x000fc4000001ff00 */
[----:B------:R-:W-:Y:S01]  /*9ae0*/  CS2R R26, SRZ ;  /* 0x00000000001a7805 */ /* 0x000fe2000001ff00 */
[----:B------:R0:W5:Y:S04]  /*9af0*/  @!P5 LD.E.64 R8, desc[UR40][R62.64] ;  /* 0x000000283e08d980 */ /* 0x000168000c101b00 */
[----:B------:R0:W5:Y:S04]  /*9b00*/  @!P5 LD.E.64 R10, desc[UR40][R14.64] ;  /* 0x000000280e0ad980 */ /* 0x000168000c101b00 */
[----:B------:R0:W5:Y:S04]  /*9b10*/  @!P4 LD.E.64 R12, desc[UR40][R6.64] ;  /* 0x00000028060cc980 */ /* 0x000168000c101b00 */
[----:B------:R0:W5:Y:S02]  /*9b20*/  @!P4 LD.E.64 R26, desc[UR40][R60.64] ;  /* 0x000000283c1ac980 */ /* 0x000164000c101b00 */
.L_x_2830:
[----:B------:R-:W-:Y:S05]  /*9b30*/  BSYNC B1 ;  /* 0x0000000000017941 */ /* 0x000fea0003800000 */
.L_x_2829:
[----:B------:R-:W2:Y:S01]  /*9b40*/  SYNCS.PHASECHK.TRANS64.TRYWAIT P0, [R2+URZ+0x28800], R5 ;  /* 0x02880005020075a7 */ /* 0x000ea2000800017f */
[----:B---3-5:R-:W-:Y:S01]  /*9b50*/  IMAD.MOV.U32 R3, RZ, RZ, R26 ;  /* 0x000000ffff037224 */ /* 0x028fe200078e001a */
[----:B-1----:R-:W-:Y:S01]  /*9b60*/  VIADDMNMX R0, R64, -R191, 0x80, PT ;  /* 0x0000008040007446 */ /* 0x002fe200038009bf */
[----:B----4-:R-:W-:Y:S01]  /*9b70*/  IMAD.MOV.U32 R4, RZ, RZ, R27 ;  /* 0x000000ffff047224 */ /* 0x010fe200078e001b */
[----:B------:R-:W-:Y:S01]  /*9b80*/  BSSY B1, `(.L_x_2831) ;  /* 0x000000c000017945 */ /* 0x000fe20003800000 */
[----:B0-----:R-:W-:Y:S01]  /*9b90*/  IMAD.MOV.U32 R6, RZ, RZ, R12 ;  /* 0x000000ffff067224 */ /* 0x001fe200078e000c */
[----:B------:R-:W-:Y:S01]  /*9ba0*/  ISETP.GE.AND P1, PT, R22, R0, PT ;  /* 0x000000001600720c */ /* 0x000fe20003f26270 */
[----:B------:R-:W-:Y:S01]  /*9bb0*/  IMAD.MOV.U32 R7, RZ, RZ, R13 ;  /* 0x000000ffff077224 */ /* 0x000fe200078e000d */
[----:B------:R-:W-:Y:S01]  /*9bc0*/  PRMT R15, R3, 0x5410, R4 ;  /* 0x00005410030f7816 */ /* 0x000fe20000000004 */
[----:B------:R-:W-:Y:S01]  /*9bd0*/  IMAD.MOV.U32 R4, RZ, RZ, R11 ;  /* 0x000000ffff047224 */ /* 0x000fe200078e000b */
[----:B------:R-:W-:-:S02]  /*9be0*/  MOV R3, R10 ;  /* 0x0000000a00037202 */ /* 0x000fc40000000f00 */
[----:B------:R-:W-:Y:S02]  /*9bf0*/  PRMT R55, R6, 0x5410, R7 ;  /* 0x0000541006377816 */ /* 0x000fe40000000007 */
[----:B------:R-:W-:Y:S01]  /*9c00*/  PRMT R3, R3, 0x5410, R4 ;  /* 0x0000541003037816 */ /* 0x000fe20000000004 */
[----:B------:R-:W-:Y:S01]  /*9c10*/  IMAD.MOV.U32 R4, RZ, RZ, R8 ;  /* 0x000000ffff047224 */ /* 0x000fe200078e0008 */
[----:B------:R-:W-:Y:S01]  /*9c20*/  MOV R6, R9 ;  /* 0x0000000900067202 */ /* 0x000fe20000000f00 */
[----:B--2---:R-:W-:Y:S06]  /*9c30*/  @!P0 BRA `(.L_x_2832) ;  /* 0x00000170006c8947 */ /* 0x004fec0003800000 */
.L_x_3102:
[----:B------:R-:W-:Y:S05]  /*9c40*/  BSYNC B1 ;  /* 0x0000000000017941 */ /* 0x000fea0003800000 */
.L_x_2831:
        /* <DEDUP_REMOVED lines=50> */
.L_x_2836:
[----:B------:R-:W-:Y:S05]  /*9f70*/  BSYNC B2 ;  /* 0x0000000000027941 */ /* 0x000fea0003800000 */
.L_x_2835:
        /* <DEDUP_REMOVED lines=20> */
[--C-:B------:R-:W-:Y:S02]  /*a0c0*/  HADD2.F32 R45, -RZ, R58.reuse.H0_H0 ;  /* 0x2000003aff2d7230 */ /* 0x100fe40000004100 */
[----:B------:R-:W-:Y:S01]  /*a0d0*/  FFMA.FTZ R49, R44, R47, -R49 ;  /* 0x0000002f2c317223 */ /* 0x000fe20000010831 */
[--C-:B------:R-:W-:Y:S02]  /*a0e0*/  HADD2.F32 R6, -RZ, R5.reuse.H0_H0 ;  /* 0x20000005ff067230 */ /* 0x100fe40000004100 */
[-C--:B------:R-:W-:Y:S01]  /*a0f0*/  FMUL.FTZ R48, R4, R46.reuse ;  /* 0x0000002e04307220 */ /* 0x080fe20000410000 */
[----:B------:R-:W-:Y:S02]  /*a100*/  HADD2.F32 R58, -RZ, R58.H1_H1 ;  /* 0x3000003aff3a7230 */ /* 0x000fe40000004100 */
        /* <DEDUP_REMOVED lines=18> */
.L_x_2834:
[----:B------:R-:W-:Y:S05]  /*a230*/  BSYNC B1 ;  /* 0x0000000000017941 */ /* 0x000fea0003800000 */
.L_x_2833:
        /* <DEDUP_REMOVED lines=50> */
.L_x_2840:
[----:B------:R-:W-:Y:S05]  /*a560*/  BSYNC B2 ;  /* 0x0000000000027941 */ /* 0x000fea0003800000 */
.L_x_2839:
        /* <DEDUP_REMOVED lines=43> */
.L_x_2838:
[----:B------:R-:W-:Y:S05]  /*a820*/  BSYNC B1 ;  /* 0x0000000000017941 */ /* 0x000fea0003800000 */
.L_x_2837:
        /* <DEDUP_REMOVED lines=50> */
.L_x_2844:
[----:B------:R-:W-:Y:S05]  /*ab50*/  BSYNC B2 ;  /* 0x0000000000027941 */ /* 0x000fea0003800000 */
.L_x_2843:
        /* <DEDUP_REMOVED lines=43> */
.L_x_2842:
[----:B------:R-:W-:Y:S05]  /*ae10*/  BSYNC B1 ;  /* 0x0000000000017941 */ /* 0x000fea0003800000 */
.L_x_2841:
        /* <DEDUP_REMOVED lines=49> */
.L_x_2847:
[----:B------:R-:W-:Y:S05]  /*b130*/  BSYNC B1 ;  /* 0x0000000000017941 */ /* 0x000fea0003800000 */
.L_x_2846:
        /* <DEDUP_REMOVED lines=44> */
.L_x_2818:
[----:B------:R-:W1:Y:S01]  /*b400*/  LDC R5, c[0x0][0x448] ;  /* 0x00011200ff057b82 */ /* 0x000e620000000800 */
[----:B------:R-:W-:Y:S01]  /*b410*/  ULDC.64 UR4, c[0x0][0x3f8] ;  /* 0x0000fe0000047ab9 */ /* 0x000fe20000000a00 */
[----:B------:R-:W-:Y:S01]  /*b420*/  ULDC.64 UR6, c[0x0][0x408] ;  /* 0x0001020000067ab9 */ /* 0x000fe20000000a00 */
        /* <DEDUP_REMOVED lines=32> */
[C---:B------:R-:W-:Y:S02]  /*b630*/  @!P1 SHF.L.U32 R7, R16.reuse, 0x1, RZ ;  /* 0x0000000110079819 */ /* 0x040fe400000006ff */
[----:B------:R-:W-:Y:S02]  /*b640*/  @!P1 SHF.L.U64.HI R6, R16, 0x1, R17 ;  /* 0x0000000110069819 */ /* 0x000fe40000010211 */
[----:B--2---:R-:W-:-:S05]  /*b650*/  @!P1 IADD3 R4, P2, R4, R7, RZ ;  /* 0x0000000704049210 */ /* 0x004fca0007f5e0ff */
[----:B---3--:R-:W-:Y:S02]  /*b660*/  @!P1 IMAD.X R3, R3, 0x1, R6, P2 ;  /* 0x0000000103039824 */ /* 0x008fe400010e0606 */
[----:B------:R-:W-:Y:S02]  /*b670*/  @!P1 IMAD.MOV.U32 R24, RZ, RZ, R4 ;  /* 0x000000ffff189224 */ /* 0x000fe400078e0004 */
[----:B------:R-:W-:-:S06]  /*b680*/  @!P1 IMAD.MOV.U32 R25, RZ, RZ, R3 ;  /* 0x000000ffff199224 */ /* 0x000fcc00078e0003 */
[----:B------:R-:W2:Y:S01]  /*b690*/  @!P1 LD.E.128 R24, desc[UR40][R24.64] ;  /* 0x0000002818189980 */ /* 0x000ea2000c101d00 */
[----:B----4-:R-:W-:-:S04]  /*b6a0*/  @!P1 IADD3 R14, P2, R14, R7, RZ ;  /* 0x000000070e0e9210 */ /* 0x010fc80007f5e0ff */
[----:B------:R-:W-:Y:S01]  /*b6b0*/  @!P1 MOV R4, R14 ;  /* 0x0000000e00049202 */ /* 0x000fe20000000f00 */
[----:B-----5:R-:W-:-:S06]  /*b6c0*/  @!P1 IMAD.X R5, R5, 0x1, R6, P2 ;  /* 0x0000000105059824 */ /* 0x020fcc00010e0606 */
        /* <DEDUP_REMOVED lines=18> */
[----:B---3--:R-:W-:Y:S01]  /*b7f0*/  @!P1 MOV R21, R5 ;  /* 0x0000000500159202 */ /* 0x008fe20000000f00 */
[----:B------:R-:W-:-:S02]  /*b800*/  @!P1 IMAD.MOV.U32 R20, RZ, RZ, R4 ;  /* 0x000000ffff149224 */ /* 0x000fc400078e0004 */
[----:B------:R1:W3:Y:S01]  /*b810*/  SHFL.IDX PT, R8, R32, 0x1, 0x181f ;  /* 0x00381f0020087f89 */ /* 0x0002e200000e0000 */
[----:B------:R-:W-:Y:S02]  /*b820*/  @!P1 IMAD.MOV.U32 R36, RZ, RZ, R6 ;  /* 0x000000ffff249224 */ /* 0x000fe400078e0006 */
[----:B------:R-:W-:Y:S02]  /*b830*/  @!P1 IMAD.MOV.U32 R37, RZ, RZ, R7 ;  /* 0x000000ffff259224 */ /* 0x000fe400078e0007 */
[----:B------:R-:W-:Y:S01]  /*b840*/  IMAD.MOV.U32 R11, RZ, RZ, R49 ;  /* 0x000000ffff0b7224 */ /* 0x000fe200078e0031 */
[----:B------:R-:W-:Y:S01]  /*b850*/  MOV R6, R36 ;  /* 0x0000002400067202 */ /* 0x000fe20000000f00 */
[----:B------:R-:W-:Y:S02]  /*b860*/  IMAD.MOV.U32 R4, RZ, RZ, R20 ;  /* 0x000000ffff047224 */ /* 0x000fe400078e0014 */
[----:B------:R-:W-:Y:S01]  /*b870*/  IMAD.MOV.U32 R5, RZ, RZ, R21 ;  /* 0x000000ffff057224 */ /* 0x000fe200078e0015 */
[----:B------:R-:W-:Y:S01]  /*b880*/  PRMT R43, R10, 0x5410, R11 ;  /* 0x000054100a2b7816 */ /* 0x000fe2000000000b */
[----:B------:R-:W-:Y:S01]  /*b890*/  IMAD.MOV.U32 R7, RZ, RZ, R37 ;  /* 0x000000ffff077224 */ /* 0x000fe200078e0025 */
[----:B------:R-:W-:-:S02]  /*b8a0*/  PRMT R65, R6, 0x5410, R4 ;  /* 0x0000541006417816 */ /* 0x000fc40000000004 */
[----:B------:R-:W-:Y:S02]  /*b8b0*/  PRMT R68, R5, 0x7610, R68 ;  /* 0x0000761005447816 */ /* 0x000fe40000000044 */
[----:B01--4-:R-:W-:-:S07]  /*b8c0*/  PRMT R64, R64, 0x5410, R7 ;  /* 0x0000541040407816 */ /* 0x013fce0000000007 */
.L_x_3112:
        /* <DEDUP_REMOVED lines=14> */
[----:B------:R-:W-:-:S03]  /*b9b0*/  IADD3 R14, P2, R14, R15, RZ ;  /* 0x0000000f0e0e7210 */ /* 0x000fc60007f5e0ff */
[----:B--2---:R-:W-:Y:S01]  /*b9c0*/  IMAD.X R5, R3, 0x1, R6, P1 ;  /* 0x0000000103057824 */ /* 0x004fe200008e0606 */
[----:B------:R-:W-:-:S05]  /*b9d0*/  IADD3.X R15, R9, R6, RZ, P2, !PT ;  /* 0x00000006090f7210 */ /* 0x000fca00017fe4ff */
[----:B------:R-:W5:Y:S04]  /*b9e0*/  LD.E.128 R4, desc[UR40][R4.64] ;  /* 0x0000002804047980 */ /* 0x000f68000c101d00 */
[----:B------:R0:W5:Y:S02]  /*b9f0*/  LD.E.128 R24, desc[UR40][R14.64] ;  /* 0x000000280e187980 */ /* 0x000164000c101d00 */
.L_x_2850:
[----:B------:R-:W-:Y:S05]  /*ba00*/  BSYNC B1 ;  /* 0x0000000000017941 */ /* 0x000fea0003800000 */
.L_x_2849:
        /* <DEDUP_REMOVED lines=20> */
[----:B------:R-:W-:-:S02]  /*bb50*/  @!P1 SHF.L.U32 R31, R16, 0x1, RZ ;  /* 0x00000001101f9819 */ /* 0x000fc400000006ff */
[----:B------:R-:W-:Y:S02]  /*bb60*/  @!P1 SHF.L.U64.HI R29, R16, 0x1, R17 ;  /* 0x00000001101d9819 */ /* 0x000fe40000010211 */
[----:B-1----:R-:W-:-:S05]  /*bb70*/  @!P1 IADD3 R8, P2, R8, R31, RZ ;  /* 0x0000001f08089210 */ /* 0x002fca0007f5e0ff */
[----:B--2---:R-:W-:-:S06]  /*bb80*/  @!P1 IMAD.X R9, R3, 0x1, R29, P2 ;  /* 0x0000000103099824 */ /* 0x004fcc00010e061d */
[----:B------:R-:W2:Y:S01]  /*bb90*/  @!P1 LD.E.128 R8, desc[UR40][R8.64] ;  /* 0x0000002808089980 */ /* 0x000ea2000c101d00 */
[----:B0-----:R-:W-:-:S05]  /*bba0*/  @!P1 IADD3 R14, P2, R14, R31, RZ ;  /* 0x0000001f0e0e9210 */ /* 0x001fca0007f5e0ff */
[----:B---3--:R-:W-:-:S04]  /*bbb0*/  @!P1 IMAD.X R3, R28, 0x1, R29, P2 ;  /* 0x000000011c039824 */ /* 0x008fc800010e061d */
[----:B------:R-:W-:-:S05]  /*bbc0*/  @!P1 IMAD.MOV.U32 R15, RZ, RZ, R3 ;  /* 0x000000ffff0f9224 */ /* 0x000fca00078e0003 */
        /* <DEDUP_REMOVED lines=8> */
[----:B--2---:R-:W-:Y:S01]  /*bc50*/  @!P1 MOV R51, R9 ;  /* 0x0000000900339202 */ /* 0x004fe20000000f00 */
[----:B------:R-:W-:Y:S02]  /*bc60*/  @!P1 IMAD.MOV.U32 R50, RZ, RZ, R8 ;  /* 0x000000ffff329224 */ /* 0x000fe400078e0008 */
[----:B------:R-:W-:Y:S02]  /*bc70*/  @!P1 IMAD.MOV.U32 R52, RZ, RZ, R10 ;  /* 0x000000ffff349224 */ /* 0x000fe400078e000a */
[----:B------:R-:W-:-:S02]  /*bc80*/  IMAD.MOV.U32 R3, RZ, RZ, R50 ;  /* 0x000000ffff037224 */ /* 0x000fc400078e0032 */
[----:B------:R-:W-:Y:S01]  /*bc90*/  IMAD.MOV.U32 R12, RZ, RZ, R51 ;  /* 0x000000ffff0c7224 */ /* 0x000fe200078e0033 */
[----:B------:R-:W-:Y:S01]  /*bca0*/  MOV R8, R52 ;  /* 0x0000003400087202 */ /* 0x000fe20000000f00 */
[----:B------:R-:W-:-:S03]  /*bcb0*/  @!P1 IMAD.MOV.U32 R53, RZ, RZ, R11 ;  /* 0x000000ffff359224 */ /* 0x000fc600078e000b */
[----:B------:R-:W-:Y:S01]  /*bcc0*/  PRMT R59, R3, 0x5410, R12 ;  /* 0x00005410033b7816 */ /* 0x000fe2000000000c */
[----:B------:R-:W-:Y:S01]  /*bcd0*/  IMAD.MOV.U32 R9, RZ, RZ, R53 ;  /* 0x000000ffff097224 */ /* 0x000fe200078e0035 */
[----:B------:R2:W0:Y:S01]  /*bce0*/  SHFL.IDX PT, R3, R35, 0x3, 0x181f ;  /* 0x00781f0023037f89 */ /* 0x00042200000e0000 */
[----:B---3--:R-:W-:Y:S01]  /*bcf0*/  @!P1 IMAD.MOV.U32 R38, RZ, RZ, R28 ;  /* 0x000000ffff269224 */ /* 0x008fe200078e001c */
[----:B------:R-:W-:Y:S01]  /*bd00*/  @!P1 MOV R41, R31 ;  /* 0x0000001f00299202 */ /* 0x000fe20000000f00 */
[----:B------:R-:W-:Y:S01]  /*bd10*/  @!P1 IMAD.MOV.U32 R39, RZ, RZ, R29 ;  /* 0x000000ffff279224 */ /* 0x000fe200078e001d */
[----:B------:R-:W-:Y:S01]  /*bd20*/  PRMT R44, R8, 0x5410, R9 ;  /* 0x00005410082c7816 */ /* 0x000fe20000000009 */
[----:B------:R-:W-:Y:S02]  /*bd30*/  @!P1 IMAD.MOV.U32 R40, RZ, RZ, R30 ;  /* 0x000000ffff289224 */ /* 0x000fe400078e001e */
[----:B------:R-:W-:Y:S02]  /*bd40*/  IMAD.MOV.U32 R8, RZ, RZ, R38 ;  /* 0x000000ffff087224 */ /* 0x000fe400078e0026 */
[----:B------:R-:W-:-:S02]  /*bd50*/  IMAD.MOV.U32 R9, RZ, RZ, R39 ;  /* 0x000000ffff097224 */ /* 0x000fc400078e0027 */
[----:B------:R-:W-:Y:S02]  /*bd60*/  IMAD.MOV.U32 R10, RZ, RZ, R40 ;  /* 0x000000ffff0a7224 */ /* 0x000fe400078e0028 */
[----:B------:R-:W-:Y:S01]  /*bd70*/  IMAD.MOV.U32 R11, RZ, RZ, R41 ;  /* 0x000000ffff0b7224 */ /* 0x000fe200078e0029 */
[----:B------:R-:W-:Y:S02]  /*bd80*/  PRMT R62, R8, 0x5410, R9 ;  /* 0x00005410083e7816 */ /* 0x000fe40000000009 */
[----:B------:R-:W-:Y:S02]  /*bd90*/  CS2R R8, SRZ ;  /* 0x0000000000087805 */ /* 0x000fe4000001ff00 */
[----:B-12-4-:R-:W-:-:S07]  /*bda0*/  PRMT R63, R10, 0x5410, R11 ;  /* 0x000054100a3f7816 */ /* 0x016fce000000000b */
.L_x_3122:
[----:B------:R-:W-:Y:S01]  /*bdb0*/  IADD3 R55, R55, 0x60, RZ ;  /* 0x0000006037377810 */ /* 0x000fe20007ffe0ff */
[----:B------:R-:W-:Y:S01]  /*bdc0*/  BSSY B1, `(.L_x_2852) ;  /* 0x0000016000017945 */ /* 0x000fe20003800000 */
[----:B------:R-:W-:Y:S02]  /*bdd0*/  LEA.HI R10, R214, R214, RZ, 0x1 ;  /* 0x000000d6d60a7211 */ /* 0x000fe400078f08ff */
[----:B------:R-:W-:Y:S02]  /*bde0*/  CS2R R12, SRZ ;  /* 0x00000000000c7805 */ /* 0x000fe4000001ff00 */
[----:B------:R-:W-:Y:S02]  /*bdf0*/  ISETP.GE.AND P1, PT, R55, R0, PT ;  /* 0x000000003700720c */ /* 0x000fe40003f26270 */
[----:B------:R-:W-:Y:S02]  /*be00*/  CS2R R14, SRZ ;  /* 0x00000000000e7805 */ /* 0x000fe4000001ff00 */
        /* <DEDUP_REMOVED lines=13> */
[--C-:B------:R-:W-:Y:S02]  /*bee0*/  IMAD.X R13, R3, 0x1, R10.reuse, P1 ;  /* 0x00000001030d7824 */ /* 0x100fe400008e060a */
[----:B------:R-:W-:-:S04]  /*bef0*/  IMAD.X R9, R33, 0x1, R10, P2 ;  /* 0x0000000121097824 */ /* 0x000fc800010e060a */
[----:B------:R-:W5:Y:S04]  /*bf00*/  LD.E.128 R12, desc[UR40][R12.64] ;  /* 0x000000280c0c7980 */ /* 0x000f68000c101d00 */
[----:B------:R-:W5:Y:S02]  /*bf10*/  LD.E.128 R8, desc[UR40][R8.64] ;  /* 0x0000002808087980 */ /* 0x000f64000c101d00 */
.L_x_2853:
[----:B------:R-:W-:Y:S05]  /*bf20*/  BSYNC B1 ;  /* 0x0000000000017941 */ /* 0x000fea0003800000 */
.L_x_2852:
[----:B------:R-:W1:Y:S01]  /*bf30*/  SYNCS.PHASECHK.TRANS64.TRYWAIT P4, [R2+URZ+0x28800], R29 ;  /* 0x0288001d020075a7 */ /* 0x000e62000808017f */
[----:B------:R-:W-:Y:S01]  /*bf40*/  VIADDMNMX R0, R0, -R191, 0x80, PT ;  /* 0x0000008000007446 */ /* 0x000fe200038009bf */
[----:B-----5:R-:W-:Y:S01]  /*bf50*/  IMAD.MOV.U32 R28, RZ, RZ, R9 ;  /* 0x000000ffff1c7224 */ /* 0x020fe200078e0009 */
[----:B0-----:R-:W-:Y:S01]  /*bf60*/  MOV R3, R8 ;  /* 0x0000000800037202 */ /* 0x001fe20000000f00 */
[----:B------:R-:W-:Y:S01]  /*bf70*/  BSSY B1, `(.L_x_2854) ;  /* 0x000000f000017945 */ /* 0x000fe20003800000 */
[-C--:B------:R-:W-:Y:S02]  /*bf80*/  ISETP.GE.OR P3, PT, R22, R0.reuse, P0 ;  /* 0x000000001600720c */ /* 0x080fe40000766670 */
[-C--:B------:R-:W-:Y:S02]  /*bf90*/  ISETP.GE.OR P2, PT, R213, R0.reuse, P0 ;  /* 0x00000000d500720c */ /* 0x080fe40000746670 */
[-C--:B------:R-:W-:Y:S02]  /*bfa0*/  ISETP.GE.OR P1, PT, R212, R0.reuse, P0 ;  /* 0x00000000d400720c */ /* 0x080fe40000726670 */
[----:B------:R-:W-:Y:S01]  /*bfb0*/  ISETP.GE.OR P0, PT, R211, R0, P0 ;  /* 0x00000000d300720c */ /* 0x000fe20000706670 */
        /* <DEDUP_REMOVED lines=9> */
[----:B-1----:R-:W-:Y:S06]  /*c050*/  @!P4 BRA `(.L_x_2855) ;  /* 0x00000158003cc947 */ /* 0x002fec0003800000 */
.L_x_3123:
[----:B------:R-:W-:Y:S05]  /*c060*/  BSYNC B1 ;  /* 0x0000000000017941 */ /* 0x000fea0003800000 */
.L_x_2854:
        /* <DEDUP_REMOVED lines=22> */
[----:B------:R-:W-:Y:S02]  /*c1d0*/  LEA R67, R33, R2, 0x1 ;  /* 0x0000000221437211 */ /* 0x000fe400078e08ff */
[--C-:B------:R-:W-:Y:S02]  /*c1e0*/  SHF.R.U32.HI R73, RZ, 0x10, R37.reuse ;  /* 0x00000010ff497819 */ /* 0x100fe40000011625 */
[----:B------:R-:W-:Y:S01]  /*c1f0*/  SHF.R.U64 R75, R36, 0x10, R37 ;  /* 0x00000010244b7819 */ /* 0x000fe20000001225 */
[----:B------:R-:W1:Y:S01]  /*c200*/  LDS.128 R32, [R67+0x10400] ;  /* 0x0104000043207984 */ /* 0x000e620000000c00 */
[----:B0-----:R-:W-:-:S02]  /*c210*/  HADD2.F32 R21, -RZ, R29.H0_H0 ;  /* 0x2000001dff157230 */ /* 0x001fc40000004100 */
[----:B------:R-:W-:Y:S02]  /*c220*/  HADD2.F32 R20, -RZ, R28.H0_H0 ;  /* 0x2000001cff147230 */ /* 0x000fe40000004100 */
[----:B------:R-:W-:Y:S02]  /*c230*/  HADD2.F32 R29, -RZ, R29.H1_H1 ;  /* 0x3000001dff1d7230 */ /* 0x000fe40000004100 */
[----:B------:R-:W-:Y:S02]  /*c240*/  HADD2.F32 R36, -RZ, R30.H0_H0 ;  /* 0x2000001eff247230 */ /* 0x000fe40000004100 */
[--C-:B------:R-:W-:Y:S02]  /*c250*/  HADD2.F32 R37, -RZ, R31.reuse.H0_H0 ;  /* 0x2000001fff257230 */ /* 0x100fe40000004100 */
[----:B------:R-:W-:Y:S02]  /*c260*/  HADD2.F32 R31, -RZ, R31.H1_H1 ;  /* 0x3000001fff1f7230 */ /* 0x000fe40000004100 */
[----:B-1----:R-:W-:-:S02]  /*c270*/  HADD2.F32 R46, -RZ, R33.H0_H0 ;  /* 0x20000021ff2e7230 */ /* 0x002fc40000004100 */
[----:B------:R-:W-:Y:S02]  /*c280*/  HADD2.F32 R47, -RZ, R33.H1_H1 ;  /* 0x30000021ff2f7230 */ /* 0x000fe40000004100 */
[----:B------:R-:W-:Y:S02]  /*c290*/  HADD2.F32 R33, -RZ, R32.H0_H0 ;  /* 0x20000020ff217230 */ /* 0x000fe40000004100 */
[C---:B------:R-:W-:Y:S01]  /*c2a0*/  FMUL.FTZ R72, R46.reuse, R68 ;  /* 0x000000442e487220 */ /* 0x040fe20000410000 */
[----:B------:R-:W-:Y:S01]  /*c2b0*/  FMUL.FTZ R74, R46, R66 ;  /* 0x000000422e4a7220 */ /* 0x000fe20000410000 */
[----:B------:R-:W-:Y:S02]  /*c2c0*/  HADD2.F32 R46, -RZ, R69.H0_H0 ;  /* 0x20000045ff2e7230 */ /* 0x000fe40000004100 */
[----:B------:R-:W-:Y:S01]  /*c2d0*/  FMUL.FTZ R76, R47, R70 ;  /* 0x000000462f4c7220 */ /* 0x000fe20000410000 */
[----:B------:R-:W-:Y:S01]  /*c2e0*/  FFMA.FTZ R72, R21, R66, -R72 ;  /* 0x0000004215487223 */ /* 0x000fe20000010848 */
[----:B------:R-:W-:-:S02]  /*c2f0*/  HADD2.F32 R66, -RZ, R65.H1_H1 ;  /* 0x30000041ff427230 */ /* 0x000fc40000004100 */
[----:B------:R-:W-:Y:S01]  /*c300*/  FFMA.FTZ R74, R21, R68, R74 ;  /* 0x00000044154a7223 */ /* 0x000fe2000001004a */
[----:B------:R-:W-:Y:S02]  /*c310*/  HADD2.F32 R21, -RZ, R64.H0_H0 ;  /* 0x20000040ff157230 */ /* 0x000fe40000004100 */
[----:B------:R-:W-:Y:S01]  /*c320*/  FMUL.FTZ R68, R47, R46 ;  /* 0x0000002e2f447220 */ /* 0x000fe20000410000 */
[----:B------:R-:W-:Y:S02]  /*c330*/  HADD2.F32 R48, -RZ, R34.H0_H0 ;  /* 0x20000022ff307230 */ /* 0x000fe40000004100 */
[C---:B------:R-:W-:Y:S01]  /*c340*/  FMUL.FTZ R47, R33.reuse, R66 ;  /* 0x00000042212f7220 */ /* 0x040fe20000410000 */
[----:B------:R-:W-:Y:S02]  /*c350*/  HADD2.F32 R65, -RZ, R65.H0_H0 ;  /* 0x20000041ff417230 */ /* 0x000fe40000004100 */
[----:B------:R-:W-:Y:S01]  /*c360*/  FMUL.FTZ R33, R33, R21 ;  /* 0x0000001521217220 */ /* 0x000fe20000410000 */
[----:B------:R-:W-:-:S02]  /*c370*/  HADD2.F32 R49, -RZ, R35.H0_H0 ;  /* 0x20000023ff317230 */ /* 0x000fc40000004100 */
[C---:B------:R-:W-:Y:S01]  /*c380*/  FFMA.FTZ R47, R20.reuse, R21, -R47 ;  /* 0x00000015142f7223 */ /* 0x040fe2000001082f */
[--C-:B------:R-:W-:Y:S02]  /*c390*/  HADD2.F32 R21, -RZ, R43.reuse.H0_H0 ;  /* 0x2000002bff157230 */ /* 0x100fe40000004100 */
[C---:B------:R-:W-:Y:S01]  /*c3a0*/  FFMA.FTZ R69, R29.reuse, R46, -R76 ;  /* 0x0000002e1d457223 */ /* 0x040fe2000001084c */
[----:B------:R-:W-:Y:S02]  /*c3b0*/  HADD2.F32 R64, -RZ, R64.H1_H1 ;  /* 0x30000040ff407230 */ /* 0x000fe40000004100 */
[----:B------:R-:W-:Y:S01]  /*c3c0*/  FFMA.FTZ R71, R29, R70, R68 ;  /* 0x000000461d477223 */ /* 0x000fe20000010044 */
[----:B------:R-:W-:Y:S01]  /*c3d0*/  FFMA.FTZ R66, R20, R66, R33 ;  /* 0x0000004214427223 */ /* 0x000fe20000010021 */
[C---:B------:R-:W-:Y:S01]  /*c3e0*/  FMUL.FTZ R29, R48.reuse, R65 ;  /* 0x00000041301d7220 */ /* 0x040fe20000410000 */
[----:B------:R-:W-:Y:S02]  /*c3f0*/  HADD2.F32 R20, -RZ, R43.H1_H1 ;  /* 0x3000002bff147230 */ /* 0x000fe40000004100 */
[----:B------:R-:W-:Y:S01]  /*c400*/  FMUL.FTZ R33, R48, R21 ;  /* 0x0000001530217220 */ /* 0x000fe20000410000 */
[----:B------:R-:W-:-:S02]  /*c410*/  HADD2.F32 R35, -RZ, R35.H1_H1 ;  /* 0x30000023ff237230 */ /* 0x000fc40000004100 */
        /* <DEDUP_REMOVED lines=21> */
[----:B------:R-:W-:Y:S01]  /*c570*/  FMUL.FTZ R32, R32, R21 ;  /* 0x0000001520207220 */ /* 0x000fe20000410000 */
[----:B------:R-:W-:Y:S02]  /*c580*/  HADD2.F32 R30, -RZ, R30.H1_H1 ;  /* 0x3000001eff1e7230 */ /* 0x000fe40000004100 */
        /* <DEDUP_REMOVED lines=8> */
[----:B------:R-:W-:Y:S02]  /*c610*/  F2FP.F16.F32.PACK_AB R30, R34, R43 ;  /* 0x0000002b221e723e */ /* 0x000fe400000000ff */
[----:B------:R-:W-:Y:S02]  /*c620*/  F2FP.F16.F32.PACK_AB R35, R48, R49 ;  /* 0x000000313023723e */ /* 0x000fe400000000ff */
[----:B------:R-:W-:Y:S01]  /*c630*/  F2FP.F16.F32.PACK_AB R33, R71, R74 ;  /* 0x0000004a4721723e */ /* 0x000fe200000000ff */
[----:B------:R1:W-:Y:S01]  /*c640*/  STS.128 [R202], R28 ;  /* 0x0000001cca007388 */ /* 0x0003e20000000c00 */
[----:B------:R-:W-:-:S02]  /*c650*/  F2FP.F16.F32.PACK_AB R32, R21, R66 ;  /* 0x000000421520723e */ /* 0x000fc400000000ff */
[----:B------:R-:W-:-:S05]  /*c660*/  F2FP.F16.F32.PACK_AB R34, R37, R36 ;  /* 0x000000242522723e */ /* 0x000fca00000000ff */
[----:B------:R1:W-:Y:S02]  /*c670*/  STS.128 [R67+0x10400], R32 ;  /* 0x0104002043007388 */ /* 0x0003e40000000c00 */
.L_x_2857:
[----:B------:R-:W-:Y:S05]  /*c680*/  BSYNC B1 ;  /* 0x0000000000017941 */ /* 0x000fea0003800000 */
.L_x_2856:
[----:B------:R-:W-:Y:S04]  /*c690*/  BSSY B1, `(.L_x_2858) ;  /* 0x0000060000017945 */ /* 0x000fe80003800000 */
[----:B------:R-:W-:Y:S05]  /*c6a0*/  @P2 BRA `(.L_x_2859) ;  /* 0x0000000400782947 */ /* 0x000fea0003800000 */
[----:B------:R-:W-:Y:S01]  /*c6b0*/  LEA.HI R20, R45, R206, RZ, 0x1d ;  /* 0x000000ce2d147211 */ /* 0x000fe200078fe8ff */
[----:B------:R-:W-:Y:S01]  /*c6c0*/  HADD2.F32 R36, -RZ, R54.H1_H1 ;  /* 0x30000036ff247230 */ /* 0x000fe20000004100 */
[--C-:B------:R-:W-:Y:S02]  /*c6d0*/  SHF.R.U64 R49, R24, 0x10, R25.reuse ;  /* 0x0000001018317819 */ /* 0x100fe40000001219 */
[----:B01----:R-:W-:Y:S01]  /*c6e0*/  SHF.R.S32.HI R29, RZ, 0x1f, R20 ;  /* 0x0000001fff1d7819 */ /* 0x003fe20000011414 */
[----:B------:R-:W-:Y:S01]  /*c6f0*/  IMAD.SHL.U32 R21, R20, 0x8, RZ ;  /* 0x0000000814157824 */ /* 0x000fe200078e00ff */
[----:B------:R-:W-:Y:S02]  /*c700*/  SHF.R.U32.HI R46, RZ, 0x10, R25 ;  /* 0x00000010ff2e7819 */ /* 0x000fe40000011619 */
[----:B------:R-:W-:Y:S02]  /*c710*/  LEA.HI R29, R29, R20, RZ, 0x3 ;  /* 0x000000141d1d7211 */ /* 0x000fe400078f18ff */
[----:B------:R-:W-:Y:S01]  /*c720*/  LOP3.LUT R21, R196, 0x38, R21, 0xf8, !PT ;  /* 0x00000038c4157812 */ /* 0x000fe200078ef815 */
[----:B------:R-:W-:Y:S01]  /*c730*/  HADD2.F32 R46, -RZ, R46.H0_H0 ;  /* 0x2000002eff2e7230 */ /* 0x000fe20000004100 */
[----:B------:R-:W-:Y:S01]  /*c740*/  SHF.R.U64 R47, R26, 0x10, R27 ;  /* 0x000000101a2f7819 */ /* 0x000fe2000000121b */
[----:B------:R-:W-:Y:S01]  /*c750*/  IMAD.SHL.U32 R29, R29, 0x400, RZ ;  /* 0x000004001d1d7824 */ /* 0x000fe200078e00ff */
[----:B------:R-:W-:-:S02]  /*c760*/  LOP3.LUT R20, R21, R230, RZ, 0x3c, !PT ;  /* 0x000000e615147212 */ /* 0x000fc400078e3cff */
[----:B------:R-:W-:Y:S01]  /*c770*/  SHF.R.U32.HI R43, RZ, 0x10, R27 ;  /* 0x00000010ff2b7819 */ /* 0x000fe2000001161b */
[--C-:B------:R-:W-:Y:S01]  /*c780*/  HADD2.F32 R27, -RZ, R57.reuse.H1_H1 ;  /* 0x30000039ff1b7230 */ /* 0x100fe20000004100 */
[----:B------:R-:W-:Y:S01]  /*c790*/  LOP3.LUT R21, R29, 0x7fffe000, RZ, 0xc0, !PT ;  /* 0x7fffe0001d157812 */ /* 0x000fe200078ec0ff */
[----:B------:R-:W-:Y:S01]  /*c7a0*/  HADD2.F32 R57, -RZ, R57.H0_H0 ;  /* 0x20000039ff397230 */ /* 0x000fe20000004100 */
[----:B------:R-:W0:Y:S01]  /*c7b0*/  LDS.128 R28, [R223] ;  /* 0x00000000df1c7984 */ /* 0x000e220000000c00 */
[----:B------:R-:W-:Y:S02]  /*c7c0*/  SHF.R.U64 R67, R4, 0x10, R5 ;  /* 0x0000001004437819 */ /* 0x000fe40000001205 */
[----:B------:R-:W-:Y:S02]  /*c7d0*/  IADD3 R21, R20, R21, R199 ;  /* 0x0000001514157210 */ /* 0x000fe40007ffe0c7 */
[----:B------:R-:W-:Y:S02]  /*c7e0*/  SHF.R.U32.HI R37, RZ, 0x10, R5 ;  /* 0x00000010ff257819 */ /* 0x000fe40000011605 */
[--C-:B------:R-:W-:Y:S01]  /*c7f0*/  SHF.R.U64 R66, R6, 0x10, R7.reuse ;  /* 0x0000001006427819 */ /* 0x100fe20000001207 */
[----:B------:R-:W-:Y:S01]  /*c800*/  IMAD R21, R21, 0x2, R2 ;  /* 0x0000000215157824 */ /* 0x000fe200078e0202 */
[----:B------:R-:W-:-:S04]  /*c810*/  SHF.R.U32.HI R65, RZ, 0x10, R7 ;  /* 0x00000010ff417819 */ /* 0x000fc80000011607 */
[----:B------:R-:W1:Y:S01]  /*c820*/  LDS.128 R32, [R21+0x10400] ;  /* 0x0104000015207984 */ /* 0x000e620000000c00 */
[--C-:B0-----:R-:W-:Y:S02]  /*c830*/  HADD2.F32 R5, -RZ, R29.reuse.H0_H0 ;  /* 0x2000001dff057230 */ /* 0x101fe40000004100 */
[----:B------:R-:W-:Y:S02]  /*c840*/  HADD2.F32 R29, -RZ, R29.H1_H1 ;  /* 0x3000001dff1d7230 */ /* 0x000fe40000004100 */
[----:B------:R-:W-:Y:S02]  /*c850*/  HADD2.F32 R4, -RZ, R28.H0_H0 ;  /* 0x2000001cff047230 */ /* 0x000fe40000004100 */
        /* <DEDUP_REMOVED lines=10> */
[----:B------:R-:W-:Y:S01]  /*c900*/  FFMA.FTZ R48, R5, R27, -R48 ;  /* 0x0000001b05307223 */ /* 0x000fe20000010830 */
[----:B------:R-:W-:Y:S02]  /*c910*/  HADD2.F32 R27, -RZ, R54.H0_H0 ;  /* 0x20000036ff1b7230 */ /* 0x000fe40000004100 */
[----:B------:R-:W-:Y:S01]  /*c920*/  FMUL.FTZ R54, R33, R46 ;  /* 0x0000002e21367220 */ /* 0x000fe20000410000 */
[----:B------:R-:W-:Y:S01]  /*c930*/  FFMA.FTZ R64, R5, R36, R64 ;  /* 0x0000002405407223 */ /* 0x000fe20000010040 */
[-C--:B------:R-:W-:Y:S01]  /*c940*/  FMUL.FTZ R36, R33, R24.reuse ;  /* 0x0000001821247220 */ /* 0x080fe20000410000 */
[----:B------:R-:W-:Y:S02]  /*c950*/  HADD2.F32 R25, -RZ, R34.H0_H0 ;  /* 0x20000022ff197230 */ /* 0x000fe40000004100 */
[----:B------:R-:W-:Y:S01]  /*c960*/  FFMA.FTZ R33, R29, R24, -R54 ;  /* 0x000000181d217223 */ /* 0x000fe20000010836 */
[----:B------:R-:W-:Y:S01]  /*c970*/  FMUL.FTZ R5, R20, R27 ;  /* 0x0000001b14057220 */ /* 0x000fe20000410000 */
[----:B------:R-:W-:-:S02]  /*c980*/  HADD2.F32 R24, -RZ, R56.H0_H0 ;  /* 0x20000038ff187230 */ /* 0x000fc40000004100 */
[-C--:B------:R-:W-:Y:S01]  /*c990*/  FMUL.FTZ R20, R20, R57.reuse ;  /* 0x0000003914147220 */ /* 0x080fe20000410000 */
[----:B------:R-:W-:Y:S01]  /*c9a0*/  FFMA.FTZ R37, R29, R46, R36 ;  /* 0x0000002e1d257223 */ /* 0x000fe20000010024 */
[C---:B------:R-:W-:Y:S01]  /*c9b0*/  FFMA.FTZ R57, R4.reuse, R57, -R5 ;  /* 0x0000003904397223 */ /* 0x040fe20000010805 */
[--C-:B------:R-:W-:Y:S02]  /*c9c0*/  HADD2.F32 R5, -RZ, R58.reuse.H0_H0 ;  /* 0x2000003aff057230 */ /* 0x100fe40000004100 */
[----:B------:R-:W-:Y:S01]  /*c9d0*/  FFMA.FTZ R29, R4, R27, R20 ;  /* 0x0000001b041d7223 */ /* 0x000fe20000010014 */
[----:B------:R-:W-:Y:S02]  /*c9e0*/  HADD2.F32 R26, -RZ, R35.H0_H0 ;  /* 0x20000023ff1a7230 */ /* 0x000fe40000004100 */
[C---:B------:R-:W-:Y:S01]  /*c9f0*/  FMUL.FTZ R27, R25.reuse, R24 ;  /* 0x00000018191b7220 */ /* 0x040fe20000410000 */
[----:B------:R-:W-:Y:S02]  /*ca00*/  HADD2.F32 R58, -RZ, R58.H1_H1 ;  /* 0x3000003aff3a7230 */ /* 0x000fe40000004100 */
[----:B------:R-:W-:Y:S01]  /*ca10*/  FMUL.FTZ R25, R25, R5 ;  /* 0x0000000519197220 */ /* 0x000fe20000410000 */
[----:B------:R-:W-:-:S02]  /*ca20*/  HADD2.F32 R56, -RZ, R56.H1_H1 ;  /* 0x30000038ff387230 */ /* 0x000fc40000004100 */
[----:B------:R-:W-:Y:S01]  /*ca30*/  FFMA.FTZ R36, R6, R5, -R27 ;  /* 0x0000000506247223 */ /* 0x000fe2000001081b */
[----:B------:R-:W-:Y:S02]  /*ca40*/  HADD2.F32 R35, -RZ, R35.H1_H1 ;  /* 0x30000023ff237230 */ /* 0x000fe40000004100 */
[C---:B------:R-:W-:Y:S01]  /*ca50*/  FMUL.FTZ R5, R26.reuse, R58 ;  /* 0x0000003a1a057220 */ /* 0x040fe20000410000 */
[----:B------:R-:W-:Y:S02]  /*ca60*/  HADD2.F32 R20, -RZ, R43.H0_H0 ;  /* 0x2000002bff147230 */ /* 0x000fe40000004100 */
[----:B------:R-:W-:Y:S01]  /*ca70*/  FMUL.FTZ R46, R26, R56 ;  /* 0x000000381a2e7220 */ /* 0x000fe20000410000 */
[----:B------:R-:W-:Y:S02]  /*ca80*/  HADD2.F32 R4, -RZ, R65.H0_H0 ;  /* 0x20000041ff047230 */ /* 0x000fe40000004100 */
[----:B------:R-:W-:Y:S01]  /*ca90*/  FFMA.FTZ R26, R6, R24, R25 ;  /* 0x00000018061a7223 */ /* 0x000fe20000010019 */
[----:B------:R-:W-:-:S02]  /*caa0*/  HADD2.F32 R32, -RZ, R32.H1_H1 ;  /* 0x30000020ff207230 */ /* 0x000fc40000004100 */
[----:B------:R-:W-:Y:S01]  /*cab0*/  FMUL.FTZ R6, R35, R20 ;  /* 0x0000001423067220 */ /* 0x000fe20000410000 */
[----:B------:R-:W-:Y:S02]  /*cac0*/  HADD2.F32 R34, -RZ, R34.H1_H1 ;  /* 0x30000022ff227230 */ /* 0x000fe40000004100 */
[C---:B------:R-:W-:Y:S01]  /*cad0*/  FFMA.FTZ R46, R7.reuse, R58, -R46 ;  /* 0x0000003a072e7223 */ /* 0x040fe2000001082e */
[----:B------:R-:W-:Y:S01]  /*cae0*/  FFMA.FTZ R56, R7, R56, R5 ;  /* 0x0000003807387223 */ /* 0x000fe20000010005 */
        /* <DEDUP_REMOVED lines=26> */
.L_x_2859:
[----:B------:R-:W-:Y:S05]  /*cc90*/  BSYNC B1 ;  /* 0x0000000000017941 */ /* 0x000fea0003800000 */
.L_x_2858:
        /* <DEDUP_REMOVED lines=12> */
[----:B------:R-:W-:Y:S02]  /*cd60*/  SHF.L.U32 R5, R5, 0xa, RZ ;  /* 0x0000000a05057819 */ /* 0x000fe400000006ff */
[----:B------:R-:W-:Y:S02]  /*cd70*/  LOP3.LUT R21, R4, R229, RZ, 0x3c, !PT ;  /* 0x000000e504157212 */ /* 0x000fe400078e3cff */
[----:B------:R-:W-:Y:S02]  /*cd80*/  LOP3.LUT R20, R5, 0x7fffe000, RZ, 0xc0, !PT ;  /* 0x7fffe00005147812 */ /* 0x000fe400078ec0ff */
[----:B------:R-:W1:Y:S01]  /*cd90*/  LDS.128 R4, [R222] ;  /* 0x00000000de047984 */ /* 0x000e620000000c00 */
[--C-:B------:R-:W-:Y:S02]  /*cda0*/  SHF.R.U64 R48, R38, 0x10, R39.reuse ;  /* 0x0000001026307819 */ /* 0x100fe40000001227 */
[----:B------:R-:W-:Y:S02]  /*cdb0*/  IADD3 R21, R21, R20, R198 ;  /* 0x0000001415157210 */ /* 0x000fe40007ffe0c6 */
[----:B------:R-:W-:-:S02]  /*cdc0*/  SHF.R.U32.HI R37, RZ, 0x10, R39 ;  /* 0x00000010ff257819 */ /* 0x000fc40000011627 */
[--C-:B------:R-:W-:Y:S01]  /*cdd0*/  SHF.R.U64 R47, R40, 0x10, R41.reuse ;  /* 0x00000010282f7819 */ /* 0x100fe20000001229 */
[----:B------:R-:W-:Y:S01]  /*cde0*/  IMAD R21, R21, 0x2, R2 ;  /* 0x0000000215157824 */ /* 0x000fe200078e0202 */
[----:B------:R-:W-:Y:S01]  /*cdf0*/  SHF.R.U32.HI R46, RZ, 0x10, R41 ;  /* 0x00000010ff2e7819 */ /* 0x000fe20000011629 */
[----:B------:R-:W-:Y:S01]  /*ce00*/  HADD2.F32 R37, -RZ, R37.H0_H0 ;  /* 0x20000025ff257230 */ /* 0x000fe20000004100 */
[--C-:B------:R-:W-:Y:S02]  /*ce10*/  SHF.R.U64 R49, R52, 0x10, R53.reuse ;  /* 0x0000001034317819 */ /* 0x100fe40000001235 */
[----:B------:R-:W2:Y:S01]  /*ce20*/  LDS.128 R24, [R21+0x10400] ;  /* 0x0104000015187984 */ /* 0x000ea20000000c00 */
[----:B------:R-:W-:Y:S01]  /*ce30*/  SHF.R.U32.HI R52, RZ, 0x10, R53 ;  /* 0x00000010ff347819 */ /* 0x000fe20000011635 */
[--C-:B-1----:R-:W-:Y:S02]  /*ce40*/  HADD2.F32 R20, -RZ, R5.reuse.H0_H0 ;  /* 0x20000005ff147230 */ /* 0x102fe40000004100 */
[----:B------:R-:W-:-:S02]  /*ce50*/  HADD2.F32 R28, -RZ, R5.H1_H1 ;  /* 0x30000005ff1c7230 */ /* 0x000fc40000004100 */
[----:B------:R-:W-:Y:S02]  /*ce60*/  HADD2.F32 R5, -RZ, R4.H0_H0 ;  /* 0x20000004ff057230 */ /* 0x000fe40000004100 */
[----:B0-----:R-:W-:Y:S02]  /*ce70*/  HADD2.F32 R29, -RZ, R6.H0_H0 ;  /* 0x20000006ff1d7230 */ /* 0x001fe40000004100 */
[--C-:B------:R-:W-:Y:S02]  /*ce80*/  HADD2.F32 R30, -RZ, R7.reuse.H0_H0 ;  /* 0x20000007ff1e7230 */ /* 0x100fe40000004100 */
[----:B------:R-:W-:Y:S02]  /*ce90*/  HADD2.F32 R7, -RZ, R7.H1_H1 ;  /* 0x30000007ff077230 */ /* 0x000fe40000004100 */
[----:B------:R-:W-:Y:S02]  /*cea0*/  HADD2.F32 R4, -RZ, R4.H1_H1 ;  /* 0x30000004ff047230 */ /* 0x000fe40000004100 */
[----:B--2---:R-:W-:-:S02]  /*ceb0*/  HADD2.F32 R31, -RZ, R25.H0_H0 ;  /* 0x20000019ff1f7230 */ /* 0x004fc40000004100 */
[----:B------:R-:W-:Y:S02]  /*cec0*/  HADD2.F32 R32, -RZ, R25.H1_H1 ;  /* 0x30000019ff207230 */ /* 0x000fe40000004100 */
[----:B------:R-:W-:Y:S02]  /*ced0*/  HADD2.F32 R25, -RZ, R24.H0_H0 ;  /* 0x20000018ff197230 */ /* 0x000fe40000004100 */
[CC--:B------:R-:W-:Y:S01]  /*cee0*/  FMUL.FTZ R39, R31.reuse, R36.reuse ;  /* 0x000000241f277220 */ /* 0x0c0fe20000410000 */
[-C--:B------:R-:W-:Y:S01]  /*cef0*/  FMUL.FTZ R41, R31, R35.reuse ;  /* 0x000000231f297220 */ /* 0x080fe20000410000 */
[----:B------:R-:W-:Y:S02]  /*cf00*/  HADD2.F32 R31, -RZ, R50.H0_H0 ;  /* 0x20000032ff1f7230 */ /* 0x000fe40000004100 */
[C---:B------:R-:W-:Y:S01]  /*cf10*/  FFMA.FTZ R39, R20.reuse, R35, -R39 ;  /* 0x0000002314277223 */ /* 0x040fe20000010827 */
[----:B------:R-:W-:Y:S01]  /*cf20*/  FFMA.FTZ R41, R20, R36, R41 ;  /* 0x0000002414297223 */ /* 0x000fe20000010029 */
[----:B------:R-:W-:-:S02]  /*cf30*/  HADD2.F32 R20, -RZ, R59.H0_H0 ;  /* 0x2000003bff147230 */ /* 0x000fc40000004100 */
[C---:B------:R-:W-:Y:S01]  /*cf40*/  FMUL.FTZ R35, R32.reuse, R37 ;  /* 0x0000002520237220 */ /* 0x040fe20000410000 */
[-C--:B------:R-:W-:Y:S01]  /*cf50*/  FMUL.FTZ R43, R32, R31.reuse ;  /* 0x0000001f202b7220 */ /* 0x080fe20000410000 */
[C---:B------:R-:W-:Y:S01]  /*cf60*/  FMUL.FTZ R36, R25.reuse, R62 ;  /* 0x0000003e19247220 */ /* 0x040fe20000410000 */
[----:B------:R-:W-:Y:S02]  /*cf70*/  HADD2.F32 R33, -RZ, R26.H0_H0 ;  /* 0x2000001aff217230 */ /* 0x000fe40000004100 */
[-C--:B------:R-:W-:Y:S01]  /*cf80*/  FMUL.FTZ R25, R25, R20.reuse ;  /* 0x0000001419197220 */ /* 0x080fe20000410000 */
[----:B------:R-:W-:Y:S02]  /*cf90*/  HADD2.F32 R32, -RZ, R63.H0_H0 ;  /* 0x2000003fff207230 */ /* 0x000fe40000004100 */
[----:B------:R-:W-:Y:S01]  /*cfa0*/  FFMA.FTZ R36, R5, R20, -R36 ;  /* 0x0000001405247223 */ /* 0x000fe20000010824 */
[----:B------:R-:W-:Y:S02]  /*cfb0*/  HADD2.F32 R34, -RZ, R27.H0_H0 ;  /* 0x2000001bff227230 */ /* 0x000fe40000004100 */
[C---:B------:R-:W-:Y:S01]  /*cfc0*/  FFMA.FTZ R38, R28.reuse, R31, -R35 ;  /* 0x0000001f1c267223 */ /* 0x040fe20000010823 */
[----:B------:R-:W-:Y:S01]  /*cfd0*/  FFMA.FTZ R40, R28, R37, R43 ;  /* 0x000000251c287223 */ /* 0x000fe2000001002b */
[----:B------:R-:W-:-:S02]  /*cfe0*/  HADD2.F32 R20, -RZ, R44.H0_H0 ;  /* 0x2000002cff147230 */ /* 0x000fc40000004100 */
[----:B------:R-:W-:Y:S01]  /*cff0*/  FFMA.FTZ R62, R5, R62, R25 ;  /* 0x0000003e053e7223 */ /* 0x000fe20000010019 */
[----:B------:R-:W-:Y:S02]  /*d000*/  HADD2.F32 R63, -RZ, R63.H1_H1 ;  /* 0x3000003fff3f7230 */ /* 0x000fe40000004100 */
[C---:B------:R-:W-:Y:S01]  /*d010*/  FMUL.FTZ R28, R33.reuse, R32 ;  /* 0x00000020211c7220 */ /* 0x040fe20000410000 */
[----:B------:R-:W-:Y:S02]  /*d020*/  HADD2.F32 R5, -RZ, R44.H1_H1 ;  /* 0x3000002cff057230 */ /* 0x000fe40000004100 */
[-C--:B------:R-:W-:Y:S01]  /*d030*/  FMUL.FTZ R44, R33, R20.reuse ;  /* 0x00000014212c7220 */ /* 0x080fe20000410000 */
[----:B------:R-:W-:Y:S02]  /*d040*/  HADD2.F32 R27, -RZ, R27.H1_H1 ;  /* 0x3000001bff1b7230 */ /* 0x000fe40000004100 */
[----:B------:R-:W-:Y:S01]  /*d050*/  FFMA.FTZ R35, R29, R20, -R28 ;  /* 0x000000141d237223 */ /* 0x000fe2000001081c */
[----:B------:R-:W-:Y:S01]  /*d060*/  FMUL.FTZ R25, R34, R63 ;  /* 0x0000003f22197220 */ /* 0x000fe20000410000 */
[----:B------:R-:W-:-:S02]  /*d070*/  HADD2.F32 R28, -RZ, R46.H0_H0 ;  /* 0x2000002eff1c7230 */ /* 0x000fc40000004100 */
[-C--:B------:R-:W-:Y:S01]  /*d080*/  FMUL.FTZ R34, R34, R5.reuse ;  /* 0x0000000522227220 */ /* 0x080fe20000410000 */
[----:B------:R-:W-:Y:S02]  /*d090*/  HADD2.F32 R20, -RZ, R52.H0_H0 ;  /* 0x20000034ff147230 */ /* 0x000fe40000004100 */
[----:B------:R-:W-:Y:S01]  /*d0a0*/  FFMA.FTZ R44, R29, R32, R44 ;  /* 0x000000201d2c7223 */ /* 0x000fe2000001002c */
[C---:B------:R-:W-:Y:S01]  /*d0b0*/  FFMA.FTZ R32, R30.reuse, R5, -R25 ;  /* 0x000000051e207223 */ /* 0x040fe20000010819 */
[----:B------:R-:W-:Y:S01]  /*d0c0*/  FFMA.FTZ R34, R30, R63, R34 ;  /* 0x0000003f1e227223 */ /* 0x000fe20000010022 */
[C---:B------:R-:W-:Y:S01]  /*d0d0*/  FMUL.FTZ R46, R27.reuse, R28 ;  /* 0x0000001c1b2e7220 */ /* 0x040fe20000410000 */
[----:B------:R-:W-:Y:S01]  /*d0e0*/  FMUL.FTZ R30, R27, R20 ;  /* 0x000000141b1e7220 */ /* 0x000fe20000410000 */
[----:B------:R-:W-:Y:S02]  /*d0f0*/  HADD2.F32 R24, -RZ, R24.H1_H1 ;  /* 0x30000018ff187230 */ /* 0x000fe40000004100 */
[----:B------:R-:W-:-:S02]  /*d100*/  HADD2.F32 R26, -RZ, R26.H1_H1 ;  /* 0x3000001aff1a7230 */ /* 0x000fc40000004100 */
[C---:B------:R-:W-:Y:S01]  /*d110*/  FFMA.FTZ R43, R7.reuse, R20, -R46 ;  /* 0x00000014072b7223 */ /* 0x040fe2000001082e */
[----:B------:R-:W-:Y:S02]  /*d120*/  HADD2.F32 R27, -RZ, R48.H0_H0 ;  /* 0x20000030ff1b7230 */ /* 0x000fe40000004100 */
[----:B------:R-:W-:Y:S02]  /*d130*/  HADD2.F32 R29, -RZ, R47.H0_H0 ;  /* 0x2000002fff1d7230 */ /* 0x000fe40000004100 */
[----:B------:R-:W-:Y:S01]  /*d140*/  FFMA.FTZ R47, R7, R28, R30 ;  /* 0x0000001c072f7223 */ /* 0x000fe2000001001e */
[----:B------:R-:W-:Y:S02]  /*d150*/  HADD2.F32 R5, -RZ, R54.H0_H0 ;  /* 0x20000036ff057230 */ /* 0x000fe40000004100 */
[----:B------:R-:W-:Y:S01]  /*d160*/  FMUL.FTZ R7, R24, R27 ;  /* 0x0000001b18077220 */ /* 0x000fe20000410000 */
[----:B------:R-:W-:Y:S02]  /*d170*/  HADD2.F32 R25, -RZ, R49.H0_H0 ;  /* 0x20000031ff197230 */ /* 0x000fe40000004100 */
[----:B------:R-:W-:Y:S01]  /*d180*/  FMUL.FTZ R37, R26, R29 ;  /* 0x0000001d1a257220 */ /* 0x000fe20000410000 */
[----:B------:R-:W-:-:S02]  /*d190*/  HADD2.F32 R6, -RZ, R6.H1_H1 ;  /* 0x30000006ff067230 */ /* 0x000fc40000004100 */
[-C--:B------:R-:W-:Y:S01]  /*d1a0*/  FMUL.FTZ R24, R24, R5.reuse ;  /* 0x0000000518187220 */ /* 0x080fe20000410000 */
[----:B------:R-:W-:Y:S01]  /*d1b0*/  FFMA.FTZ R31, R4, R5, -R7 ;  /* 0x00000005041f7223 */ /* 0x000fe20000010807 */
[-C--:B------:R-:W-:Y:S01]  /*d1c0*/  FMUL.FTZ R26, R26, R25.reuse ;  /* 0x000000191a1a7220 */ /* 0x080fe20000410000 */
[----:B------:R-:W-:Y:S01]  /*d1d0*/  F2FP.F16.F32.PACK_AB R7, R43, R32 ;  /* 0x000000202b07723e */ /* 0x000fe200000000ff */
[----:B------:R-:W-:Y:S01]  /*d1e0*/  FFMA.FTZ R20, R6, R25, -R37 ;  /* 0x0000001906147223 */ /* 0x000fe20000010825 */
[----:B------:R-:W-:Y:S01]  /*d1f0*/  FFMA.FTZ R33, R4, R27, R24 ;  /* 0x0000001b04217223 */ /* 0x000fe20000010018 */
[----:B------:R-:W-:Y:S01]  /*d200*/  FFMA.FTZ R29, R6, R29, R26 ;  /* 0x0000001d061d7223 */ /* 0x000fe2000001001a */
[----:B------:R-:W-:Y:S02]  /*d210*/  F2FP.F16.F32.PACK_AB R5, R38, R39 ;  /* 0x000000272605723e */ /* 0x000fe400000000ff */
[----:B------:R-:W-:Y:S02]  /*d220*/  F2FP.F16.F32.PACK_AB R4, R31, R36 ;  /* 0x000000241f04723e */ /* 0x000fe400000000ff */
[----:B------:R-:W-:-:S02]  /*d230*/  F2FP.F16.F32.PACK_AB R6, R20, R35 ;  /* 0x000000231406723e */ /* 0x000fc400000000ff */
[----:B------:R-:W-:Y:S02]  /*d240*/  F2FP.F16.F32.PACK_AB R27, R47, R34 ;  /* 0x000000222f1b723e */ /* 0x000fe400000000ff */
[----:B------:R-:W-:Y:S01]  /*d250*/  F2FP.F16.F32.PACK_AB R25, R40, R41 ;  /* 0x000000292819723e */ /* 0x000fe200000000ff */
[----:B------:R3:W-:Y:S01]  /*d260*/  STS.128 [R222], R4 ;  /* 0x00000004de007388 */ /* 0x0007e20000000c00 */
[----:B------:R-:W-:Y:S02]  /*d270*/  F2FP.F16.F32.PACK_AB R24, R33, R62 ;  /* 0x0000003e2118723e */ /* 0x000fe400000000ff */
[----:B------:R-:W-:-:S05]  /*d280*/  F2FP.F16.F32.PACK_AB R26, R29, R44 ;  /* 0x0000002c1d1a723e */ /* 0x000fca00000000ff */
[----:B------:R3:W-:Y:S02]  /*d290*/  STS.128 [R21+0x10400], R24 ;  /* 0x0104001815007388 */ /* 0x0007e40000000c00 */
.L_x_2861:
[----:B------:R-:W-:Y:S05]  /*d2a0*/  BSYNC B1 ;  /* 0x0000000000017941 */ /* 0x000fea0003800000 */
.L_x_2860:
[----:B-1----:R-:W-:Y:S01]  /*d2b0*/  PRMT R32, R0, 0x5410, R3 ;  /* 0x0000541000207816 */ /* 0x002fe20000000003 */
[----:B------:R-:W-:Y:S06]  /*d2c0*/  @P0 BRA `(.L_x_2845) ;  /* 0x0000000400780947 */ /* 0x000fec0003800000 */
[----:B------:R-:W-:Y:S01]  /*d2d0*/  LEA.HI R45, R45, R206, RZ, 0x1d ;  /* 0x000000ce2d2d7211 */ /* 0x000fe200078fe8ff */
[--C-:B--23--:R-:W-:Y:S01]  /*d2e0*/  HADD2.F32 R21, -RZ, R55.reuse.H1_H1 ;  /* 0x30000037ff157230 */ /* 0x10cfe20000004100 */
[----:B------:R-:W-:Y:S01]  /*d2f0*/  SHF.R.U32.HI R20, RZ, 0x10, R9 ;  /* 0x00000010ff147819 */ /* 0x000fe20000011609 */
[----:B------:R-:W-:Y:S01]  /*d300*/  HADD2.F32 R55, -RZ, R55.H0_H0 ;  /* 0x20000037ff377230 */ /* 0x000fe20000004100 */
[----:B------:R-:W-:Y:S01]  /*d310*/  SHF.R.S32.HI R0, RZ, 0x1f, R45 ;  /* 0x0000001fff007819 */ /* 0x000fe2000001142d */
[----:B------:R-:W-:Y:S01]  /*d320*/  IMAD.SHL.U32 R3, R45, 0x8, RZ ;  /* 0x000000082d037824 */ /* 0x000fe200078e00ff */
[----:B------:R-:W-:Y:S01]  /*d330*/  SHF.R.U64 R38, R12, 0x10, R13 ;  /* 0x000000100c267819 */ /* 0x000fe2000000120d */
[----:B------:R-:W-:Y:S01]  /*d340*/  HADD2.F32 R20, -RZ, R20.H0_H0 ;  /* 0x20000014ff147230 */ /* 0x000fe20000004100 */
[----:B------:R-:W-:Y:S02]  /*d350*/  LEA.HI R0, R0, R45, RZ, 0x3 ;  /* 0x0000002d00007211 */ /* 0x000fe400078f18ff */
        /* <DEDUP_REMOVED lines=8> */
[----:B------:R-:W1:Y:S01]  /*d3e0*/  LDS.128 R4, [R221] ;  /* 0x00000000dd047984 */ /* 0x000e620000000c00 */
[----:B------:R-:W-:Y:S02]  /*d3f0*/  SHF.R.U32.HI R28, RZ, 0x10, R13 ;  /* 0x00000010ff1c7819 */ /* 0x000fe4000001160d */
[----:B------:R-:W-:-:S02]  /*d400*/  IADD3 R3, R0, R3, R197 ;  /* 0x0000000300037210 */ /* 0x000fc40007ffe0c5 */
[----:B------:R-:W-:Y:S02]  /*d410*/  SHF.R.U64 R36, R8, 0x10, R9 ;  /* 0x0000001008247819 */ /* 0x000fe40000001209 */
[----:B------:R-:W-:Y:S02]  /*d420*/  LEA R3, R3, R2, 0x1 ;  /* 0x0000000203037211 */ /* 0x000fe400078e08ff */
[--C-:B------:R-:W-:Y:S02]  /*d430*/  SHF.R.U64 R35, R10, 0x10, R11.reuse ;  /* 0x000000100a237819 */ /* 0x100fe4000000120b */
[----:B------:R-:W-:Y:S01]  /*d440*/  SHF.R.U32.HI R33, RZ, 0x10, R11 ;  /* 0x00000010ff217819 */ /* 0x000fe2000001160b */
[----:B------:R-:W2:Y:S01]  /*d450*/  LDS.128 R24, [R3+0x10400] ;  /* 0x0104000003187984 */ /* 0x000ea20000000c00 */
[--C-:B-1----:R-:W-:Y:S02]  /*d460*/  HADD2.F32 R8, -RZ, R5.reuse.H0_H0 ;  /* 0x20000005ff087230 */ /* 0x102fe40000004100 */
[----:B------:R-:W-:-:S02]  /*d470*/  HADD2.F32 R5, -RZ, R5.H1_H1 ;  /* 0x30000005ff057230 */ /* 0x000fc40000004100 */
[----:B------:R-:W-:Y:S02]  /*d480*/  HADD2.F32 R0, -RZ, R4.H0_H0 ;  /* 0x20000004ff007230 */ /* 0x000fe40000004100 */
[----:B------:R-:W-:Y:S02]  /*d490*/  HADD2.F32 R9, -RZ, R6.H0_H0 ;  /* 0x20000006ff097230 */ /* 0x000fe40000004100 */
[--C-:B------:R-:W-:Y:S02]  /*d4a0*/  HADD2.F32 R10, -RZ, R7.reuse.H0_H0 ;  /* 0x20000007ff0a7230 */ /* 0x100fe40000004100 */
[----:B------:R-:W-:Y:S02]  /*d4b0*/  HADD2.F32 R7, -RZ, R7.H1_H1 ;  /* 0x30000007ff077230 */ /* 0x000fe40000004100 */
[--C-:B--2---:R-:W-:Y:S02]  /*d4c0*/  HADD2.F32 R12, -RZ, R25.reuse.H0_H0 ;  /* 0x20000019ff0c7230 */ /* 0x104fe40000004100 */
[----:B------:R-:W-:-:S02]  /*d4d0*/  HADD2.F32 R25, -RZ, R25.H1_H1 ;  /* 0x30000019ff197230 */ /* 0x000fc40000004100 */
[----:B------:R-:W-:Y:S02]  /*d4e0*/  HADD2.F32 R11, -RZ, R24.H0_H0 ;  /* 0x20000018ff0b7230 */ /* 0x000fe40000004100 */
[C---:B0-----:R-:W-:Y:S01]  /*d4f0*/  FMUL.FTZ R29, R12.reuse, R21 ;  /* 0x000000150c1d7220 */ /* 0x041fe20000410000 */
[-C--:B------:R-:W-:Y:S01]  /*d500*/  FMUL.FTZ R31, R12, R15.reuse ;  /* 0x0000000f0c1f7220 */ /* 0x080fe20000410000 */
[----:B------:R-:W-:Y:S02]  /*d510*/  HADD2.F32 R12, -RZ, R28.H0_H0 ;  /* 0x2000001cff0c7230 */ /* 0x000fe40000004100 */
[C---:B------:R-:W-:Y:S01]  /*d520*/  FMUL.FTZ R28, R25.reuse, R20 ;  /* 0x00000014191c7220 */ /* 0x040fe20000410000 */
[C---:B------:R-:W-:Y:S01]  /*d530*/  FFMA.FTZ R29, R8.reuse, R15, -R29 ;  /* 0x0000000f081d7223 */ /* 0x040fe2000001081d */
[----:B------:R-:W-:Y:S01]  /*d540*/  FFMA.FTZ R31, R8, R21, R31 ;  /* 0x00000015081f7223 */ /* 0x000fe2000001001f */
[----:B------:R-:W-:Y:S02]  /*d550*/  HADD2.F32 R13, -RZ, R26.H0_H0 ;  /* 0x2000001aff0d7230 */ /* 0x000fe40000004100 */
[-C--:B------:R-:W-:Y:S01]  /*d560*/  FMUL.FTZ R8, R25, R12.reuse ;  /* 0x0000000c19087220 */ /* 0x080fe20000410000 */
[----:B------:R-:W-:Y:S01]  /*d570*/  FFMA.FTZ R30, R5, R12, -R28 ;  /* 0x0000000c051e7223 */ /* 0x000fe2000001081c */
[----:B------:R-:W-:Y:S01]  /*d580*/  FMUL.FTZ R15, R11, R55 ;  /* 0x000000370b0f7220 */ /* 0x000fe20000410000 */
[----:B------:R-:W-:-:S02]  /*d590*/  HADD2.F32 R12, -RZ, R60.H0_H0 ;  /* 0x2000003cff0c7230 */ /* 0x000fc40000004100 */
[-C--:B------:R-:W-:Y:S01]  /*d5a0*/  FMUL.FTZ R28, R11, R61.reuse ;  /* 0x0000003d0b1c7220 */ /* 0x080fe20000410000 */
[----:B------:R-:W-:Y:S01]  /*d5b0*/  FFMA.FTZ R20, R5, R20, R8 ;  /* 0x0000001405147223 */ /* 0x000fe20000010008 */
[----:B------:R-:W-:Y:S02]  /*d5c0*/  HADD2.F32 R8, -RZ, R32.H0_H0 ;  /* 0x20000020ff087230 */ /* 0x000fe40000004100 */
[C---:B------:R-:W-:Y:S01]  /*d5d0*/  FFMA.FTZ R15, R0.reuse, R61, -R15 ;  /* 0x0000003d000f7223 */ /* 0x040fe2000001080f */
[----:B------:R-:W-:Y:S02]  /*d5e0*/  HADD2.F32 R14, -RZ, R27.H0_H0 ;  /* 0x2000001bff0e7230 */ /* 0x000fe40000004100 */
        /* <DEDUP_REMOVED lines=44> */
.L_x_2845:
[----:B------:R-:W-:Y:S05]  /*d8b0*/  BSYNC B0 ;  /* 0x0000000000007941 */ /* 0x000fea0003800000 */
.L_x_2817:
        /* <DEDUP_REMOVED lines=8> */
.L_x_2815:
[----:B------:R-:W-:-:S13]  /*d940*/  ISETP.NE.AND P0, PT, R189, 0x3, PT ;  /* 0x00000003bd00780c */ /* 0x000fda0003f05270 */
[----:B------:R-:W-:Y:S05]  /*d950*/  @!P0 BRA `(.L_x_2862) ;  /* 0x0000000000048947 */ /* 0x000fea0003800000 */
[----:B------:R-:W-:Y:S01]  /*d960*/  BPT.TRAP 0x1 ;  /* 0x000000040000795c */ /* 0x000fe20000300000 */
.L_x_2862:
[----:B------:R-:W-:Y:S01]  /*d970*/  IMAD R0, R184, 0x8, R2 ;  /* 0x00000008b8007824 */ /* 0x000fe200078e0202 */
[----:B012---:R-:W-:-:S04]  /*d980*/  SHF.L.U32 R3, R186, 0x1f, RZ ;  /* 0x0000001fba037819 */ /* 0x007fc800000006ff */
[----:B------:R0:W1:Y:S01]  /*d990*/  SYNCS.PHASECHK.TRANS64.TRYWAIT P2, [R0+URZ+0x28830], R3 ;  /* 0x02883003000075a7 */ /* 0x000062000804017f */
[----:B------:R-:W-:Y:S05]  /*d9a0*/  @!P0 BRA `(.L_x_2863) ;  /* 0x0000000000048947 */ /* 0x000fea0003800000 */
[----:B------:R-:W-:Y:S01]  /*d9b0*/  BPT.TRAP 0x1 ;  /* 0x000000040000795c */ /* 0x000fe20000300000 */
.L_x_2863:
[----:B---34-:R-:W2:Y:S02]  /*d9c0*/  S2R R4, SR_TID.X ;  /* 0x0000000000047919 */ /* 0x018ea40000002100 */
[----:B--2---:R-:W-:-:S04]  /*d9d0*/  LOP3.LUT R4, R4, 0x7f, RZ, 0xc0, !PT ;  /* 0x0000007f04047812 */ /* 0x004fc800078ec0ff */
[----:B------:R-:W-:Y:S01]  /*d9e0*/  ISETP.NE.AND P1, PT, R4, RZ, PT ;  /* 0x000000ff0400720c */ /* 0x000fe20003f25270 */
[----:B-1----:R-:W-:-:S12]  /*d9f0*/  @P2 BRA `(.L_x_2864) ;  /* 0x0000000000082947 */ /* 0x002fd80003800000 */
[----:B------:R-:W1:Y:S02]  /*da00*/  SYNCS.PHASECHK.TRANS64.TRYWAIT P2, [R0+URZ+0x28830], R3 ;  /* 0x02883003000075a7 */ /* 0x000e64000804017f */
[----:B-1----:R-:W-:Y:S05]  /*da10*/  @!P2 BRA `(.L_x_2865) ;  /* 0x0000013c00e0a947 */ /* 0x002fea0003800000 */
.L_x_2864:
[----:B------:R-:W-:Y:S05]  /*da20*/  WARPSYNC.ALL ;  /* 0x0000000000007948 */ /* 0x000fea0003800000 */
[----:B01----:R-:W-:Y:S01]  /*da30*/  VIADD R3, R2, 0x18400 ;  /* 0x0001840002037836 */ /* 0x003fe20000000000 */
[----:B------:R-:W-:Y:S01]  /*da40*/  R2UR UR44, R42 ;  /* 0x000000002a2c72ca */ /* 0x000fe200000e0000 */
[----:B------:R-:W-:Y:S01]  /*da50*/  UMOV UR45, 0x40000040 ;  /* 0x40000040002d7882 */ /* 0x000fe20000000000 */
[----:B------:R-:W-:Y:S01]  /*da60*/  MOV R7, 0x40000040 ;  /* 0x4000004000077802 */ /* 0x000fe20000000f00 */
[----:B------:R-:W-:Y:S01]  /*da70*/  WARPGROUP.ARRIVE ;  /* 0x00000000000079c5 */ /* 0x000fe20000000000 */
        /* <DEDUP_REMOVED lines=25> */
[----:B------:R-:W-:Y:S01]  /*dc10*/  UIADD3 UR20, UR44, 0x400, URZ ;  /* 0x000004002c147890 */ /* 0x000fe2000fffe03f */
[----:B------:R-:W-:Y:S01]  /*dc20*/  MOV R9, 0x40000040 ;  /* 0x4000004000097802 */ /* 0x000fe20000000f00 */
[----:B------:R-:W-:Y:S01]  /*dc30*/  UIADD3 UR24, UR44, 0x402, URZ ;  /* 0x000004022c187890 */ /* 0x000fe2000fffe03f */
[----:B------:R-:W-:Y:S01]  /*dc40*/  R2UR UR14, R8 ;  /* 0x00000000080e72ca */ /* 0x000fe200000e0000 */
[----:B------:R-:W-:Y:S01]  /*dc50*/  VIADD R8, R6, 0x6 ;  /* 0x0000000606087836 */ /* 0x000fe20000000000 */
[----:B------:R-:W-:Y:S01]  /*dc60*/  R2UR UR23, R9 ;  /* 0x00000000091772ca */ /* 0x000fe200000e0000 */
[----:B------:R-:W-:Y:S01]  /*dc70*/  HGMMA.64x128x16.F32 R24, gdesc[UR44], RZ, !UPT, gsb0 ;  /* 0x01e000002c1879f0 */ /* 0x000fe2000c0008ff */
[----:B------:R-:W-:Y:S01]  /*dc80*/  IMAD.MOV.U32 R9, RZ, RZ, 0x40000040 ;  /* 0x40000040ff097424 */ /* 0x000fe200078e00ff */
[----:B------:R-:W-:Y:S01]  /*dc90*/  UIADD3 UR28, UR44, 0x404, URZ ;  /* 0x000004042c1c7890 */ /* 0x000fe2000fffe03f */
[----:B------:R-:W-:Y:S01]  /*dca0*/  R2UR UR18, R8 ;  /* 0x00000000081272ca */ /* 0x000fe200000e0000 */
[----:B------:R-:W-:Y:S01]  /*dcb0*/  VIADD R8, R6, 0x400 ;  /* 0x0000040006087836 */ /* 0x000fe20000000000 */
[----:B------:R-:W-:Y:S01]  /*dcc0*/  UMOV UR29, 0x40000040 ;  /* 0x40000040001d7882 */ /* 0x000fe20000000000 */
[----:B------:R-:W-:Y:S01]  /*dcd0*/  R2UR UR27, R9 ;  /* 0x00000000091b72ca */ /* 0x000fe200000e0000 */
[----:B------:R-:W-:Y:S01]  /*dce0*/  UIADD3 UR32, UR44, 0x406, URZ ;  /* 0x000004062c207890 */ /* 0x000fe2000fffe03f */
[----:B------:R-:W-:Y:S01]  /*dcf0*/  MOV R9, 0x40000040 ;  /* 0x4000004000097802 */ /* 0x000fe20000000f00 */
[----:B------:R-:W-:Y:S01]  /*dd00*/  UMOV UR33, 0x40000040 ;  /* 0x4000004000217882 */ /* 0x000fe20000000000 */
[----:B------:R-:W-:Y:S01]  /*dd10*/  R2UR UR22, R8 ;  /* 0x00000000081672ca */ /* 0x000fe200000e0000 */
[----:B------:R-:W-:Y:S01]  /*dd20*/  VIADD R8, R6, 0x402 ;  /* 0x0000040206087836 */ /* 0x000fe20000000000 */
[----:B------:R-:W-:Y:S01]  /*dd30*/  R2UR UR31, R9 ;  /* 0x00000000091f72ca */ /* 0x000fe200000e0000 */
[----:B------:R-:W-:Y:S01]  /*dd40*/  ULDC UR4, c[0x0][0x9d8] ;  /* 0x0002760000047ab9 */ /* 0x000fe20000000800 */
[----:B------:R-:W-:Y:S01]  /*dd50*/  R2UR UR35, R7 ;  /* 0x00000000072372ca */ /* 0x000fe200000e0000 */
[----:B------:R-:W-:Y:S01]  /*dd60*/  ULDC UR5, c[0x0][0x988] ;  /* 0x0002620000057ab9 */ /* 0x000fe20000000800 */
[----:B------:R-:W-:Y:S01]  /*dd70*/  R2UR UR26, R8 ;  /* 0x00000000081a72ca */ /* 0x000fe200000e0000 */
[C---:B------:R-:W-:Y:S01]  /*dd80*/  VIADD R8, R6.reuse, 0x404 ;  /* 0x0000040406087836 */ /* 0x040fe20000000000 */
[----:B------:R-:W0:Y:S01]  /*dd90*/  LDC R7, c[0x0][0x448] ;  /* 0x00011200ff077b82 */ /* 0x000e220000000800 */
[----:B------:R-:W-:Y:S01]  /*dda0*/  VIADD R6, R6, 0x406 ;  /* 0x0000040606067836 */ /* 0x000fe20000000000 */
[----:B------:R-:W-:Y:S01]  /*ddb0*/  @!P1 IADD3 R0, R0, 0x28840, RZ ;  /* 0x0002884000009810 */ /* 0x000fe20007ffe0ff */
[----:B------:R-:W-:Y:S01]  /*ddc0*/  ULDC UR6, c[0x0][0x9d8] ;  /* 0x0002760000067ab9 */ /* 0x000fe20000000800 */
[----:B------:R-:W-:Y:S01]  /*ddd0*/  R2UR UR30, R8 ;  /* 0x00000000081e72ca */ /* 0x000fe200000e0000 */
[----:B------:R-:W-:Y:S01]  /*dde0*/  ULDC UR7, c[0x0][0x9d8] ;  /* 0x0002760000077ab9 */ /* 0x000fe20000000800 */
[----:B------:R-:W-:-:S02]  /*ddf0*/  R2UR UR34, R6 ;  /* 0x00000000062272ca */ /* 0x000fc400000e0000 */
[----:B------:R-:W-:Y:S02]  /*de00*/  CS2R R150, SRZ ;  /* 0x0000000000967805 */ /* 0x000fe4000001ff00 */
[----:B------:R-:W-:Y:S02]  /*de10*/  @!P1 PRMT R0, RZ, 0x654, R0 ;  /* 0x00000654ff009816 */ /* 0x000fe40000000000 */
        /* <DEDUP_REMOVED lines=15> */
[----:B0-----:R-:W-:-:S02]  /*df10*/  ISETP.NE.AND P2, PT, R7, 0x1, PT ;  /* 0x000000010700780c */ /* 0x001fc40003f45270 */
[----:B------:R-:W-:Y:S02]  /*df20*/  CS2R R116, SRZ ;  /* 0x0000000000747805 */ /* 0x000fe4000001ff00 */
[----:B------:R-:W-:-:S09]  /*df30*/  CS2R R114, SRZ ;  /* 0x0000000000727805 */ /* 0x000fd2000001ff00 */
[----:B------:R-:W0:Y:S01]  /*df40*/  @P2 LDC R7, c[0x0][0x44c] ;  /* 0x00011300ff072b82 */ /* 0x000e220000000800 */
        /* <DEDUP_REMOVED lines=34> */
[----:B-----5:R2:W3:Y:S01]  /*e170*/  MUFU.TANH R113, R26 ;  /* 0x0000001a00717308 */ /* 0x0204e20000002400 */
[----:B-1----:R-:W1:Y:S01]  /*e180*/  @P2 LDC R30, c[0x0][0x450] ;  /* 0x00011400ff1e2b82 */ /* 0x002e620000000800 */
[----:B------:R-:W-:Y:S01]  /*e190*/  FMUL.FTZ R46, R46, UR4 ;  /* 0x000000042e2e7c20 */ /* 0x000fe20008410000 */
[----:B------:R-:W-:Y:S01]  /*e1a0*/  FMUL.FTZ R47, R47, UR4 ;  /* 0x000000042f2f7c20 */ /* 0x000fe20008410000 */
[----:B------:R-:W-:Y:S01]  /*e1b0*/  FMUL.FTZ R50, R50, UR4 ;  /* 0x0000000432327c20 */ /* 0x000fe20008410000 */
[----:B------:R-:W-:Y:S01]  /*e1c0*/  FMUL.FTZ R51, R51, UR4 ;  /* 0x0000000433337c20 */ /* 0x000fe20008410000 */
[----:B------:R-:W-:Y:S01]  /*e1d0*/  FMUL.FTZ R54, R54, UR4 ;  /* 0x0000000436367c20 */ /* 0x000fe20008410000 */
[----:B------:R-:W-:Y:S01]  /*e1e0*/  FMUL.FTZ R6, R28, UR4 ;  /* 0x000000041c067c20 */ /* 0x000fe20008410000 */
[----:B------:R4:W-:Y:S01]  /*e1f0*/  MUFU.TANH R103, R34 ;  /* 0x0000002200677308 */ /* 0x0009e20000002400 */
[----:B--2---:R-:W-:-:S02]  /*e200*/  IMAD.IADD R26, R204, 0x1, R191 ;  /* 0x00000001cc1a7824 */ /* 0x004fc400078e02bf */
[----:B------:R-:W-:Y:S01]  /*e210*/  FMUL.FTZ R55, R55, UR4 ;  /* 0x0000000437377c20 */ /* 0x000fe20008410000 */
[----:B------:R-:W-:Y:S01]  /*e220*/  FMUL.FTZ R28, R53, UR4 ;  /* 0x00000004351c7c20 */ /* 0x000fe20008410000 */
[----:B------:R-:W-:Y:S01]  /*e230*/  FMUL.FTZ R58, R58, UR4 ;  /* 0x000000043a3a7c20 */ /* 0x000fe20008410000 */
[----:B0-----:R-:W-:-:S04]  /*e240*/  @P2 IMAD.HI.U32 R7, R26, R7, RZ ;  /* 0x000000071a072227 */ /* 0x001fc800078e00ff */
        /* <DEDUP_REMOVED lines=11> */
[----:B-1----:R-:W-:Y:S01]  /*e300*/  @P2 SHF.R.U32.HI R26, RZ, R30, R7 ;  /* 0x0000001eff1a2219 */ /* 0x002fe20000011607 */
[----:B------:R-:W-:Y:S01]  /*e310*/  FMUL.FTZ R74, R74, UR4 ;  /* 0x000000044a4a7c20 */ /* 0x000fe20008410000 */
[----:B------:R-:W-:Y:S01]  /*e320*/  MOV R30, 0xffffff80 ;  /* 0xffffff80001e7802 */ /* 0x000fe20000000f00 */
[----:B------:R-:W-:Y:S01]  /*e330*/  FMUL.FTZ R75, R75, UR4 ;  /* 0x000000044b4b7c20 */ /* 0x000fe20008410000 */
[----:B------:R-:W-:Y:S01]  /*e340*/  FMUL.FTZ R5, R25, UR4 ;  /* 0x0000000419057c20 */ /* 0x000fe20008410000 */
[----:B------:R-:W1:Y:S01]  /*e350*/  SHFL.IDX PT, R7, R26, 0x1, 0x1c1f ;  /* 0x003c1f001a077f89 */ /* 0x000e6200000e0000 */
[----:B------:R-:W-:Y:S01]  /*e360*/  FMUL.FTZ R25, R49, UR4 ;  /* 0x0000000431197c20 */ /* 0x000fe20008410000 */
[----:B------:R-:W-:Y:S01]  /*e370*/  IMAD R30, R129, R30, 0x80 ;  /* 0x00000080811e7424 */ /* 0x000fe200078e021e */
[----:B------:R-:W2:Y:S01]  /*e380*/  MUFU.TANH R35, R35 ;  /* 0x0000002300237308 */ /* 0x000ea20000002400 */
[----:B------:R-:W-:Y:S01]  /*e390*/  FMUL.FTZ R78, R78, UR4 ;  /* 0x000000044e4e7c20 */ /* 0x000fe20008410000 */
[----:B------:R-:W-:Y:S01]  /*e3a0*/  FMUL.FTZ R79, R79, UR4 ;  /* 0x000000044f4f7c20 */ /* 0x000fe20008410000 */
[----:B----4-:R-:W-:-:S02]  /*e3b0*/  VIADD R34, R30, 0x1 ;  /* 0x000000011e227836 */ /* 0x010fc40000000000 */
[----:B------:R-:W-:Y:S01]  /*e3c0*/  FMUL.FTZ R20, R45, UR4 ;  /* 0x000000042d147c20 */ /* 0x000fe20008410000 */
[----:B------:R-:W-:Y:S02]  /*e3d0*/  IMAD.IADD R36, R193, 0x1, R30 ;  /* 0x00000001c1247824 */ /* 0x000fe400078e021e */
[----:B------:R-:W-:Y:S01]  /*e3e0*/  FMUL.FTZ R82, R82, UR4 ;  /* 0x0000000452527c20 */ /* 0x000fe20008410000 */
[C---:B------:R-:W-:Y:S01]  /*e3f0*/  IMAD R34, R203.reuse, -0x2, R34 ;  /* 0xfffffffecb227824 */ /* 0x040fe200078e0222 */
[----:B------:R-:W4:Y:S01]  /*e400*/  MUFU.TANH R38, R38 ;  /* 0x0000002600267308 */ /* 0x000f220000002400 */
[----:B------:R-:W-:Y:S02]  /*e410*/  IMAD R36, R203, -0x2, R36 ;  /* 0xfffffffecb247824 */ /* 0x000fe400078e0224 */
[----:B------:R-:W-:Y:S01]  /*e420*/  FMUL.FTZ R9, R32, UR4 ;  /* 0x0000000420097c20 */ /* 0x000fe20008410000 */
[----:B------:R-:W-:Y:S01]  /*e430*/  FMUL.FTZ R32, R57, UR4 ;  /* 0x0000000439207c20 */ /* 0x000fe20008410000 */
[----:B------:R-:W-:Y:S01]  /*e440*/  IADD3 R105, -R192, R34, R193 ;  /* 0x00000022c0697210 */ /* 0x000fe20007ffe1c1 */
[----:B------:R-:W-:Y:S01]  /*e450*/  FMUL.FTZ R83, R83, UR4 ;  /* 0x0000000453537c20 */ /* 0x000fe20008410000 */
[----:B------:R-:W-:Y:S01]  /*e460*/  FMUL.FTZ R86, R86, UR4 ;  /* 0x0000000456567c20 */ /* 0x000fe20008410000 */
[----:B------:R-:W-:Y:S01]  /*e470*/  FMUL.FTZ R87, R87, UR4 ;  /* 0x0000000457577c20 */ /* 0x000fe20008410000 */
[----:B------:R-:W4:Y:S01]  /*e480*/  MUFU.TANH R39, R39 ;  /* 0x0000002700277308 */ /* 0x000f220000002400 */
[----:B------:R-:W4:Y:S01]  /*e490*/  SHFL.IDX PT, R26, R26, RZ, 0x1c1f ;  /* 0x001c1fff1a1a7589 */ /* 0x000f2200000e0000 */
[----:B------:R-:W-:Y:S01]  /*e4a0*/  FMUL.FTZ R3, R24, UR4 ;  /* 0x0000000418037c20 */ /* 0x000fe20008410000 */
[----:B------:R-:W-:Y:S01]  /*e4b0*/  FMUL.FTZ R8, R29, UR4 ;  /* 0x000000041d087c20 */ /* 0x000fe20008410000 */
[----:B------:R-:W-:Y:S01]  /*e4c0*/  FMUL.FTZ R13, R40, UR4 ;  /* 0x00000004280d7c20 */ /* 0x000fe20008410000 */
[----:B-1----:R-:W-:Y:S01]  /*e4d0*/  VIADDMNMX R30, R7, R105, R36, PT ;  /* 0x00000069071e7246 */ /* 0x002fe20003800124 */
[----:B------:R-:W-:Y:S01]  /*e4e0*/  FMUL.FTZ R7, R71, UR4 ;  /* 0x0000000447077c20 */ /* 0x000fe20008410000 */
[----:B------:R-:W-:Y:S01]  /*e4f0*/  FMUL.FTZ R65, R65, UR4 ;  /* 0x0000000441417c20 */ /* 0x000fe20008410000 */
[----:B------:R-:W1:Y:S01]  /*e500*/  MUFU.TANH R42, R42 ;  /* 0x0000002a002a7308 */ /* 0x000e620000002400 */
[----:B------:R-:W-:Y:S01]  /*e510*/  ISETP.GT.AND P4, PT, R30, RZ, PT ;  /* 0x000000ff1e00720c */ /* 0x000fe20003f84270 */
[----:B------:R-:W-:Y:S01]  /*e520*/  FMUL.FTZ R14, R44, UR4 ;  /* 0x000000042c0e7c20 */ /* 0x000fe20008410000 */
[C---:B------:R-:W-:Y:S01]  /*e530*/  ISETP.GT.AND P5, PT, R30.reuse, 0x1, PT ;  /* 0x000000011e00780c */ /* 0x040fe20003fa4270 */
[----:B------:R-:W-:Y:S01]  /*e540*/  FMUL.FTZ R69, R69, UR4 ;  /* 0x0000000445457c20 */ /* 0x000fe20008410000 */
[----:B------:R-:W-:Y:S01]  /*e550*/  ISETP.GT.AND P3, PT, R30, 0x8, PT ;  /* 0x000000081e00780c */ /* 0x000fe20003f64270 */
[----:B------:R-:W-:Y:S01]  /*e560*/  FMUL.FTZ R73, R73, UR4 ;  /* 0x0000000449497c20 */ /* 0x000fe20008410000 */
[----:B---3--:R-:W-:Y:S01]  /*e570*/  FSEL R113, R113, -INF , P4 ;  /* 0xff80000071717808 */ /* 0x008fe20002000000 */
[----:B------:R-:W3:Y:S01]  /*e580*/  MUFU.TANH R43, R43 ;  /* 0x0000002b002b7308 */ /* 0x000ee20000002400 */
[----:B0-----:R-:W-:Y:S01]  /*e590*/  FSEL R111, R27, -INF , P5 ;  /* 0xff8000001b6f7808 */ /* 0x001fe20002800000 */
[----:B------:R-:W-:Y:S01]  /*e5a0*/  FMUL.FTZ R21, R48, UR4 ;  /* 0x0000000430157c20 */ /* 0x000fe20008410000 */
[----:B------:R-:W-:Y:S01]  /*e5b0*/  ISETP.GT.AND P4, PT, R30, 0x9, PT ;  /* 0x000000091e00780c */ /* 0x000fe20003f84270 */
[----:B------:R-:W-:Y:S01]  /*e5c0*/  FMUL.FTZ R81, R81, UR4 ;  /* 0x0000000451517c20 */ /* 0x000fe20008410000 */
[----:B------:R-:W-:Y:S01]  /*e5d0*/  FSEL R109, R109, -INF , P3 ;  /* 0xff8000006d6d7808 */ /* 0x000fe20001800000 */
[----:B------:R-:W-:Y:S01]  /*e5e0*/  FMUL.FTZ R24, R52, UR4 ;  /* 0x0000000434187c20 */ /* 0x000fe20008410000 */
[----:B------:R-:W-:Y:S01]  /*e5f0*/  FMNMX.FTZ R34, R113, R111, !PT ;  /* 0x0000006f71227209 */ /* 0x000fe20007810000 */
[----:B------:R-:W0:Y:S01]  /*e600*/  MUFU.TANH R46, R46 ;  /* 0x0000002e002e7308 */ /* 0x000e220000002400 */
[----:B------:R-:W-:Y:S01]  /*e610*/  ISETP.GT.AND P3, PT, R30, 0x10, PT ;  /* 0x000000101e00780c */ /* 0x000fe20003f64270 */
[----:B------:R-:W-:Y:S01]  /*e620*/  FMUL.FTZ R85, R85, UR4 ;  /* 0x0000000455557c20 */ /* 0x000fe20008410000 */
[----:B--2---:R-:W-:Y:S01]  /*e630*/  FSEL R107, R31, -INF , P4 ;  /* 0xff8000001f6b7808 */ /* 0x004fe20002000000 */
[----:B------:R-:W-:Y:S01]  /*e640*/  FMUL.FTZ R29, R56, UR4 ;  /* 0x00000004381d7c20 */ /* 0x000fe20008410000 */
[----:B------:R-:W-:Y:S01]  /*e650*/  FMNMX.FTZ R34, R109, R34, !PT ;  /* 0x000000226d227209 */ /* 0x000fe20007810000 */
[----:B------:R-:W-:Y:S01]  /*e660*/  FMUL.FTZ R60, R60, UR4 ;  /* 0x000000043c3c7c20 */ /* 0x000fe20008410000 */
[----:B------:R-:W-:Y:S01]  /*e670*/  ISETP.GT.AND P4, PT, R30, 0x11, PT ;  /* 0x000000111e00780c */ /* 0x000fe20003f84270 */
[----:B------:R-:W2:Y:S01]  /*e680*/  MUFU.TANH R47, R47 ;  /* 0x0000002f002f7308 */ /* 0x000ea20000002400 */
[----:B------:R-:W-:Y:S01]  /*e690*/  FSEL R103, R103, -INF , P3 ;  /* 0xff80000067677808 */ /* 0x000fe20001800000 */
[----:B------:R-:W-:Y:S01]  /*e6a0*/  FMUL.FTZ R64, R64, UR4 ;  /* 0x0000000440407c20 */ /* 0x000fe20008410000 */
[----:B------:R-:W-:Y:S01]  /*e6b0*/  FMNMX.FTZ R34, R107, R34, !PT ;  /* 0x000000226b227209 */ /* 0x000fe20007810000 */
[----:B------:R-:W-:Y:S01]  /*e6c0*/  FMUL.FTZ R68, R68, UR4 ;  /* 0x0000000444447c20 */ /* 0x000fe20008410000 */
[----:B------:R-:W-:Y:S01]  /*e6d0*/  ISETP.GT.AND P3, PT, R30, 0x18, PT ;  /* 0x000000181e00780c */ /* 0x000fe20003f64270 */
[----:B------:R-:W-:Y:S01]  /*e6e0*/  FMUL.FTZ R72, R72, UR4 ;  /* 0x0000000448487c20 */ /* 0x000fe20008410000 */
[----:B------:R-:W-:Y:S01]  /*e6f0*/  FSEL R101, R35, -INF , P4 ;  /* 0xff80000023657808 */ /* 0x000fe20002000000 */
[----:B------:R-:W2:Y:S01]  /*e700*/  MUFU.TANH R50, R50 ;  /* 0x0000003200327308 */ /* 0x000ea20000002400 */
[----:B------:R-:W-:Y:S01]  /*e710*/  FMNMX.FTZ R34, R103, R34, !PT ;  /* 0x0000002267227209 */ /* 0x000fe20007810000 */
[----:B------:R-:W-:Y:S01]  /*e720*/  FMUL.FTZ R76, R76, UR4 ;  /* 0x000000044c4c7c20 */ /* 0x000fe20008410000 */
[----:B------:R-:W-:Y:S01]  /*e730*/  ISETP.GT.AND P4, PT, R30, 0x19, PT ;  /* 0x000000191e00780c */ /* 0x000fe20003f84270 */
[----:B------:R-:W-:Y:S01]  /*e740*/  FMUL.FTZ R77, R77, UR4 ;  /* 0x000000044d4d7c20 */ /* 0x000fe20008410000 */
[----:B----4-:R-:W-:Y:S01]  /*e750*/  FSEL R99, R38, -INF , P3 ;  /* 0xff80000026637808 */ /* 0x010fe20001800000 */
[----:B------:R-:W-:Y:S01]  /*e760*/  FMUL.FTZ R80, R80, UR4 ;  /* 0x0000000450507c20 */ /* 0x000fe20008410000 */
[----:B------:R-:W-:Y:S01]  /*e770*/  FMNMX.FTZ R34, R101, R34, !PT ;  /* 0x0000002265227209 */ /* 0x000fe20007810000 */
[----:B------:R-:W-:Y:S01]  /*e780*/  MUFU.TANH R51, R51 ;  /* 0x0000003300337308 */ /* 0x000fe20000002400 */
[----:B------:R-:W-:Y:S01]  /*e790*/  ISETP.GT.AND P3, PT, R30, 0x20, PT ;  /* 0x000000201e00780c */ /* 0x000fe20003f64270 */
[----:B------:R-:W-:Y:S01]  /*e7a0*/  FMUL.FTZ R84, R84, UR4 ;  /* 0x0000000454547c20 */ /* 0x000fe20008410000 */
[----:B------:R-:W-:Y:S01]  /*e7b0*/  FSEL R97, R39, -INF , P4 ;  /* 0xff80000027617808 */ /* 0x000fe20002000000 */
[----:B------:R4:W-:Y:S01]  /*e7c0*/  @!P1 SYNCS.ARRIVE.TRANS64.RED.A1T0 RZ, [R0+URZ], RZ ;  /* 0x000000ff00ff99a7 */ /* 0x0009e2000810043f */
[----:B------:R-:W-:-:S02]  /*e7d0*/  FMNMX.FTZ R34, R99, R34, !PT ;  /* 0x0000002263227209 */ /* 0x000fc40007810000 */
[----:B------:R-:W-:Y:S01]  /*e7e0*/  ISETP.GT.AND P4, PT, R30, 0x21, PT ;  /* 0x000000211e00780c */ /* 0x000fe20003f84270 */
[----:B------:R0:W4:Y:S01]  /*e7f0*/  MUFU.TANH R53, R54 ;  /* 0x0000003600357308 */ /* 0x0001220000002400 */
[----:B-1----:R-:W-:Y:S02]  /*e800*/  FSEL R95, R42, -INF , P3 ;  /* 0xff8000002a5f7808 */ /* 0x002fe40001800000 */
[----:B------:R-:W-:Y:S01]  /*e810*/  FMNMX.FTZ R34, R97, R34, !PT ;  /* 0x0000002261227209 */ /* 0x000fe20007810000 */
[----:B------:R-:W1:Y:S01]  /*e820*/  @P2 LDC R52, c[0x0][0x44c] ;  /* 0x00011300ff342b82 */ /* 0x000e620000000800 */
[----:B------:R-:W-:Y:S02]  /*e830*/  ISETP.GT.AND P3, PT, R30, 0x28, PT ;  /* 0x000000281e00780c */ /* 0x000fe40003f64270 */
[----:B---3--:R-:W-:Y:S01]  /*e840*/  FSEL R93, R43, -INF , P4 ;  /* 0xff8000002b5d7808 */ /* 0x008fe20002000000 */
[----:B------:R-:W-:Y:S01]  /*e850*/  MUFU.TANH R55, R55 ;  /* 0x0000003700377308 */ /* 0x000fe20000002400 */
[----:B------:R-:W-:-:S02]  /*e860*/  FMNMX.FTZ R34, R95, R34, !PT ;  /* 0x000000225f227209 */ /* 0x000fc40007810000 */
[----:B------:R-:W-:Y:S01]  /*e870*/  ISETP.GT.AND P4, PT, R30, 0x29, PT ;  /* 0x000000291e00780c */ /* 0x000fe20003f84270 */
[----:B0-----:R-:W0:Y:S01]  /*e880*/  @P2 LDC R54, c[0x0][0x450] ;  /* 0x00011400ff362b82 */ /* 0x001e220000000800 */
[----:B------:R-:W-:Y:S02]  /*e890*/  FSEL R91, R46, -INF , P3 ;  /* 0xff8000002e5b7808 */ /* 0x000fe40001800000 */
[----:B------:R-:W-:Y:S01]  /*e8a0*/  FMNMX.FTZ R34, R93, R34, !PT ;  /* 0x000000225d227209 */ /* 0x000fe20007810000 */
[----:B------:R-:W3:Y:S01]  /*e8b0*/  MUFU.TANH R33, R58 ;  /* 0x0000003a00217308 */ /* 0x000ee20000002400 */
[----:B------:R-:W-:Y:S02]  /*e8c0*/  ISETP.GT.AND P3, PT, R30, 0x30, PT ;  /* 0x000000301e00780c */ /* 0x000fe40003f64270 */
[----:B--2---:R-:W-:Y:S02]  /*e8d0*/  FSEL R89, R47, -INF , P4 ;  /* 0xff8000002f597808 */ /* 0x004fe40002000000 */
[----:B------:R-:W-:-:S02]  /*e8e0*/  FMNMX.FTZ R34, R91, R34, !PT ;  /* 0x000000225b227209 */ /* 0x000fc40007810000 */
[----:B------:R-:W-:Y:S01]  /*e8f0*/  ISETP.GT.AND P4, PT, R30, 0x31, PT ;  /* 0x000000311e00780c */ /* 0x000fe20003f84270 */
[----:B------:R-:W2:Y:S01]  /*e900*/  MUFU.TANH R59, R59 ;  /* 0x0000003b003b7308 */ /* 0x000ea20000002400 */
[----:B------:R-:W-:Y:S02]  /*e910*/  FSEL R71, R50, -INF , P3 ;  /* 0xff80000032477808 */ /* 0x000fe40001800000 */
[----:B------:R-:W-:Y:S02]  /*e920*/  FMNMX.FTZ R34, R89, R34, !PT ;  /* 0x0000002259227209 */ /* 0x000fe40007810000 */
[----:B------:R-:W-:Y:S02]  /*e930*/  ISETP.GT.AND P3, PT, R30, 0x38, PT ;  /* 0x000000381e00780c */ /* 0x000fe40003f64270 */
[----:B------:R-:W-:Y:S01]  /*e940*/  FMNMX.FTZ R34, R71, R34, !PT ;  /* 0x0000002247227209 */ /* 0x000fe20007810000 */
[----:B------:R2:W-:Y:S01]  /*e950*/  MUFU.TANH R41, R67 ;  /* 0x0000004300297308 */ /* 0x0005e20000002400 */
[----:B----4-:R-:W-:-:S02]  /*e960*/  FSEL R53, R53, -INF , P3 ;  /* 0xff80000035357808 */ /* 0x010fc40001800000 */
[----:B------:R-:W-:Y:S02]  /*e970*/  ISETP.GT.AND P3, PT, R30, 0x40, PT ;  /* 0x000000401e00780c */ /* 0x000fe40003f64270 */
[----:B------:R-:W-:Y:S02]  /*e980*/  VIADDMNMX R105, R26, R105, R36, PT ;  /* 0x000000691a697246 */ /* 0x000fe40003800124 */
[----:B---3--:R-:W-:Y:S01]  /*e990*/  FSEL R33, R33, -INF , P3 ;  /* 0xff80000021217808 */ /* 0x008fe20001800000 */
[----:B------:R-:W3:Y:S01]  /*e9a0*/  MUFU.TANH R62, R62 ;  /* 0x0000003e003e7308 */ /* 0x000ee20000002400 */
[----:B--2---:R-:W-:Y:S02]  /*e9b0*/  FSEL R67, R51, -INF , P4 ;  /* 0xff80000033437808 */ /* 0x004fe40002000000 */
[----:B------:R-:W-:Y:S02]  /*e9c0*/  ISETP.GT.AND P4, PT, R30, 0x39, PT ;  /* 0x000000391e00780c */ /* 0x000fe40003f84270 */
[----:B------:R-:W-:-:S02]  /*e9d0*/  FMNMX.FTZ R34, R67, R34, !PT ;  /* 0x0000002243227209 */ /* 0x000fc40007810000 */
[----:B------:R-:W-:Y:S01]  /*e9e0*/  FSEL R39, R55, -INF , P4 ;  /* 0xff80000037277808 */ /* 0x000fe20002000000 */
[----:B------:R-:W2:Y:S01]  /*e9f0*/  MUFU.TANH R63, R63 ;  /* 0x0000003f003f7308 */ /* 0x000ea20000002400 */
[----:B------:R-:W-:Y:S02]  /*ea00*/  FMNMX.FTZ R34, R53, R34, !PT ;  /* 0x0000002235227209 */ /* 0x000fe40007810000 */
[C---:B------:R-:W-:Y:S02]  /*ea10*/  ISETP.GT.AND P4, PT, R30.reuse, 0x41, PT ;  /* 0x000000411e00780c */ /* 0x040fe40003f84270 */
[----:B------:R-:W-:Y:S02]  /*ea20*/  FMNMX.FTZ R34, R39, R34, !PT ;  /* 0x0000002227227209 */ /* 0x000fe40007810000 */
[----:B------:R-:W-:Y:S01]  /*ea30*/  ISETP.GT.AND P3, PT, R30, 0x48, PT ;  /* 0x000000481e00780c */ /* 0x000fe20003f64270 */
[----:B------:R-:W4:Y:S01]  /*ea40*/  MUFU.TANH R37, R66 ;  /* 0x0000004200257308 */ /* 0x000f220000002400 */
[----:B------:R-:W-:-:S02]  /*ea50*/  FSEL R31, R59, -INF , P4 ;  /* 0xff8000003b1f7808 */ /* 0x000fc40002000000 */
[----:B------:R-:W-:Y:S02]  /*ea60*/  FMNMX.FTZ R34, R33, R34, !PT ;  /* 0x0000002221227209 */ /* 0x000fe40007810000 */
[----:B------:R-:W-:Y:S02]  /*ea70*/  ISETP.GT.AND P4, PT, R30, 0x49, PT ;  /* 0x000000491e00780c */ /* 0x000fe40003f84270 */
[----:B---3--:R-:W-:Y:S01]  /*ea80*/  FSEL R27, R62, -INF , P3 ;  /* 0xff8000003e1b7808 */ /* 0x008fe20001800000 */
[----:B------:R-:W3:Y:S01]  /*ea90*/  MUFU.TANH R70, R70 ;  /* 0x0000004600467308 */ /* 0x000ee20000002400 */
[----:B------:R-:W-:Y:S02]  /*eaa0*/  FMNMX.FTZ R34, R31, R34, !PT ;  /* 0x000000221f227209 */ /* 0x000fe40007810000 */
[----:B------:R-:W-:Y:S02]  /*eab0*/  ISETP.GT.AND P3, PT, R30, 0x50, PT ;  /* 0x000000501e00780c */ /* 0x000fe40003f64270 */
[----:B--2---:R-:W-:-:S02]  /*eac0*/  FSEL R35, R63, -INF , P4 ;  /* 0xff8000003f237808 */ /* 0x004fc40002000000 */
[----:B------:R-:W-:Y:S01]  /*ead0*/  FMNMX.FTZ R34, R27, R34, !PT ;  /* 0x000000221b227209 */ /* 0x000fe20007810000 */
[----:B------:R-:W2:Y:S01]  /*eae0*/  MUFU.TANH R7, R7 ;  /* 0x0000000700077308 */ /* 0x000ea20000002400 */
[C---:B------:R-:W-:Y:S02]  /*eaf0*/  ISETP.GT.AND P4, PT, R30.reuse, 0x51, PT ;  /* 0x000000511e00780c */ /* 0x040fe40003f84270 */
[----:B----4-:R-:W-:Y:S02]  /*eb00*/  FSEL R37, R37, -INF , P3 ;  /* 0xff80000025257808 */ /* 0x010fe40001800000 */
        /* <DEDUP_REMOVED lines=9> */
[C---:B------:R-:W-:Y:S02]  /*eba0*/  ISETP.GT.AND P3, PT, R30.reuse, 0x60, PT ;  /* 0x000000601e00780c */ /* 0x040fe40003f64270 */
[----:B--2---:R-:W-:Y:S01]  /*ebb0*/  FSEL R45, R7, -INF , P4 ;  /* 0xff800000072d7808 */ /* 0x004fe20002000000 */
[----:B------:R-:W-:Y:S01]  /*ebc0*/  FMUL.FTZ R7, R61, UR4 ;  /* 0x000000043d077c20 */ /* 0x000fe20008410000 */
[----:B------:R-:W-:Y:S01]  /*ebd0*/  FMNMX.FTZ R34, R43, R34, !PT ;  /* 0x000000222b227209 */ /* 0x000fe20007810000 */
[----:B------:R-:W2:Y:S01]  /*ebe0*/  MUFU.TANH R51, R78 ;  /* 0x0000004e00337308 */ /* 0x000ea20000002400 */
[----:B------:R-:W-:Y:S01]  /*ebf0*/  ISETP.GT.AND P4, PT, R30, 0x61, PT ;  /* 0x000000611e00780c */ /* 0x000fe20003f84270 */
[----:B------:R-:W-:Y:S01]  /*ec00*/  ULDC UR4, c[0x0][0x988] ;  /* 0x0002620000047ab9 */ /* 0x000fe20000000800 */
[----:B----4-:R-:W-:-:S02]  /*ec10*/  FSEL R47, R47, -INF , P3 ;  /* 0xff8000002f2f7808 */ /* 0x010fc40001800000 */
[----:B------:R-:W-:Y:S02]  /*ec20*/  FMNMX.FTZ R34, R45, R34, !PT ;  /* 0x000000222d227209 */ /* 0x000fe40007810000 */
[C---:B------:R-:W-:Y:S01]  /*ec30*/  ISETP.GT.AND P3, PT, R30.reuse, 0x68, PT ;  /* 0x000000681e00780c */ /* 0x040fe20003f64270 */
[----:B------:R-:W4:Y:S01]  /*ec40*/  MUFU.TANH R55, R79 ;  /* 0x0000004f00377308 */ /* 0x000f220000002400 */
[----:B---3--:R-:W-:Y:S02]  /*ec50*/  FSEL R49, R49, -INF , P4 ;  /* 0xff80000031317808 */ /* 0x008fe40002000000 */
[----:B------:R-:W-:Y:S02]  /*ec60*/  FMNMX.FTZ R34, R47, R34, !PT ;  /* 0x000000222f227209 */ /* 0x000fe40007810000 */
[----:B------:R-:W-:Y:S02]  /*ec70*/  ISETP.GT.AND P4, PT, R30, 0x69, PT ;  /* 0x000000691e00780c */ /* 0x000fe40003f84270 */
[----:B------:R-:W-:Y:S01]  /*ec80*/  FMNMX.FTZ R34, R49, R34, !PT ;  /* 0x0000002231227209 */ /* 0x000fe20007810000 */
[----:B------:R-:W3:Y:S01]  /*ec90*/  MUFU.TANH R57, R82 ;  /* 0x0000005200397308 */ /* 0x000ee20000002400 */
[----:B--2---:R-:W-:-:S02]  /*eca0*/  FSEL R51, R51, -INF , P3 ;  /* 0xff80000033337808 */ /* 0x004fc40001800000 */
[C---:B------:R-:W-:Y:S02]  /*ecb0*/  ISETP.GT.AND P3, PT, R30.reuse, 0x70, PT ;  /* 0x000000701e00780c */ /* 0x040fe40003f64270 */
[----:B------:R-:W-:Y:S02]  /*ecc0*/  FMNMX.FTZ R34, R51, R34, !PT ;  /* 0x0000002233227209 */ /* 0x000fe40007810000 */
[----:B------:R-:W-:Y:S01]  /*ecd0*/  ISETP.GT.AND P5, PT, R105, 0x1, PT ;  /* 0x000000016900780c */ /* 0x000fe20003fa4270 */
[----:B------:R-:W2:Y:S01]  /*ece0*/  MUFU.TANH R59, R83 ;  /* 0x00000053003b7308 */ /* 0x000ea20000002400 */
[----:B----4-:R-:W-:Y:S02]  /*ecf0*/  FSEL R55, R55, -INF , P4 ;  /* 0xff80000037377808 */ /* 0x010fe40002000000 */
[----:B------:R-:W-:Y:S02]  /*ed00*/  ISETP.GT.AND P4, PT, R30, 0x71, PT ;  /* 0x000000711e00780c */ /* 0x000fe40003f84270 */
[----:B------:R-:W-:-:S03]  /*ed10*/  FMNMX.FTZ R34, R55, R34, !PT ;  /* 0x0000002237227209 */ /* 0x000fc60007810000 */
[----:B------:R-:W4:Y:S01]  /*ed20*/  MUFU.TANH R86, R86 ;  /* 0x0000005600567308 */ /* 0x000f220000002400 */
[----:B---3--:R-:W-:Y:S02]  /*ed30*/  FSEL R57, R57, -INF , P3 ;  /* 0xff80000039397808 */ /* 0x008fe40001800000 */
[----:B------:R-:W-:Y:S02]  /*ed40*/  ISETP.GT.AND P3, PT, R30, 0x78, PT ;  /* 0x000000781e00780c */ /* 0x000fe40003f64270 */
[----:B------:R-:W-:-:S03]  /*ed50*/  FMNMX.FTZ R34, R57, R34, !PT ;  /* 0x0000002239227209 */ /* 0x000fc60007810000 */
[----:B------:R-:W3:Y:S01]  /*ed60*/  MUFU.TANH R63, R87 ;  /* 0x00000057003f7308 */ /* 0x000ee20000002400 */
[----:B--2---:R-:W-:Y:S02]  /*ed70*/  FSEL R59, R59, -INF , P4 ;  /* 0xff8000003b3b7808 */ /* 0x004fe40002000000 */
[----:B------:R-:W-:Y:S02]  /*ed80*/  ISETP.GT.AND P4, PT, R30, 0x79, PT ;  /* 0x000000791e00780c */ /* 0x000fe40003f84270 */
[----:B------:R-:W-:-:S03]  /*ed90*/  FMNMX.FTZ R34, R59, R34, !PT ;  /* 0x000000223b227209 */ /* 0x000fc60007810000 */
[----:B------:R-:W-:Y:S01]  /*eda0*/  MUFU.TANH R3, R3 ;  /* 0x0000000300037308 */ /* 0x000fe20000002400 */
[----:B----4-:R-:W-:-:S04]  /*edb0*/  FSEL R61, R86, -INF , P3 ;  /* 0xff800000563d7808 */ /* 0x010fc80001800000 */
[----:B------:R-:W-:-:S03]  /*edc0*/  FMNMX.FTZ R34, R61, R34, !PT ;  /* 0x000000223d227209 */ /* 0x000fc60007810000 */
[----:B------:R-:W2:Y:S01]  /*edd0*/  MUFU.TANH R5, R5 ;  /* 0x0000000500057308 */ /* 0x000ea20000002400 */
[----:B---3--:R-:W-:Y:S02]  /*ede0*/  FSEL R63, R63, -INF , P4 ;  /* 0xff8000003f3f7808 */ /* 0x008fe40002000000 */
[----:B------:R-:W-:Y:S02]  /*edf0*/  ISETP.GT.AND P4, PT, R105, RZ, PT ;  /* 0x000000ff6900720c */ /* 0x000fe40003f84270 */
[----:B------:R-:W-:-:S03]  /*ee00*/  FMNMX.FTZ R34, R63, R34, !PT ;  /* 0x000000223f227209 */ /* 0x000fc60007810000 */
[----:B------:R-:W-:Y:S02]  /*ee10*/  MUFU.TANH R6, R6 ;  /* 0x0000000600067308 */ /* 0x000fe40000002400 */
[----:B------:R-:W3:Y:S06]  /*ee20*/  SHFL.BFLY PT, R75, R34, 0x2, 0x1f ;  /* 0x0c401f00224b7f89 */ /* 0x000eec00000e0000 */
[----:B------:R-:W-:Y:S01]  /*ee30*/  MUFU.TANH R40, R7 ;  /* 0x0000000700287308 */ /* 0x000fe20000002400 */
[----:B--2---:R-:W-:-:S07]  /*ee40*/  FSEL R36, R5, -INF , P5 ;  /* 0xff80000005247808 */ /* 0x004fce0002800000 */
[----:B------:R-:W2:Y:S08]  /*ee50*/  MUFU.TANH R8, R8 ;  /* 0x0000000800087308 */ /* 0x000eb00000002400 */
[----:B------:R-:W-:Y:S01]  /*ee60*/  MUFU.TANH R9, R9 ;  /* 0x0000000900097308 */ /* 0x000fe20000002400 */
[----:B---3--:R-:W-:Y:S01]  /*ee70*/  FMNMX.FTZ R75, R34, R75, !PT ;  /* 0x0000004b224b7209 */ /* 0x008fe20007810000 */
[----:B------:R-:W-:Y:S01]  /*ee80*/  IMAD.U32 R34, RZ, RZ, UR5 ;  /* 0x00000005ff227e24 */ /* 0x000fe2000f8e00ff */
[----:B------:R-:W-:-:S03]  /*ee90*/  ULDC UR5, c[0x0][0x988] ;  /* 0x0002620000057ab9 */ /* 0x000fc60000000800 */
[----:B------:R-:W3:Y:S02]  /*eea0*/  SHFL.BFLY PT, R30, R75, 0x1, 0x1f ;  /* 0x0c201f004b1e7f89 */ /* 0x000ee400000e0000 */
[----:B------:R-:W4:Y:S08]  /*eeb0*/  MUFU.TANH R11, R11 ;  /* 0x0000000b000b7308 */ /* 0x000f300000002400 */
[----:B------:R1:W-:Y:S08]  /*eec0*/  MUFU.TANH R42, R65 ;  /* 0x00000041002a7308 */ /* 0x0003f00000002400 */
[----:B------:R-:W0:Y:S01]  /*eed0*/  MUFU.TANH R10, R10 ;  /* 0x0000000a000a7308 */ /* 0x000e220000002400 */
[----:B-1----:R-:W-:-:S02]  /*eee0*/  FSEL R65, R3, -INF , P4 ;  /* 0xff80000003417808 */ /* 0x002fc40002000000 */
[----:B------:R-:W-:Y:S02]  /*eef0*/  ISETP.GT.AND P4, PT, R105, 0x9, PT ;  /* 0x000000096900780c */ /* 0x000fe40003f84270 */
[----:B------:R-:W-:Y:S02]  /*ef00*/  FMNMX.FTZ R38, R65, R36, !PT ;  /* 0x0000002441267209 */ /* 0x000fe40007810000 */
[----:B---3--:R-:W-:Y:S01]  /*ef10*/  FMNMX.FTZ R7, R75, R30, !PT ;  /* 0x0000001e4b077209 */ /* 0x008fe20007810000 */
[----:B------:R-:W-:Y:S01]  /*ef20*/  MUFU.TANH R12, R12 ;  /* 0x0000000c000c7308 */ /* 0x000fe20000002400 */
[----:B--2---:R-:W-:Y:S02]  /*ef30*/  FSEL R5, R8, -INF , P4 ;  /* 0xff80000008057808 */ /* 0x004fe40002000000 */
[C---:B------:R-:W-:Y:S01]  /*ef40*/  FSETP.NEU.FTZ.AND P3, PT, R7.reuse, -INF , PT ;  /* 0xff8000000700780b */ /* 0x040fe20003f7d000 */
[----:B------:R-:W-:Y:S01]  /*ef50*/  FMUL.FTZ R30, R7, R34 ;  /* 0x00000022071e7220 */ /* 0x000fe20000410000 */
[----:B------:R-:W-:-:S03]  /*ef60*/  ISETP.GT.AND P4, PT, R105, 0x11, PT ;  /* 0x000000116900780c */ /* 0x000fc60003f84270 */
[----:B------:R-:W1:Y:S01]  /*ef70*/  MUFU.TANH R13, R13 ;  /* 0x0000000d000d7308 */ /* 0x000e620000002400 */
[----:B------:R-:W-:Y:S02]  /*ef80*/  FSEL R30, R30, RZ, P3 ;  /* 0x000000ff1e1e7208 */ /* 0x000fe40001800000 */
[----:B------:R-:W-:Y:S02]  /*ef90*/  ISETP.GT.AND P3, PT, R105, 0x8, PT ;  /* 0x000000086900780c */ /* 0x000fe40003f64270 */
[----:B----4-:R-:W-:Y:S01]  /*efa0*/  FSEL R11, R11, -INF , P4 ;  /* 0xff8000000b0b7808 */ /* 0x010fe20002000000 */
[-CC-:B------:R-:W-:Y:S01]  /*efb0*/  FFMA.FTZ R173, R95, R34.reuse, -R30.reuse ;  /* 0x000000225fad7223 */ /* 0x180fe2000001081e */
[----:B------:R-:W-:Y:S01]  /*efc0*/  FSEL R3, R6, -INF , P3 ;  /* 0xff80000006037808 */ /* 0x000fe20001800000 */
[----:B------:R-:W-:Y:S01]  /*efd0*/  MUFU.TANH R15, R15 ;  /* 0x0000000f000f7308 */ /* 0x000fe20000002400 */
[----:B------:R-:W-:Y:S01]  /*efe0*/  ISETP.GT.AND P3, PT, R105, 0x10, PT ;  /* 0x000000106900780c */ /* 0x000fe20003f64270 */
[--C-:B------:R-:W-:Y:S01]  /*eff0*/  FFMA.FTZ R179, R99, R34, -R30.reuse ;  /* 0x0000002263b37223 */ /* 0x100fe2000001081e */
[----:B------:R-:W-:Y:S01]  /*f000*/  FMNMX.FTZ R38, R3, R38, !PT ;  /* 0x0000002603267209 */ /* 0x000fe20007810000 */
[-CC-:B------:R-:W-:Y:S01]  /*f010*/  FFMA.FTZ R8, R101, R34.reuse, -R30.reuse ;  /* 0x0000002265087223 */ /* 0x180fe2000001081e */
[----:B------:R-:W-:Y:S01]  /*f020*/  FSEL R9, R9, -INF , P3 ;  /* 0xff80000009097808 */ /* 0x000fe20001800000 */
[--C-:B------:R-:W-:Y:S01]  /*f030*/  FFMA.FTZ R175, R91, R34, -R30.reuse ;  /* 0x000000225baf7223 */ /* 0x100fe2000001081e */
[----:B------:R-:W-:Y:S01]  /*f040*/  FMNMX.FTZ R38, R5, R38, !PT ;  /* 0x0000002605267209 */ /* 0x000fe20007810000 */
[----:B------:R-:W2:Y:S01]  /*f050*/  MUFU.TANH R14, R14 ;  /* 0x0000000e000e7308 */ /* 0x000ea20000002400 */
[----:B------:R-:W-:Y:S01]  /*f060*/  ISETP.GT.AND P3, PT, R105, 0x18, PT ;  /* 0x000000186900780c */ /* 0x000fe20003f64270 */
[--C-:B------:R-:W-:Y:S01]  /*f070*/  FFMA.FTZ R171, R53, R34, -R30.reuse ;  /* 0x0000002235ab7223 */ /* 0x100fe2000001081e */
[----:B------:R-:W-:Y:S01]  /*f080*/  FMNMX.FTZ R38, R9, R38, !PT ;  /* 0x0000002609267209 */ /* 0x000fe20007810000 */
[-CC-:B------:R-:W-:Y:S01]  /*f090*/  FFMA.FTZ R169, R71, R34.reuse, -R30.reuse ;  /* 0x0000002247a97223 */ /* 0x180fe2000001081e */
[----:B------:R-:W-:Y:S01]  /*f0a0*/  ISETP.GT.AND P4, PT, R105, 0x19, PT ;  /* 0x000000196900780c */ /* 0x000fe20003f84270 */
[--C-:B------:R-:W-:Y:S01]  /*f0b0*/  FFMA.FTZ R153, R33, R34, -R30.reuse ;  /* 0x0000002221997223 */ /* 0x100fe2000001081e */
[----:B------:R-:W-:Y:S01]  /*f0c0*/  FMNMX.FTZ R38, R11, R38, !PT ;  /* 0x000000260b267209 */ /* 0x000fe20007810000 */
[----:B------:R0:W-:Y:S01]  /*f0d0*/  MUFU.TANH R44, R69 ;  /* 0x00000045002c7308 */ /* 0x0001e20000002400 */
        /* <DEDUP_REMOVED lines=8> */
[----:B0-----:R-:W-:Y:S01]  /*f160*/  FSEL R69, R10, -INF , P3 ;  /* 0xff8000000a457808 */ /* 0x001fe20001800000 */
[-CC-:B------:R-:W-:Y:S01]  /*f170*/  FFMA.FTZ R10, R97, R34.reuse, -R30.reuse ;  /* 0x00000022610a7223 */ /* 0x180fe2000001081e */
[----:B------:R-:W-:Y:S01]  /*f180*/  ISETP.GT.AND P3, PT, R105, 0x20, PT ;  /* 0x000000206900780c */ /* 0x000fe20003f64270 */
[--C-:B------:R-:W-:Y:S01]  /*f190*/  FFMA.FTZ R161, R47, R34, -R30.reuse ;  /* 0x000000222fa17223 */ /* 0x100fe2000001081e */
[----:B------:R-:W-:Y:S01]  /*f1a0*/  FMNMX.FTZ R38, R69, R38, !PT ;  /* 0x0000002645267209 */ /* 0x000fe20007810000 */
[-CC-:B------:R-:W-:Y:S01]  /*f1b0*/  FFMA.FTZ R159, R43, R34.reuse, -R30.reuse ;  /* 0x000000222b9f7223 */ /* 0x180fe2000001081e */
[----:B-1----:R-:W-:Y:S01]  /*f1c0*/  FSEL R79, R13, -INF , P3 ;  /* 0xff8000000d4f7808 */ /* 0x002fe20001800000 */
[----:B------:R0:W-:Y:S01]  /*f1d0*/  MUFU.TANH R46, R73 ;  /* 0x00000049002e7308 */ /* 0x0001e20000002400 */
[----:B------:R-:W-:Y:S01]  /*f1e0*/  ISETP.GT.AND P3, PT, R105, 0x28, PT ;  /* 0x000000286900780c */ /* 0x000fe20003f64270 */
[-CC-:B------:R-:W-:Y:S01]  /*f1f0*/  FFMA.FTZ R163, R51, R34.reuse, -R30.reuse ;  /* 0x0000002233a37223 */ /* 0x180fe2000001081e */
[-CC-:B------:R-:W-:Y:S01]  /*f200*/  FFMA.FTZ R165, R57, R34.reuse, -R30.reuse ;  /* 0x0000002239a57223 */ /* 0x180fe2000001081e */
[-CC-:B------:R-:W-:Y:S01]  /*f210*/  FFMA.FTZ R59, R59, R34.reuse, -R30.reuse ;  /* 0x000000223b3b7223 */ /* 0x180fe2000001081e */
[----:B--2---:R-:W-:Y:S01]  /*f220*/  FSEL R83, R14, -INF , P3 ;  /* 0xff8000000e537808 */ /* 0x004fe20001800000 */
[-CC-:B------:R-:W-:Y:S01]  /*f230*/  FFMA.FTZ R14, R89, R34.reuse, -R30.reuse ;  /* 0x00000022590e7223 */ /* 0x180fe2000001081e */
[----:B------:R-:W-:Y:S01]  /*f240*/  ISETP.GT.AND P3, PT, R105, 0x30, PT ;  /* 0x000000306900780c */ /* 0x000fe20003f64270 */
[----:B------:R-:W1:Y:S01]  /*f250*/  MUFU.TANH R21, R21 ;  /* 0x0000001500157308 */ /* 0x000e620000002400 */
[----:B0-----:R-:W-:Y:S01]  /*f260*/  FSEL R73, R12, -INF , P4 ;  /* 0xff8000000c497808 */ /* 0x001fe20002000000 */
[-CC-:B------:R-:W-:Y:S01]  /*f270*/  FFMA.FTZ R12, R93, R34.reuse, -R30.reuse ;  /* 0x000000225d0c7223 */ /* 0x180fe2000001081e */
[----:B------:R-:W-:Y:S01]  /*f280*/  ISETP.GT.AND P4, PT, R105, 0x21, PT ;  /* 0x000000216900780c */ /* 0x000fe20003f84270 */
[----:B------:R-:W-:Y:S01]  /*f290*/  FFMA.FTZ R167, R61, R34, -R30 ;  /* 0x000000223da77223 */ /* 0x000fe2000001081e */
[----:B------:R-:W-:Y:S01]  /*f2a0*/  FMNMX.FTZ R38, R73, R38, !PT ;  /* 0x0000002649267209 */ /* 0x000fe20007810000 */
[----:B------:R-:W-:Y:S01]  /*f2b0*/  @P2 IMAD.HI.U32 R51, R191, R52, RZ ;  /* 0x00000034bf332227 */ /* 0x000fe200078e00ff */
[----:B------:R-:W-:Y:S01]  /*f2c0*/  CS2R R112, SRZ ;  /* 0x0000000000707805 */ /* 0x000fe2000001ff00 */
[----:B------:R-:W-:Y:S01]  /*f2d0*/  MUFU.TANH R25, R25 ;  /* 0x0000001900197308 */ /* 0x000fe20000002400 */
[----:B------:R-:W-:-:S02]  /*f2e0*/  FMNMX.FTZ R38, R79, R38, !PT ;  /* 0x000000264f267209 */ /* 0x000fc40007810000 */
[----:B------:R-:W-:Y:S02]  /*f2f0*/  CS2R R108, SRZ ;  /* 0x00000000006c7805 */ /* 0x000fe4000001ff00 */
[----:B------:R-:W-:Y:S02]  /*f300*/  CS2R R106, SRZ ;  /* 0x00000000006a7805 */ /* 0x000fe4000001ff00 */
[----:B------:R-:W-:Y:S02]  /*f310*/  CS2R R102, SRZ ;  /* 0x0000000000667805 */ /* 0x000fe4000001ff00 */
[----:B------:R-:W-:Y:S01]  /*f320*/  CS2R R88, SRZ ;  /* 0x0000000000587805 */ /* 0x000fe2000001ff00 */
[----:B------:R0:W-:Y:S01]  /*f330*/  MUFU.TANH R48, R81 ;  /* 0x0000005100307308 */ /* 0x0001e20000002400 */
[----:B-1----:R-:W-:Y:S02]  /*f340*/  FSEL R87, R21, -INF , P3 ;  /* 0xff80000015577808 */ /* 0x002fe40001800000 */
[----:B------:R-:W-:-:S05]  /*f350*/  ISETP.GT.AND P3, PT, R105, 0x38, PT ;  /* 0x000000386900780c */ /* 0x000fca0003f64270 */
[----:B------:R-:W1:Y:S01]  /*f360*/  MUFU.TANH R24, R24 ;  /* 0x0000001800187308 */ /* 0x000e620000002400 */
[----:B0-----:R-:W-:Y:S02]  /*f370*/  FSEL R81, R15, -INF , P4 ;  /* 0xff8000000f517808 */ /* 0x001fe40002000000 */
[----:B------:R-:W-:Y:S02]  /*f380*/  ISETP.GT.AND P4, PT, R105, 0x29, PT ;  /* 0x000000296900780c */ /* 0x000fe40003f84270 */
[----:B------:R-:W-:-:S03]  /*f390*/  FMNMX.FTZ R38, R81, R38, !PT ;  /* 0x0000002651267209 */ /* 0x000fc60007810000 */
[----:B------:R-:W0:Y:S01]  /*f3a0*/  MUFU.TANH R28, R28 ;  /* 0x0000001c001c7308 */ /* 0x000e220000002400 */
[----:B------:R-:W-:-:S07]  /*f3b0*/  FMNMX.FTZ R38, R83, R38, !PT ;  /* 0x0000002653267209 */ /* 0x000fce0007810000 */
[----:B------:R2:W-:Y:S01]  /*f3c0*/  MUFU.TANH R50, R85 ;  /* 0x0000005500327308 */ /* 0x0005e20000002400 */
[----:B-1----:R-:W-:Y:S01]  /*f3d0*/  FSEL R97, R24, -INF , P3 ;  /* 0xff80000018617808 */ /* 0x002fe20001800000 */
[----:B------:R-:W-:Y:S01]  /*f3e0*/  FFMA.FTZ R24, R39, R34, -R30 ;  /* 0x0000002227187223 */ /* 0x000fe2000001081e */
[----:B------:R-:W-:-:S05]  /*f3f0*/  ISETP.GT.AND P3, PT, R105, 0x40, PT ;  /* 0x000000406900780c */ /* 0x000fca0003f64270 */
[----:B------:R-:W1:Y:S01]  /*f400*/  MUFU.TANH R29, R29 ;  /* 0x0000001d001d7308 */ /* 0x000e620000002400 */
[----:B--2---:R-:W-:Y:S01]  /*f410*/  FSEL R85, R20, -INF , P4 ;  /* 0xff80000014557808 */ /* 0x004fe20002000000 */
[----:B------:R-:W-:Y:S01]  /*f420*/  FFMA.FTZ R20, R67, R34, -R30 ;  /* 0x0000002243147223 */ /* 0x000fe2000001081e */
[----:B------:R-:W-:Y:S02]  /*f430*/  ISETP.GT.AND P4, PT, R105, 0x31, PT ;  /* 0x000000316900780c */ /* 0x000fe40003f84270 */
[----:B------:R-:W-:Y:S02]  /*f440*/  FMNMX.FTZ R38, R85, R38, !PT ;  /* 0x0000002655267209 */ /* 0x000fe40007810000 */
[----:B------:R-:W-:Y:S01]  /*f450*/  FSEL R95, R25, -INF , P4 ;  /* 0xff800000195f7808 */ /* 0x000fe20002000000 */
[----:B------:R-:W2:Y:S01]  /*f460*/  MUFU.TANH R32, R32 ;  /* 0x0000002000207308 */ /* 0x000ea20000002400 */
[----:B------:R-:W-:Y:S02]  /*f470*/  FMNMX.FTZ R38, R87, R38, !PT ;  /* 0x0000002657267209 */ /* 0x000fe40007810000 */
[----:B------:R-:W-:-:S02]  /*f480*/  ISETP.GT.AND P4, PT, R105, 0x39, PT ;  /* 0x000000396900780c */ /* 0x000fc40003f84270 */
[----:B------:R-:W-:Y:S02]  /*f490*/  FMNMX.FTZ R38, R95, R38, !PT ;  /* 0x000000265f267209 */ /* 0x000fe40007810000 */
[----:B0-----:R-:W-:Y:S01]  /*f4a0*/  FSEL R99, R28, -INF , P4 ;  /* 0xff8000001c637808 */ /* 0x001fe20002000000 */
[----:B------:R-:W0:Y:S01]  /*f4b0*/  MUFU.TANH R60, R60 ;  /* 0x0000003c003c7308 */ /* 0x000e220000002400 */
[----:B------:R-:W-:Y:S01]  /*f4c0*/  FMNMX.FTZ R38, R97, R38, !PT ;  /* 0x0000002661267209 */ /* 0x000fe20007810000 */
[----:B------:R-:W-:Y:S01]  /*f4d0*/  FFMA.FTZ R28, R31, R34, -R30 ;  /* 0x000000221f1c7223 */ /* 0x000fe2000001081e */
[----:B------:R-:W-:Y:S02]  /*f4e0*/  ISETP.GT.AND P4, PT, R105, 0x41, PT ;  /* 0x000000416900780c */ /* 0x000fe40003f84270 */
[----:B-1----:R-:W-:Y:S02]  /*f4f0*/  FSEL R101, R29, -INF , P3 ;  /* 0xff8000001d657808 */ /* 0x002fe40001800000 */
[----:B------:R-:W-:Y:S01]  /*f500*/  FMNMX.FTZ R38, R99, R38, !PT ;  /* 0x0000002663267209 */ /* 0x000fe20007810000 */
[----:B------:R-:W1:Y:S01]  /*f510*/  MUFU.TANH R64, R64 ;  /* 0x0000004000407308 */ /* 0x000e620000002400 */
[----:B------:R-:W-:-:S02]  /*f520*/  ISETP.GT.AND P3, PT, R105, 0x48, PT ;  /* 0x000000486900780c */ /* 0x000fc40003f64270 */
[----:B--2---:R-:W-:Y:S01]  /*f530*/  FSEL R93, R32, -INF , P4 ;  /* 0xff800000205d7808 */ /* 0x004fe20002000000 */
[----:B------:R-:W-:Y:S01]  /*f540*/  FFMA.FTZ R32, R35, R34, -R30 ;  /* 0x0000002223207223 */ /* 0x000fe2000001081e */
[----:B------:R-:W-:Y:S02]  /*f550*/  FMNMX.FTZ R38, R101, R38, !PT ;  /* 0x0000002665267209 */ /* 0x000fe40007810000 */
[----:B------:R-:W-:Y:S01]  /*f560*/  ISETP.GT.AND P4, PT, R105, 0x49, PT ;  /* 0x000000496900780c */ /* 0x000fe20003f84270 */
[----:B------:R-:W2:Y:S01]  /*f570*/  MUFU.TANH R68, R68 ;  /* 0x0000004400447308 */ /* 0x000ea20000002400 */
[----:B0-----:R-:W-:Y:S02]  /*f580*/  FSEL R91, R60, -INF , P3 ;  /* 0xff8000003c5b7808 */ /* 0x001fe40001800000 */
[----:B------:R-:W-:Y:S02]  /*f590*/  FMNMX.FTZ R38, R93, R38, !PT ;  /* 0x000000265d267209 */ /* 0x000fe40007810000 */
[----:B------:R-:W-:-:S02]  /*f5a0*/  ISETP.GT.AND P3, PT, R105, 0x50, PT ;  /* 0x000000506900780c */ /* 0x000fc40003f64270 */
[----:B------:R-:W-:Y:S01]  /*f5b0*/  FSEL R75, R40, -INF , P4 ;  /* 0xff800000284b7808 */ /* 0x000fe20002000000 */
        /* <DEDUP_REMOVED lines=8> */
[----:B------:R-:W-:Y:S02]  /*f640*/  FSEL R13, R42, -INF , P4 ;  /* 0xff8000002a0d7808 */ /* 0x000fe40002000000 */
[----:B------:R-:W-:Y:S02]  /*f650*/  FMNMX.FTZ R38, R29, R38, !PT ;  /* 0x000000261d267209 */ /* 0x000fe40007810000 */
[----:B------:R-:W-:Y:S01]  /*f660*/  ISETP.GT.AND P4, PT, R105, 0x59, PT ;  /* 0x000000596900780c */ /* 0x000fe20003f84270 */
[----:B------:R-:W3:Y:S01]  /*f670*/  MUFU.TANH R77, R77 ;  /* 0x0000004d004d7308 */ /* 0x000ee20000002400 */
[----:B--2---:R-:W-:Y:S02]  /*f680*/  FSEL R15, R68, -INF , P3 ;  /* 0xff800000440f7808 */ /* 0x004fe40001800000 */
[----:B------:R-:W-:Y:S02]  /*f690*/  FMNMX.FTZ R38, R13, R38, !PT ;  /* 0x000000260d267209 */ /* 0x000fe40007810000 */
[----:B------:R-:W-:-:S02]  /*f6a0*/  ISETP.GT.AND P3, PT, R105, 0x60, PT ;  /* 0x000000606900780c */ /* 0x000fc40003f64270 */
[----:B------:R-:W-:Y:S01]  /*f6b0*/  FSEL R25, R44, -INF , P4 ;  /* 0xff8000002c197808 */ /* 0x000fe20002000000 */
[----:B------:R-:W2:Y:S01]  /*f6c0*/  MUFU.TANH R80, R80 ;  /* 0x0000005000507308 */ /* 0x000ea20000002400 */
[----:B------:R-:W-:Y:S01]  /*f6d0*/  FMNMX.FTZ R38, R15, R38, !PT ;  /* 0x000000260f267209 */ /* 0x000fe20007810000 */
[----:B------:R-:W-:Y:S01]  /*f6e0*/  FFMA.FTZ R44, R55, R34, -R30 ;  /* 0x00000022372c7223 */ /* 0x000fe2000001081e */
[----:B------:R-:W-:Y:S02]  /*f6f0*/  ISETP.GT.AND P4, PT, R105, 0x61, PT ;  /* 0x000000616900780c */ /* 0x000fe40003f84270 */
[----:B0-----:R-:W-:Y:S02]  /*f700*/  FSEL R21, R72, -INF , P3 ;  /* 0xff80000048157808 */ /* 0x001fe40001800000 */
[----:B------:R-:W-:Y:S01]  /*f710*/  FMNMX.FTZ R38, R25, R38, !PT ;  /* 0x0000002619267209 */ /* 0x000fe20007810000 */
[----:B------:R-:W0:Y:S01]  /*f720*/  MUFU.TANH R84, R84 ;  /* 0x0000005400547308 */ /* 0x000e220000002400 */
[----:B------:R-:W-:-:S02]  /*f730*/  ISETP.GT.AND P3, PT, R105, 0x68, PT ;  /* 0x000000686900780c */ /* 0x000fc40003f64270 */
[----:B------:R-:W-:Y:S02]  /*f740*/  FSEL R53, R46, -INF , P4 ;  /* 0xff8000002e357808 */ /* 0x000fe40002000000 */
[----:B------:R-:W-:Y:S02]  /*f750*/  FMNMX.FTZ R38, R21, R38, !PT ;  /* 0x0000002615267209 */ /* 0x000fe40007810000 */
[----:B------:R-:W-:Y:S01]  /*f760*/  ISETP.GT.AND P4, PT, R105, 0x69, PT ;  /* 0x000000696900780c */ /* 0x000fe20003f84270 */
[----:B------:R-:W-:Y:S01]  /*f770*/  MUFU.EX2 R181, R181 ;  /* 0x000000b500b57308 */ /* 0x000fe20000000800 */
[----:B-1----:R-:W-:Y:S02]  /*f780*/  FSEL R67, R76, -INF , P3 ;  /* 0xff8000004c437808 */ /* 0x002fe40001800000 */
[----:B------:R-:W-:Y:S02]  /*f790*/  FMNMX.FTZ R38, R53, R38, !PT ;  /* 0x0000002635267209 */ /* 0x000fe40007810000 */
[----:B------:R-:W-:-:S02]  /*f7a0*/  ISETP.GT.AND P3, PT, R105, 0x70, PT ;  /* 0x000000706900780c */ /* 0x000fc40003f64270 */
[----:B---3--:R-:W-:Y:S01]  /*f7b0*/  FSEL R39, R77, -INF , P4 ;  /* 0xff8000004d277808 */ /* 0x008fe20002000000 */
[----:B------:R1:W3:Y:S01]  /*f7c0*/  MUFU.EX2 R26, R111 ;  /* 0x0000006f001a7308 */ /* 0x0002e20000000800 */
[----:B------:R-:W-:Y:S02]  /*f7d0*/  FMNMX.FTZ R38, R67, R38, !PT ;  /* 0x0000002643267209 */ /* 0x000fe40007810000 */
[----:B------:R-:W-:Y:S02]  /*f7e0*/  ISETP.GT.AND P4, PT, R105, 0x71, PT ;  /* 0x000000716900780c */ /* 0x000fe40003f84270 */
[----:B--2---:R-:W-:Y:S02]  /*f7f0*/  FSEL R71, R80, -INF , P3 ;  /* 0xff80000050477808 */ /* 0x004fe40001800000 */
[----:B------:R-:W-:Y:S01]  /*f800*/  FMNMX.FTZ R38, R39, R38, !PT ;  /* 0x0000002627267209 */ /* 0x000fe20007810000 */
[----:B------:R-:W2:Y:S01]  /*f810*/  MUFU.EX2 R183, R183 ;  /* 0x000000b700b77308 */ /* 0x000ea20000000800 */
[----:B------:R-:W-:-:S02]  /*f820*/  ISETP.GT.AND P3, PT, R105, 0x78, PT ;  /* 0x000000786900780c */ /* 0x000fc40003f64270 */
[----:B-1----:R-:W-:Y:S02]  /*f830*/  CS2R R110, SRZ ;  /* 0x00000000006e7805 */ /* 0x002fe4000001ff00 */
[----:B------:R-:W-:Y:S02]  /*f840*/  FSEL R33, R48, -INF , P4 ;  /* 0xff80000030217808 */ /* 0x000fe40002000000 */
[----:B------:R-:W-:Y:S02]  /*f850*/  FMNMX.FTZ R38, R71, R38, !PT ;  /* 0x0000002647267209 */ /* 0x000fe40007810000 */
[----:B------:R-:W-:Y:S01]  /*f860*/  ISETP.GT.AND P4, PT, R105, 0x79, PT ;  /* 0x000000796900780c */ /* 0x000fe20003f84270 */
[----:B------:R-:W1:Y:S01]  /*f870*/  MUFU.EX2 R6, R6 ;  /* 0x0000000600067308 */ /* 0x000e620000000800 */
[----:B0-----:R-:W-:Y:S02]  /*f880*/  FSEL R77, R84, -INF , P3 ;  /* 0xff800000544d7808 */ /* 0x001fe40001800000 */
[----:B------:R-:W-:-:S02]  /*f890*/  CS2R R104, SRZ ;  /* 0x0000000000687805 */ /* 0x000fc4000001ff00 */
[----:B------:R-:W-:Y:S02]  /*f8a0*/  FMNMX.FTZ R38, R33, R38, !PT ;  /* 0x0000002621267209 */ /* 0x000fe40007810000 */
[----:B------:R-:W-:Y:S02]  /*f8b0*/  FSEL R31, R50, -INF , P4 ;  /* 0xff800000321f7808 */ /* 0x000fe40002000000 */
[----:B------:R-:W-:Y:S01]  /*f8c0*/  FMNMX.FTZ R38, R77, R38, !PT ;  /* 0x000000264d267209 */ /* 0x000fe20007810000 */
[----:B------:R-:W0:Y:S03]  /*f8d0*/  MUFU.EX2 R177, R177 ;  /* 0x000000b100b17308 */ /* 0x000e260000000800 */
[----:B------:R-:W-:Y:S01]  /*f8e0*/  FMNMX.FTZ R27, R31, R38, !PT ;  /* 0x000000261f1b7209 */ /* 0x000fe20007810000 */
[----:B------:R-:W-:-:S04]  /*f8f0*/  FFMA.FTZ R38, R41, R34, -R30 ;  /* 0x0000002229267223 */ /* 0x000fc8000001081e */
[----:B------:R-:W4:Y:S01]  /*f900*/  SHFL.BFLY PT, R42, R27, 0x2, 0x1f ;  /* 0x0c401f001b2a7f89 */ /* 0x000f2200000e0000 */
[----:B------:R-:W0:Y:S08]  /*f910*/  MUFU.EX2 R8, R8 ;  /* 0x0000000800087308 */ /* 0x000e300000000800 */
[----:B------:R-:W0:Y:S08]  /*f920*/  MUFU.EX2 R179, R179 ;  /* 0x000000b300b37308 */ /* 0x000e300000000800 */
[----:B------:R-:W0:Y:S01]  /*f930*/  MUFU.EX2 R10, R10 ;  /* 0x0000000a000a7308 */ /* 0x000e220000000800 */
[----:B----4-:R-:W-:-:S07]  /*f940*/  FMNMX.FTZ R37, R27, R42, !PT ;  /* 0x0000002a1b257209 */ /* 0x010fce0007810000 */
[----:B------:R-:W4:Y:S01]  /*f950*/  MUFU.EX2 R173, R173 ;  /* 0x000000ad00ad7308 */ /* 0x000f220000000800 */
[-CC-:B------:R-:W-:Y:S01]  /*f960*/  FFMA.FTZ R42, R49, R34.reuse, -R30.reuse ;  /* 0x00000022312a7223 */ /* 0x180fe2000001081e */
[----:B------:R-:W-:Y:S01]  /*f970*/  FFMA.FTZ R30, R63, R34, -R30 ;  /* 0x000000223f1e7223 */ /* 0x000fe2000001081e */
[----:B------:R-:W3:Y:S05]  /*f980*/  SHFL.BFLY PT, R46, R37, 0x1, 0x1f ;  /* 0x0c201f00252e7f89 */ /* 0x000eea00000e0000 */
[----:B------:R-:W-:Y:S08]  /*f990*/  MUFU.EX2 R12, R12 ;  /* 0x0000000c000c7308 */ /* 0x000ff00000000800 */
[----:B------:R-:W-:Y:S08]  /*f9a0*/  MUFU.EX2 R175, R175 ;  /* 0x000000af00af7308 */ /* 0x000ff00000000800 */
[----:B------:R-:W-:Y:S01]  /*f9b0*/  MUFU.EX2 R14, R14 ;  /* 0x0000000e000e7308 */ /* 0x000fe20000000800 */
[----:B---3--:R-:W-:-:S04]  /*f9c0*/  FMNMX.FTZ R35, R37, R46, !PT ;  /* 0x0000002e25237209 */ /* 0x008fc80007810000 */
        /* <DEDUP_REMOVED lines=15> */
[----:B-1----:R-:W-:Y:S01]  /*fac0*/  FADD.FTZ R36, R6, R45 ;  /* 0x0000002d06247221 */ /* 0x002fe20000010000 */
[-CC-:B------:R-:W-:Y:S01]  /*fad0*/  FFMA.FTZ R9, R73, R34.reuse, -R48.reuse ;  /* 0x0000002249097223 */ /* 0x180fe20000010830 */
[-CC-:B------:R-:W-:Y:S01]  /*fae0*/  FFMA.FTZ R172, R79, R34.reuse, -R48.reuse ;  /* 0x000000224fac7223 */ /* 0x180fe20000010830 */
[-C--:B------:R-:W-:Y:S01]  /*faf0*/  FFMA.FTZ R11, R81, R34.reuse, -R48 ;  /* 0x00000022510b7223 */ /* 0x080fe20000010830 */
[----:B0-----:R-:W-:Y:S01]  /*fb00*/  FADD.FTZ R47, R177, R36 ;  /* 0x00000024b12f7221 */ /* 0x001fe20000010000 */
[----:B------:R-:W0:Y:S01]  /*fb10*/  MUFU.EX2 R27, R27 ;  /* 0x0000001b001b7308 */ /* 0x000e220000000800 */
[-CC-:B------:R-:W-:Y:S01]  /*fb20*/  FFMA.FTZ R174, R83, R34.reuse, -R48.reuse ;  /* 0x0000002253ae7223 */ /* 0x180fe20000010830 */
[-CC-:B------:R-:W-:Y:S01]  /*fb30*/  FFMA.FTZ R37, R85, R34.reuse, -R48.reuse ;  /* 0x0000002255257223 */ /* 0x180fe20000010830 */
[----:B------:R-:W-:Y:S01]  /*fb40*/  FADD.FTZ R36, R8, R47 ;  /* 0x0000002f08247221 */ /* 0x000fe20000010000 */
[-CC-:B------:R-:W-:Y:S01]  /*fb50*/  FFMA.FTZ R168, R87, R34.reuse, -R48.reuse ;  /* 0x0000002257a87223 */ /* 0x180fe20000010830 */
[-CC-:B------:R-:W-:Y:S01]  /*fb60*/  FFMA.FTZ R41, R95, R34.reuse, -R48.reuse ;  /* 0x000000225f297223 */ /* 0x180fe20000010830 */
[-C--:B------:R-:W-:Y:S01]  /*fb70*/  FFMA.FTZ R170, R97, R34.reuse, -R48 ;  /* 0x0000002261aa7223 */ /* 0x080fe20000010830 */
[----:B------:R-:W-:Y:S01]  /*fb80*/  FADD.FTZ R49, R179, R36 ;  /* 0x00000024b3317221 */ /* 0x000fe20000010000 */
[----:B------:R-:W1:Y:S01]  /*fb90*/  MUFU.EX2 R182, R182 ;  /* 0x000000b600b67308 */ /* 0x000e620000000800 */
[-CC-:B------:R-:W-:Y:S01]  /*fba0*/  FFMA.FTZ R43, R99, R34.reuse, -R48.reuse ;  /* 0x00000022632b7223 */ /* 0x180fe20000010830 */
[-CC-:B------:R-:W-:Y:S01]  /*fbb0*/  FFMA.FTZ R13, R13, R34.reuse, -R48.reuse ;  /* 0x000000220d0d7223 */ /* 0x180fe20000010830 */
[----:B------:R-:W-:Y:S01]  /*fbc0*/  FADD.FTZ R50, R10, R49 ;  /* 0x000000310a327221 */ /* 0x000fe20000010000 */
[-CC-:B------:R-:W-:Y:S01]  /*fbd0*/  FFMA.FTZ R152, R101, R34.reuse, -R48.reuse ;  /* 0x0000002265987223 */ /* 0x180fe20000010830 */
[-CC-:B------:R-:W-:Y:S01]  /*fbe0*/  FFMA.FTZ R45, R93, R34.reuse, -R48.reuse ;  /* 0x000000225d2d7223 */ /* 0x180fe20000010830 */
[-C--:B------:R-:W-:Y:S01]  /*fbf0*/  FFMA.FTZ R154, R91, R34.reuse, -R48 ;  /* 0x000000225b9a7223 */ /* 0x080fe20000010830 */
[----:B----4-:R-:W-:Y:S01]  /*fc00*/  FADD.FTZ R49, R173, R50 ;  /* 0x00000032ad317221 */ /* 0x010fe20000010000 */
[----:B------:R-:W2:Y:S01]  /*fc10*/  MUFU.EX2 R3, R3 ;  /* 0x0000000300037308 */ /* 0x000ea20000000800 */
[----:B0-----:R-:W-:Y:S01]  /*fc20*/  FADD.FTZ R47, R180, R27 ;  /* 0x0000001bb42f7221 */ /* 0x001fe20000010000 */
[-CC-:B------:R-:W-:Y:S01]  /*fc30*/  FFMA.FTZ R75, R75, R34.reuse, -R48.reuse ;  /* 0x000000224b4b7223 */ /* 0x180fe20000010830 */
[-CC-:B------:R-:W-:Y:S01]  /*fc40*/  FFMA.FTZ R25, R25, R34.reuse, -R48.reuse ;  /* 0x0000002219197223 */ /* 0x180fe20000010830 */
[-CC-:B------:R-:W-:Y:S01]  /*fc50*/  FFMA.FTZ R29, R29, R34.reuse, -R48.reuse ;  /* 0x000000221d1d7223 */ /* 0x180fe20000010830 */
[-CC-:B------:R-:W-:Y:S01]  /*fc60*/  FFMA.FTZ R15, R15, R34.reuse, -R48.reuse ;  /* 0x000000220f0f7223 */ /* 0x180fe20000010830 */
[----:B------:R-:W-:Y:S01]  /*fc70*/  F2FP.F16.F32.PACK_AB R183, R6, R183 ;  /* 0x000000b706b7723e */ /* 0x000fe200000000ff */
[-CC-:B------:R-:W-:Y:S01]  /*fc80*/  FFMA.FTZ R21, R21, R34.reuse, -R48.reuse ;  /* 0x0000002215157223 */ /* 0x180fe20000010830 */
[----:B------:R-:W0:Y:S01]  /*fc90*/  MUFU.EX2 R176, R176 ;  /* 0x000000b000b07308 */ /* 0x000e220000000800 */
[----:B-1----:R-:W-:Y:S01]  /*fca0*/  FADD.FTZ R36, R182, R47 ;  /* 0x0000002fb6247221 */ /* 0x002fe20000010000 */
[-CC-:B------:R-:W-:Y:S01]  /*fcb0*/  FFMA.FTZ R53, R53, R34.reuse, -R48.reuse ;  /* 0x0000002235357223 */ /* 0x180fe20000010830 */
[--C-:B------:R-:W-:Y:S01]  /*fcc0*/  FFMA.FTZ R67, R67, R34, -R48.reuse ;  /* 0x0000002243437223 */ /* 0x100fe20000010830 */
[----:B------:R-:W-:Y:S01]  /*fcd0*/  IMAD.MOV.U32 R50, RZ, RZ, R191 ;  /* 0x000000ffff327224 */ /* 0x000fe200078e00bf */
[----:B------:R-:W-:Y:S01]  /*fce0*/  @P2 SHF.R.U32.HI R50, RZ, R54, R51 ;  /* 0x00000036ff322219 */ /* 0x000fe20000011633 */
[-CC-:B------:R-:W-:Y:S01]  /*fcf0*/  FFMA.FTZ R39, R39, R34.reuse, -R48.reuse ;  /* 0x0000002227277223 */ /* 0x180fe20000010830 */
[-C--:B------:R-:W-:Y:S01]  /*fd00*/  FFMA.FTZ R71, R71, R34.reuse, -R48 ;  /* 0x0000002247477223 */ /* 0x080fe20000010830 */
[----:B------:R-:W1:Y:S01]  /*fd10*/  MUFU.EX2 R5, R5 ;  /* 0x0000000500057308 */ /* 0x000e620000000800 */
[----:B--2---:R-:W-:Y:S01]  /*fd20*/  FADD.FTZ R47, R3, R36 ;  /* 0x00000024032f7221 */ /* 0x004fe20000010000 */
[----:B------:R-:W-:Y:S01]  /*fd30*/  FADD.FTZ R36, R12, R49 ;  /* 0x000000310c247221 */ /* 0x000fe20000010000 */
[----:B------:R-:W-:Y:S01]  /*fd40*/  IADD3 R50, R50, R193, -R192 ;  /* 0x000000c132327210 */ /* 0x000fe20007ffe8c0 */
[-CC-:B------:R-:W-:Y:S01]  /*fd50*/  FFMA.FTZ R33, R33, R34.reuse, -R48.reuse ;  /* 0x0000002221217223 */ /* 0x180fe20000010830 */
[-C--:B------:R-:W-:Y:S01]  /*fd60*/  FFMA.FTZ R77, R77, R34.reuse, -R48 ;  /* 0x000000224d4d7223 */ /* 0x080fe20000010830 */
[----:B------:R-:W-:Y:S01]  /*fd70*/  FADD.FTZ R49, R175, R36 ;  /* 0x00000024af317221 */ /* 0x000fe20000010000 */
[----:B------:R-:W-:Y:S01]  /*fd80*/  SHF.R.S32.HI R51, RZ, 0x1f, R50 ;  /* 0x0000001fff337819 */ /* 0x000fe20000011432 */
[----:B------:R-:W2:Y:S01]  /*fd90*/  MUFU.EX2 R178, R178 ;  /* 0x000000b200b27308 */ /* 0x000ea20000000800 */
[----:B0-----:R-:W-:Y:S01]  /*fda0*/  FADD.FTZ R0, R176, R47 ;  /* 0x0000002fb0007221 */ /* 0x001fe20000010000 */
[----:B------:R-:W-:Y:S01]  /*fdb0*/  FADD.FTZ R36, R14, R49 ;  /* 0x000000310e247221 */ /* 0x000fe20000010000 */
[----:B------:R-:W-:Y:S01]  /*fdc0*/  FFMA.FTZ R31, R31, R34, -R48 ;  /* 0x000000221f1f7223 */ /* 0x000fe20000010830 */
[----:B------:R-:W-:Y:S01]  /*fdd0*/  F2FP.F16.F32.PACK_AB R173, R12, R173 ;  /* 0x000000ad0cad723e */ /* 0x000fe200000000ff */
[----:B------:R-:W-:-:S02]  /*fde0*/  VIADD R12, R129, 0xfffffffe ;  /* 0xfffffffe810c7836 */ /* 0x000fc40000000000 */
[----:B------:R-:W-:Y:S01]  /*fdf0*/  FADD.FTZ R49, R169, R36 ;  /* 0x00000024a9317221 */ /* 0x000fe20000010000 */
[----:B------:R-:W-:Y:S01]  /*fe00*/  F2FP.F16.F32.PACK_AB R182, R3, R182 ;  /* 0x000000b603b6723e */ /* 0x000fe200000000ff */
[----:B------:R-:W0:Y:S01]  /*fe10*/  MUFU.EX2 R9, R9 ;  /* 0x0000000900097308 */ /* 0x000e220000000800 */
[C---:B-1----:R-:W-:Y:S01]  /*fe20*/  FADD.FTZ R47, R5.reuse, R0 ;  /* 0x00000000052f7221 */ /* 0x042fe20000010000 */
[----:B------:R-:W-:Y:S01]  /*fe30*/  FADD.FTZ R36, R20, R49 ;  /* 0x0000003114247221 */ /* 0x000fe20000010000 */
[----:B------:R-:W-:Y:S02]  /*fe40*/  F2FP.F16.F32.PACK_AB R176, R5, R176 ;  /* 0x000000b005b0723e */ /* 0x000fe400000000ff */
[----:B------:R-:W-:Y:S02]  /*fe50*/  CS2R R128, SRZ ;  /* 0x0000000000807805 */ /* 0x000fe4000001ff00 */
[----:B------:R-:W-:Y:S02]  /*fe60*/  F2FP.F16.F32.PACK_AB R181, R26, R181 ;  /* 0x000000b51ab5723e */ /* 0x000fe400000000ff */
[----:B------:R-:W-:-:S02]  /*fe70*/  CS2R R100, SRZ ;  /* 0x0000000000647805 */ /* 0x000fc4000001ff00 */
[----:B------:R-:W-:Y:S01]  /*fe80*/  F2FP.F16.F32.PACK_AB R177, R8, R177 ;  /* 0x000000b108b1723e */ /* 0x000fe200000000ff */
[----:B------:R-:W1:Y:S01]  /*fe90*/  MUFU.EX2 R172, R172 ;  /* 0x000000ac00ac7308 */ /* 0x000e620000000800 */
[----:B--2---:R-:W-:Y:S01]  /*fea0*/  FADD.FTZ R0, R178, R47 ;  /* 0x0000002fb2007221 */ /* 0x004fe20000010000 */
[----:B------:R-:W-:Y:S02]  /*feb0*/  F2FP.F16.F32.PACK_AB R179, R10, R179 ;  /* 0x000000b30ab3723e */ /* 0x000fe400000000ff */
[----:B------:R-:W-:Y:S02]  /*fec0*/  CS2R R98, SRZ ;  /* 0x0000000000627805 */ /* 0x000fe4000001ff00 */
[----:B------:R-:W-:Y:S02]  /*fed0*/  F2FP.F16.F32.PACK_AB R175, R14, R175 ;  /* 0x000000af0eaf723e */ /* 0x000fe400000000ff */
[----:B------:R-:W-:Y:S02]  /*fee0*/  CS2R R96, SRZ ;  /* 0x0000000000607805 */ /* 0x000fe4000001ff00 */
[----:B------:R-:W-:-:S02]  /*fef0*/  F2FP.F16.F32.PACK_AB R169, R20, R169 ;  /* 0x000000a914a9723e */ /* 0x000fc400000000ff */
[----:B------:R-:W-:Y:S01]  /*ff00*/  CS2R R94, SRZ ;  /* 0x00000000005e7805 */ /* 0x000fe2000001ff00 */
[----:B------:R-:W2:Y:S01]  /*ff10*/  MUFU.EX2 R171, R171 ;  /* 0x000000ab00ab7308 */ /* 0x000ea20000000800 */
[----:B0-----:R-:W-:Y:S01]  /*ff20*/  FADD.FTZ R47, R9, R0 ;  /* 0x00000000092f7221 */ /* 0x001fe20000010000 */
[----:B------:R-:W-:Y:S02]  /*ff30*/  F2FP.F16.F32.PACK_AB R180, R27, R180 ;  /* 0x000000b41bb4723e */ /* 0x000fe400000000ff */
[----:B------:R-:W-:Y:S02]  /*ff40*/  CS2R R92, SRZ ;  /* 0x00000000005c7805 */ /* 0x000fe4000001ff00 */
[----:B------:R-:W-:Y:S02]  /*ff50*/  F2FP.F16.F32.PACK_AB R178, R9, R178 ;  /* 0x000000b209b2723e */ /* 0x000fe400000000ff */
[----:B------:R-:W-:Y:S01]  /*ff60*/  CS2R R90, SRZ ;  /* 0x00000000005a7805 */ /* 0x000fe2000001ff00 */
        /* <DEDUP_REMOVED lines=14> */
[----:B------:R-:W-:Y:S01]  /*10050*/  MUFU.EX2 R168, R168 ;  /* 0x000000a800a87308 */ /* 0x000fe20000000800 */
[----:B-1----:R-:W-:-:S07]  /*10060*/  F2FP.F16.F32.PACK_AB R174, R37, R174 ;  /* 0x000000ae25ae723e */ /* 0x002fce00000000ff */
[----:B------:R-:W0:Y:S01]  /*10070*/  MUFU.EX2 R155, R155 ;  /* 0x0000009b009b7308 */ /* 0x000e220000000800 */
[C---:B--2---:R-:W-:Y:S01]  /*10080*/  FADD.FTZ R36, R28.reuse, R47 ;  /* 0x0000002f1c247221 */ /* 0x044fe20000010000 */
[----:B------:R-:W-:-:S06]  /*10090*/  F2FP.F16.F32.PACK_AB R153, R28, R153 ;  /* 0x000000991c99723e */ /* 0x000fcc00000000ff */
[----:B------:R-:W-:Y:S08]  /*100a0*/  MUFU.EX2 R41, R41 ;  /* 0x0000002900297308 */ /* 0x000ff00000000800 */
[----:B------:R-:W1:Y:S01]  /*100b0*/  MUFU.EX2 R32, R32 ;  /* 0x0000002000207308 */ /* 0x000e620000000800 */
[----:B0-----:R-:W-:-:S07]  /*100c0*/  FADD.FTZ R47, R155, R36 ;  /* 0x000000249b2f7221 */ /* 0x001fce0000010000 */
[----:B------:R-:W-:Y:S08]  /*100d0*/  MUFU.EX2 R170, R170 ;  /* 0x000000aa00aa7308 */ /* 0x000ff00000000800 */
[----:B------:R-:W0:Y:S01]  /*100e0*/  MUFU.EX2 R157, R157 ;  /* 0x0000009d009d7308 */ /* 0x000e220000000800 */
[C---:B-1----:R-:W-:Y:S01]  /*100f0*/  FADD.FTZ R36, R32.reuse, R47 ;  /* 0x0000002f20247221 */ /* 0x042fe20000010000 */
[----:B------:R-:W-:-:S06]  /*10100*/  F2FP.F16.F32.PACK_AB R155, R32, R155 ;  /* 0x0000009b209b723e */ /* 0x000fcc00000000ff */
[----:B------:R-:W-:Y:S08]  /*10110*/  MUFU.EX2 R43, R43 ;  /* 0x0000002b002b7308 */ /* 0x000ff00000000800 */
[----:B------:R1:W-:Y:S01]  /*10120*/  MUFU.EX2 R156, R13 ;  /* 0x0000000d009c7308 */ /* 0x0003e20000000800 */
[----:B0-----:R-:W-:-:S07]  /*10130*/  FADD.FTZ R47, R157, R36 ;  /* 0x000000249d2f7221 */ /* 0x001fce0000010000 */
[----:B------:R-:W0:Y:S01]  /*10140*/  MUFU.EX2 R38, R38 ;  /* 0x0000002600267308 */ /* 0x000e220000000800 */
[----:B-1----:R-:W-:-:S04]  /*10150*/  FADD.FTZ R13, R37, R0 ;  /* 0x00000000250d7221 */ /* 0x002fc80000010000 */
[----:B------:R-:W-:Y:S01]  /*10160*/  FADD.FTZ R0, R168, R13 ;  /* 0x0000000da8007221 */ /* 0x000fe20000010000 */
[C---:B------:R-:W-:Y:S02]  /*10170*/  F2FP.F16.F32.PACK_AB R168, R41.reuse, R168 ;  /* 0x000000a829a8723e */ /* 0x040fe400000000ff */
[----:B------:R-:W-:Y:S01]  /*10180*/  MUFU.EX2 R152, R152 ;  /* 0x0000009800987308 */ /* 0x000fe20000000800 */
[----:B------:R-:W-:-:S04]  /*10190*/  FADD.FTZ R13, R41, R0 ;  /* 0x00000000290d7221 */ /* 0x000fc80000010000 */
[----:B------:R-:W-:Y:S01]  /*101a0*/  FADD.FTZ R0, R170, R13 ;  /* 0x0000000daa007221 */ /* 0x000fe20000010000 */
[----:B------:R-:W-:Y:S02]  /*101b0*/  LEA.HI R13, R51, R50, RZ, 0x7 ;  /* 0x00000032330d7211 */ /* 0x000fe400078f38ff */
[----:B------:R-:W1:Y:S01]  /*101c0*/  MUFU.EX2 R159, R159 ;  /* 0x0000009f009f7308 */ /* 0x000e620000000800 */
[C---:B0-----:R-:W-:Y:S01]  /*101d0*/  FADD.FTZ R36, R38.reuse, R47 ;  /* 0x0000002f26247221 */ /* 0x041fe20000010000 */
[----:B------:R-:W-:Y:S02]  /*101e0*/  SHF.R.S32.HI R5, RZ, 0x7, R13 ;  /* 0x00000007ff057819 */ /* 0x000fe4000001140d */
[----:B------:R-:W-:Y:S02]  /*101f0*/  F2FP.F16.F32.PACK_AB R157, R38, R157 ;  /* 0x0000009d269d723e */ /* 0x000fe400000000ff */
[----:B------:R-:W-:Y:S02]  /*10200*/  VIMNMX R5, RZ, R5, !PT ;  /* 0x00000005ff057248 */ /* 0x000fe40007fe0100 */
[----:B------:R-:W-:Y:S01]  /*10210*/  MUFU.EX2 R45, R45 ;  /* 0x0000002d002d7308 */ /* 0x000fe20000000800 */
[----:B------:R-:W-:-:S02]  /*10220*/  F2FP.F16.F32.PACK_AB R170, R43, R170 ;  /* 0x000000aa2baa723e */ /* 0x000fc400000000ff */
[----:B------:R-:W-:-:S05]  /*10230*/  ISETP.GE.AND P3, PT, R12, R5, PT ;  /* 0x000000050c00720c */ /* 0x000fca0003f66270 */
[----:B------:R-:W0:Y:S01]  /*10240*/  MUFU.EX2 R40, R40 ;  /* 0x0000002800287308 */ /* 0x000e220000000800 */
[----:B-1----:R-:W-:-:S07]  /*10250*/  FADD.FTZ R47, R159, R36 ;  /* 0x000000249f2f7221 */ /* 0x002fce0000010000 */
[----:B------:R-:W1:Y:S08]  /*10260*/  MUFU.EX2 R154, R154 ;  /* 0x0000009a009a7308 */ /* 0x000e700000000800 */
[----:B------:R-:W2:Y:S01]  /*10270*/  MUFU.EX2 R161, R161 ;  /* 0x000000a100a17308 */ /* 0x000ea20000000800 */
[C---:B0-----:R-:W-:Y:S01]  /*10280*/  FADD.FTZ R6, R40.reuse, R47 ;  /* 0x0000002f28067221 */ /* 0x041fe20000010000 */
[----:B------:R-:W-:-:S06]  /*10290*/  F2FP.F16.F32.PACK_AB R159, R40, R159 ;  /* 0x0000009f289f723e */ /* 0x000fcc00000000ff */
[----:B------:R-:W0:Y:S08]  /*102a0*/  MUFU.EX2 R75, R75 ;  /* 0x0000004b004b7308 */ /* 0x000e300000000800 */
[----:B------:R3:W-:Y:S08]  /*102b0*/  MUFU.EX2 R158, R25 ;  /* 0x00000019009e7308 */ /* 0x0007f00000000800 */
[----:B------:R-:W4:Y:S01]  /*102c0*/  MUFU.EX2 R42, R42 ;  /* 0x0000002a002a7308 */ /* 0x000f220000000800 */
[----:B---3--:R-:W-:-:S04]  /*102d0*/  FADD.FTZ R25, R43, R0 ;  /* 0x000000002b197221 */ /* 0x008fc80000010000 */
[----:B------:R-:W-:Y:S01]  /*102e0*/  FADD.FTZ R0, R152, R25 ;  /* 0x0000001998007221 */ /* 0x000fe20000010000 */
[C---:B------:R-:W-:Y:S02]  /*102f0*/  F2FP.F16.F32.PACK_AB R152, R45.reuse, R152 ;  /* 0x000000982d98723e */ /* 0x040fe400000000ff */
[----:B------:R-:W3:Y:S01]  /*10300*/  MUFU.EX2 R29, R29 ;  /* 0x0000001d001d7308 */ /* 0x000ee20000000800 */
[----:B------:R-:W-:-:S04]  /*10310*/  FADD.FTZ R25, R45, R0 ;  /* 0x000000002d197221 */ /* 0x000fc80000010000 */
[----:B-1----:R-:W-:Y:S01]  /*10320*/  FADD.FTZ R0, R154, R25 ;  /* 0x000000199a007221 */ /* 0x002fe20000010000 */
[----:B--2---:R-:W-:Y:S01]  /*10330*/  FADD.FTZ R25, R161, R6 ;  /* 0x00000006a1197221 */ /* 0x004fe20000010000 */
[C---:B0-----:R-:W-:Y:S01]  /*10340*/  F2FP.F16.F32.PACK_AB R154, R75.reuse, R154 ;  /* 0x0000009a4b9a723e */ /* 0x041fe200000000ff */
[----:B------:R-:W0:Y:S01]  /*10350*/  MUFU.EX2 R163, R163 ;  /* 0x000000a300a37308 */ /* 0x000e220000000800 */
[----:B------:R-:W-:Y:S01]  /*10360*/  FADD.FTZ R0, R75, R0 ;  /* 0x000000004b007221 */ /* 0x000fe20000010000 */
[C---:B----4-:R-:W-:Y:S01]  /*10370*/  FADD.FTZ R6, R42.reuse, R25 ;  /* 0x000000192a067221 */ /* 0x050fe20000010000 */
[----:B------:R-:W-:-:S05]  /*10380*/  F2FP.F16.F32.PACK_AB R161, R42, R161 ;  /* 0x000000a12aa1723e */ /* 0x000fca00000000ff */
[----:B------:R-:W1:Y:S01]  /*10390*/  MUFU.EX2 R44, R44 ;  /* 0x0000002c002c7308 */ /* 0x000e620000000800 */
[----:B---3--:R-:W-:-:S04]  /*103a0*/  FADD.FTZ R25, R29, R0 ;  /* 0x000000001d197221 */ /* 0x008fc80000010000 */
[C---:B------:R-:W-:Y:S01]  /*103b0*/  FADD.FTZ R0, R156.reuse, R25 ;  /* 0x000000199c007221 */ /* 0x040fe20000010000 */
[----:B------:R-:W-:Y:S02]  /*103c0*/  F2FP.F16.F32.PACK_AB R156, R156, R29 ;  /* 0x0000001d9c9c723e */ /* 0x000fe400000000ff */
[----:B------:R-:W2:Y:S01]  /*103d0*/  MUFU.EX2 R15, R15 ;  /* 0x0000000f000f7308 */ /* 0x000ea20000000800 */
[----:B0-----:R-:W-:-:S07]  /*103e0*/  FADD.FTZ R47, R163, R6 ;  /* 0x00000006a32f7221 */ /* 0x001fce0000010000 */
[----:B------:R-:W-:Y:S01]  /*103f0*/  MUFU.EX2 R165, R165 ;  /* 0x000000a500a57308 */ /* 0x000fe20000000800 */
[C---:B-1----:R-:W-:Y:S01]  /*10400*/  FADD.FTZ R6, R44.reuse, R47 ;  /* 0x0000002f2c067221 */ /* 0x042fe20000010000 */
[----:B------:R-:W-:-:S06]  /*10410*/  F2FP.F16.F32.PACK_AB R163, R44, R163 ;  /* 0x000000a32ca3723e */ /* 0x000fcc00000000ff */
[----:B------:R-:W-:Y:S01]  /*10420*/  MUFU.EX2 R46, R59 ;  /* 0x0000003b002e7308 */ /* 0x000fe20000000800 */
[----:B--2---:R-:W-:-:S04]  /*10430*/  FADD.FTZ R25, R15, R0 ;  /* 0x000000000f197221 */ /* 0x004fc80000010000 */
[C---:B------:R-:W-:Y:S01]  /*10440*/  FADD.FTZ R0, R158.reuse, R25 ;  /* 0x000000199e007221 */ /* 0x040fe20000010000 */
[----:B------:R-:W-:Y:S02]  /*10450*/  F2FP.F16.F32.PACK_AB R158, R158, R15 ;  /* 0x0000000f9e9e723e */ /* 0x000fe400000000ff */
[----:B------:R-:W0:Y:S08]  /*10460*/  MUFU.EX2 R21, R21 ;  /* 0x0000001500157308 */ /* 0x000e300000000800 */
[----:B------:R-:W1:Y:S08]  /*10470*/  MUFU.EX2 R167, R167 ;  /* 0x000000a700a77308 */ /* 0x000e700000000800 */
[----:B------:R-:W2:Y:S01]  /*10480*/  MUFU.EX2 R160, R53 ;  /* 0x0000003500a07308 */ /* 0x000ea20000000800 */
[----:B0-----:R-:W-:-:S07]  /*10490*/  FADD.FTZ R25, R21, R0 ;  /* 0x0000000015197221 */ /* 0x001fce0000010000 */
[----:B------:R-:W0:Y:S08]  /*104a0*/  MUFU.EX2 R67, R67 ;  /* 0x0000004300437308 */ /* 0x000e300000000800 */
[----:B------:R3:W4:Y:S08]  /*104b0*/  MUFU.EX2 R162, R39 ;  /* 0x0000002700a27308 */ /* 0x0007300000000800 */
[----:B------:R-:W4:Y:S01]  /*104c0*/  MUFU.EX2 R71, R71 ;  /* 0x0000004700477308 */ /* 0x000f220000000800 */
[----:B---3--:R-:W-:Y:S01]  /*104d0*/  FADD.FTZ R39, R165, R6 ;  /* 0x00000006a5277221 */ /* 0x008fe20000010000 */
[----:B------:R-:W-:-:S03]  /*104e0*/  F2FP.F16.F32.PACK_AB R165, R46, R165 ;  /* 0x000000a52ea5723e */ /* 0x000fc600000000ff */
[----:B------:R-:W-:-:S03]  /*104f0*/  FADD.FTZ R6, R46, R39 ;  /* 0x000000272e067221 */ /* 0x000fc60000010000 */
[----:B------:R-:W3:Y:S01]  /*10500*/  MUFU.EX2 R164, R33 ;  /* 0x0000002100a47308 */ /* 0x000ee20000000800 */
[----:B-1----:R-:W-:Y:S01]  /*10510*/  FADD.FTZ R39, R167, R6 ;  /* 0x00000006a7277221 */ /* 0x002fe20000010000 */
[C---:B--2---:R-:W-:Y:S01]  /*10520*/  FADD.FTZ R6, R160.reuse, R25 ;  /* 0x00000019a0067221 */ /* 0x044fe20000010000 */
[----:B------:R-:W-:-:S03]  /*10530*/  F2FP.F16.F32.PACK_AB R160, R160, R21 ;  /* 0x00000015a0a0723e */ /* 0x000fc600000000ff */
[----:B0-----:R-:W-:Y:S02]  /*10540*/  FADD.FTZ R25, R67, R6 ;  /* 0x0000000643197221 */ /* 0x001fe40000010000 */
[----:B------:R-:W0:Y:S02]  /*10550*/  MUFU.EX2 R77, R77 ;  /* 0x0000004d004d7308 */ /* 0x000e240000000800 */
[C---:B----4-:R-:W-:Y:S01]  /*10560*/  FADD.FTZ R6, R162.reuse, R25 ;  /* 0x00000019a2067221 */ /* 0x050fe20000010000 */
[----:B------:R-:W-:-:S03]  /*10570*/  F2FP.F16.F32.PACK_AB R162, R162, R67 ;  /* 0x00000043a2a2723e */ /* 0x000fc600000000ff */
[----:B------:R-:W-:Y:S02]  /*10580*/  FADD.FTZ R3, R71, R6 ;  /* 0x0000000647037221 */ /* 0x000fe40000010000 */
[----:B------:R-:W1:Y:S02]  /*10590*/  MUFU.EX2 R166, R31 ;  /* 0x0000001f00a67308 */ /* 0x000e640000000800 */
[C---:B---3--:R-:W-:Y:S01]  /*105a0*/  FADD.FTZ R6, R164.reuse, R3 ;  /* 0x00000003a4067221 */ /* 0x048fe20000010000 */
[----:B------:R-:W-:-:S05]  /*105b0*/  F2FP.F16.F32.PACK_AB R164, R164, R71 ;  /* 0x00000047a4a4723e */ /* 0x000fca00000000ff */
[----:B------:R-:W2:Y:S01]  /*105c0*/  MUFU.EX2 R30, R30 ;  /* 0x0000001e001e7308 */ /* 0x000ea20000000800 */
[----:B0-----:R-:W-:-:S04]  /*105d0*/  FADD.FTZ R3, R77, R6 ;  /* 0x000000064d037221 */ /* 0x001fc80000010000 */
[C---:B-1----:R-:W-:Y:S01]  /*105e0*/  FADD.FTZ R3, R166.reuse, R3 ;  /* 0x00000003a6037221 */ /* 0x042fe20000010000 */
[----:B------:R-:W-:Y:S01]  /*105f0*/  F2FP.F16.F32.PACK_AB R166, R166, R77 ;  /* 0x0000004da6a6723e */ /* 0x000fe200000000ff */
[C---:B--2---:R-:W-:Y:S01]  /*10600*/  FADD.FTZ R0, R30.reuse, R39 ;  /* 0x000000271e007221 */ /* 0x044fe20000010000 */
[----:B------:R-:W-:Y:S01]  /*10610*/  F2FP.F16.F32.PACK_AB R167, R30, R167 ;  /* 0x000000a71ea7723e */ /* 0x000fe200000000ff */
[----:B------:R-:W-:Y:S06]  /*10620*/  @!P3 BRA `(.L_x_2866) ;  /* 0x0000003000d4b947 */ /* 0x000fec0003800000 */
[----:B------:R-:W-:Y:S01]  /*10630*/  IMAD.MOV.U32 R10, RZ, RZ, R7 ;  /* 0x000000ffff0a7224 */ /* 0x000fe200078e0007 */
[----:B------:R-:W-:Y:S01]  /*10640*/  MOV R11, R35 ;  /* 0x00000023000b7202 */ /* 0x000fe20000000f00 */
[----:B------:R-:W-:Y:S02]  /*10650*/  IMAD.MOV.U32 R14, RZ, RZ, R186 ;  /* 0x000000ffff0e7224 */ /* 0x000fe400078e00ba */
[----:B------:R-:W-:Y:S02]  /*10660*/  IMAD.MOV.U32 R13, RZ, RZ, R184 ;  /* 0x000000ffff0d7224 */ /* 0x000fe400078e00b8 */
[----:B------:R-:W-:-:S07]  /*10670*/  IMAD.MOV.U32 R151, RZ, RZ, RZ ;  /* 0x000000ffff977224 */ /* 0x000fce00078e00ff */
.L_x_2876:
[----:B------:R-:W-:Y:S01]  /*10680*/  ISETP.NE.AND P3, PT, R190, RZ, PT ;  /* 0x000000ffbe00720c */ /* 0x000fe20003f65270 */
[----:B------:R-:W-:Y:S05]  /*10690*/  YIELD ;  /* 0x0000000000007946 */ /* 0x000fea0003800000 */
[----:B------:R-:W-:-:S04]  /*106a0*/  IADD3 R184, R13, 0x1, RZ ;  /* 0x000000010db87810 */ /* 0x000fc80007ffe0ff */
[----:B------:R-:W-:-:S04]  /*106b0*/  ISETP.NE.AND P4, PT, R184, 0x2, PT ;  /* 0x00000002b800780c */ /* 0x000fc80003f85270 */
[----:B------:R-:W-:Y:S02]  /*106c0*/  SEL R7, RZ, 0x1, P4 ;  /* 0x00000001ff077807 */ /* 0x000fe40002000000 */
[----:B------:R-:W-:Y:S02]  /*106d0*/  SEL R184, R184, RZ, P4 ;  /* 0x000000ffb8b87207 */ /* 0x000fe40002000000 */
[----:B------:R-:W-:Y:S01]  /*106e0*/  LOP3.LUT R186, R14, R7, RZ, 0x3c, !PT ;  /* 0x000000070eba7212 */ /* 0x000fe200078e3cff */
[----:B------:R-:W-:Y:S06]  /*106f0*/  @P3 BRA `(.L_x_2867) ;  /* 0x0000000000303947 */ /* 0x000fec0003800000 */
[----:B------:R-:W-:Y:S05]  /*10700*/  @!P0 BRA `(.L_x_2868) ;  /* 0x0000000000048947 */ /* 0x000fea0003800000 */
[----:B------:R-:W-:Y:S01]  /*10710*/  BPT.TRAP 0x1 ;  /* 0x000000040000795c */ /* 0x000fe20000300000 */
.L_x_2868:
[----:B------:R-:W-:Y:S01]  /*10720*/  IMAD R6, R184, 0x8, R2 ;  /* 0x00000008b8067824 */ /* 0x000fe200078e0202 */
[----:B------:R-:W-:-:S04]  /*10730*/  SHF.L.U32 R7, R186, 0x1f, RZ ;  /* 0x0000001fba077819 */ /* 0x000fc800000006ff */
[----:B------:R0:W1:Y:S01]  /*10740*/  SYNCS.PHASECHK.TRANS64.TRYWAIT P4, [R6+URZ+0x28830], R7 ;  /* 0x02883007060075a7 */ /* 0x000062000808017f */
[----:B------:R-:W-:Y:S05]  /*10750*/  @!P0 BRA `(.L_x_2869) ;  /* 0x0000000000048947 */ /* 0x000fea0003800000 */
[----:B------:R-:W-:Y:S01]  /*10760*/  BPT.TRAP 0x1 ;  /* 0x000000040000795c */ /* 0x000fe20000300000 */
.L_x_2869:
[----:B------:R-:W-:Y:S04]  /*10770*/  BSSY B0, `(.L_x_2867) ;  /* 0x0000004000007945 */ /* 0x000fe80003800000 */
[----:B-1----:R-:W-:Y:S05]  /*10780*/  @P4 BRA `(.L_x_2870) ;  /* 0x0000000000084947 */ /* 0x002fea0003800000 */
[----:B------:R-:W1:Y:S02]  /*10790*/  SYNCS.PHASECHK.TRANS64.TRYWAIT P4, [R6+URZ+0x28830], R7 ;  /* 0x02883007060075a7 */ /* 0x000e64000808017f */
[----:B-1----:R-:W-:Y:S05]  /*107a0*/  @!P4 BRA `(.L_x_2871) ;  /* 0x000001100090c947 */ /* 0x002fea0003800000 */
.L_x_2870:
[----:B------:R-:W-:Y:S05]  /*107b0*/  BSYNC B0 ;  /* 0x0000000000007941 */ /* 0x000fea0003800000 */
.L_x_2867:
[----:B------:R-:W2:Y:S01]  /*107c0*/  S2R R8, SR_TID.X ;  /* 0x0000000000087919 */ /* 0x000ea20000002100 */
[----:B01----:R-:W-:Y:S01]  /*107d0*/  IMAD.MOV.U32 R7, RZ, RZ, 0x40000040 ;  /* 0x40000040ff077424 */ /* 0x003fe200078e00ff */
[----:B------:R-:W-:Y:S05]  /*107e0*/  WARPSYNC.ALL ;  /* 0x0000000000007948 */ /* 0x000fea0003800000 */
[----:B------:R-:W-:Y:S01]  /*107f0*/  R2UR UR47, R7 ;  /* 0x00000000072f72ca */ /* 0x000fe200000e0000 */
[----:B------:R-:W-:Y:S02]  /*10800*/  IMAD R6, R184, 0x800, R4 ;  /* 0x00000800b8067824 */ /* 0x000fe400078e0204 */
[----:B------:R-:W-:-:S03]  /*10810*/  IMAD.MOV.U32 R9, RZ, RZ, 0x40000040 ;  /* 0x40000040ff097424 */ /* 0x000fc600078e00ff */
[----:B------:R-:W-:Y:S02]  /*10820*/  R2UR UR46, R6 ;  /* 0x00000000062e72ca */ /* 0x000fe400000e0000 */
[----:B------:R-:W-:Y:S02]  /*10830*/  R2UR UR11, R9 ;  /* 0x00000000090b72ca */ /* 0x000fe400000e0000 */
[----:B------:R-:W-:-:S04]  /*10840*/  MOV R9, 0x40000040 ;  /* 0x4000004000097802 */ /* 0x000fc80000000f00 */
[----:B------:R-:W-:Y:S01]  /*10850*/  R2UR UR15, R9 ;  /* 0x00000000090f72ca */ /* 0x000fe200000e0000 */
[----:B------:R-:W-:-:S05]  /*10860*/  IMAD.MOV.U32 R9, RZ, RZ, 0x40000040 ;  /* 0x40000040ff097424 */ /* 0x000fca00078e00ff */
[----:B------:R-:W-:Y:S02]  /*10870*/  R2UR UR19, R9 ;  /* 0x00000000091372ca */ /* 0x000fe400000e0000 */
[----:B------:R-:W-:Y:S02]  /*10880*/  MOV R9, 0x40000040 ;  /* 0x4000004000097802 */ /* 0x000fe40000000f00 */
[----:B--2---:R-:W-:Y:S02]  /*10890*/  SHF.R.U32.HI R8, RZ, 0x7, R8 ;  /* 0x00000007ff087819 */ /* 0x004fe40000011608 */
[----:B------:R-:W-:Y:S01]  /*108a0*/  R2UR UR23, R9 ;  /* 0x00000000091772ca */ /* 0x000fe200000e0000 */
[----:B------:R-:W-:Y:S01]  /*108b0*/  IMAD.MOV.U32 R9, RZ, RZ, 0x40000040 ;  /* 0x40000040ff097424 */ /* 0x000fe200078e00ff */
[----:B------:R-:W-:Y:S01]  /*108c0*/  IADD3 R7, R8, 0x8, RZ ;  /* 0x0000000808077810 */ /* 0x000fe20007ffe0ff */
[----:B------:R-:W-:-:S03]  /*108d0*/  VIADD R8, R6, 0x2 ;  /* 0x0000000206087836 */ /* 0x000fc60000000000 */
[----:B------:R-:W-:Y:S01]  /*108e0*/  R2UR UR27, R9 ;  /* 0x00000000091b72ca */ /* 0x000fe200000e0000 */
[----:B------:R0:W-:Y:S01]  /*108f0*/  BAR.SYNC.DEFER_BLOCKING R7, 0x100 ;  /* 0x000400070000751d */ /* 0x0001e20000010000 */
[----:B------:R-:W-:Y:S01]  /*10900*/  R2UR UR10, R8 ;  /* 0x00000000080a72ca */ /* 0x000fe200000e0000 */
[----:B------:R-:W-:Y:S01]  /*10910*/  VIADD R8, R6, 0x4 ;  /* 0x0000000406087836 */ /* 0x000fe20000000000 */
[----:B------:R-:W-:-:S04]  /*10920*/  MOV R9, 0x40000040 ;  /* 0x4000004000097802 */ /* 0x000fc80000000f00 */
[----:B------:R-:W-:Y:S01]  /*10930*/  R2UR UR14, R8 ;  /* 0x00000000080e72ca */ /* 0x000fe200000e0000 */
[----:B------:R-:W-:Y:S01]  /*10940*/  VIADD R8, R6, 0x6 ;  /* 0x0000000606087836 */ /* 0x000fe20000000000 */
[----:B------:R-:W-:Y:S01]  /*10950*/  R2UR UR31, R9 ;  /* 0x00000000091f72ca */ /* 0x000fe200000e0000 */
        /* <DEDUP_REMOVED lines=38> */
.L_x_2873:
[----:B------:R-:W-:Y:S01]  /*10bc0*/  SHF.L.U32 R6, R14, 0x1f, RZ ;  /* 0x0000001f0e067819 */ /* 0x000fe200000006ff */
[----:B------:R-:W-:-:S04]  /*10bd0*/  IMAD R7, R13, 0x8, R2 ;  /* 0x000000080d077824 */ /* 0x000fc800078e0202 */
[----:B------:R0:W1:Y:S01]  /*10be0*/  SYNCS.PHASECHK.TRANS64.TRYWAIT P3, [R7+URZ+0x28850], R6 ;  /* 0x02885006070075a7 */ /* 0x000062000806017f */
[----:B------:R-:W-:Y:S05]  /*10bf0*/  @!P0 BRA `(.L_x_2874) ;  /* 0x0000000000048947 */ /* 0x000fea0003800000 */
[----:B------:R-:W-:Y:S01]  /*10c00*/  BPT.TRAP 0x1 ;  /* 0x000000040000795c */ /* 0x000fe20000300000 */
.L_x_2874:
[----:B-1----:R-:W-:Y:S05]  /*10c10*/  @P3 BRA `(.L_x_2872) ;  /* 0x0000000000083947 */ /* 0x002fea0003800000 */
[----:B------:R-:W1:Y:S02]  /*10c20*/  SYNCS.PHASECHK.TRANS64.TRYWAIT P3, [R7+URZ+0x28850], R6 ;  /* 0x02885006070075a7 */ /* 0x000e64000806017f */
[----:B-1----:R-:W-:Y:S05]  /*10c30*/  @!P3 BRA `(.L_x_2875) ;  /* 0x0000010c0080b947 */ /* 0x002fea0003800000 */
.L_x_2872:
[----:B01----:R-:W-:Y:S01]  /*10c40*/  IADD3 R6, R2, 0x400, RZ ;  /* 0x0000040002067810 */ /* 0x003fe20007ffe0ff */
[----:B------:R-:W-:Y:S01]  /*10c50*/  IMAD.MOV.U32 R7, RZ, RZ, 0x40000040 ;  /* 0x40000040ff077424 */ /* 0x000fe200078e00ff */
[----:B------:R-:W-:Y:S05]  /*10c60*/  WARPSYNC.ALL ;  /* 0x0000000000007948 */ /* 0x000fea0003800000 */
[----:B------:R-:W-:Y:S01]  /*10c70*/  SHF.R.U32.HI R6, RZ, 0x4, R6 ;  /* 0x00000004ff067819 */ /* 0x000fe20000011606 */
[----:B------:R-:W-:Y:S01]  /*10c80*/  WARPGROUP.ARRIVE ;  /* 0x00000000000079c5 */ /* 0x000fe20000000000 */
[----:B------:R-:W-:Y:S01]  /*10c90*/  R2UR UR11, R7 ;  /* 0x00000000070b72ca */ /* 0x000fe200000e0000 */
[----:B------:R-:W-:Y:S01]  /*10ca0*/  FMUL.FTZ R14, R25, UR7 ;  /* 0x00000007190e7c20 */ /* 0x000fe20008410000 */
[----:B------:R-:W-:Y:S01]  /*10cb0*/  LOP3.LUT R6, R6, 0x3fff, RZ, 0xc0, !PT ;  /* 0x00003fff06067812 */ /* 0x000fe200078ec0ff */
[----:B------:R-:W-:Y:S01]  /*10cc0*/  FMUL.FTZ R25, R29, UR7 ;  /* 0x000000071d197c20 */ /* 0x000fe20008410000 */
[----:B------:R-:W-:Y:S01]  /*10cd0*/  MOV R9, 0x40000040 ;  /* 0x4000004000097802 */ /* 0x000fe20000000f00 */
[----:B------:R-:W-:Y:S01]  /*10ce0*/  FMUL.FTZ R29, R35, UR7 ;  /* 0x00000007231d7c20 */ /* 0x000fe20008410000 */
[----:B------:R-:W-:Y:S01]  /*10cf0*/  LOP3.LUT R6, R6, 0x4000000, RZ, 0xfc, !PT ;  /* 0x0400000006067812 */ /* 0x000fe200078efcff */
[----:B------:R-:W-:Y:S01]  /*10d00*/  FMUL.FTZ R35, R40, UR7 ;  /* 0x0000000728237c20 */ /* 0x000fe20008410000 */
[----:B------:R-:W-:Y:S01]  /*10d10*/  FMUL.FTZ R40, R46, UR7 ;  /* 0x000000072e287c20 */ /* 0x000fe20008410000 */
[----:B------:R-:W-:Y:S01]  /*10d20*/  FMUL.FTZ R46, R49, UR7 ;  /* 0x00000007312e7c20 */ /* 0x000fe20008410000 */
[----:B------:R-:W-:-:S02]  /*10d30*/  IMAD.IADD R49, R204, 0x1, R191 ;  /* 0x00000001cc317824 */ /* 0x000fc400078e02bf */
[----:B------:R-:W-:Y:S01]  /*10d40*/  FMUL.FTZ R20, R27, UR7 ;  /* 0x000000071b147c20 */ /* 0x000fe20008410000 */
[----:B------:R-:W-:Y:S02]  /*10d50*/  IMAD R6, R13, 0x800, R6 ;  /* 0x000008000d067824 */ /* 0x000fe400078e0206 */
[----:B------:R-:W-:Y:S01]  /*10d60*/  FMUL.FTZ R27, R32, UR7 ;  /* 0x00000007201b7c20 */ /* 0x000fe20008410000 */
[----:B------:R-:W-:Y:S01]  /*10d70*/  FMUL.FTZ R32, R36, UR7 ;  /* 0x0000000724207c20 */ /* 0x000fe20008410000 */
[----:B------:R-:W-:Y:S01]  /*10d80*/  FMUL.FTZ R36, R41, UR7 ;  /* 0x0000000729247c20 */ /* 0x000fe20008410000 */
[C---:B------:R-:W-:Y:S01]  /*10d90*/  VIADD R8, R6.reuse, 0x80 ;  /* 0x0000008006087836 */ /* 0x040fe20000000000 */
[----:B------:R-:W-:Y:S01]  /*10da0*/  R2UR UR10, R6 ;  /* 0x00000000060a72ca */ /* 0x000fe200000e0000 */
        /* <DEDUP_REMOVED lines=44> */
[----:B------:R-:W4:Y:S01]  /*11070*/  S2R R232, SR_TID.X ;  /* 0x0000000000e87919 */ /* 0x000f220000002100 */
[----:B------:R-:W-:-:S04]  /*11080*/  @!P1 LEA R13, R13, R2, 0x3 ;  /* 0x000000020d0d9211 */ /* 0x000fc800078e18ff */
[----:B------:R-:W5:Y:S01]  /*11090*/  MUFU.TANH R30, R30 ;  /* 0x0000001e001e7308 */ /* 0x000f620000002400 */
[----:B------:R-:W-:-:S07]  /*110a0*/  @!P1 VIADD R13, R13, 0x28860 ;  /* 0x000288600d0d9836 */ /* 0x000fce0000000000 */
[----:B------:R-:W5:Y:S08]  /*110b0*/  MUFU.TANH R32, R32 ;  /* 0x0000002000207308 */ /* 0x000f700000002400 */
[----:B------:R-:W5:Y:S08]  /*110c0*/  MUFU.TANH R34, R34 ;  /* 0x0000002200227308 */ /* 0x000f700000002400 */
[----:B------:R-:W5:Y:S01]  /*110d0*/  MUFU.TANH R35, R35 ;  /* 0x0000002300237308 */ /* 0x000f620000002400 */
[----:B----4-:R-:W-:-:S07]  /*110e0*/  SHF.R.U32.HI R232, RZ, 0x7, R232 ;  /* 0x00000007ffe87819 */ /* 0x010fce00000116e8 */
[----:B------:R-:W4:Y:S08]  /*110f0*/  MUFU.TANH R36, R36 ;  /* 0x0000002400247308 */ /* 0x000f300000002400 */
        /* <DEDUP_REMOVED lines=17> */
[----:B------:R-:W-:Y:S02]  /*11210*/  R2UR UR10, R8 ;  /* 0x00000000080a72ca */ /* 0x000fe400000e0000 */
[----:B------:R-:W-:Y:S01]  /*11220*/  R2UR UR11, R9 ;  /* 0x00000000090b72ca */ /* 0x000fe200000e0000 */
[----:B------:R-:W0:Y:S03]  /*11230*/  @P2 LDC R8, c[0x0][0x44c] ;  /* 0x00011300ff082b82 */ /* 0x000e260000000800 */
[----:B------:R-:W4:Y:S05]  /*11240*/  MUFU.TANH R181, R181 ;  /* 0x000000b500b57308 */ /* 0x000f2a0000002400 */
[----:B------:R-:W1:Y:S03]  /*11250*/  @P2 LDC R9, c[0x0][0x450] ;  /* 0x00011400ff092b82 */ /* 0x000e660000000800 */
[----:B------:R-:W-:Y:S08]  /*11260*/  MUFU.TANH R183, R183 ;  /* 0x000000b700b77308 */ /* 0x000ff00000002400 */
[----:B------:R-:W-:Y:S01]  /*11270*/  MUFU.TANH R237, R237 ;  /* 0x000000ed00ed7308 */ /* 0x000fe20000002400 */
[----:B0-----:R-:W-:-:S07]  /*11280*/  @P2 IMAD.HI.U32 R8, R49, R8, RZ ;  /* 0x0000000831082227 */ /* 0x001fce00078e00ff */
[----:B------:R-:W-:Y:S01]  /*11290*/  MUFU.TANH R80, R80 ;  /* 0x0000005000507308 */ /* 0x000fe20000002400 */
[----:B-1----:R-:W-:Y:S01]  /*112a0*/  @P2 SHF.R.U32.HI R49, RZ, R9, R8 ;  /* 0x00000009ff312219 */ /* 0x002fe20000011608 */
[----:B------:R-:W-:Y:S01]  /*112b0*/  VIADD R8, R6, 0x180 ;  /* 0x0000018006087836 */ /* 0x000fe20000000000 */
[----:B------:R-:W-:-:S05]  /*112c0*/  MOV R9, 0xffffff80 ;  /* 0xffffff8000097802 */ /* 0x000fca0000000f00 */
[----:B------:R-:W-:Y:S01]  /*112d0*/  MUFU.TANH R84, R84 ;  /* 0x0000005400547308 */ /* 0x000fe20000002400 */
[----:B------:R-:W-:Y:S02]  /*112e0*/  IMAD R54, R12, R9, 0x1 ;  /* 0x000000010c367424 */ /* 0x000fe400078e0209 */
[----:B------:R-:W-:Y:S02]  /*112f0*/  IMAD.MOV.U32 R9, RZ, RZ, 0x40000040 ;  /* 0x40000040ff097424 */ /* 0x000fe400078e00ff */
[----:B------:R-:W-:-:S03]  /*11300*/  IMAD R54, R203, -0x2, R54 ;  /* 0xfffffffecb367824 */ /* 0x000fc600078e0236 */
[----:B------:R-:W-:Y:S02]  /*11310*/  MUFU.TANH R15, R15 ;  /* 0x0000000f000f7308 */ /* 0x000fe40000002400 */
[----:B------:R-:W-:-:S06]  /*11320*/  IADD3 R54, -R192, R54, R193 ;  /* 0x00000036c0367210 */ /* 0x000fcc0007ffe1c1 */
        /* <DEDUP_REMOVED lines=19> */
[----:B------:R-:W-:Y:S01]  /*11460*/  MUFU.TANH R44, R44 ;  /* 0x0000002c002c7308 */ /* 0x000fe20000002400 */
[----:B------:R-:W-:Y:S01]  /*11470*/  R2UR UR14, R8 ;  /* 0x00000000080e72ca */ /* 0x000fe200000e0000 */
[----:B------:R-:W-:Y:S01]  /*11480*/  FMUL.FTZ R8, R61, UR7 ;  /* 0x000000073d087c20 */ /* 0x000fe20008410000 */
[----:B------:R-:W-:Y:S01]  /*11490*/  R2UR UR15, R9 ;  /* 0x00000000090f72ca */ /* 0x000fe200000e0000 */
[----:B------:R-:W-:Y:S01]  /*114a0*/  FMUL.FTZ R9, R68, UR7 ;  /* 0x0000000744097c20 */ /* 0x000fe20008410000 */
[----:B------:R-:W-:-:S03]  /*114b0*/  FMUL.FTZ R68, R83, UR7 ;  /* 0x0000000753447c20 */ /* 0x000fc60008410000 */
[----:B------:R-:W-:Y:S08]  /*114c0*/  MUFU.TANH R47, R47 ;  /* 0x0000002f002f7308 */ /* 0x000ff00000002400 */
[----:B------:R-:W0:Y:S08]  /*114d0*/  MUFU.TANH R8, R8 ;  /* 0x0000000800087308 */ /* 0x000e300000002400 */
[----:B------:R-:W1:Y:S08]  /*114e0*/  MUFU.TANH R9, R9 ;  /* 0x0000000900097308 */ /* 0x000e700000002400 */
        /* <DEDUP_REMOVED lines=11> */
[----:B------:R-:W2:Y:S05]  /*115a0*/  SHFL.IDX PT, R173, R49, RZ, 0x1c1f ;  /* 0x001c1fff31ad7589 */ /* 0x000eaa00000e0000 */
[----:B------:R-:W-:Y:S01]  /*115b0*/  HGMMA.64x128x16.F32 R88, R168, gdesc[UR8].tnspB, R88, gsb0 ;  /* 0x41e00008a8587df0 */ /* 0x000fe20008000858 */
[----:B--2---:R-:W-:-:S04]  /*115c0*/  IADD3 R57, R54, R173, RZ ;  /* 0x000000ad36397210 */ /* 0x004fc80007ffe0ff */
[C---:B------:R-:W-:Y:S02]  /*115d0*/  ISETP.GT.AND P3, PT, R57.reuse, RZ, PT ;  /* 0x000000ff3900720c */ /* 0x040fe40003f64270 */
[----:B------:R-:W-:Y:S02]  /*115e0*/  ISETP.GT.AND P4, PT, R57, 0x1, PT ;  /* 0x000000013900780c */ /* 0x000fe40003f84270 */
[----:B------:R-:W-:Y:S02]  /*115f0*/  FSEL R7, R7, -INF , P3 ;  /* 0xff80000007077808 */ /* 0x000fe40001800000 */
[----:B------:R-:W-:Y:S02]  /*11600*/  FSEL R59, R14, -INF , P4 ;  /* 0xff8000000e3b7808 */ /* 0x000fe40002000000 */
[----:B------:R-:W-:Y:S02]  /*11610*/  ISETP.GT.AND P3, PT, R57, 0x8, PT ;  /* 0x000000083900780c */ /* 0x000fe40003f64270 */
[----:B------:R-:W-:-:S02]  /*11620*/  FMNMX.FTZ R14, R7, R11, !PT ;  /* 0x0000000b070e7209 */ /* 0x000fc40007810000 */
[----:B------:R-:W-:Y:S02]  /*11630*/  ISETP.GT.AND P4, PT, R57, 0x9, PT ;  /* 0x000000093900780c */ /* 0x000fe40003f84270 */
[----:B------:R-:W-:Y:S02]  /*11640*/  FSEL R21, R21, -INF , P3 ;  /* 0xff80000015157808 */ /* 0x000fe40001800000 */
[----:B------:R-:W-:Y:S02]  /*11650*/  FMNMX.FTZ R14, R59, R14, !PT ;  /* 0x0000000e3b0e7209 */ /* 0x000fe40007810000 */
[----:B------:R-:W-:Y:S02]  /*11660*/  ISETP.GT.AND P3, PT, R57, 0x10, PT ;  /* 0x000000103900780c */ /* 0x000fe40003f64270 */
[----:B------:R-:W-:Y:S02]  /*11670*/  FSEL R25, R25, -INF , P4 ;  /* 0xff80000019197808 */ /* 0x000fe40002000000 */
[----:B------:R-:W-:-:S02]  /*11680*/  FMNMX.FTZ R14, R21, R14, !PT ;  /* 0x0000000e150e7209 */ /* 0x000fc40007810000 */
[----:B------:R-:W-:Y:S02]  /*11690*/  ISETP.GT.AND P4, PT, R57, 0x11, PT ;  /* 0x000000113900780c */ /* 0x000fe40003f84270 */
[----:B---3--:R-:W-:Y:S02]  /*116a0*/  FSEL R27, R27, -INF , P3 ;  /* 0xff8000001b1b7808 */ /* 0x008fe40001800000 */
[----:B------:R-:W-:Y:S02]  /*116b0*/  FMNMX.FTZ R14, R25, R14, !PT ;  /* 0x0000000e190e7209 */ /* 0x000fe40007810000 */
[----:B------:R-:W-:Y:S02]  /*116c0*/  ISETP.GT.AND P3, PT, R57, 0x18, PT ;  /* 0x000000183900780c */ /* 0x000fe40003f64270 */
[----:B-----5:R-:W-:Y:S02]  /*116d0*/  FSEL R61, R30, -INF , P4 ;  /* 0xff8000001e3d7808 */ /* 0x020fe40002000000 */
[----:B------:R-:W-:-:S02]  /*116e0*/  FMNMX.FTZ R14, R27, R14, !PT ;  /* 0x0000000e1b0e7209 */ /* 0x000fc40007810000 */
[----:B------:R-:W-:Y:S02]  /*116f0*/  ISETP.GT.AND P4, PT, R57, 0x19, PT ;  /* 0x000000193900780c */ /* 0x000fe40003f84270 */
[----:B------:R-:W-:Y:S02]  /*11700*/  FSEL R65, R32, -INF , P3 ;  /* 0xff80000020417808 */ /* 0x000fe40001800000 */
[----:B------:R-:W-:Y:S02]  /*11710*/  FMNMX.FTZ R14, R61, R14, !PT ;  /* 0x0000000e3d0e7209 */ /* 0x000fe40007810000 */
[----:B------:R-:W-:Y:S02]  /*11720*/  ISETP.GT.AND P3, PT, R57, 0x20, PT ;  /* 0x000000203900780c */ /* 0x000fe40003f64270 */
[----:B------:R-:W-:Y:S01]  /*11730*/  FMNMX.FTZ R14, R65, R14, !PT ;  /* 0x0000000e410e7209 */ /* 0x000fe20007810000 */
[----:B------:R-:W-:Y:S02]  /*11740*/  WARPGROUP.DEPBAR.LE gsb0, 0x0 ;  /* 0x00008000000079c5 */ /* 0x000fe40000010000 */
[----:B------:R-:W-:Y:S01]  /*11750*/  FSEL R169, R34, -INF , P4 ;  /* 0xff80000022a97808 */ /* 0x000fe20002000000 */
[----:B------:R-:W-:Y:S01]  /*11760*/  WARPGROUP.ARRIVE ;  /* 0x00000000000079c5 */ /* 0x000fe20000000000 */
[----:B------:R-:W-:-:S02]  /*11770*/  ISETP.GT.AND P4, PT, R57, 0x21, PT ;  /* 0x000000213900780c */ /* 0x000fc40003f84270 */
[----:B------:R-:W-:Y:S02]  /*11780*/  FSEL R171, R35, -INF , P3 ;  /* 0xff80000023ab7808 */ /* 0x000fe40001800000 */
[----:B------:R-:W-:Y:S01]  /*11790*/  FMNMX.FTZ R14, R169, R14, !PT ;  /* 0x0000000ea90e7209 */ /* 0x000fe20007810000 */
[----:B------:R-:W-:Y:S01]  /*117a0*/  HGMMA.64x128x16.F32 R88, R152, gdesc[UR12].tnspB, R88, gsb0 ;  /* 0x41e0000c98587df0 */ /* 0x000fe20008000858 */
[----:B------:R-:W-:Y:S02]  /*117b0*/  ISETP.GT.AND P3, PT, R57, 0x28, PT ;  /* 0x000000283900780c */ /* 0x000fe40003f64270 */
[----:B----4-:R-:W-:Y:S01]  /*117c0*/  FSEL R173, R36, -INF , P4 ;  /* 0xff80000024ad7808 */ /* 0x010fe20002000000 */
[----:B------:R-:W-:Y:S01]  /*117d0*/  FMUL.FTZ R36, R62, UR7 ;  /* 0x000000073e247c20 */ /* 0x000fe20008410000 */
[----:B------:R-:W-:Y:S01]  /*117e0*/  FMNMX.FTZ R14, R171, R14, !PT ;  /* 0x0000000eab0e7209 */ /* 0x000fe20007810000 */
[----:B------:R-:W-:Y:S01]  /*117f0*/  FMUL.FTZ R62, R75, UR7 ;  /* 0x000000074b3e7c20 */ /* 0x000fe20008410000 */
[----:B------:R-:W-:Y:S01]  /*11800*/  ISETP.GT.AND P4, PT, R57, 0x29, PT ;  /* 0x000000293900780c */ /* 0x000fe20003f84270 */
[----:B------:R-:W2:Y:S01]  /*11810*/  SHFL.IDX PT, R75, R49, 0x1, 0x1c1f ;  /* 0x003c1f00314b7f89 */ /* 0x000ea200000e0000 */
[----:B------:R-:W-:Y:S01]  /*11820*/  FSEL R39, R39, -INF , P3 ;  /* 0xff80000027277808 */ /* 0x000fe20001800000 */
[----:B------:R-:W-:Y:S01]  /*11830*/  MUFU.TANH R36, R36 ;  /* 0x0000002400247308 */ /* 0x000fe20000002400 */
[----:B------:R-:W-:-:S02]  /*11840*/  FMNMX.FTZ R14, R173, R14, !PT ;  /* 0x0000000ead0e7209 */ /* 0x000fc40007810000 */
[----:B------:R-:W-:Y:S02]  /*11850*/  ISETP.GT.AND P3, PT, R57, 0x30, PT ;  /* 0x000000303900780c */ /* 0x000fe40003f64270 */
[----:B------:R-:W-:Y:S02]  /*11860*/  FSEL R69, R42, -INF , P4 ;  /* 0xff8000002a457808 */ /* 0x000fe40002000000 */
[----:B------:R-:W-:Y:S01]  /*11870*/  FMNMX.FTZ R14, R39, R14, !PT ;  /* 0x0000000e270e7209 */ /* 0x000fe20007810000 */
[----:B------:R-:W-:Y:S01]  /*11880*/  MUFU.TANH R62, R62 ;  /* 0x0000003e003e7308 */ /* 0x000fe20000002400 */
[----:B------:R-:W-:Y:S02]  /*11890*/  ISETP.GT.AND P4, PT, R57, 0x31, PT ;  /* 0x000000313900780c */ /* 0x000fe40003f84270 */
[----:B------:R-:W-:Y:S02]  /*118a0*/  FSEL R45, R45, -INF , P3 ;  /* 0xff8000002d2d7808 */ /* 0x000fe40001800000 */
[----:B------:R-:W-:-:S02]  /*118b0*/  FMNMX.FTZ R14, R69, R14, !PT ;  /* 0x0000000e450e7209 */ /* 0x000fc40007810000 */
[----:B------:R-:W-:Y:S02]  /*118c0*/  ISETP.GT.AND P3, PT, R57, 0x38, PT ;  /* 0x000000383900780c */ /* 0x000fe40003f64270 */
[----:B------:R-:W-:Y:S01]  /*118d0*/  FSEL R175, R46, -INF , P4 ;  /* 0xff8000002eaf7808 */ /* 0x000fe20002000000 */
[----:B------:R-:W-:Y:S01]  /*118e0*/  FMUL.FTZ R46, R63, UR7 ;  /* 0x000000073f2e7c20 */ /* 0x000fe20008410000 */
[----:B------:R-:W-:Y:S01]  /*118f0*/  FMNMX.FTZ R30, R45, R14, !PT ;  /* 0x0000000e2d1e7209 */ /* 0x000fe20007810000 */
[----:B------:R-:W-:Y:S01]  /*11900*/  FMUL.FTZ R14, R73, UR7 ;  /* 0x00000007490e7c20 */ /* 0x000fe20008410000 */
[----:B------:R-:W-:Y:S01]  /*11910*/  ISETP.GT.AND P4, PT, R57, 0x39, PT ;  /* 0x000000393900780c */ /* 0x000fe20003f84270 */
[----:B--2---:R-:W-:Y:S01]  /*11920*/  IMAD.IADD R54, R54, 0x1, R75 ;  /* 0x0000000136367824 */ /* 0x004fe200078e024b */
[----:B------:R-:W-:Y:S01]  /*11930*/  FSEL R73, R50, -INF , P3 ;  /* 0xff80000032497808 */ /* 0x000fe20001800000 */
[----:B------:R-:W-:Y:S01]  /*11940*/  FMUL.FTZ R50, R66, UR7 ;  /* 0x0000000742327c20 */ /* 0x000fe20008410000 */
[----:B------:R-:W-:Y:S01]  /*11950*/  FMNMX.FTZ R30, R175, R30, !PT ;  /* 0x0000001eaf1e7209 */ /* 0x000fe20007810000 */
[----:B------:R-:W2:Y:S01]  /*11960*/  MUFU.TANH R14, R14 ;  /* 0x0000000e000e7308 */ /* 0x000ea20000002400 */
[----:B------:R-:W-:Y:S01]  /*11970*/  ISETP.GT.AND P3, PT, R57, 0x40, PT ;  /* 0x000000403900780c */ /* 0x000fe20003f64270 */
[----:B------:R-:W-:Y:S01]  /*11980*/  FMUL.FTZ R66, R79, UR7 ;  /* 0x000000074f427c20 */ /* 0x000fe20008410000 */
[----:B------:R-:W-:-:S02]  /*11990*/  FSEL R51, R51, -INF , P4 ;  /* 0xff80000033337808 */ /* 0x000fc40002000000 */
[----:B------:R-:W-:Y:S01]  /*119a0*/  FMNMX.FTZ R32, R73, R30, !PT ;  /* 0x0000001e49207209 */ /* 0x000fe20007810000 */
[----:B------:R-:W-:Y:S01]  /*119b0*/  FMUL.FTZ R30, R76, UR7 ;  /* 0x000000074c1e7c20 */ /* 0x000fe20008410000 */
[----:B------:R-:W-:Y:S01]  /*119c0*/  ISETP.GT.AND P4, PT, R57, 0x41, PT ;  /* 0x000000413900780c */ /* 0x000fe20003f84270 */
[----:B------:R-:W-:Y:S01]  /*119d0*/  MUFU.TANH R46, R46 ;  /* 0x0000002e002e7308 */ /* 0x000fe20000002400 */
[----:B------:R-:W-:Y:S01]  /*119e0*/  FSEL R177, R52, -INF , P3 ;  /* 0xff80000034b17808 */ /* 0x000fe20001800000 */
[----:B------:R-:W-:Y:S01]  /*119f0*/  FMUL.FTZ R52, R67, UR7 ;  /* 0x0000000743347c20 */ /* 0x000fe20008410000 */
[----:B------:R-:W-:Y:S01]  /*11a00*/  FMNMX.FTZ R32, R51, R32, !PT ;  /* 0x0000002033207209 */ /* 0x000fe20007810000 */
[----:B------:R-:W-:Y:S01]  /*11a10*/  FMUL.FTZ R67, R82, UR7 ;  /* 0x0000000752437c20 */ /* 0x000fe20008410000 */
[----:B------:R-:W-:Y:S02]  /*11a20*/  ISETP.GT.AND P3, PT, R57, 0x48, PT ;  /* 0x000000483900780c */ /* 0x000fe40003f64270 */
[----:B------:R-:W-:Y:S01]  /*11a30*/  FSEL R179, R56, -INF , P4 ;  /* 0xff80000038b37808 */ /* 0x000fe20002000000 */
[----:B------:R-:W3:Y:S01]  /*11a40*/  MUFU.TANH R30, R30 ;  /* 0x0000001e001e7308 */ /* 0x000ee20000002400 */
[----:B------:R-:W-:Y:S01]  /*11a50*/  FMNMX.FTZ R34, R177, R32, !PT ;  /* 0x00000020b1227209 */ /* 0x000fe20007810000 */
[----:B------:R-:W-:Y:S01]  /*11a60*/  FMUL.FTZ R32, R77, UR7 ;  /* 0x000000074d207c20 */ /* 0x000fe20008410000 */
[----:B------:R-:W-:Y:S01]  /*11a70*/  ISETP.GT.AND P4, PT, R57, 0x49, PT ;  /* 0x000000493900780c */ /* 0x000fe20003f84270 */
[----:B------:R-:W-:Y:S01]  /*11a80*/  FMUL.FTZ R56, R70, UR7 ;  /* 0x0000000746387c20 */ /* 0x000fe20008410000 */
[----:B------:R-:W-:-:S02]  /*11a90*/  FSEL R181, R181, -INF , P3 ;  /* 0xff800000b5b57808 */ /* 0x000fc40001800000 */
[----:B------:R-:W-:Y:S01]  /*11aa0*/  FMNMX.FTZ R34, R179, R34, !PT ;  /* 0x00000022b3227209 */ /* 0x000fe20007810000 */
[----:B------:R-:W4:Y:S01]  /*11ab0*/  MUFU.TANH R32, R32 ;  /* 0x0000002000207308 */ /* 0x000f220000002400 */
[----:B------:R-:W-:Y:S02]  /*11ac0*/  ISETP.GT.AND P3, PT, R57, 0x50, PT ;  /* 0x000000503900780c */ /* 0x000fe40003f64270 */
[----:B0-----:R-:W-:Y:S01]  /*11ad0*/  FSEL R77, R8, -INF , P4 ;  /* 0xff800000084d7808 */ /* 0x001fe20002000000 */
[----:B------:R-:W-:Y:S01]  /*11ae0*/  FMUL.FTZ R8, R81, UR7 ;  /* 0x0000000751087c20 */ /* 0x000fe20008410000 */
[----:B------:R-:W-:Y:S02]  /*11af0*/  FMNMX.FTZ R34, R181, R34, !PT ;  /* 0x00000022b5227209 */ /* 0x000fe40007810000 */
[----:B------:R-:W-:Y:S01]  /*11b00*/  ISETP.GT.AND P4, PT, R57, 0x51, PT ;  /* 0x000000513900780c */ /* 0x000fe20003f84270 */
[----:B------:R0:W5:Y:S01]  /*11b10*/  MUFU.TANH R42, R8 ;  /* 0x00000008002a7308 */ /* 0x0001620000002400 */
[----:B------:R-:W-:-:S02]  /*11b20*/  FSEL R183, R183, -INF , P3 ;  /* 0xff800000b7b77808 */ /* 0x000fc40001800000 */
[----:B------:R-:W-:Y:S02]  /*11b30*/  FMNMX.FTZ R34, R77, R34, !PT ;  /* 0x000000224d227209 */ /* 0x000fe40007810000 */
[----:B------:R-:W-:Y:S02]  /*11b40*/  ISETP.GT.AND P3, PT, R57, 0x58, PT ;  /* 0x000000583900780c */ /* 0x000fe40003f64270 */
[----:B------:R-:W-:Y:S01]  /*11b50*/  FSEL R233, R233, -INF , P4 ;  /* 0xff800000e9e97808 */ /* 0x000fe20002000000 */
[----:B------:R-:W-:Y:S01]  /*11b60*/  MUFU.TANH R50, R50 ;  /* 0x0000003200327308 */ /* 0x000fe20000002400 */
[----:B------:R-:W-:Y:S01]  /*11b70*/  FMNMX.FTZ R34, R183, R34, !PT ;  /* 0x00000022b7227209 */ /* 0x000fe20007810000 */
[----:B0-----:R-:W-:Y:S01]  /*11b80*/  FMUL.FTZ R8, R85, UR7 ;  /* 0x0000000755087c20 */ /* 0x001fe20008410000 */
[----:B------:R-:W-:Y:S02]  /*11b90*/  ISETP.GT.AND P4, PT, R57, 0x59, PT ;  /* 0x000000593900780c */ /* 0x000fe40003f84270 */
[----:B-1----:R-:W-:-:S02]  /*11ba0*/  FSEL R81, R9, -INF , P3 ;  /* 0xff80000009517808 */ /* 0x002fc40001800000 */
[----:B------:R-:W-:Y:S01]  /*11bb0*/  FMNMX.FTZ R34, R233, R34, !PT ;  /* 0x00000022e9227209 */ /* 0x000fe20007810000 */
[----:B------:R0:W1:Y:S01]  /*11bc0*/  MUFU.TANH R35, R8 ;  /* 0x0000000800237308 */ /* 0x0000620000002400 */
[----:B------:R-:W-:Y:S02]  /*11bd0*/  ISETP.GT.AND P3, PT, R57, 0x60, PT ;  /* 0x000000603900780c */ /* 0x000fe40003f64270 */
[----:B------:R-:W-:Y:S02]  /*11be0*/  FSEL R235, R235, -INF , P4 ;  /* 0xff800000ebeb7808 */ /* 0x000fe40002000000 */
[----:B------:R-:W-:Y:S02]  /*11bf0*/  FMNMX.FTZ R34, R81, R34, !PT ;  /* 0x0000002251227209 */ /* 0x000fe40007810000 */
[----:B------:R-:W-:Y:S01]  /*11c00*/  ISETP.GT.AND P4, PT, R57, 0x61, PT ;  /* 0x000000613900780c */ /* 0x000fe20003f84270 */
[----:B------:R-:W1:Y:S01]  /*11c10*/  MUFU.TANH R52, R52 ;  /* 0x0000003400347308 */ /* 0x000e620000002400 */
[----:B------:R-:W-:-:S02]  /*11c20*/  FSEL R237, R237, -INF , P3 ;  /* 0xff800000eded7808 */ /* 0x000fc40001800000 */
[----:B------:R-:W-:Y:S02]  /*11c30*/  FMNMX.FTZ R34, R235, R34, !PT ;  /* 0x00000022eb227209 */ /* 0x000fe40007810000 */
[----:B------:R-:W-:Y:S02]  /*11c40*/  ISETP.GT.AND P3, PT, R57, 0x68, PT ;  /* 0x000000683900780c */ /* 0x000fe40003f64270 */
[----:B--2---:R-:W-:Y:S01]  /*11c50*/  FSEL R14, R14, -INF , P4 ;  /* 0xff8000000e0e7808 */ /* 0x004fe20002000000 */
[----:B------:R-:W2:Y:S01]  /*11c60*/  MUFU.TANH R56, R56 ;  /* 0x0000003800387308 */ /* 0x000ea20000002400 */
[----:B------:R-:W-:Y:S02]  /*11c70*/  FMNMX.FTZ R9, R237, R34, !PT ;  /* 0x00000022ed097209 */ /* 0x000fe40007810000 */
[----:B------:R-:W-:Y:S02]  /*11c80*/  ISETP.GT.AND P4, PT, R57, 0x69, PT ;  /* 0x000000693900780c */ /* 0x000fe40003f84270 */
[----:B---3--:R-:W-:-:S02]  /*11c90*/  FSEL R85, R30, -INF , P3 ;  /* 0xff8000001e557808 */ /* 0x008fc40001800000 */
[----:B------:R-:W-:Y:S01]  /*11ca0*/  FMNMX.FTZ R34, R14, R9, !PT ;  /* 0x000000090e227209 */ /* 0x000fe20007810000 */
[----:B------:R-:W3:Y:S01]  /*11cb0*/  MUFU.TANH R66, R66 ;  /* 0x0000004200427308 */ /* 0x000ee20000002400 */
[----:B------:R-:W-:Y:S02]  /*11cc0*/  ISETP.GT.AND P3, PT, R57, 0x70, PT ;  /* 0x000000703900780c */ /* 0x000fe40003f64270 */
[----:B----4-:R-:W-:Y:S02]  /*11cd0*/  FSEL R30, R32, -INF , P4 ;  /* 0xff800000201e7808 */ /* 0x010fe40002000000 */
[----:B------:R-:W-:Y:S01]  /*11ce0*/  FMNMX.FTZ R9, R85, R34, !PT ;  /* 0x0000002255097209 */ /* 0x000fe20007810000 */
[----:B------:R-:W-:Y:S01]  /*11cf0*/  IMAD.U32 R34, RZ, RZ, UR5 ;  /* 0x00000005ff227e24 */ /* 0x000fe2000f8e00ff */
[----:B------:R-:W-:Y:S01]  /*11d00*/  ISETP.GT.AND P4, PT, R57, 0x71, PT ;  /* 0x000000713900780c */ /* 0x000fe20003f84270 */
[----:B------:R-:W4:Y:S01]  /*11d10*/  MUFU.TANH R67, R67 ;  /* 0x0000004300437308 */ /* 0x000f220000002400 */
[----:B------:R-:W-:-:S02]  /*11d20*/  FSEL R32, R80, -INF , P3 ;  /* 0xff80000050207808 */ /* 0x000fc40001800000 */
[----:B------:R-:W-:Y:S02]  /*11d30*/  FMNMX.FTZ R9, R30, R9, !PT ;  /* 0x000000091e097209 */ /* 0x000fe40007810000 */
[C---:B------:R-:W-:Y:S02]  /*11d40*/  ISETP.GT.AND P3, PT, R57.reuse, 0x78, PT ;  /* 0x000000783900780c */ /* 0x040fe40003f64270 */
[----:B-----5:R-:W-:Y:S02]  /*11d50*/  FSEL R42, R42, -INF , P4 ;  /* 0xff8000002a2a7808 */ /* 0x020fe40002000000 */
[----:B------:R-:W-:Y:S02]  /*11d60*/  FMNMX.FTZ R9, R32, R9, !PT ;  /* 0x0000000920097209 */ /* 0x000fe40007810000 */
[----:B------:R-:W-:Y:S02]  /*11d70*/  ISETP.GT.AND P4, PT, R57, 0x79, PT ;  /* 0x000000793900780c */ /* 0x000fe40003f84270 */
[----:B------:R-:W-:-:S02]  /*11d80*/  FSEL R57, R84, -INF , P3 ;  /* 0xff80000054397808 */ /* 0x000fc40001800000 */
[----:B0-----:R-:W-:Y:S02]  /*11d90*/  FMNMX.FTZ R8, R42, R9, !PT ;  /* 0x000000092a087209 */ /* 0x001fe40007810000 */
[----:B-1----:R-:W-:Y:S02]  /*11da0*/  FSEL R63, R35, -INF , P4 ;  /* 0xff800000233f7808 */ /* 0x002fe40002000000 */
[----:B------:R-:W-:Y:S02]  /*11db0*/  FMNMX.FTZ R8, R57, R8, !PT ;  /* 0x0000000839087209 */ /* 0x000fe40007810000 */
[C---:B------:R-:W-:Y:S02]  /*11dc0*/  ISETP.GT.AND P5, PT, R54.reuse, RZ, PT ;  /* 0x000000ff3600720c */ /* 0x040fe40003fa4270 */
[----:B------:R-:W-:Y:S02]  /*11dd0*/  FMNMX.FTZ R8, R63, R8, !PT ;  /* 0x000000083f087209 */ /* 0x000fe40007810000 */
[----:B------:R-:W-:Y:S01]  /*11de0*/  ISETP.GT.AND P4, PT, R54, 0x1, PT ;  /* 0x000000013600780c */ /* 0x000fe20003f84270 */
[----:B------:R-:W-:-:S02]  /*11df0*/  WARPGROUP.DEPBAR.LE gsb0, 0x0 ;  /* 0x00008000000079c5 */ /* 0x000fc40000010000 */
[----:B------:R-:W0:Y:S01]  /*11e00*/  SHFL.BFLY PT, R9, R8, 0x2, 0x1f ;  /* 0x0c401f0008097f89 */ /* 0x000e2200000e0000 */
[----:B------:R-:W-:Y:S01]  /*11e10*/  WARPGROUP.ARRIVE ;  /* 0x00000000000079c5 */ /* 0x000fe20000000000 */
[----:B------:R-:W-:Y:S02]  /*11e20*/  FSEL R15, R15, -INF , P5 ;  /* 0xff8000000f0f7808 */ /* 0x000fe40002800000 */
[----:B------:R-:W-:Y:S02]  /*11e30*/  ISETP.GT.AND P5, PT, R54, 0x8, PT ;  /* 0x000000083600780c */ /* 0x000fe40003fa4270 */
[----:B0-----:R-:W-:-:S05]  /*11e40*/  FMNMX.FTZ R9, R8, R9, !PT ;  /* 0x0000000908097209 */ /* 0x001fca0007810000 */
[----:B------:R-:W0:Y:S02]  /*11e50*/  SHFL.BFLY PT, R8, R9, 0x1, 0x1f ;  /* 0x0c201f0009087f89 */ /* 0x000e2400000e0000 */
[----:B0-----:R-:W-:Y:S01]  /*11e60*/  FMNMX.FTZ R35, R9, R8, !PT ;  /* 0x0000000809237209 */ /* 0x001fe20007810000 */
[----:B------:R-:W-:Y:S01]  /*11e70*/  VIADD R8, R6, 0x280 ;  /* 0x0000028006087836 */ /* 0x000fe20000000000 */
[----:B------:R-:W-:Y:S02]  /*11e80*/  MOV R9, 0x40000040 ;  /* 0x4000004000097802 */ /* 0x000fe40000000f00 */
[C---:B------:R-:W-:Y:S01]  /*11e90*/  FSETP.NEU.FTZ.AND P3, PT, R35.reuse, -INF , PT ;  /* 0xff8000002300780b */ /* 0x040fe20003f7d000 */
[----:B------:R-:W-:Y:S01]  /*11ea0*/  FMUL.FTZ R70, R35, R34 ;  /* 0x0000002223467220 */ /* 0x000fe20000410000 */
[----:B------:R-:W-:Y:S02]  /*11eb0*/  R2UR UR10, R8 ;  /* 0x00000000080a72ca */ /* 0x000fe400000e0000 */
[----:B------:R-:W-:Y:S01]  /*11ec0*/  R2UR UR11, R9 ;  /* 0x00000000090b72ca */ /* 0x000fe200000e0000 */
[----:B------:R-:W-:Y:S01]  /*11ed0*/  IMAD.MOV.U32 R9, RZ, RZ, 0x40000040 ;  /* 0x40000040ff097424 */ /* 0x000fe200078e00ff */
[----:B------:R-:W-:-:S02]  /*11ee0*/  FSEL R70, R70, RZ, P3 ;  /* 0x000000ff46467208 */ /* 0x000fc40001800000 */
[----:B------:R-:W-:-:S03]  /*11ef0*/  FMNMX.FTZ R8, R15, R10, !PT ;  /* 0x0000000a0f087209 */ /* 0x000fc60007810000 */
[-CC-:B------:R-:W-:Y:S01]  /*11f00*/  FFMA.FTZ R49, R59, R34.reuse, -R70.reuse ;  /* 0x000000223b317223 */ /* 0x180fe20000010846 */
[----:B------:R-:W-:Y:S01]  /*11f10*/  FSEL R59, R20, -INF , P4 ;  /* 0xff800000143b7808 */ /* 0x000fe20002000000 */
[-CC-:B------:R-:W-:Y:S01]  /*11f20*/  FFMA.FTZ R182, R21, R34.reuse, -R70.reuse ;  /* 0x0000002215b67223 */ /* 0x180fe20000010846 */
[-CC-:B------:R-:W-:Y:S01]  /*11f30*/  FFMA.FTZ R21, R25, R34.reuse, -R70.reuse ;  /* 0x0000002219157223 */ /* 0x180fe20000010846 */
[----:B------:R-:W-:Y:S01]  /*11f40*/  ISETP.GT.AND P4, PT, R54, 0x9, PT ;  /* 0x000000093600780c */ /* 0x000fe20003f84270 */
[-CC-:B------:R-:W-:Y:S01]  /*11f50*/  FFMA.FTZ R176, R27, R34.reuse, -R70.reuse ;  /* 0x000000221bb07223 */ /* 0x180fe20000010846 */
[----:B------:R-:W-:Y:S01]  /*11f60*/  HGMMA.64x128x16.F32 R88, R156, gdesc[UR8].tnspB, R88, gsb0 ;  /* 0x41e000089c587df0 */ /* 0x000fe20008000858 */
[----:B------:R-:W-:Y:S01]  /*11f70*/  FSEL R25, R24, -INF , P5 ;  /* 0xff80000018197808 */ /* 0x000fe20002800000 */
[--C-:B------:R-:W-:Y:S01]  /*11f80*/  FFMA.FTZ R27, R61, R34, -R70.reuse ;  /* 0x000000223d1b7223 */ /* 0x100fe20000010846 */
[----:B------:R-:W-:Y:S01]  /*11f90*/  FMNMX.FTZ R8, R59, R8, !PT ;  /* 0x000000083b087209 */ /* 0x000fe20007810000 */
[-CC-:B------:R-:W-:Y:S01]  /*11fa0*/  FFMA.FTZ R178, R65, R34.reuse, -R70.reuse ;  /* 0x0000002241b27223 */ /* 0x180fe20000010846 */
[----:B------:R-:W-:Y:S01]  /*11fb0*/  ISETP.GT.AND P5, PT, R54, 0x10, PT ;  /* 0x000000103600780c */ /* 0x000fe20003fa4270 */
[-CC-:B------:R-:W-:Y:S01]  /*11fc0*/  FFMA.FTZ R174, R39, R34.reuse, -R70.reuse ;  /* 0x0000002227ae7223 */ /* 0x180fe20000010846 */
        /* <DEDUP_REMOVED lines=10> */
[C---:B------:R-:W-:Y:S01]  /*12070*/  ISETP.GT.AND P5, PT, R54.reuse, 0x18, PT ;  /* 0x000000183600780c */ /* 0x040fe20003fa4270 */
[-CC-:B------:R-:W-:Y:S01]  /*12080*/  FFMA.FTZ R152, R177, R34.reuse, -R70.reuse ;  /* 0x00000022b1987223 */ /* 0x180fe20000010846 */
[----:B------:R-:W-:Y:S01]  /*12090*/  FSEL R83, R29, -INF , P4 ;  /* 0xff8000001d537808 */ /* 0x000fe20002000000 */
[--C-:B------:R-:W-:Y:S01]  /*120a0*/  FFMA.FTZ R29, R169, R34, -R70.reuse ;  /* 0x00000022a91d7223 */ /* 0x100fe20000010846 */
[----:B------:R-:W-:Y:S01]  /*120b0*/  FMNMX.FTZ R8, R79, R8, !PT ;  /* 0x000000084f087209 */ /* 0x000fe20007810000 */
[-CC-:B------:R-:W-:Y:S01]  /*120c0*/  FFMA.FTZ R154, R181, R34.reuse, -R70.reuse ;  /* 0x00000022b59a7223 */ /* 0x180fe20000010846 */
[----:B------:R-:W-:Y:S01]  /*120d0*/  ISETP.GT.AND P4, PT, R54, 0x19, PT ;  /* 0x000000193600780c */ /* 0x000fe20003f84270 */
[----:B------:R-:W-:Y:S01]  /*120e0*/  MUFU.EX2 R180, R180 ;  /* 0x000000b400b47308 */ /* 0x000fe20000000800 */
[----:B------:R-:W-:Y:S01]  /*120f0*/  FSEL R31, R31, -INF , P5 ;  /* 0xff8000001f1f7808 */ /* 0x000fe20002800000 */
[--C-:B------:R-:W-:Y:S01]  /*12100*/  FFMA.FTZ R24, R32, R34, -R70.reuse ;  /* 0x0000002220187223 */ /* 0x100fe20000010846 */
[----:B------:R-:W-:Y:S01]  /*12110*/  FMNMX.FTZ R8, R83, R8, !PT ;  /* 0x0000000853087209 */ /* 0x000fe20007810000 */
[-CC-:B------:R-:W-:Y:S01]  /*12120*/  FFMA.FTZ R170, R73, R34.reuse, -R70.reuse ;  /* 0x0000002249aa7223 */ /* 0x180fe20000010846 */
[C---:B------:R-:W-:Y:S01]  /*12130*/  ISETP.GT.AND P5, PT, R54.reuse, 0x20, PT ;  /* 0x000000203600780c */ /* 0x040fe20003fa4270 */
[--C-:B------:R-:W-:Y:S01]  /*12140*/  FFMA.FTZ R73, R233, R34, -R70.reuse ;  /* 0x00000022e9497223 */ /* 0x100fe20000010846 */
[----:B------:R-:W-:Y:S01]  /*12150*/  FSEL R33, R33, -INF , P4 ;  /* 0xff80000021217808 */ /* 0x000fe20002000000 */
[----:B------:R-:W-:Y:S01]  /*12160*/  MUFU.EX2 R49, R49 ;  /* 0x0000003100317308 */ /* 0x000fe20000000800 */
[----:B------:R-:W-:Y:S01]  /*12170*/  FMNMX.FTZ R8, R31, R8, !PT ;  /* 0x000000081f087209 */ /* 0x000fe20007810000 */
[-CC-:B------:R-:W-:Y:S01]  /*12180*/  FFMA.FTZ R51, R51, R34.reuse, -R70.reuse ;  /* 0x0000002233337223 */ /* 0x180fe20000010846 */
[----:B------:R-:W-:Y:S01]  /*12190*/  ISETP.GT.AND P4, PT, R54, 0x21, PT ;  /* 0x000000213600780c */ /* 0x000fe20003f84270 */
[-CC-:B------:R-:W-:Y:S01]  /*121a0*/  FFMA.FTZ R233, R42, R34.reuse, -R70.reuse ;  /* 0x000000222ae97223 */ /* 0x180fe20000010846 */
[----:B------:R-:W-:Y:S01]  /*121b0*/  FSEL R61, R37, -INF , P5 ;  /* 0xff800000253d7808 */ /* 0x000fe20002800000 */
[--C-:B------:R-:W-:Y:S01]  /*121c0*/  FFMA.FTZ R37, R173, R34, -R70.reuse ;  /* 0x00000022ad257223 */ /* 0x100fe20000010846 */
[----:B------:R-:W-:Y:S01]  /*121d0*/  FMNMX.FTZ R8, R33, R8, !PT ;  /* 0x0000000821087209 */ /* 0x000fe20007810000 */
[----:B------:R-:W-:Y:S01]  /*121e0*/  MUFU.EX2 R182, R182 ;  /* 0x000000b600b67308 */ /* 0x000fe20000000800 */
[----:B------:R-:W-:Y:S01]  /*121f0*/  ISETP.GT.AND P5, PT, R54, 0x28, PT ;  /* 0x000000283600780c */ /* 0x000fe20003fa4270 */
[----:B------:R-:W-:Y:S01]  /*12200*/  FFMA.FTZ R20, R237, R34, -R70 ;  /* 0x00000022ed147223 */ /* 0x000fe20000010846 */
[----:B------:R-:W-:-:S02]  /*12210*/  FSEL R65, R38, -INF , P4 ;  /* 0xff80000026417808 */ /* 0x000fc40002000000 */
[----:B------:R-:W-:Y:S02]  /*12220*/  FMNMX.FTZ R8, R61, R8, !PT ;  /* 0x000000083d087209 */ /* 0x000fe40007810000 */
[----:B------:R-:W-:Y:S01]  /*12230*/  ISETP.GT.AND P4, PT, R54, 0x29, PT ;  /* 0x000000293600780c */ /* 0x000fe20003f84270 */
[----:B------:R-:W-:Y:S01]  /*12240*/  MUFU.EX2 R21, R21 ;  /* 0x0000001500157308 */ /* 0x000fe20000000800 */
[----:B------:R-:W-:Y:S02]  /*12250*/  FSEL R87, R40, -INF , P5 ;  /* 0xff80000028577808 */ /* 0x000fe40002800000 */
[----:B------:R-:W-:Y:S02]  /*12260*/  FMNMX.FTZ R8, R65, R8, !PT ;  /* 0x0000000841087209 */ /* 0x000fe40007810000 */
[----:B------:R-:W-:Y:S02]  /*12270*/  ISETP.GT.AND P5, PT, R54, 0x30, PT ;  /* 0x000000303600780c */ /* 0x000fe40003fa4270 */
[----:B------:R-:W-:Y:S01]  /*12280*/  FSEL R41, R41, -INF , P4 ;  /* 0xff80000029297808 */ /* 0x000fe20002000000 */
[----:B------:R-:W-:Y:S01]  /*12290*/  MUFU.EX2 R176, R176 ;  /* 0x000000b000b07308 */ /* 0x000fe20000000800 */
[----:B------:R-:W-:-:S02]  /*122a0*/  FMNMX.FTZ R8, R87, R8, !PT ;  /* 0x0000000857087209 */ /* 0x000fc40007810000 */
[C---:B------:R-:W-:Y:S02]  /*122b0*/  ISETP.GT.AND P4, PT, R54.reuse, 0x31, PT ;  /* 0x000000313600780c */ /* 0x040fe40003f84270 */
[----:B------:R-:W-:Y:S02]  /*122c0*/  FSEL R43, R43, -INF , P5 ;  /* 0xff8000002b2b7808 */ /* 0x000fe40002800000 */
[----:B------:R-:W-:Y:S01]  /*122d0*/  FMNMX.FTZ R8, R41, R8, !PT ;  /* 0x0000000829087209 */ /* 0x000fe20007810000 */
[----:B------:R-:W-:Y:S01]  /*122e0*/  MUFU.EX2 R27, R27 ;  /* 0x0000001b001b7308 */ /* 0x000fe20000000800 */
[----:B------:R-:W-:Y:S02]  /*122f0*/  ISETP.GT.AND P5, PT, R54, 0x38, PT ;  /* 0x000000383600780c */ /* 0x000fe40003fa4270 */
[----:B------:R-:W-:Y:S02]  /*12300*/  FSEL R153, R44, -INF , P4 ;  /* 0xff8000002c997808 */ /* 0x000fe40002000000 */
[----:B------:R-:W-:-:S02]  /*12310*/  FMNMX.FTZ R8, R43, R8, !PT ;  /* 0x000000082b087209 */ /* 0x000fc40007810000 */
[C---:B------:R-:W-:Y:S01]  /*12320*/  ISETP.GT.AND P4, PT, R54.reuse, 0x39, PT ;  /* 0x000000393600780c */ /* 0x040fe20003f84270 */
        /* <DEDUP_REMOVED lines=14> */
[----:B------:R-:W-:Y:S01]  /*12410*/  ISETP.GT.AND P4, PT, R54, 0x49, PT ;  /* 0x000000493600780c */ /* 0x000fe20003f84270 */
[----:B------:R-:W-:Y:S01]  /*12420*/  MUFU.EX2 R37, R37 ;  /* 0x0000002500257308 */ /* 0x000fe20000000800 */
[----:B------:R-:W-:Y:S02]  /*12430*/  FSEL R69, R36, -INF , P5 ;  /* 0xff80000024457808 */ /* 0x000fe40002800000 */
[----:B------:R-:W-:Y:S02]  /*12440*/  FMNMX.FTZ R8, R55, R8, !PT ;  /* 0x0000000837087209 */ /* 0x000fe40007810000 */
[----:B------:R-:W-:Y:S02]  /*12450*/  ISETP.GT.AND P5, PT, R54, 0x50, PT ;  /* 0x000000503600780c */ /* 0x000fe40003fa4270 */
[----:B------:R-:W-:Y:S01]  /*12460*/  FMNMX.FTZ R8, R69, R8, !PT ;  /* 0x0000000845087209 */ /* 0x000fe20007810000 */
[----:B------:R-:W-:Y:S01]  /*12470*/  MUFU.EX2 R174, R174 ;  /* 0x000000ae00ae7308 */ /* 0x000fe20000000800 */
[----:B------:R-:W-:Y:S01]  /*12480*/  R2UR UR11, R9 ;  /* 0x00000000090b72ca */ /* 0x000fe200000e0000 */
[----:B------:R-:W-:Y:S01]  /*12490*/  IMAD.MOV.U32 R9, RZ, RZ, 0x40000040 ;  /* 0x40000040ff097424 */ /* 0x000fe200078e00ff */
[----:B------:R-:W-:-:S02]  /*124a0*/  FSEL R48, R35, RZ, P3 ;  /* 0x000000ff23307208 */ /* 0x000fc40001800000 */
[C---:B------:R-:W-:Y:S01]  /*124b0*/  ISETP.GT.AND P3, PT, R12.reuse, R5, PT ;  /* 0x000000050c00720c */ /* 0x040fe20003f64270 */
[----:B------:R-:W-:Y:S02]  /*124c0*/  VIADD R12, R12, 0xffffffff ;  /* 0xffffffff0c0c7836 */ /* 0x000fe40000000000 */
[----:B------:R-:W-:Y:S01]  /*124d0*/  FADD.FTZ R11, -R48, R11 ;  /* 0x0000000b300b7221 */ /* 0x000fe20000010100 */
[----:B------:R-:W-:Y:S03]  /*124e0*/  MUFU.EX2 R39, R39 ;  /* 0x0000002700277308 */ /* 0x000fe60000000800 */
[----:B------:R-:W-:-:S05]  /*124f0*/  FMUL.FTZ R11, R11, R34 ;  /* 0x000000220b0b7220 */ /* 0x000fca0000410000 */
[----:B------:R-:W-:Y:S08]  /*12500*/  MUFU.EX2 R168, R168 ;  /* 0x000000a800a87308 */ /* 0x000ff00000000800 */
[----:B------:R-:W-:Y:S08]  /*12510*/  MUFU.EX2 R11, R11 ;  /* 0x0000000b000b7308 */ /* 0x000ff00000000800 */
[----:B------:R-:W-:Y:S01]  /*12520*/  MUFU.EX2 R45, R45 ;  /* 0x0000002d002d7308 */ /* 0x000fe20000000800 */
[----:B------:R-:W-:-:S02]  /*12530*/  WARPGROUP.DEPBAR.LE gsb0, 0x0 ;  /* 0x00008000000079c5 */ /* 0x000fc40000010000 */
[----:B------:R-:W-:Y:S01]  /*12540*/  FSEL R157, R46, -INF , P4 ;  /* 0xff8000002e9d7808 */ /* 0x000fe20002000000 */
[----:B------:R-:W-:Y:S01]  /*12550*/  WARPGROUP.ARRIVE ;  /* 0x00000000000079c5 */ /* 0x000fe20000000000 */
        /* <DEDUP_REMOVED lines=9> */
[----:B------:R-:W-:Y:S01]  /*125f0*/  FFMA.FTZ R156, R183, R34, -R70 ;  /* 0x00000022b79c7223 */ /* 0x000fe20000010846 */
[----:B------:R-:W-:Y:S01]  /*12600*/  FMNMX.FTZ R8, R159, R8, !PT ;  /* 0x000000089f087209 */ /* 0x000fe20007810000 */
[----:B------:R-:W-:Y:S01]  /*12610*/  MUFU.EX2 R170, R170 ;  /* 0x000000aa00aa7308 */ /* 0x000fe20000000800 */
[----:B------:R-:W-:-:S02]  /*12620*/  ISETP.GT.AND P4, PT, R54, 0x59, PT ;  /* 0x000000593600780c */ /* 0x000fc40003f84270 */
[----:B--2---:R-:W-:Y:S02]  /*12630*/  FSEL R171, R56, -INF , P5 ;  /* 0xff80000038ab7808 */ /* 0x004fe40002800000 */
[----:B------:R-:W-:Y:S02]  /*12640*/  FMNMX.FTZ R8, R169, R8, !PT ;  /* 0x00000008a9087209 */ /* 0x000fe40007810000 */
[----:B------:R-:W-:Y:S01]  /*12650*/  ISETP.GT.AND P5, PT, R54, 0x60, PT ;  /* 0x000000603600780c */ /* 0x000fe20003fa4270 */
[----:B------:R-:W-:Y:S01]  /*12660*/  MUFU.EX2 R51, R51 ;  /* 0x0000003300337308 */ /* 0x000fe20000000800 */
[----:B------:R-:W-:Y:S02]  /*12670*/  FSEL R173, R58, -INF , P4 ;  /* 0xff8000003aad7808 */ /* 0x000fe40002000000 */
[----:B------:R-:W-:Y:S02]  /*12680*/  FMNMX.FTZ R8, R171, R8, !PT ;  /* 0x00000008ab087209 */ /* 0x000fe40007810000 */
[----:B------:R-:W-:-:S02]  /*12690*/  ISETP.GT.AND P4, PT, R54, 0x61, PT ;  /* 0x000000613600780c */ /* 0x000fc40003f84270 */
[----:B------:R-:W-:Y:S01]  /*126a0*/  FSEL R175, R60, -INF , P5 ;  /* 0xff8000003caf7808 */ /* 0x000fe20002800000 */
[----:B------:R-:W-:Y:S01]  /*126b0*/  MUFU.EX2 R152, R152 ;  /* 0x0000009800987308 */ /* 0x000fe20000000800 */
[----:B------:R-:W-:Y:S02]  /*126c0*/  FMNMX.FTZ R8, R173, R8, !PT ;  /* 0x00000008ad087209 */ /* 0x000fe40007810000 */
[----:B------:R-:W-:Y:S02]  /*126d0*/  ISETP.GT.AND P5, PT, R54, 0x68, PT ;  /* 0x000000683600780c */ /* 0x000fe40003fa4270 */
[----:B------:R-:W-:Y:S02]  /*126e0*/  FSEL R62, R62, -INF , P4 ;  /* 0xff8000003e3e7808 */ /* 0x000fe40002000000 */
[----:B------:R-:W-:Y:S01]  /*126f0*/  FMNMX.FTZ R7, R175, R8, !PT ;  /* 0x00000008af077209 */ /* 0x000fe20007810000 */
[----:B------:R-:W-:Y:S01]  /*12700*/  MUFU.EX2 R154, R154 ;  /* 0x0000009a009a7308 */ /* 0x000fe20000000800 */
[----:B------:R-:W-:-:S02]  /*12710*/  ISETP.GT.AND P4, PT, R54, 0x69, PT ;  /* 0x000000693600780c */ /* 0x000fc40003f84270 */
[----:B------:R-:W-:Y:S02]  /*12720*/  FSEL R64, R64, -INF , P5 ;  /* 0xff80000040407808 */ /* 0x000fe40002800000 */
[----:B------:R-:W-:Y:S02]  /*12730*/  FMNMX.FTZ R7, R62, R7, !PT ;  /* 0x000000073e077209 */ /* 0x000fe40007810000 */
[----:B------:R-:W-:Y:S01]  /*12740*/  ISETP.GT.AND P5, PT, R54, 0x70, PT ;  /* 0x000000703600780c */ /* 0x000fe20003fa4270 */
[----:B------:R-:W-:Y:S01]  /*12750*/  MUFU.EX2 R156, R156 ;  /* 0x0000009c009c7308 */ /* 0x000fe20000000800 */
[----:B---3--:R-:W-:Y:S02]  /*12760*/  FSEL R66, R66, -INF , P4 ;  /* 0xff80000042427808 */ /* 0x008fe40002000000 */
[----:B------:R-:W-:Y:S02]  /*12770*/  FMNMX.FTZ R7, R64, R7, !PT ;  /* 0x0000000740077209 */ /* 0x000fe40007810000 */
[----:B------:R-:W-:-:S02]  /*12780*/  ISETP.GT.AND P4, PT, R54, 0x71, PT ;  /* 0x000000713600780c */ /* 0x000fc40003f84270 */
[----:B----4-:R-:W-:Y:S01]  /*12790*/  FSEL R177, R67, -INF , P5 ;  /* 0xff80000043b17808 */ /* 0x010fe20002800000 */
[--C-:B------:R-:W-:Y:S01]  /*127a0*/  FFMA.FTZ R67, R179, R34, -R70.reuse ;  /* 0x00000022b3437223 */ /* 0x100fe20000010846 */
[----:B------:R-:W-:Y:S01]  /*127b0*/  FMNMX.FTZ R8, R66, R7, !PT ;  /* 0x0000000742087209 */ /* 0x000fe20007810000 */
[----:B------:R-:W-:Y:S01]  /*127c0*/  MUFU.EX2 R73, R73 ;  /* 0x0000004900497308 */ /* 0x000fe20000000800 */
[----:B------:R-:W-:Y:S02]  /*127d0*/  ISETP.GT.AND P5, PT, R54, 0x78, PT ;  /* 0x000000783600780c */ /* 0x000fe40003fa4270 */
[----:B------:R-:W-:Y:S02]  /*127e0*/  FSEL R68, R68, -INF , P4 ;  /* 0xff80000044447808 */ /* 0x000fe40002000000 */
[----:B------:R-:W-:Y:S02]  /*127f0*/  FMNMX.FTZ R7, R177, R8, !PT ;  /* 0x00000008b1077209 */ /* 0x000fe40007810000 */
[----:B------:R-:W-:Y:S01]  /*12800*/  ISETP.GT.AND P4, PT, R54, 0x79, PT ;  /* 0x000000793600780c */ /* 0x000fe20003f84270 */
[----:B------:R-:W-:Y:S01]  /*12810*/  MUFU.EX2 R67, R67 ;  /* 0x0000004300437308 */ /* 0x000fe20000000800 */
[----:B------:R-:W-:Y:S01]  /*12820*/  FSEL R179, R71, -INF , P5 ;  /* 0xff80000047b37808 */ /* 0x000fe20002800000 */
[-CC-:B------:R-:W-:Y:S01]  /*12830*/  FFMA.FTZ R71, R77, R34.reuse, -R70.reuse ;  /* 0x000000224d477223 */ /* 0x180fe20000010846 */
[----:B------:R-:W-:Y:S01]  /*12840*/  FMNMX.FTZ R8, R68, R7, !PT ;  /* 0x0000000744087209 */ /* 0x000fe20007810000 */
[----:B------:R-:W-:Y:S01]  /*12850*/  FFMA.FTZ R77, R235, R34, -R70 ;  /* 0x00000022eb4d7223 */ /* 0x000fe20000010846 */
[----:B------:R-:W-:-:S02]  /*12860*/  FSEL R72, R72, -INF , P4 ;  /* 0xff80000048487808 */ /* 0x000fc40002000000 */
[----:B------:R-:W-:Y:S01]  /*12870*/  FMNMX.FTZ R7, R179, R8, !PT ;  /* 0x00000008b3077209 */ /* 0x000fe20007810000 */
[----:B------:R-:W-:Y:S03]  /*12880*/  MUFU.EX2 R71, R71 ;  /* 0x0000004700477308 */ /* 0x000fe60000000800 */
[----:B------:R-:W-:-:S05]  /*12890*/  FMNMX.FTZ R7, R72, R7, !PT ;  /* 0x0000000748077209 */ /* 0x000fca0007810000 */
[----:B------:R-:W0:Y:S01]  /*128a0*/  SHFL.BFLY PT, R8, R7, 0x2, 0x1f ;  /* 0x0c401f0007087f89 */ /* 0x000e2200000e0000 */
[----:B------:R-:W-:Y:S08]  /*128b0*/  MUFU.EX2 R158, R158 ;  /* 0x0000009e009e7308 */ /* 0x000ff00000000800 */
[----:B------:R-:W-:Y:S08]  /*128c0*/  MUFU.EX2 R77, R77 ;  /* 0x0000004d004d7308 */ /* 0x000ff00000000800 */
[----:B------:R-:W-:Y:S01]  /*128d0*/  MUFU.EX2 R20, R20 ;  /* 0x0000001400147308 */ /* 0x000fe20000000800 */
[----:B0-----:R-:W-:Y:S01]  /*128e0*/  FMNMX.FTZ R26, R7, R8, !PT ;  /* 0x00000008071a7209 */ /* 0x001fe20007810000 */
[----:B------:R-:W-:-:S06]  /*128f0*/  VIADD R8, R6, 0x300 ;  /* 0x0000030006087836 */ /* 0x000fcc0000000000 */
[----:B------:R-:W-:Y:S01]  /*12900*/  MUFU.EX2 R81, R81 ;  /* 0x0000005100517308 */ /* 0x000fe20000000800 */
[----:B------:R-:W0:Y:S01]  /*12910*/  SHFL.BFLY PT, R7, R26, 0x1, 0x1f ;  /* 0x0c201f001a077f89 */ /* 0x000e2200000e0000 */
[----:B------:R-:W-:Y:S02]  /*12920*/  R2UR UR10, R8 ;  /* 0x00000000080a72ca */ /* 0x000fe400000e0000 */
[----:B------:R-:W-:Y:S01]  /*12930*/  IADD3 R8, R6, 0x380, RZ ;  /* 0x0000038006087810 */ /* 0x000fe20007ffe0ff */
[----:B------:R-:W-:-:S03]  /*12940*/  @!P1 IMAD R6, R184, 0x8, R2 ;  /* 0x00000008b8069824 */ /* 0x000fc600078e0202 */
[----:B------:R-:W-:Y:S01]  /*12950*/  MUFU.EX2 R14, R14 ;  /* 0x0000000e000e7308 */ /* 0x000fe20000000800 */
[----:B------:R-:W-:-:S07]  /*12960*/  @!P1 VIADD R6, R6, 0x28840 ;  /* 0x0002884006069836 */ /* 0x000fce0000000000 */
[----:B------:R-:W-:Y:S01]  /*12970*/  MUFU.EX2 R85, R85 ;  /* 0x0000005500557308 */ /* 0x000fe20000000800 */
[----:B------:R-:W-:Y:S01]  /*12980*/  HGMMA.64x128x16.F32 R88, R160, gdesc[UR8].tnspB, R88, gsb0 ;  /* 0x41e00008a0587df0 */ /* 0x000fe20008000858 */
[----:B------:R-:W-:Y:S02]  /*12990*/  R2UR UR10, R8 ;  /* 0x00000000080a72ca */ /* 0x000fe400000e0000 */
[----:B------:R-:W-:Y:S02]  /*129a0*/  R2UR UR11, R9 ;  /* 0x00000000090b72ca */ /* 0x000fe400000e0000 */
[----:B------:R-:W-:Y:S02]  /*129b0*/  IADD3 R8, -R232, 0xb, RZ ;  /* 0x0000000be8087810 */ /* 0x000fe40007ffe1ff */
[----:B------:R-:W-:Y:S01]  /*129c0*/  MUFU.EX2 R24, R24 ;  /* 0x0000001800187308 */ /* 0x000fe20000000800 */
[----:B0-----:R-:W-:Y:S01]  /*129d0*/  FMNMX.FTZ R7, R26, R7, !PT ;  /* 0x000000071a077209 */ /* 0x001fe20007810000 */
[-CC-:B------:R-:W-:Y:S01]  /*129e0*/  FFMA.FTZ R26, R57, R34.reuse, -R70.reuse ;  /* 0x00000022391a7223 */ /* 0x180fe20000010846 */
[----:B------:R-:W-:-:S02]  /*129f0*/  FFMA.FTZ R57, R63, R34, -R70 ;  /* 0x000000223f397223 */ /* 0x000fc40000010846 */
[C---:B------:R-:W-:Y:S01]  /*12a00*/  FSETP.NEU.FTZ.AND P4, PT, R7.reuse, -INF , PT ;  /* 0xff8000000700780b */ /* 0x040fe20003f9d000 */
[----:B------:R-:W-:Y:S02]  /*12a10*/  FMUL.FTZ R30, R7, R34 ;  /* 0x00000022071e7220 */ /* 0x000fe40000410000 */
[----:B------:R-:W-:Y:S03]  /*12a20*/  MUFU.EX2 R233, R233 ;  /* 0x000000e900e97308 */ /* 0x000fe60000000800 */
[----:B------:R-:W-:-:S05]  /*12a30*/  FSEL R30, R30, RZ, P4 ;  /* 0x000000ff1e1e7208 */ /* 0x000fca0002000000 */
[----:B------:R-:W-:Y:S01]  /*12a40*/  MUFU.EX2 R26, R26 ;  /* 0x0000001a001a7308 */ /* 0x000fe20000000800 */
[-CC-:B------:R-:W-:Y:S01]  /*12a50*/  FFMA.FTZ R40, R41, R34.reuse, -R30.reuse ;  /* 0x0000002229287223 */ /* 0x180fe2000001081e */
[----:B------:R-:W-:Y:S01]  /*12a60*/  FSEL R41, R7, RZ, P4 ;  /* 0x000000ff07297208 */ /* 0x000fe20002000000 */
[-CC-:B------:R-:W-:Y:S01]  /*12a70*/  FFMA.FTZ R28, R15, R34.reuse, -R30.reuse ;  /* 0x000000220f1c7223 */ /* 0x180fe2000001081e */
[-CC-:B------:R-:W-:Y:S01]  /*12a80*/  FFMA.FTZ R181, R59, R34.reuse, -R30.reuse ;  /* 0x000000223bb57223 */ /* 0x180fe2000001081e */
[-CC-:B------:R-:W-:Y:S01]  /*12a90*/  FFMA.FTZ R183, R25, R34.reuse, -R30.reuse ;  /* 0x0000002219b77223 */ /* 0x180fe2000001081e */
[-C--:B------:R-:W-:Y:S01]  /*12aa0*/  FFMA.FTZ R46, R75, R34.reuse, -R30 ;  /* 0x000000224b2e7223 */ /* 0x080fe2000001081e */
[----:B------:R-:W-:Y:S01]  /*12ab0*/  FADD.FTZ R41, -R41, R10 ;  /* 0x0000000a29297221 */ /* 0x000fe20000010100 */
[-C--:B------:R-:W-:Y:S01]  /*12ac0*/  FFMA.FTZ R38, R79, R34.reuse, -R30 ;  /* 0x000000224f267223 */ /* 0x080fe2000001081e */
[----:B------:R-:W-:Y:S01]  /*12ad0*/  MUFU.EX2 R28, R28 ;  /* 0x0000001c001c7308 */ /* 0x000fe20000000800 */
[----:B------:R-:W-:Y:S01]  /*12ae0*/  @!P1 PRMT R10, RZ, 0x654, R6 ;  /* 0x00000654ff0a9816 */ /* 0x000fe20000000006 */
[-C--:B------:R-:W-:Y:S01]  /*12af0*/  FMUL.FTZ R9, R41, R34.reuse ;  /* 0x0000002229097220 */ /* 0x080fe20000410000 */
        /* <DEDUP_REMOVED lines=18> */
[----:B------:R-:W-:-:S03]  /*12c20*/  FFMA.FTZ R68, R68, R34, -R30 ;  /* 0x0000002244447223 */ /* 0x000fc6000001081e */
[----:B------:R-:W-:Y:S01]  /*12c30*/  MUFU.EX2 R183, R183 ;  /* 0x000000b700b77308 */ /* 0x000fe20000000800 */
[----:B0-----:R-:W-:-:S07]  /*12c40*/  FFMA.FTZ R0, R9, R0, R28 ;  /* 0x0000000009007223 */ /* 0x001fce000001001c */
        /* <DEDUP_REMOVED lines=11> */
[----:B------:R-:W-:-:S05]  /*12d00*/  WARPGROUP.ARRIVE ;  /* 0x00000000000079c5 */ /* 0x000fca0000000000 */
[----:B------:R-:W-:Y:S01]  /*12d10*/  MUFU.EX2 R44, R44 ;  /* 0x0000002c002c7308 */ /* 0x000fe20000000800 */
[----:B------:R-:W-:Y:S01]  /*12d20*/  FFMA.FTZ R161, R175, R34, -R30 ;  /* 0x00000022afa17223 */ /* 0x000fe2000001081e */
[----:B------:R-:W-:Y:S02]  /*12d30*/  F2FP.F16.F32.PACK_AB R162, R85, R14 ;  /* 0x0000000e55a2723e */ /* 0x000fe400000000ff */
[----:B0-----:R-:W-:Y:S01]  /*12d40*/  F2FP.F16.F32.PACK_AB R175, R40, R31 ;  /* 0x0000001f28af723e */ /* 0x001fe200000000ff */
[----:B------:R-:W-:Y:S01]  /*12d50*/  HGMMA.64x128x16.F32 R88, R164, gdesc[UR8].tnspB, R88, gsb0 ;  /* 0x41e00008a4587df0 */ /* 0x000fe20008000858 */
[----:B------:R-:W-:Y:S02]  /*12d60*/  F2FP.F16.F32.PACK_AB R160, R81, R20 ;  /* 0x0000001451a0723e */ /* 0x000fe400000000ff */
        /* <DEDUP_REMOVED lines=10> */
[----:B0-----:R-:W-:Y:S01]  /*12e10*/  F2FP.F16.F32.PACK_AB R163, R66, R64 ;  /* 0x0000004042a3723e */ /* 0x001fe200000000ff */
[----:B------:R-:W-:-:S02]  /*12e20*/  WARPGROUP.DEPBAR.LE gsb0, 0x0 ;  /* 0x00008000000079c5 */ /* 0x000fc40000010000 */
[----:B------:R0:W-:Y:S06]  /*12e30*/  BAR.ARV R8, 0x100 ;  /* 0x000400080000751d */ /* 0x0001ec0000002000 */
[----:B------:R1:W-:Y:S01]  /*12e40*/  @!P1 SYNCS.ARRIVE.TRANS64.RED.A1T0 RZ, [R10+URZ], RZ ;  /* 0x000000ff0aff99a7 */ /* 0x0003e2000810043f */
[-C--:B------:R-:W-:Y:S01]  /*12e50*/  FMUL.FTZ R88, R88, R11.reuse ;  /* 0x0000000b58587220 */ /* 0x080fe20000410000 */
[----:B0-----:R-:W-:Y:S01]  /*12e60*/  @!P1 PRMT R8, RZ, 0x654, R13 ;  /* 0x00000654ff089816 */ /* 0x001fe2000000000d */
[-C--:B------:R-:W-:Y:S01]  /*12e70*/  FMUL.FTZ R89, R89, R11.reuse ;  /* 0x0000000b59597220 */ /* 0x080fe20000410000 */
[-C--:B------:R-:W-:Y:S01]  /*12e80*/  FMUL.FTZ R92, R92, R11.reuse ;  /* 0x0000000b5c5c7220 */ /* 0x080fe20000410000 */
[-C--:B------:R-:W-:Y:S01]  /*12e90*/  FMUL.FTZ R93, R93, R11.reuse ;  /* 0x0000000b5d5d7220 */ /* 0x080fe20000410000 */
[-C--:B------:R-:W-:Y:S01]  /*12ea0*/  FMUL.FTZ R96, R96, R11.reuse ;  /* 0x0000000b60607220 */ /* 0x080fe20000410000 */
[----:B------:R-:W-:Y:S01]  /*12eb0*/  FMUL.FTZ R97, R97, R11 ;  /* 0x0000000b61617220 */ /* 0x000fe20000410000 */
[----:B-1----:R-:W-:Y:S01]  /*12ec0*/  FFMA.FTZ R10, R11, R3, R180 ;  /* 0x000000030b0a7223 */ /* 0x002fe200000100b4 */
[----:B------:R0:W-:Y:S01]  /*12ed0*/  @!P1 SYNCS.ARRIVE.TRANS64.RED.A1T0 RZ, [R8+URZ], RZ ;  /* 0x000000ff08ff99a7 */ /* 0x0001e2000810043f */
        /* <DEDUP_REMOVED lines=8> */
[----:B------:R-:W-:Y:S01]  /*12f60*/  F2FP.F16.F32.PACK_AB R182, R21, R182 ;  /* 0x000000b615b6723e */ /* 0x000fe200000000ff */
[----:B------:R-:W-:Y:S01]  /*12f70*/  FFMA.FTZ R157, R159, R34, -R30 ;  /* 0x000000229f9d7223 */ /* 0x000fe2000001081e */
[----:B------:R-:W-:Y:S01]  /*12f80*/  FADD.FTZ R13, R21, R48 ;  /* 0x00000030150d7221 */ /* 0x000fe20000010000 */
[C---:B------:R-:W-:Y:S01]  /*12f90*/  FADD.FTZ R3, R46.reuse, R3 ;  /* 0x000000032e037221 */ /* 0x040fe20000010000 */
[----:B------:R-:W1:Y:S01]  /*12fa0*/  MUFU.EX2 R0, R0 ;  /* 0x0000000000007308 */ /* 0x000e620000000800 */
[----:B------:R-:W-:Y:S01]  /*12fb0*/  F2FP.F16.F32.PACK_AB R183, R46, R183 ;  /* 0x000000b72eb7723e */ /* 0x000fe200000000ff */
[----:B------:R-:W-:Y:S01]  /*12fc0*/  FADD.FTZ R10, R176, R13 ;  /* 0x0000000db00a7221 */ /* 0x000fe20000010000 */
[----:B------:R-:W-:Y:S01]  /*12fd0*/  FADD.FTZ R48, R38, R3 ;  /* 0x0000000326307221 */ /* 0x000fe20000010000 */
[----:B------:R-:W-:Y:S01]  /*12fe0*/  F2FP.F16.F32.PACK_AB R176, R27, R176 ;  /* 0x000000b01bb0723e */ /* 0x000fe200000000ff */
[-C--:B0-----:R-:W-:Y:S01]  /*12ff0*/  FFMA.FTZ R8, R169, R34.reuse, -R30 ;  /* 0x00000022a9087223 */ /* 0x081fe2000001081e */
[----:B------:R-:W-:Y:S01]  /*13000*/  FADD.FTZ R3, R27, R10 ;  /* 0x0000000a1b037221 */ /* 0x000fe20000010000 */
[----:B------:R-:W-:Y:S01]  /*13010*/  FADD.FTZ R13, R59, R48 ;  /* 0x000000303b0d7221 */ /* 0x000fe20000010000 */
[----:B------:R-:W0:Y:S01]  /*13020*/  MUFU.EX2 R157, R157 ;  /* 0x0000009d009d7308 */ /* 0x000e220000000800 */
[-CC-:B------:R-:W-:Y:S01]  /*13030*/  FFMA.FTZ R159, R171, R34.reuse, -R30.reuse ;  /* 0x00000022ab9f7223 */ /* 0x180fe2000001081e */
[----:B------:R-:W-:Y:S01]  /*13040*/  FADD.FTZ R48, R178, R3 ;  /* 0x00000003b2307221 */ /* 0x000fe20000010000 */
[----:B------:R-:W-:Y:S01]  /*13050*/  FADD.FTZ R50, R36, R13 ;  /* 0x0000000d24327221 */ /* 0x000fe20000010000 */
[----:B------:R-:W-:Y:S01]  /*13060*/  FFMA.FTZ R10, R173, R34, -R30 ;  /* 0x00000022ad0a7223 */ /* 0x000fe2000001081e */
[----:B------:R-:W-:Y:S01]  /*13070*/  F2FP.F16.F32.PACK_AB R173, R33, R32 ;  /* 0x0000002021ad723e */ /* 0x000fe200000000ff */
[----:B------:R-:W-:Y:S01]  /*13080*/  FADD.FTZ R3, R29, R48 ;  /* 0x000000301d037221 */ /* 0x000fe20000010000 */
[----:B------:R-:W-:Y:S01]  /*13090*/  FADD.FTZ R13, R63, R50 ;  /* 0x000000323f0d7221 */ /* 0x000fe20000010000 */
[----:B------:R-:W2:Y:S01]  /*130a0*/  MUFU.EX2 R8, R8 ;  /* 0x0000000800087308 */ /* 0x000ea20000000800 */
[----:B------:R-:W-:Y:S01]  /*130b0*/  F2FP.F16.F32.PACK_AB R169, R44, R25 ;  /* 0x000000192ca9723e */ /* 0x000fe200000000ff */
[----:B------:R-:W-:Y:S01]  /*130c0*/  FADD.FTZ R48, R172, R3 ;  /* 0x00000003ac307221 */ /* 0x000fe20000010000 */
[----:B------:R-:W-:Y:S01]  /*130d0*/  FADD.FTZ R50, R32, R13 ;  /* 0x0000000d20327221 */ /* 0x000fe20000010000 */
[----:B------:R-:W-:Y:S01]  /*130e0*/  FFMA.FTZ R13, R177, R34, -R30 ;  /* 0x00000022b10d7223 */ /* 0x000fe2000001081e */
[----:B------:R-:W-:Y:S01]  /*130f0*/  F2FP.F16.F32.PACK_AB R177, R59, R38 ;  /* 0x000000263bb1723e */ /* 0x000fe200000000ff */
[----:B------:R-:W-:Y:S01]  /*13100*/  FADD.FTZ R3, R37, R48 ;  /* 0x0000003025037221 */ /* 0x000fe20000010000 */
[----:B------:R-:W-:Y:S01]  /*13110*/  FADD.FTZ R50, R33, R50 ;  /* 0x0000003221327221 */ /* 0x000fe20000010000 */
[----:B------:R-:W3:Y:S01]  /*13120*/  MUFU.EX2 R159, R159 ;  /* 0x0000009f009f7308 */ /* 0x000ee20000000800 */
[----:B------:R-:W-:Y:S01]  /*13130*/  F2FP.F16.F32.PACK_AB R171, R42, R15 ;  /* 0x0000000f2aab723e */ /* 0x000fe200000000ff */
[----:B------:R-:W-:Y:S01]  /*13140*/  FADD.FTZ R48, R174, R3 ;  /* 0x00000003ae307221 */ /* 0x000fe20000010000 */
[----:B------:R-:W-:Y:S01]  /*13150*/  FADD.FTZ R41, R31, R50 ;  /* 0x000000321f297221 */ /* 0x000fe20000010000 */
[----:B------:R-:W-:Y:S01]  /*13160*/  FFMA.FTZ R3, R179, R34, -R30 ;  /* 0x00000022b3037223 */ /* 0x000fe2000001081e */
[----:B------:R-:W-:Y:S01]  /*13170*/  F2FP.F16.F32.PACK_AB R179, R63, R36 ;  /* 0x000000243fb3723e */ /* 0x000fe200000000ff */
[----:B------:R-:W-:Y:S01]  /*13180*/  FADD.FTZ R43, R39, R48 ;  /* 0x00000030272b7221 */ /* 0x000fe20000010000 */
[----:B------:R-:W-:Y:S01]  /*13190*/  FADD.FTZ R48, R40, R41 ;  /* 0x0000002928307221 */ /* 0x000fe20000010000 */
[----:B------:R-:W4:Y:S01]  /*131a0*/  MUFU.EX2 R10, R10 ;  /* 0x0000000a000a7308 */ /* 0x000f220000000800 */
        /* <DEDUP_REMOVED lines=15> */
[----:B------:R-:W5:Y:S01]  /*132a0*/  MUFU.EX2 R28, R62 ;  /* 0x0000003e001c7308 */ /* 0x000f620000000800 */
[----:B------:R-:W-:Y:S01]  /*132b0*/  FMUL.FTZ R113, R113, R11 ;  /* 0x0000000b71717220 */ /* 0x000fe20000410000 */
[----:B------:R-:W-:Y:S01]  /*132c0*/  FADD.FTZ R38, R152, R27 ;  /* 0x0000001b98267221 */ /* 0x000fe20000010000 */
[----:B------:R-:W-:Y:S01]  /*132d0*/  FADD.FTZ R21, R153, R46 ;  /* 0x0000002e99157221 */ /* 0x000fe20000010000 */
[----:B------:R-:W-:Y:S01]  /*132e0*/  F2FP.F16.F32.PACK_AB R153, R6, R153 ;  /* 0x000000990699723e */ /* 0x000fe200000000ff */
[-C--:B------:R-:W-:Y:S01]  /*132f0*/  FMUL.FTZ R116, R116, R11.reuse ;  /* 0x0000000b74747220 */ /* 0x080fe20000410000 */
[----:B------:R-:W-:Y:S01]  /*13300*/  FADD.FTZ R27, R67, R38 ;  /* 0x00000026431b7221 */ /* 0x000fe20000010000 */
[----:B------:R-:W-:Y:S01]  /*13310*/  FADD.FTZ R36, R6, R21 ;  /* 0x0000001506247221 */ /* 0x000fe20000010000 */
[-C--:B------:R-:W-:Y:S01]  /*13320*/  FMUL.FTZ R117, R117, R11.reuse ;  /* 0x0000000b75757220 */ /* 0x080fe20000410000 */
[----:B------:R-:W-:Y:S01]  /*13330*/  FMUL.FTZ R120, R120, R11 ;  /* 0x0000000b78787220 */ /* 0x000fe20000410000 */
[----:B------:R-:W-:Y:S01]  /*13340*/  FADD.FTZ R38, R154, R27 ;  /* 0x0000001b9a267221 */ /* 0x000fe20000010000 */
[----:B------:R-:W-:Y:S01]  /*13350*/  FADD.FTZ R21, R155, R36 ;  /* 0x000000249b157221 */ /* 0x000fe20000010000 */
[C---:B-1----:R-:W-:Y:S01]  /*13360*/  F2FP.F16.F32.PACK_AB R155, R0.reuse, R155 ;  /* 0x0000009b009b723e */ /* 0x042fe200000000ff */
[-C--:B------:R-:W-:Y:S01]  /*13370*/  FMUL.FTZ R121, R121, R11.reuse ;  /* 0x0000000b79797220 */ /* 0x080fe20000410000 */
[----:B------:R-:W-:Y:S01]  /*13380*/  FADD.FTZ R27, R71, R38 ;  /* 0x00000026471b7221 */ /* 0x000fe20000010000 */
[----:B------:R-:W-:Y:S01]  /*13390*/  FADD.FTZ R32, R0, R21 ;  /* 0x0000001500207221 */ /* 0x000fe20000010000 */
[----:B------:R1:W5:Y:S01]  /*133a0*/  MUFU.EX2 R38, R13 ;  /* 0x0000000d00267308 */ /* 0x0003620000000800 */
[-C--:B------:R-:W-:Y:S01]  /*133b0*/  FMUL.FTZ R124, R124, R11.reuse ;  /* 0x0000000b7c7c7220 */ /* 0x080fe20000410000 */
[----:B------:R-:W-:Y:S01]  /*133c0*/  FADD.FTZ R36, R156, R27 ;  /* 0x0000001b9c247221 */ /* 0x000fe20000010000 */
[----:B0-----:R-:W-:Y:S01]  /*133d0*/  FADD.FTZ R21, R157, R32 ;  /* 0x000000209d157221 */ /* 0x001fe20000010000 */
[-C--:B------:R-:W-:Y:S01]  /*133e0*/  FMUL.FTZ R125, R125, R11.reuse ;  /* 0x0000000b7d7d7220 */ /* 0x080fe20000410000 */
[-C--:B------:R-:W-:Y:S01]  /*133f0*/  FMUL.FTZ R128, R128, R11.reuse ;  /* 0x0000000b80807220 */ /* 0x080fe20000410000 */
[----:B------:R-:W-:Y:S01]  /*13400*/  FADD.FTZ R25, R73, R36 ;  /* 0x0000002449197221 */ /* 0x000fe20000010000 */
[----:B--2---:R-:W-:Y:S01]  /*13410*/  FADD.FTZ R32, R8, R21 ;  /* 0x0000001508207221 */ /* 0x004fe20000010000 */
[-C--:B------:R-:W-:Y:S01]  /*13420*/  FMUL.FTZ R129, R129, R11.reuse ;  /* 0x0000000b81817220 */ /* 0x080fe20000410000 */
[----:B------:R-:W-:Y:S01]  /*13430*/  FMUL.FTZ R132, R132, R11 ;  /* 0x0000000b84847220 */ /* 0x000fe20000410000 */
[----:B------:R-:W-:Y:S01]  /*13440*/  FADD.FTZ R36, R158, R25 ;  /* 0x000000199e247221 */ /* 0x000fe20000010000 */
[----:B---3--:R-:W-:Y:S01]  /*13450*/  FADD.FTZ R15, R159, R32 ;  /* 0x000000209f0f7221 */ /* 0x008fe20000010000 */
[C---:B----4-:R-:W-:Y:S01]  /*13460*/  F2FP.F16.F32.PACK_AB R159, R10.reuse, R159 ;  /* 0x0000009f0a9f723e */ /* 0x050fe200000000ff */
[-C--:B------:R-:W-:Y:S01]  /*13470*/  FMUL.FTZ R133, R133, R11.reuse ;  /* 0x0000000b85857220 */ /* 0x080fe20000410000 */
[----:B------:R-:W-:Y:S01]  /*13480*/  FADD.FTZ R21, R77, R36 ;  /* 0x000000244d157221 */ /* 0x000fe20000010000 */
[----:B------:R-:W-:Y:S01]  /*13490*/  FADD.FTZ R32, R10, R15 ;  /* 0x0000000f0a207221 */ /* 0x000fe20000010000 */
[-C--:B------:R-:W-:Y:S01]  /*134a0*/  FMUL.FTZ R136, R136, R11.reuse ;  /* 0x0000000b88887220 */ /* 0x080fe20000410000 */
[-C--:B------:R-:W-:Y:S01]  /*134b0*/  FMUL.FTZ R137, R137, R11.reuse ;  /* 0x0000000b89897220 */ /* 0x080fe20000410000 */
[----:B------:R-:W-:Y:S01]  /*134c0*/  FADD.FTZ R6, R20, R21 ;  /* 0x0000001514067221 */ /* 0x000fe20000010000 */
[----:B-1----:R-:W-:Y:S01]  /*134d0*/  FADD.FTZ R13, R161, R32 ;  /* 0x00000020a10d7221 */ /* 0x002fe20000010000 */
[-C--:B------:R-:W-:Y:S01]  /*134e0*/  FMUL.FTZ R140, R140, R11.reuse ;  /* 0x0000000b8c8c7220 */ /* 0x080fe20000410000 */
[-C--:B------:R-:W-:Y:S01]  /*134f0*/  FMUL.FTZ R141, R141, R11.reuse ;  /* 0x0000000b8d8d7220 */ /* 0x080fe20000410000 */
[----:B------:R-:W-:Y:S01]  /*13500*/  FADD.FTZ R15, R81, R6 ;  /* 0x00000006510f7221 */ /* 0x000fe20000010000 */
[----:B-----5:R-:W-:Y:S01]  /*13510*/  FADD.FTZ R13, R28, R13 ;  /* 0x0000000d1c0d7221 */ /* 0x020fe20000010000 */
[----:B------:R0:W1:Y:S01]  /*13520*/  MUFU.EX2 R6, R3 ;  /* 0x0000000300067308 */ /* 0x0000620000000800 */
        /* <DEDUP_REMOVED lines=13> */
[----:B0-----:R-:W-:Y:S01]  /*13600*/  FADD.FTZ R3, R233, R0 ;  /* 0x00000000e9037221 */ /* 0x001fe20000010000 */
[----:B------:R-:W-:Y:S01]  /*13610*/  FADD.FTZ R13, R68, R13 ;  /* 0x0000000d440d7221 */ /* 0x000fe20000010000 */
[----:B------:R-:W-:Y:S01]  /*13620*/  F2FP.F16.F32.PACK_AB R172, R37, R172 ;  /* 0x000000ac25ac723e */ /* 0x000fe200000000ff */
[-C--:B------:R-:W-:Y:S01]  /*13630*/  FMUL.FTZ R91, R91, R9.reuse ;  /* 0x000000095b5b7220 */ /* 0x080fe20000410000 */
[----:B------:R-:W-:Y:S01]  /*13640*/  FADD.FTZ R0, R26, R3 ;  /* 0x000000031a007221 */ /* 0x000fe20000010000 */
[----:B-1----:R-:W-:Y:S01]  /*13650*/  FADD.FTZ R13, R6, R13 ;  /* 0x0000000d060d7221 */ /* 0x002fe20000010000 */
[----:B------:R-:W-:Y:S01]  /*13660*/  F2FP.F16.F32.PACK_AB R174, R39, R174 ;  /* 0x000000ae27ae723e */ /* 0x000fe200000000ff */
[-C--:B------:R-:W-:Y:S01]  /*13670*/  FMUL.FTZ R94, R94, R9.reuse ;  /* 0x000000095e5e7220 */ /* 0x080fe20000410000 */
[----:B------:R-:W-:Y:S01]  /*13680*/  FADD.FTZ R3, R57, R0 ;  /* 0x0000000039037221 */ /* 0x000fe20000010000 */
        /* <DEDUP_REMOVED lines=42> */
[----:B------:R-:W-:Y:S01]  /*13930*/  IMAD.MOV.U32 R14, RZ, RZ, R186 ;  /* 0x000000ffff0e7224 */ /* 0x000fe200078e00ba */
[----:B------:R-:W-:Y:S01]  /*13940*/  MOV R13, R184 ;  /* 0x000000b8000d7202 */ /* 0x000fe20000000f00 */
[----:B------:R-:W-:-:S02]  /*13950*/  IMAD.MOV.U32 R10, RZ, RZ, R7 ;  /* 0x000000ffff0a7224 */ /* 0x000fc400078e0007 */
[----:B------:R-:W-:Y:S01]  /*13960*/  IMAD.MOV.U32 R11, RZ, RZ, R35 ;  /* 0x000000ffff0b7224 */ /* 0x000fe200078e0023 */
[----:B------:R-:W-:Y:S06]  /*13970*/  @P3 BRA `(.L_x_2876) ;  /* 0xffffffcc00403947 */ /* 0x000fec000383ffff */
.L_x_2866:
[----:B------:R-:W-:-:S13]  /*13980*/  ISETP.GE.AND P2, PT, R12, RZ, PT ;  /* 0x000000ff0c00720c */ /* 0x000fda0003f46270 */
[----:B------:R-:W-:Y:S05]  /*13990*/  @!P2 BRA `(.L_x_2877) ;  /* 0x000000280084a947 */ /* 0x000fea0003800000 */
[----:B------:R-:W-:Y:S01]  /*139a0*/  IMAD.MOV.U32 R5, RZ, RZ, R7 ;  /* 0x000000ffff057224 */ /* 0x000fe200078e0007 */
[----:B------:R-:W-:Y:S01]  /*139b0*/  MOV R10, R35 ;  /* 0x00000023000a7202 */ /* 0x000fe20000000f00 */
[----:B------:R-:W-:Y:S02]  /*139c0*/  IMAD.MOV.U32 R13, RZ, RZ, R186 ;  /* 0x000000ffff0d7224 */ /* 0x000fe400078e00ba */
[----:B------:R-:W-:-:S07]  /*139d0*/  IMAD.MOV.U32 R11, RZ, RZ, R184 ;  /* 0x000000ffff0b7224 */ /* 0x000fce00078e00b8 */
.L_x_2887:
[----:B------:R-:W-:Y:S01]  /*139e0*/  ISETP.NE.AND P2, PT, R190, RZ, PT ;  /* 0x000000ffbe00720c */ /* 0x000fe20003f45270 */
[----:B------:R-:W-:Y:S01]  /*139f0*/  VIADD R184, R11, 0x1 ;  /* 0x000000010bb87836 */ /* 0x000fe20000000000 */
[----:B------:R-:W-:Y:S05]  /*13a00*/  YIELD ;  /* 0x0000000000007946 */ /* 0x000fea0003800000 */
[----:B------:R-:W-:-:S04]  /*13a10*/  ISETP.NE.AND P3, PT, R184, 0x2, PT ;  /* 0x00000002b800780c */ /* 0x000fc80003f65270 */
[----:B------:R-:W-:Y:S02]  /*13a20*/  SEL R186, RZ, 0x1, P3 ;  /* 0x00000001ffba7807 */ /* 0x000fe40001800000 */
[----:B------:R-:W-:Y:S02]  /*13a30*/  SEL R184, R184, RZ, P3 ;  /* 0x000000ffb8b87207 */ /* 0x000fe40001800000 */
[----:B------:R-:W-:Y:S01]  /*13a40*/  LOP3.LUT R186, R13, R186, RZ, 0x3c, !PT ;  /* 0x000000ba0dba7212 */ /* 0x000fe200078e3cff */
[----:B------:R-:W-:Y:S06]  /*13a50*/  @P2 BRA `(.L_x_2878) ;  /* 0x0000000000302947 */ /* 0x000fec0003800000 */
[----:B------:R-:W-:Y:S05]  /*13a60*/  @!P0 BRA `(.L_x_2879) ;  /* 0x0000000000048947 */ /* 0x000fea0003800000 */
[----:B------:R-:W-:Y:S01]  /*13a70*/  BPT.TRAP 0x1 ;  /* 0x000000040000795c */ /* 0x000fe20000300000 */
.L_x_2879:
[----:B------:R-:W-:Y:S02]  /*13a80*/  LEA R6, R184, R2, 0x3 ;  /* 0x00000002b8067211 */ /* 0x000fe400078e18ff */
[----:B------:R-:W-:-:S04]  /*13a90*/  SHF.L.U32 R7, R186, 0x1f, RZ ;  /* 0x0000001fba077819 */ /* 0x000fc800000006ff */
[----:B------:R0:W1:Y:S01]  /*13aa0*/  SYNCS.PHASECHK.TRANS64.TRYWAIT P3, [R6+URZ+0x28830], R7 ;  /* 0x02883007060075a7 */ /* 0x000062000806017f */
[----:B------:R-:W-:Y:S05]  /*13ab0*/  @!P0 BRA `(.L_x_2880) ;  /* 0x0000000000048947 */ /* 0x000fea0003800000 */
[----:B------:R-:W-:Y:S01]  /*13ac0*/  BPT.TRAP 0x1 ;  /* 0x000000040000795c */ /* 0x000fe20000300000 */
.L_x_2880:
[----:B------:R-:W-:Y:S04]  /*13ad0*/  BSSY B0, `(.L_x_2878) ;  /* 0x0000004000007945 */ /* 0x000fe80003800000 */
[----:B-1----:R-:W-:Y:S05]  /*13ae0*/  @P3 BRA `(.L_x_2881) ;  /* 0x0000000000083947 */ /* 0x002fea0003800000 */
[----:B------:R-:W1:Y:S02]  /*13af0*/  SYNCS.PHASECHK.TRANS64.TRYWAIT P3, [R6+URZ+0x28830], R7 ;  /* 0x02883007060075a7 */ /* 0x000e64000806017f */
[----:B-1----:R-:W-:Y:S05]  /*13b00*/  @!P3 BRA `(.L_x_2882) ;  /* 0x000000dc00e0b947 */ /* 0x002fea0003800000 */
.L_x_2881:
[----:B------:R-:W-:Y:S05]  /*13b10*/  BSYNC B0 ;  /* 0x0000000000007941 */ /* 0x000fea0003800000 */
.L_x_2878:
        /* <DEDUP_REMOVED lines=16> */
[----:B------:R-:W-:Y:S01]  /*13c20*/  VIADD R7, R8, 0x8 ;  /* 0x0000000808077836 */ /* 0x000fe20000000000 */
[----:B------:R-:W-:Y:S02]  /*13c30*/  IADD3 R8, R6, 0x2, RZ ;  /* 0x0000000206087810 */ /* 0x000fe40007ffe0ff */
[----:B------:R-:W-:Y:S01]  /*13c40*/  R2UR UR27, R9 ;  /* 0x00000000091b72ca */ /* 0x000fe200000e0000 */
[----:B------:R-:W-:Y:S01]  /*13c50*/  IMAD.MOV.U32 R9, RZ, RZ, 0x40000040 ;  /* 0x40000040ff097424 */ /* 0x000fe200078e00ff */
[----:B------:R0:W-:Y:S01]  /*13c60*/  BAR.SYNC.DEFER_BLOCKING R7, 0x100 ;  /* 0x000400070000751d */ /* 0x0001e20000010000 */
[----:B------:R-:W-:Y:S01]  /*13c70*/  R2UR UR10, R8 ;  /* 0x00000000080a72ca */ /* 0x000fe200000e0000 */
[----:B------:R-:W-:-:S02]  /*13c80*/  VIADD R8, R6, 0x4 ;  /* 0x0000000406087836 */ /* 0x000fc40000000000 */
[----:B------:R-:W-:-:S03]  /*13c90*/  R2UR UR31, R9 ;  /* 0x00000000091f72ca */ /* 0x000fc600000e0000 */
[----:B------:R-:W-:Y:S01]  /*13ca0*/  R2UR UR14, R8 ;  /* 0x00000000080e72ca */ /* 0x000fe200000e0000 */
[----:B0-----:R-:W-:Y:S01]  /*13cb0*/  IMAD.MOV.U32 R7, RZ, RZ, 0x40000040 ;  /* 0x40000040ff077424 */ /* 0x001fe200078e00ff */
[----:B------:R-:W-:-:S04]  /*13cc0*/  IADD3 R8, R6, 0x6, RZ ;  /* 0x0000000606087810 */ /* 0x000fc80007ffe0ff */
[----:B------:R-:W-:Y:S01]  /*13cd0*/  R2UR UR18, R8 ;  /* 0x00000000081272ca */ /* 0x000fe200000e0000 */
[----:B------:R-:W-:Y:S01]  /*13ce0*/  VIADD R8, R6, 0x400 ;  /* 0x0000040006087836 */ /* 0x000fe20000000000 */
[----:B------:R-:W-:-:S04]  /*13cf0*/  R2UR UR35, R7 ;  /* 0x00000000072372ca */ /* 0x000fc800000e0000 */
[----:B------:R-:W-:Y:S02]  /*13d00*/  R2UR UR22, R8 ;  /* 0x00000000081672ca */ /* 0x000fe400000e0000 */
[----:B------:R-:W-:Y:S01]  /*13d10*/  IADD3 R8, R6, 0x402, RZ ;  /* 0x0000040206087810 */ /* 0x000fe20007ffe0ff */
[----:B------:R-:W-:-:S03]  /*13d20*/  WARPGROUP.ARRIVE ;  /* 0x00000000000079c5 */ /* 0x000fc60000000000 */
[----:B------:R-:W-:Y:S01]  /*13d30*/  R2UR UR26, R8 ;  /* 0x00000000081a72ca */ /* 0x000fe200000e0000 */
[C---:B------:R-:W-:Y:S01]  /*13d40*/  VIADD R8, R6.reuse, 0x404 ;  /* 0x0000040406087836 */ /* 0x040fe20000000000 */
[----:B------:R-:W-:Y:S01]  /*13d50*/  IADD3 R6, R6, 0x406, RZ ;  /* 0x0000040606067810 */ /* 0x000fe20007ffe0ff */
[----:B------:R-:W-:Y:S03]  /*13d60*/  HGMMA.64x128x16.F32 R24, gdesc[UR44], RZ, !UPT, gsb0 ;  /* 0x01e000002c1879f0 */ /* 0x000fe6000c0008ff */
        /* <DEDUP_REMOVED lines=27> */
.L_x_2884:
[----:B------:R-:W-:Y:S01]  /*13f20*/  SHF.L.U32 R6, R13, 0x1f, RZ ;  /* 0x0000001f0d067819 */ /* 0x000fe200000006ff */
[----:B------:R-:W-:-:S04]  /*13f30*/  IMAD R7, R11, 0x8, R2 ;  /* 0x000000080b077824 */ /* 0x000fc800078e0202 */
[----:B------:R0:W1:Y:S01]  /*13f40*/  SYNCS.PHASECHK.TRANS64.TRYWAIT P2, [R7+URZ+0x28850], R6 ;  /* 0x02885006070075a7 */ /* 0x000062000804017f */
[----:B------:R-:W-:Y:S05]  /*13f50*/  @!P0 BRA `(.L_x_2885) ;  /* 0x0000000000048947 */ /* 0x000fea0003800000 */
[----:B------:R-:W-:Y:S01]  /*13f60*/  BPT.TRAP 0x1 ;  /* 0x000000040000795c */ /* 0x000fe20000300000 */
.L_x_2885:
[----:B-1----:R-:W-:Y:S05]  /*13f70*/  @P2 BRA `(.L_x_2883) ;  /* 0x0000000000082947 */ /* 0x002fea0003800000 */
[----:B------:R-:W1:Y:S02]  /*13f80*/  SYNCS.PHASECHK.TRANS64.TRYWAIT P2, [R7+URZ+0x28850], R6 ;  /* 0x02885006070075a7 */ /* 0x000e64000804017f */
[----:B-1----:R-:W-:Y:S05]  /*13f90*/  @!P2 BRA `(.L_x_2886) ;  /* 0x000000d800d0a947 */ /* 0x002fea0003800000 */
.L_x_2883:
[----:B01----:R-:W-:Y:S01]  /*13fa0*/  VIADD R6, R2, 0x400 ;  /* 0x0000040002067836 */ /* 0x003fe20000000000 */
[----:B------:R-:W-:Y:S05]  /*13fb0*/  WARPSYNC.ALL ;  /* 0x0000000000007948 */ /* 0x000fea0003800000 */
[----:B------:R-:W-:Y:S01]  /*13fc0*/  SHF.R.U32.HI R6, RZ, 0x4, R6 ;  /* 0x00000004ff067819 */ /* 0x000fe20000011606 */
[----:B------:R-:W-:Y:S01]  /*13fd0*/  IMAD.MOV.U32 R7, RZ, RZ, 0x40000040 ;  /* 0x40000040ff077424 */ /* 0x000fe200078e00ff */
[----:B------:R-:W-:Y:S01]  /*13fe0*/  WARPGROUP.ARRIVE ;  /* 0x00000000000079c5 */ /* 0x000fe20000000000 */
[----:B------:R-:W-:Y:S01]  /*13ff0*/  IMAD.MOV.U32 R9, RZ, RZ, 0x40000040 ;  /* 0x40000040ff097424 */ /* 0x000fe200078e00ff */
[----:B------:R-:W-:Y:S01]  /*14000*/  LOP3.LUT R6, R6, 0x3fff, RZ, 0xc0, !PT ;  /* 0x00003fff06067812 */ /* 0x000fe200078ec0ff */
[----:B------:R-:W-:Y:S01]  /*14010*/  FMUL.FTZ R13, R24, UR6 ;  /* 0x00000006180d7c20 */ /* 0x000fe20008410000 */
[----:B------:R-:W-:Y:S01]  /*14020*/  R2UR UR11, R7 ;  /* 0x00000000070b72ca */ /* 0x000fe200000e0000 */
[----:B------:R-:W-:Y:S01]  /*14030*/  FMUL.FTZ R7, R25, UR6 ;  /* 0x0000000619077c20 */ /* 0x000fe20008410000 */
[----:B------:R-:W-:Y:S01]  /*14040*/  LOP3.LUT R6, R6, 0x4000000, RZ, 0xfc, !PT ;  /* 0x0400000006067812 */ /* 0x000fe200078efcff */
[----:B------:R-:W-:Y:S01]  /*14050*/  FMUL.FTZ R20, R28, UR6 ;  /* 0x000000061c147c20 */ /* 0x000fe20008410000 */
[----:B------:R-:W-:Y:S01]  /*14060*/  FMUL.FTZ R28, R34, UR6 ;  /* 0x00000006221c7c20 */ /* 0x000fe20008410000 */
[----:B------:R-:W0:Y:S01]  /*14070*/  MUFU.TANH R13, R13 ;  /* 0x0000000d000d7308 */ /* 0x000e220000002400 */
[----:B------:R-:W-:Y:S01]  /*14080*/  LEA R6, R11, R6, 0xb ;  /* 0x000000060b067211 */ /* 0x000fe200078e58ff */
[----:B------:R-:W-:Y:S01]  /*14090*/  FMUL.FTZ R21, R29, UR6 ;  /* 0x000000061d157c20 */ /* 0x000fe20008410000 */
[----:B------:R-:W-:Y:S01]  /*140a0*/  FMUL.FTZ R14, R26, UR6 ;  /* 0x000000061a0e7c20 */ /* 0x000fe20008410000 */
[----:B------:R-:W-:Y:S01]  /*140b0*/  FMUL.FTZ R26, R32, UR6 ;  /* 0x00000006201a7c20 */ /* 0x000fe20008410000 */
[C---:B------:R-:W-:Y:S01]  /*140c0*/  R2UR UR10, R6.reuse ;  /* 0x00000000060a72ca */ /* 0x040fe200000e0000 */
[----:B------:R-:W-:-:S02]  /*140d0*/  VIADD R8, R6, 0x80 ;  /* 0x0000008006087836 */ /* 0x000fc40000000000 */
        /* <DEDUP_REMOVED lines=11> */
[----:B------:R-:W-:Y:S01]  /*14190*/  HGMMA.64x128x16.F32 R88, R180, gdesc[UR8].tnspB, R88, gsb0 ;  /* 0x41e00008b4587df0 */ /* 0x000fe20008000858 */
[----:B------:R-:W-:Y:S01]  /*141a0*/  R2UR UR10, R8 ;  /* 0x00000000080a72ca */ /* 0x000fe200000e0000 */
[----:B------:R-:W-:Y:S01]  /*141b0*/  FMUL.FTZ R235, R56, UR6 ;  /* 0x0000000638eb7c20 */ /* 0x000fe20008410000 */
[----:B------:R-:W-:Y:S01]  /*141c0*/  R2UR UR11, R9 ;  /* 0x00000000090b72ca */ /* 0x000fe200000e0000 */
[----:B------:R-:W-:Y:S01]  /*141d0*/  FMUL.FTZ R237, R57, UR6 ;  /* 0x0000000639ed7c20 */ /* 0x000fe20008410000 */
[----:B0-----:R-:W-:Y:S01]  /*141e0*/  FMNMX.FTZ R8, R13, R10, !PT ;  /* 0x0000000a0d087209 */ /* 0x001fe20007810000 */
[----:B------:R-:W0:Y:S01]  /*141f0*/  MUFU.TANH R21, R21 ;  /* 0x0000001500157308 */ /* 0x000e220000002400 */
[----:B------:R-:W-:Y:S01]  /*14200*/  FMUL.FTZ R36, R60, UR6 ;  /* 0x000000063c247c20 */ /* 0x000fe20008410000 */
[----:B------:R-:W-:Y:S01]  /*14210*/  FMUL.FTZ R25, R31, UR6 ;  /* 0x000000061f197c20 */ /* 0x000fe20008410000 */
[----:B-1----:R-:W-:Y:S01]  /*14220*/  FMNMX.FTZ R9, R7, R8, !PT ;  /* 0x0000000807097209 */ /* 0x002fe20007810000 */
[----:B------:R-:W-:Y:S01]  /*14230*/  FMUL.FTZ R31, R38, UR6 ;  /* 0x00000006261f7c20 */ /* 0x000fe20008410000 */
[----:B------:R-:W-:Y:S01]  /*14240*/  IADD3 R8, R6, 0x100, RZ ;  /* 0x0000010006087810 */ /* 0x000fe20007ffe0ff */
[----:B------:R-:W-:Y:S01]  /*14250*/  FMUL.FTZ R38, R61, UR6 ;  /* 0x000000063d267c20 */ /* 0x000fe20008410000 */
[----:B------:R-:W-:Y:S01]  /*14260*/  FMUL.FTZ R40, R64, UR6 ;  /* 0x0000000640287c20 */ /* 0x000fe20008410000 */
[----:B------:R-:W1:Y:S01]  /*14270*/  MUFU.TANH R26, R26 ;  /* 0x0000001a001a7308 */ /* 0x000e620000002400 */
[----:B--2---:R-:W-:Y:S01]  /*14280*/  FMNMX.FTZ R34, R20, R9, !PT ;  /* 0x0000000914227209 */ /* 0x004fe20007810000 */
[----:B------:R-:W-:-:S02]  /*14290*/  IMAD.MOV.U32 R9, RZ, RZ, 0x40000040 ;  /* 0x40000040ff097424 */ /* 0x000fc400078e00ff */
        /* <DEDUP_REMOVED lines=27> */
[----:B------:R-:W5:Y:S01]  /*14450*/  S2R R192, SR_TID.X ;  /* 0x0000000000c07919 */ /* 0x000f620000002100 */
[C---:B------:R-:W-:Y:S01]  /*14460*/  ISETP.GT.AND P2, PT, R12.reuse, RZ, PT ;  /* 0x000000ff0c00720c */ /* 0x040fe20003f44270 */
[----:B------:R-:W4:Y:S01]  /*14470*/  MUFU.TANH R37, R37 ;  /* 0x0000002500257308 */ /* 0x000f220000002400 */
[----:B------:R-:W-:-:S07]  /*14480*/  VIADD R12, R12, 0xffffffff ;  /* 0xffffffff0c0c7836 */ /* 0x000fce0000000000 */
[----:B------:R-:W4:Y:S08]  /*14490*/  MUFU.TANH R41, R41 ;  /* 0x0000002900297308 */ /* 0x000f300000002400 */
[----:B------:R-:W-:Y:S08]  /*144a0*/  MUFU.TANH R193, R193 ;  /* 0x000000c100c17308 */ /* 0x000ff00000002400 */
[----:B------:R-:W-:Y:S01]  /*144b0*/  MUFU.TANH R233, R233 ;  /* 0x000000e900e97308 */ /* 0x000fe20000002400 */
[----:B-----5:R-:W-:-:S07]  /*144c0*/  SHF.R.U32.HI R192, RZ, 0x7, R192 ;  /* 0x00000007ffc07819 */ /* 0x020fce00000116c0 */
        /* <DEDUP_REMOVED lines=13> */
[----:B------:R-:W-:Y:S01]  /*145a0*/  FMUL.FTZ R44, R77, UR6 ;  /* 0x000000064d2c7c20 */ /* 0x000fe20008410000 */
        /* <DEDUP_REMOVED lines=9> */
[----:B------:R-:W-:Y:S01]  /*14640*/  MOV R34, UR4 ;  /* 0x0000000400227c02 */ /* 0x000fe20008000f00 */
[----:B------:R-:W-:Y:S01]  /*14650*/  FMUL.FTZ R85, R66, UR6 ;  /* 0x0000000642557c20 */ /* 0x000fe20008410000 */
[----:B-1----:R-:W-:-:S04]  /*14660*/  FMNMX.FTZ R8, R26, R9, !PT ;  /* 0x000000091a087209 */ /* 0x002fc80007810000 */
[----:B--2---:R-:W-:Y:S01]  /*14670*/  FMNMX.FTZ R9, R27, R8, !PT ;  /* 0x000000081b097209 */ /* 0x004fe20007810000 */
[----:B------:R-:W1:Y:S03]  /*14680*/  MUFU.TANH R183, R183 ;  /* 0x000000b700b77308 */ /* 0x000e660000002400 */
[----:B---3--:R-:W-:-:S04]  /*14690*/  FMNMX.FTZ R9, R30, R9, !PT ;  /* 0x000000091e097209 */ /* 0x008fc80007810000 */
[----:B----4-:R-:W-:Y:S01]  /*146a0*/  FMNMX.FTZ R8, R32, R9, !PT ;  /* 0x0000000920087209 */ /* 0x010fe20007810000 */
[----:B------:R-:W-:Y:S03]  /*146b0*/  MUFU.TANH R44, R44 ;  /* 0x0000002c002c7308 */ /* 0x000fe60000002400 */
[----:B------:R-:W-:-:S04]  /*146c0*/  FMNMX.FTZ R8, R37, R8, !PT ;  /* 0x0000000825087209 */ /* 0x000fc80007810000 */
[----:B------:R-:W-:Y:S01]  /*146d0*/  FMNMX.FTZ R8, R41, R8, !PT ;  /* 0x0000000829087209 */ /* 0x000fe20007810000 */
[----:B------:R-:W-:Y:S03]  /*146e0*/  MUFU.TANH R46, R46 ;  /* 0x0000002e002e7308 */ /* 0x000fe60000002400 */
[----:B0-----:R-:W-:-:S04]  /*146f0*/  FMNMX.FTZ R8, R181, R8, !PT ;  /* 0x00000008b5087209 */ /* 0x001fc80007810000 */
[----:B-1----:R-:W-:Y:S01]  /*14700*/  FMNMX.FTZ R8, R183, R8, !PT ;  /* 0x00000008b7087209 */ /* 0x002fe20007810000 */
        /* <DEDUP_REMOVED lines=21> */
[----:B------:R-:W-:-:S06]  /*14860*/  FMUL.FTZ R50, R78, UR6 ;  /* 0x000000064e327c20 */ /* 0x000fcc0008410000 */
[----:B------:R-:W0:Y:S08]  /*14870*/  MUFU.TANH R177, R177 ;  /* 0x000000b100b17308 */ /* 0x000e300000002400 */
[----:B------:R-:W1:Y:S08]  /*14880*/  MUFU.TANH R179, R179 ;  /* 0x000000b300b37308 */ /* 0x000e700000002400 */
[----:B------:R-:W-:Y:S01]  /*14890*/  MUFU.TANH R48, R48 ;  /* 0x0000003000307308 */ /* 0x000fe20000002400 */
[----:B0-----:R-:W-:-:S07]  /*148a0*/  FMNMX.FTZ R8, R177, R8, !PT ;  /* 0x00000008b1087209 */ /* 0x001fce0007810000 */
[----:B------:R-:W-:Y:S01]  /*148b0*/  MUFU.TANH R49, R49 ;  /* 0x0000003100317308 */ /* 0x000fe20000002400 */
[----:B-1----:R-:W-:-:S04]  /*148c0*/  FMNMX.FTZ R8, R179, R8, !PT ;  /* 0x00000008b3087209 */ /* 0x002fc80007810000 */
        /* <DEDUP_REMOVED lines=11> */
[----:B------:R-:W-:-:S07]  /*14980*/  FMNMX.FTZ R8, R65, R8, !PT ;  /* 0x0000000841087209 */ /* 0x000fce0007810000 */
        /* <DEDUP_REMOVED lines=18> */
[----:B------:R-:W-:-:S03]  /*14ab0*/  FMNMX.FTZ R8, R69, R8, !PT ;  /* 0x0000000845087209 */ /* 0x000fc60007810000 */
[----:B------:R-:W-:Y:S01]  /*14ac0*/  MUFU.TANH R54, R54 ;  /* 0x0000003600367308 */ /* 0x000fe20000002400 */
[----:B-1----:R-:W-:-:S04]  /*14ad0*/  FMNMX.FTZ R8, R175, R8, !PT ;  /* 0x00000008af087209 */ /* 0x002fc80007810000 */
[----:B------:R-:W-:Y:S01]  /*14ae0*/  FMNMX.FTZ R9, R73, R8, !PT ;  /* 0x0000000849097209 */ /* 0x000fe20007810000 */
[----:B------:R-:W-:Y:S02]  /*14af0*/  VIADD R8, R6, 0x180 ;  /* 0x0000018006087836 */ /* 0x000fe40000000000 */
[----:B------:R-:W-:Y:S01]  /*14b00*/  MUFU.TANH R87, R87 ;  /* 0x0000005700577308 */ /* 0x000fe20000002400 */
[----:B------:R-:W-:Y:S01]  /*14b10*/  FMNMX.FTZ R35, R42, R9, !PT ;  /* 0x000000092a237209 */ /* 0x000fe20007810000 */
[----:B------:R-:W-:Y:S01]  /*14b20*/  IMAD.MOV.U32 R9, RZ, RZ, 0x40000040 ;  /* 0x40000040ff097424 */ /* 0x000fe200078e00ff */
[----:B------:R-:W-:Y:S02]  /*14b30*/  R2UR UR10, R8 ;  /* 0x00000000080a72ca */ /* 0x000fe400000e0000 */
[----:B------:R-:W-:Y:S02]  /*14b40*/  FMNMX.FTZ R35, R44, R35, !PT ;  /* 0x000000232c237209 */ /* 0x000fe40007810000 */
[----:B------:R-:W-:-:S02]  /*14b50*/  R2UR UR11, R9 ;  /* 0x00000000090b72ca */ /* 0x000fc400000e0000 */
[----:B------:R-:W-:-:S04]  /*14b60*/  FMNMX.FTZ R8, R46, R35, !PT ;  /* 0x000000232e087209 */ /* 0x000fc80007810000 */
[----:B------:R-:W-:-:S04]  /*14b70*/  FMNMX.FTZ R9, R77, R8, !PT ;  /* 0x000000084d097209 */ /* 0x000fc80007810000 */
[----:B------:R-:W-:-:S03]  /*14b80*/  FMNMX.FTZ R8, R48, R9, !PT ;  /* 0x0000000930087209 */ /* 0x000fc60007810000 */
[----:B------:R-:W-:Y:S01]  /*14b90*/  HGMMA.64x128x16.F32 R88, R168, gdesc[UR8].tnspB, R88, gsb0 ;  /* 0x41e00008a8587df0 */ /* 0x000fe20008000858 */
[----:B------:R-:W-:-:S05]  /*14ba0*/  FMNMX.FTZ R8, R81, R8, !PT ;  /* 0x0000000851087209 */ /* 0x000fca0007810000 */
[----:B------:R-:W0:Y:S02]  /*14bb0*/  SHFL.BFLY PT, R9, R8, 0x2, 0x1f ;  /* 0x0c401f0008097f89 */ /* 0x000e2400000e0000 */
[----:B0-----:R-:W-:-:S05]  /*14bc0*/  FMNMX.FTZ R9, R8, R9, !PT ;  /* 0x0000000908097209 */ /* 0x001fca0007810000 */
[----:B------:R-:W0:Y:S02]  /*14bd0*/  SHFL.BFLY PT, R8, R9, 0x1, 0x1f ;  /* 0x0c201f0009087f89 */ /* 0x000e2400000e0000 */
[----:B0-----:R-:W-:Y:S01]  /*14be0*/  FMNMX.FTZ R35, R9, R8, !PT ;  /* 0x0000000809237209 */ /* 0x001fe20007810000 */
[----:B------:R-:W-:-:S04]  /*14bf0*/  VIADD R8, R6, 0x200 ;  /* 0x0000020006087836 */ /* 0x000fc80000000000 */
[C---:B------:R-:W-:Y:S01]  /*14c00*/  FADD.FTZ R9, -R35.reuse, R10 ;  /* 0x0000000a23097221 */ /* 0x040fe20000010100 */
[----:B------:R-:W-:Y:S01]  /*14c10*/  R2UR UR10, R8 ;  /* 0x00000000080a72ca */ /* 0x000fe200000e0000 */
[-C--:B------:R-:W-:Y:S01]  /*14c20*/  FMUL.FTZ R56, R35, R34.reuse ;  /* 0x0000002223387220 */ /* 0x080fe20000410000 */
[----:B------:R-:W-:Y:S01]  /*14c30*/  FMNMX.FTZ R8, R14, R5, !PT ;  /* 0x000000050e087209 */ /* 0x000fe20007810000 */
[-C--:B------:R-:W-:Y:S01]  /*14c40*/  FMUL.FTZ R10, R9, R34.reuse ;  /* 0x00000022090a7220 */ /* 0x080fe20000410000 */
[----:B------:R-:W-:Y:S02]  /*14c50*/  IMAD.MOV.U32 R9, RZ, RZ, 0x40000040 ;  /* 0x40000040ff097424 */ /* 0x000fe400078e00ff */
[--C-:B------:R-:W-:Y:S01]  /*14c60*/  FFMA.FTZ R180, R7, R34, -R56.reuse ;  /* 0x0000002207b47223 */ /* 0x100fe20000010838 */
[----:B------:R-:W-:Y:S01]  /*14c70*/  FMNMX.FTZ R7, R15, R8, !PT ;  /* 0x000000080f077209 */ /* 0x000fe20007810000 */
[-CC-:B------:R-:W-:Y:S01]  /*14c80*/  FFMA.FTZ R182, R20, R34.reuse, -R56.reuse ;  /* 0x0000002214b67223 */ /* 0x180fe20000010838 */
[-CC-:B------:R-:W-:Y:S01]  /*14c90*/  FFMA.FTZ R172, R37, R34.reuse, -R56.reuse ;  /* 0x0000002225ac7223 */ /* 0x180fe20000010838 */
[----:B------:R-:W-:Y:S01]  /*14ca0*/  R2UR UR11, R9 ;  /* 0x00000000090b72ca */ /* 0x000fe200000e0000 */
[-CC-:B------:R-:W-:Y:S01]  /*14cb0*/  FFMA.FTZ R176, R26, R34.reuse, -R56.reuse ;  /* 0x000000221ab07223 */ /* 0x180fe20000010838 */
[----:B------:R-:W-:Y:S01]  /*14cc0*/  FMNMX.FTZ R8, R24, R7, !PT ;  /* 0x0000000718087209 */ /* 0x000fe20007810000 */
[-CC-:B------:R-:W-:Y:S01]  /*14cd0*/  FFMA.FTZ R178, R30, R34.reuse, -R56.reuse ;  /* 0x000000221eb27223 */ /* 0x180fe20000010838 */
[----:B------:R-:W-:Y:S01]  /*14ce0*/  MOV R9, 0x40000040 ;  /* 0x4000004000097802 */ /* 0x000fe20000000f00 */
        /* <DEDUP_REMOVED lines=8> */
[--C-:B------:R-:W-:Y:S01]  /*14d70*/  FFMA.FTZ R26, R42, R34, -R56.reuse ;  /* 0x000000222a1a7223 */ /* 0x100fe20000010838 */
        /* <DEDUP_REMOVED lines=9> */
[----:B------:R-:W1:Y:S01]  /*14e10*/  MUFU.EX2 R180, R180 ;  /* 0x000000b400b47308 */ /* 0x000e620000000800 */
[----:B------:R-:W-:-:S04]  /*14e20*/  FMNMX.FTZ R8, R45, R8, !PT ;  /* 0x000000082d087209 */ /* 0x000fc80007810000 */
[----:B------:R-:W-:-:S03]  /*14e30*/  FMNMX.FTZ R8, R47, R8, !PT ;  /* 0x000000082f087209 */ /* 0x000fc60007810000 */
[----:B------:R-:W-:Y:S01]  /*14e40*/  MUFU.EX2 R182, R182 ;  /* 0x000000b600b67308 */ /* 0x000fe20000000800 */
[----:B------:R-:W-:Y:S01]  /*14e50*/  FMNMX.FTZ R8, R49, R8, !PT ;  /* 0x0000000831087209 */ /* 0x000fe20007810000 */
[----:B0-----:R-:W-:-:S03]  /*14e60*/  FFMA.FTZ R3, R10, R3, R13 ;  /* 0x000000030a037223 */ /* 0x001fc6000001000d */
[----:B------:R-:W-:-:S03]  /*14e70*/  FMNMX.FTZ R8, R51, R8, !PT ;  /* 0x0000000833087209 */ /* 0x000fc60007810000 */
[----:B------:R-:W-:Y:S01]  /*14e80*/  MUFU.EX2 R21, R21 ;  /* 0x0000001500157308 */ /* 0x000fe20000000800 */
[----:B------:R-:W-:Y:S01]  /*14e90*/  FMNMX.FTZ R8, R53, R8, !PT ;  /* 0x0000000835087209 */ /* 0x000fe20007810000 */
[C---:B-1----:R-:W-:Y:S01]  /*14ea0*/  FADD.FTZ R3, R180.reuse, R3 ;  /* 0x00000003b4037221 */ /* 0x042fe20000010000 */
[----:B------:R-:W-:Y:S02]  /*14eb0*/  F2FP.F16.F32.PACK_AB R180, R180, R13 ;  /* 0x0000000db4b4723e */ /* 0x000fe400000000ff */
[----:B------:R-:W-:-:S03]  /*14ec0*/  FMNMX.FTZ R8, R55, R8, !PT ;  /* 0x0000000837087209 */ /* 0x000fc60007810000 */
[----:B------:R-:W-:Y:S01]  /*14ed0*/  MUFU.EX2 R176, R176 ;  /* 0x000000b000b07308 */ /* 0x000fe20000000800 */
[----:B------:R-:W-:-:S04]  /*14ee0*/  FMNMX.FTZ R8, R57, R8, !PT ;  /* 0x0000000839087209 */ /* 0x000fc80007810000 */
[----:B------:R-:W-:Y:S01]  /*14ef0*/  FMNMX.FTZ R20, R59, R8, !PT ;  /* 0x000000083b147209 */ /* 0x000fe20007810000 */
[----:B------:R-:W-:Y:S02]  /*14f00*/  VIADD R8, R6, 0x280 ;  /* 0x0000028006087836 */ /* 0x000fe40000000000 */
[----:B------:R-:W-:Y:S01]  /*14f10*/  MUFU.EX2 R178, R178 ;  /* 0x000000b200b27308 */ /* 0x000fe20000000800 */
[----:B------:R-:W-:Y:S01]  /*14f20*/  FMNMX.FTZ R20, R61, R20, !PT ;  /* 0x000000143d147209 */ /* 0x000fe20007810000 */
[----:B------:R-:W-:Y:S02]  /*14f30*/  WARPGROUP.DEPBAR.LE gsb0, 0x0 ;  /* 0x00008000000079c5 */ /* 0x000fe40000010000 */
[----:B------:R-:W-:Y:S01]  /*14f40*/  WARPGROUP.ARRIVE ;  /* 0x00000000000079c5 */ /* 0x000fe20000000000 */
[----:B------:R-:W-:Y:S01]  /*14f50*/  FMUL.FTZ R169, R70, UR6 ;  /* 0x0000000646a97c20 */ /* 0x000fe20008410000 */
[----:B------:R-:W-:Y:S01]  /*14f60*/  FMUL.FTZ R171, R74, UR6 ;  /* 0x000000064aab7c20 */ /* 0x000fe20008410000 */
[----:B------:R-:W-:Y:S01]  /*14f70*/  FMNMX.FTZ R20, R63, R20, !PT ;  /* 0x000000143f147209 */ /* 0x000fe20007810000 */
[-CC-:B------:R-:W-:Y:S01]  /*14f80*/  FFMA.FTZ R170, R193, R34.reuse, -R56.reuse ;  /* 0x00000022c1aa7223 */ /* 0x180fe20000010838 */
[--C-:B------:R-:W-:Y:S01]  /*14f90*/  FFMA.FTZ R193, R233, R34, -R56.reuse ;  /* 0x00000022e9c17223 */ /* 0x100fe20000010838 */
[----:B------:R-:W-:Y:S01]  /*14fa0*/  HGMMA.64x128x16.F32 R88, R152, gdesc[UR8].tnspB, R88, gsb0 ;  /* 0x41e0000898587df0 */ /* 0x000fe20008000858 */
[----:B------:R-:W-:Y:S01]  /*14fb0*/  R2UR UR10, R8 ;  /* 0x00000000080a72ca */ /* 0x000fe200000e0000 */
[----:B------:R-:W0:Y:S01]  /*14fc0*/  MUFU.TANH R169, R169 ;  /* 0x000000a900a97308 */ /* 0x000e220000002400 */
[----:B------:R-:W-:Y:S01]  /*14fd0*/  R2UR UR11, R9 ;  /* 0x00000000090b72ca */ /* 0x000fe200000e0000 */
[----:B------:R-:W-:Y:S01]  /*14fe0*/  IMAD.MOV.U32 R9, RZ, RZ, 0x40000040 ;  /* 0x40000040ff097424 */ /* 0x000fe200078e00ff */
[----:B------:R-:W-:Y:S01]  /*14ff0*/  FMNMX.FTZ R20, R85, R20, !PT ;  /* 0x0000001455147209 */ /* 0x000fe20007810000 */
[-CC-:B------:R-:W-:Y:S01]  /*15000*/  FFMA.FTZ R168, R177, R34.reuse, -R56.reuse ;  /* 0x00000022b1a87223 */ /* 0x180fe20000010838 */
[----:B------:R-:W-:-:S02]  /*15010*/  FFMA.FTZ R233, R237, R34, -R56 ;  /* 0x00000022ede97223 */ /* 0x000fc40000010838 */
[----:B------:R-:W-:Y:S01]  /*15020*/  FMNMX.FTZ R20, R67, R20, !PT ;  /* 0x0000001443147209 */ /* 0x000fe20007810000 */
[----:B------:R-:W1:Y:S08]  /*15030*/  MUFU.TANH R171, R171 ;  /* 0x000000ab00ab7308 */ /* 0x000e700000002400 */
[----:B------:R-:W-:Y:S01]  /*15040*/  MUFU.EX2 R172, R172 ;  /* 0x000000ac00ac7308 */ /* 0x000fe20000000800 */
[----:B0-----:R-:W-:-:S04]  /*15050*/  FMNMX.FTZ R20, R169, R20, !PT ;  /* 0x00000014a9147209 */ /* 0x001fc80007810000 */
[----:B------:R-:W-:-:S03]  /*15060*/  FMNMX.FTZ R20, R71, R20, !PT ;  /* 0x0000001447147209 */ /* 0x000fc60007810000 */
[----:B------:R-:W-:Y:S01]  /*15070*/  MUFU.EX2 R37, R37 ;  /* 0x0000002500257308 */ /* 0x000fe20000000800 */
[----:B-1----:R-:W-:-:S04]  /*15080*/  FMNMX.FTZ R20, R171, R20, !PT ;  /* 0x00000014ab147209 */ /* 0x002fc80007810000 */
[----:B------:R-:W-:Y:S01]  /*15090*/  FMNMX.FTZ R7, R75, R20, !PT ;  /* 0x000000144b077209 */ /* 0x000fe20007810000 */
[----:B------:R-:W-:Y:S02]  /*150a0*/  FFMA.FTZ R20, R175, R34, -R56 ;  /* 0x00000022af147223 */ /* 0x000fe40000010838 */
        /* <DEDUP_REMOVED lines=14> */
[----:B0-----:R-:W-:Y:S01]  /*15190*/  FMNMX.FTZ R7, R8, R7, !PT ;  /* 0x0000000708077209 */ /* 0x001fe20007810000 */
[----:B------:R-:W-:-:S06]  /*151a0*/  VIADD R8, R6, 0x300 ;  /* 0x0000030006087836 */ /* 0x000fcc0000000000 */
        /* <DEDUP_REMOVED lines=8> */
[----:B------:R-:W0:Y:S01]  /*15230*/  SHFL.BFLY PT, R36, R7, 0x1, 0x1f ;  /* 0x0c201f0007247f89 */ /* 0x000e2200000e0000 */
[-CC-:B------:R-:W-:Y:S01]  /*15240*/  FFMA.FTZ R27, R32, R34.reuse, -R56.reuse ;  /* 0x00000022201b7223 */ /* 0x180fe20000010838 */
[-CC-:B------:R-:W-:Y:S01]  /*15250*/  FFMA.FTZ R155, R183, R34.reuse, -R56.reuse ;  /* 0x00000022b79b7223 */ /* 0x180fe20000010838 */
[----:B------:R-:W-:Y:S01]  /*15260*/  HGMMA.64x128x16.F32 R88, R156, gdesc[UR8].tnspB, R88, gsb0 ;  /* 0x41e000089c587df0 */ /* 0x000fe20008000858 */
[----:B------:R-:W-:Y:S01]  /*15270*/  R2UR UR10, R8 ;  /* 0x00000000080a72ca */ /* 0x000fe200000e0000 */
[-CC-:B------:R-:W-:Y:S01]  /*15280*/  FFMA.FTZ R152, R235, R34.reuse, -R56.reuse ;  /* 0x00000022eb987223 */ /* 0x180fe20000010838 */
[----:B------:R-:W-:Y:S01]  /*15290*/  R2UR UR11, R9 ;  /* 0x00000000090b72ca */ /* 0x000fe200000e0000 */
[----:B------:R-:W-:Y:S01]  /*152a0*/  FFMA.FTZ R32, R48, R34, -R56 ;  /* 0x0000002230207223 */ /* 0x000fe20000010838 */
[----:B------:R-:W-:Y:S01]  /*152b0*/  VIADD R8, R6, 0x380 ;  /* 0x0000038006087836 */ /* 0x000fe20000000000 */
[----:B------:R-:W-:Y:S01]  /*152c0*/  MUFU.EX2 R153, R153 ;  /* 0x0000009900997308 */ /* 0x000fe20000000800 */
[----:B------:R-:W-:Y:S01]  /*152d0*/  FADD.FTZ R48, R182, R3 ;  /* 0x00000003b6307221 */ /* 0x000fe20000010000 */
[----:B------:R-:W-:-:S06]  /*152e0*/  F2FP.F16.F32.PACK_AB R182, R21, R182 ;  /* 0x000000b615b6723e */ /* 0x000fcc00000000ff */
[----:B------:R-:W-:Y:S01]  /*152f0*/  MUFU.EX2 R27, R27 ;  /* 0x0000001b001b7308 */ /* 0x000fe20000000800 */
[----:B0-----:R-:W-:-:S07]  /*15300*/  FMNMX.FTZ R7, R7, R36, !PT ;  /* 0x0000002407077209 */ /* 0x001fce0007810000 */
[----:B------:R-:W-:Y:S01]  /*15310*/  MUFU.EX2 R155, R155 ;  /* 0x0000009b009b7308 */ /* 0x000fe20000000800 */
[C---:B------:R-:W-:Y:S01]  /*15320*/  FADD.FTZ R9, -R7.reuse, R5 ;  /* 0x0000000507097221 */ /* 0x040fe20000010100 */
[----:B------:R-:W-:-:S03]  /*15330*/  FMUL.FTZ R36, R7, R34 ;  /* 0x0000002207247220 */ /* 0x000fc60000410000 */
[-C--:B------:R-:W-:Y:S01]  /*15340*/  FMUL.FTZ R9, R9, R34.reuse ;  /* 0x0000002209097220 */ /* 0x080fe20000410000 */
[-CC-:B------:R-:W-:Y:S01]  /*15350*/  FFMA.FTZ R14, R14, R34.reuse, -R36.reuse ;  /* 0x000000220e0e7223 */ /* 0x180fe20000010824 */
[-CC-:B------:R-:W-:Y:S01]  /*15360*/  FFMA.FTZ R181, R15, R34.reuse, -R36.reuse ;  /* 0x000000220fb57223 */ /* 0x180fe20000010824 */
[-CC-:B------:R-:W-:Y:S01]  /*15370*/  FFMA.FTZ R183, R24, R34.reuse, -R36.reuse ;  /* 0x0000002218b77223 */ /* 0x180fe20000010824 */
[-C--:B------:R-:W-:Y:S01]  /*15380*/  FFMA.FTZ R24, R25, R34.reuse, -R36 ;  /* 0x0000002219187223 */ /* 0x080fe20000010824 */
[----:B------:R-:W-:Y:S02]  /*15390*/  @!P1 IMAD R25, R184, 0x8, R2 ;  /* 0x00000008b8199824 */ /* 0x000fe400078e0202 */
[-CC-:B------:R-:W-:Y:S01]  /*153a0*/  FFMA.FTZ R177, R28, R34.reuse, -R36.reuse ;  /* 0x000000221cb17223 */ /* 0x180fe20000010824 */
[----:B------:R-:W-:Y:S01]  /*153b0*/  MUFU.EX2 R14, R14 ;  /* 0x0000000e000e7308 */ /* 0x000fe20000000800 */
[----:B------:R-:W-:Y:S01]  /*153c0*/  FFMA.FTZ R28, R29, R34, -R36 ;  /* 0x000000221d1c7223 */ /* 0x000fe20000010824 */
[----:B------:R-:W-:-:S02]  /*153d0*/  @!P1 VIADD R29, R25, 0x28840 ;  /* 0x00028840191d9836 */ /* 0x000fc40000000000 */
[-CC-:B------:R-:W-:Y:S01]  /*153e0*/  FFMA.FTZ R179, R31, R34.reuse, -R36.reuse ;  /* 0x000000221fb37223 */ /* 0x180fe20000010824 */
[----:B------:R-:W-:Y:S01]  /*153f0*/  IADD3 R31, -R192, 0xb, RZ ;  /* 0x0000000bc01f7810 */ /* 0x000fe20007ffe1ff */
[-CC-:B------:R-:W-:Y:S01]  /*15400*/  FFMA.FTZ R175, R45, R34.reuse, -R36.reuse ;  /* 0x000000222daf7223 */ /* 0x180fe20000010824 */
[-CC-:B------:R-:W-:Y:S01]  /*15410*/  FFMA.FTZ R42, R47, R34.reuse, -R36.reuse ;  /* 0x000000222f2a7223 */ /* 0x180fe20000010824 */
[----:B------:R-:W-:Y:S01]  /*15420*/  @!P1 PRMT R29, RZ, 0x654, R29 ;  /* 0x00000654ff1d9816 */ /* 0x000fe2000000001d */
        /* <DEDUP_REMOVED lines=12> */
[----:B------:R-:W-:-:S04]  /*154f0*/  FFMA.FTZ R54, R54, R34, -R36 ;  /* 0x0000002236367223 */ /* 0x000fc80000010824 */
        /* <DEDUP_REMOVED lines=19> */
[-CC-:B------:R-:W-:Y:S01]  /*15630*/  FFMA.FTZ R73, R44, R34.reuse, -R56.reuse ;  /* 0x000000222c497223 */ /* 0x180fe20000010838 */
[-C--:B------:R-:W-:Y:S01]  /*15640*/  FFMA.FTZ R56, R81, R34.reuse, -R56 ;  /* 0x0000002251387223 */ /* 0x080fe20000010838 */
[----:B------:R-:W-:Y:S01]  /*15650*/  R2UR UR10, R8 ;  /* 0x00000000080a72ca */ /* 0x000fe200000e0000 */
[----:B------:R0:W1:Y:S01]  /*15660*/  MUFU.EX2 R81, R9 ;  /* 0x0000000900517308 */ /* 0x0000620000000800 */
[-CC-:B------:R-:W-:Y:S01]  /*15670*/  FFMA.FTZ R38, R33, R34.reuse, -R36.reuse ;  /* 0x0000002221267223 */ /* 0x180fe20000010824 */
[-CC-:B------:R-:W-:Y:S01]  /*15680*/  FFMA.FTZ R173, R39, R34.reuse, -R36.reuse ;  /* 0x0000002227ad7223 */ /* 0x180fe20000010824 */
[-CC-:B------:R-:W-:Y:S01]  /*15690*/  FFMA.FTZ R40, R43, R34.reuse, -R36.reuse ;  /* 0x000000222b287223 */ /* 0x180fe20000010824 */
[-CC-:B------:R-:W-:Y:S01]  /*156a0*/  FFMA.FTZ R44, R51, R34.reuse, -R36.reuse ;  /* 0x00000022332c7223 */ /* 0x180fe20000010824 */
[----:B------:R-:W-:-:S03]  /*156b0*/  FFMA.FTZ R8, R57, R34, -R36 ;  /* 0x0000002239087223 */ /* 0x000fc60000010824 */
[----:B------:R-:W-:Y:S01]  /*156c0*/  MUFU.EX2 R38, R38 ;  /* 0x0000002600267308 */ /* 0x000fe20000000800 */
[----:B0-----:R-:W-:-:S04]  /*156d0*/  MOV R9, 0x40000040 ;  /* 0x4000004000097802 */ /* 0x001fc80000000f00 */
[----:B------:R-:W-:Y:S01]  /*156e0*/  R2UR UR11, R9 ;  /* 0x00000000090b72ca */ /* 0x000fe200000e0000 */
[----:B------:R-:W-:Y:S02]  /*156f0*/  FFMA.FTZ R9, R55, R34, -R36 ;  /* 0x0000002237097223 */ /* 0x000fe40000010824 */
[----:B------:R-:W-:Y:S01]  /*15700*/  MUFU.EX2 R173, R173 ;  /* 0x000000ad00ad7308 */ /* 0x000fe20000000800 */
[----:B-1----:R-:W-:-:S04]  /*15710*/  FFMA.FTZ R46, R81, R0, R14 ;  /* 0x00000000512e7223 */ /* 0x002fc8000001000e */
[C---:B------:R-:W-:Y:S01]  /*15720*/  FADD.FTZ R46, R181.reuse, R46 ;  /* 0x0000002eb52e7221 */ /* 0x040fe20000010000 */
[----:B------:R-:W-:Y:S02]  /*15730*/  F2FP.F16.F32.PACK_AB R181, R181, R14 ;  /* 0x0000000eb5b5723e */ /* 0x000fe400000000ff */
[----:B------:R-:W-:Y:S08]  /*15740*/  MUFU.EX2 R5, R56 ;  /* 0x0000003800057308 */ /* 0x000ff00000000800 */
[----:B------:R-:W-:Y:S08]  /*15750*/  MUFU.EX2 R40, R40 ;  /* 0x0000002800287308 */ /* 0x000ff00000000800 */
[----:B------:R-:W-:Y:S08]  /*15760*/  MUFU.EX2 R44, R44 ;  /* 0x0000002c002c7308 */ /* 0x000ff00000000800 */
[----:B------:R-:W0:Y:S08]  /*15770*/  MUFU.EX2 R9, R9 ;  /* 0x0000000900097308 */ /* 0x000e300000000800 */
[----:B------:R-:W-:Y:S08]  /*15780*/  MUFU.EX2 R8, R8 ;  /* 0x0000000800087308 */ /* 0x000ff00000000800 */
[----:B------:R-:W-:Y:S08]  /*15790*/  MUFU.EX2 R0, R61 ;  /* 0x0000003d00007308 */ /* 0x000ff00000000800 */
[----:B------:R-:W-:Y:S08]  /*157a0*/  MUFU.EX2 R157, R157 ;  /* 0x0000009d009d7308 */ /* 0x000ff00000000800 */
[----:B------:R-:W-:Y:S08]  /*157b0*/  MUFU.EX2 R3, R3 ;  /* 0x0000000300037308 */ /* 0x000ff00000000800 */
[----:B------:R-:W-:Y:S08]  /*157c0*/  MUFU.EX2 R156, R156 ;  /* 0x0000009c009c7308 */ /* 0x000ff00000000800 */
[----:B------:R-:W-:Y:S08]  /*157d0*/  MUFU.EX2 R158, R158 ;  /* 0x0000009e009e7308 */ /* 0x000ff00000000800 */
[----:B------:R-:W-:Y:S08]  /*157e0*/  MUFU.EX2 R159, R159 ;  /* 0x0000009f009f7308 */ /* 0x000ff00000000800 */
[----:B------:R-:W1:Y:S08]  /*157f0*/  MUFU.EX2 R69, R69 ;  /* 0x0000004500457308 */ /* 0x000e700000000800 */
[----:B------:R-:W-:Y:S08]  /*15800*/  MUFU.EX2 R50, R50 ;  /* 0x0000003200327308 */ /* 0x000ff00000000800 */
[----:B------:R-:W2:Y:S08]  /*15810*/  MUFU.EX2 R73, R73 ;  /* 0x0000004900497308 */ /* 0x000eb00000000800 */
[----:B------:R-:W3:Y:S01]  /*15820*/  MUFU.EX2 R79, R79 ;  /* 0x0000004f004f7308 */ /* 0x000ee20000000800 */
[----:B------:R-:W-:-:S02]  /*15830*/  WARPGROUP.DEPBAR.LE gsb0, 0x0 ;  /* 0x00008000000079c5 */ /* 0x000fc40000010000 */
[----:B------:R-:W-:Y:S01]  /*15840*/  WARPGROUP.ARRIVE ;  /* 0x00000000000079c5 */ /* 0x000fe20000000000 */
[----:B------:R-:W-:Y:S01]  /*15850*/  FFMA.FTZ R161, R171, R34, -R36 ;  /* 0x00000022aba17223 */ /* 0x000fe20000010824 */
[----:B0-----:R-:W-:-:S03]  /*15860*/  F2FP.F16.F32.PACK_AB R171, R9, R6 ;  /* 0x0000000609ab723e */ /* 0x001fc600000000ff */
[----:B------:R-:W-:Y:S01]  /*15870*/  MUFU.EX2 R52, R52 ;  /* 0x0000003400347308 */ /* 0x000fe20000000800 */
[----:B-1----:R-:W-:Y:S01]  /*15880*/  F2FP.F16.F32.PACK_AB R160, R69, R20 ;  /* 0x0000001445a0723e */ /* 0x002fe200000000ff */
[----:B------:R-:W-:Y:S01]  /*15890*/  HGMMA.64x128x16.F32 R88, R164, gdesc[UR8].tnspB, R88, gsb0 ;  /* 0x41e00008a4587df0 */ /* 0x000fe20008000858 */
[----:B--2---:R-:W-:-:S05]  /*158a0*/  F2FP.F16.F32.PACK_AB R162, R73, R26 ;  /* 0x0000001a49a2723e */ /* 0x004fca00000000ff */
[----:B------:R-:W-:Y:S01]  /*158b0*/  MUFU.EX2 R161, R161 ;  /* 0x000000a100a17308 */ /* 0x000fe20000000800 */
[----:B---3--:R-:W-:-:S07]  /*158c0*/  F2FP.F16.F32.PACK_AB R163, R79, R50 ;  /* 0x000000324fa3723e */ /* 0x008fce00000000ff */
[----:B------:R-:W-:Y:S08]  /*158d0*/  MUFU.EX2 R83, R83 ;  /* 0x0000005300537308 */ /* 0x000ff00000000800 */
[----:B------:R-:W0:Y:S08]  /*158e0*/  MUFU.EX2 R32, R32 ;  /* 0x0000002000207308 */ /* 0x000e300000000800 */
[----:B------:R-:W-:Y:S01]  /*158f0*/  MUFU.EX2 R54, R54 ;  /* 0x0000003600367308 */ /* 0x000fe20000000800 */
[----:B------:R-:W-:-:S02]  /*15900*/  WARPGROUP.DEPBAR.LE gsb0, 0x0 ;  /* 0x00008000000079c5 */ /* 0x000fc40000010000 */
[----:B------:R1:W-:Y:S06]  /*15910*/  BAR.ARV R31, 0x100 ;  /* 0x0004001f0000751d */ /* 0x0003ec0000002000 */
[----:B------:R2:W-:Y:S01]  /*15920*/  @!P1 SYNCS.ARRIVE.TRANS64.RED.A1T0 RZ, [R29+URZ], RZ ;  /* 0x000000ff1dff99a7 */ /* 0x0005e2000810043f */
[----:B0-----:R-:W-:Y:S01]  /*15930*/  F2FP.F16.F32.PACK_AB R166, R5, R32 ;  /* 0x0000002005a6723e */ /* 0x001fe200000000ff */
[-C--:B------:R-:W-:Y:S01]  /*15940*/  FMUL.FTZ R88, R88, R10.reuse ;  /* 0x0000000a58587220 */ /* 0x080fe20000410000 */
[-C--:B------:R-:W-:Y:S01]  /*15950*/  FMUL.FTZ R89, R89, R10.reuse ;  /* 0x0000000a59597220 */ /* 0x080fe20000410000 */
[-C--:B------:R-:W-:Y:S01]  /*15960*/  FMUL.FTZ R92, R92, R10.reuse ;  /* 0x0000000a5c5c7220 */ /* 0x080fe20000410000 */
[-C--:B------:R-:W-:Y:S01]  /*15970*/  FMUL.FTZ R93, R93, R10.reuse ;  /* 0x0000000a5d5d7220 */ /* 0x080fe20000410000 */
[-C--:B------:R-:W-:Y:S01]  /*15980*/  FMUL.FTZ R96, R96, R10.reuse ;  /* 0x0000000a60607220 */ /* 0x080fe20000410000 */
[----:B------:R-:W-:Y:S01]  /*15990*/  FMUL.FTZ R97, R97, R10 ;  /* 0x0000000a61617220 */ /* 0x000fe20000410000 */
[----:B--2---:R-:W-:-:S02]  /*159a0*/  @!P1 IMAD R29, R11, 0x8, R2 ;  /* 0x000000080b1d9824 */ /* 0x004fc400078e0202 */
[----:B------:R-:W-:Y:S01]  /*159b0*/  FADD.FTZ R11, R183, R46 ;  /* 0x0000002eb70b7221 */ /* 0x000fe20000010000 */
[----:B------:R-:W-:Y:S01]  /*159c0*/  F2FP.F16.F32.PACK_AB R183, R24, R183 ;  /* 0x000000b718b7723e */ /* 0x000fe200000000ff */
[-C--:B------:R-:W-:Y:S01]  /*159d0*/  FMUL.FTZ R100, R100, R10.reuse ;  /* 0x0000000a64647220 */ /* 0x080fe20000410000 */
[----:B------:R-:W-:Y:S01]  /*159e0*/  FMUL.FTZ R101, R101, R10 ;  /* 0x0000000a65657220 */ /* 0x000fe20000410000 */
[----:B------:R-:W-:Y:S01]  /*159f0*/  @!P1 IADD3 R29, R29, 0x28860, RZ ;  /* 0x000288601d1d9810 */ /* 0x000fe20007ffe0ff */
[----:B------:R-:W-:Y:S01]  /*15a00*/  FADD.FTZ R46, R24, R11 ;  /* 0x0000000b182e7221 */ /* 0x000fe20000010000 */
[----:B------:R-:W-:Y:S01]  /*15a10*/  FFMA.FTZ R11, R85, R34, -R36 ;  /* 0x00000022550b7223 */ /* 0x000fe20000010824 */
[-C--:B------:R-:W-:Y:S01]  /*15a20*/  FMUL.FTZ R104, R104, R10.reuse ;  /* 0x0000000a68687220 */ /* 0x080fe20000410000 */
[----:B-1----:R-:W-:Y:S01]  /*15a30*/  @!P1 PRMT R31, RZ, 0x654, R29 ;  /* 0x00000654ff1f9816 */ /* 0x002fe2000000001d */
[----:B------:R-:W-:Y:S01]  /*15a40*/  FADD.FTZ R29, R21, R48 ;  /* 0x00000030151d7221 */ /* 0x000fe20000010000 */
[-C--:B------:R-:W-:Y:S01]  /*15a50*/  FMUL.FTZ R105, R105, R10.reuse ;  /* 0x0000000a69697220 */ /* 0x080fe20000410000 */
[----:B------:R-:W-:Y:S01]  /*15a60*/  FMUL.FTZ R108, R108, R10 ;  /* 0x0000000a6c6c7220 */ /* 0x000fe20000410000 */
[----:B------:R0:W-:Y:S01]  /*15a70*/  @!P1 SYNCS.ARRIVE.TRANS64.RED.A1T0 RZ, [R31+URZ], RZ ;  /* 0x000000ff1fff99a7 */ /* 0x0001e2000810043f */
[----:B------:R-:W-:Y:S01]  /*15a80*/  FADD.FTZ R48, R176, R29 ;  /* 0x0000001db0307221 */ /* 0x000fe20000010000 */
[----:B------:R-:W-:Y:S01]  /*15a90*/  FADD.FTZ R29, R177, R46 ;  /* 0x0000002eb11d7221 */ /* 0x000fe20000010000 */
[-CC-:B------:R-:W-:Y:S01]  /*15aa0*/  FFMA.FTZ R46, R67, R34.reuse, -R36.reuse ;  /* 0x00000022432e7223 */ /* 0x180fe20000010824 */
[----:B------:R-:W-:Y:S01]  /*15ab0*/  MUFU.EX2 R11, R11 ;  /* 0x0000000b000b7308 */ /* 0x000fe20000000800 */
[C---:B------:R-:W-:Y:S01]  /*15ac0*/  F2FP.F16.F32.PACK_AB R177, R28.reuse, R177 ;  /* 0x000000b11cb1723e */ /* 0x040fe200000000ff */
[----:B------:R-:W-:Y:S01]  /*15ad0*/  FADD.FTZ R56, R28, R29 ;  /* 0x0000001d1c387221 */ /* 0x000fe20000010000 */
[-C--:B------:R-:W-:Y:S01]  /*15ae0*/  FFMA.FTZ R29, R169, R34.reuse, -R36 ;  /* 0x00000022a91d7223 */ /* 0x080fe20000010824 */
[----:B0-----:R-:W-:Y:S01]  /*15af0*/  FADD.FTZ R31, R153, R48 ;  /* 0x00000030991f7221 */ /* 0x001fe20000010000 */
[-CC-:B------:R-:W-:Y:S01]  /*15b00*/  FFMA.FTZ R48, R71, R34.reuse, -R36.reuse ;  /* 0x0000002247307223 */ /* 0x180fe20000010824 */
[----:B------:R-:W-:Y:S01]  /*15b10*/  F2FP.F16.F32.PACK_AB R169, R44, R15 ;  /* 0x0000000f2ca9723e */ /* 0x000fe200000000ff */
[----:B------:R-:W-:Y:S01]  /*15b20*/  FFMA.FTZ R36, R87, R34, -R36 ;  /* 0x0000002257247223 */ /* 0x000fe20000010824 */
        /* <DEDUP_REMOVED lines=15> */
[----:B------:R-:W-:Y:S01]  /*15c20*/  FMUL.FTZ R116, R116, R10 ;  /* 0x0000000a74747220 */ /* 0x000fe20000410000 */
[----:B------:R-:W-:Y:S01]  /*15c30*/  FADD.FTZ R58, R174, R33 ;  /* 0x00000021ae3a7221 */ /* 0x000fe20000010000 */
[----:B------:R-:W-:Y:S01]  /*15c40*/  FADD.FTZ R31, R175, R56 ;  /* 0x00000038af1f7221 */ /* 0x000fe20000010000 */
[----:B------:R-:W2:Y:S01]  /*15c50*/  MUFU.EX2 R48, R48 ;  /* 0x0000003000307308 */ /* 0x000ea20000000800 */
[C---:B------:R-:W-:Y:S01]  /*15c60*/  F2FP.F16.F32.PACK_AB R174, R155.reuse, R174 ;  /* 0x000000ae9bae723e */ /* 0x040fe200000000ff */
[----:B------:R-:W-:Y:S01]  /*15c70*/  FADD.FTZ R33, R155, R58 ;  /* 0x0000003a9b217221 */ /* 0x000fe20000010000 */
[----:B------:R-:W-:Y:S01]  /*15c80*/  FADD.FTZ R56, R42, R31 ;  /* 0x0000001f2a387221 */ /* 0x000fe20000010000 */
[----:B------:R-:W-:Y:S01]  /*15c90*/  F2FP.F16.F32.PACK_AB R155, R3, R0 ;  /* 0x00000000039b723e */ /* 0x000fe200000000ff */
        /* <DEDUP_REMOVED lines=15> */
[----:B------:R-:W3:Y:S01]  /*15d90*/  MUFU.EX2 R14, R75 ;  /* 0x0000004b000e7308 */ /* 0x000ee20000000800 */
        /* <DEDUP_REMOVED lines=26> */
[----:B-1----:R-:W-:Y:S01]  /*15f40*/  FADD.FTZ R9, R29, R24 ;  /* 0x000000181d097221 */ /* 0x002fe20000010000 */
[C---:B------:R-:W-:Y:S01]  /*15f50*/  F2FP.F16.F32.PACK_AB R158, R159.reuse, R158 ;  /* 0x0000009e9f9e723e */ /* 0x040fe200000000ff */
[-C--:B------:R-:W-:Y:S01]  /*15f60*/  FMUL.FTZ R90, R90, R81.reuse ;  /* 0x000000515a5a7220 */ /* 0x080fe20000410000 */
[----:B------:R-:W-:Y:S01]  /*15f70*/  FADD.FTZ R13, R159, R28 ;  /* 0x0000001c9f0d7221 */ /* 0x000fe20000010000 */
[----:B--2---:R-:W-:Y:S01]  /*15f80*/  FADD.FTZ R6, R48, R9 ;  /* 0x0000000930067221 */ /* 0x004fe20000010000 */
[----:B------:R-:W-:Y:S01]  /*15f90*/  F2FP.F16.F32.PACK_AB R178, R27, R178 ;  /* 0x000000b21bb2723e */ /* 0x000fe200000000ff */
[----:B------:R-:W-:Y:S01]  /*15fa0*/  FMUL.FTZ R91, R91, R81 ;  /* 0x000000515b5b7220 */ /* 0x000fe20000410000 */
[----:B------:R-:W-:Y:S01]  /*15fb0*/  FADD.FTZ R8, R20, R13 ;  /* 0x0000000d14087221 */ /* 0x000fe20000010000 */
[----:B------:R-:W-:Y:S01]  /*15fc0*/  FADD.FTZ R9, R161, R6 ;  /* 0x00000006a1097221 */ /* 0x000fe20000010000 */
[----:B------:R-:W-:Y:S01]  /*15fd0*/  F2FP.F16.F32.PACK_AB R179, R38, R179 ;  /* 0x000000b326b3723e */ /* 0x000fe200000000ff */
[-C--:B------:R-:W-:Y:S01]  /*15fe0*/  FMUL.FTZ R94, R94, R81.reuse ;  /* 0x000000515e5e7220 */ /* 0x080fe20000410000 */
[----:B------:R-:W-:Y:S01]  /*15ff0*/  FADD.FTZ R3, R69, R8 ;  /* 0x0000000845037221 */ /* 0x000fe20000010000 */
[----:B---3--:R-:W-:Y:S01]  /*16000*/  FADD.FTZ R9, R14, R9 ;  /* 0x000000090e097221 */ /* 0x008fe20000010000 */
        /* <DEDUP_REMOVED lines=23> */
[----:B------:R-:W-:Y:S01]  /*16180*/  F2FP.F16.F32.PACK_AB R156, R65, R156 ;  /* 0x0000009c419c723e */ /* 0x000fe200000000ff */
[----:B------:R-:W-:Y:S01]  /*16190*/  FADD.FTZ R0, R36, R9 ;  /* 0x0000000924007221 */ /* 0x000fe20000010000 */
        /* <DEDUP_REMOVED lines=33> */
.L_x_2877:
[----:B------:R-:W-:Y:S05]  /*163b0*/  WARPSYNC.ALL ;  /* 0x0000000000007948 */ /* 0x000fea0003800000 */
[----:B------:R-:W-:Y:S06]  /*163c0*/  BAR.ARV 0x8, 0x180 ;  /* 0x0206000000007b1d */ /* 0x000fec0000002000 */
[----:B------:R-:W-:Y:S05]  /*163d0*/  @!P0 BRA `(.L_x_2888) ;  /* 0x0000000000048947 */ /* 0x000fea0003800000 */
[----:B------:R-:W-:Y:S01]  /*163e0*/  BPT.TRAP 0x1 ;  /* 0x000000040000795c */ /* 0x000fe20000300000 */
.L_x_2888:
[----:B------:R-:W-:Y:S01]  /*163f0*/  IMAD R11, R184, 0x8, R2 ;  /* 0x00000008b80b7824 */ /* 0x000fe200078e0202 */
[----:B------:R-:W-:-:S04]  /*16400*/  SHF.L.U32 R4, R186, 0x1f, RZ ;  /* 0x0000001fba047819 */ /* 0x000fc800000006ff */
[----:B------:R0:W1:Y:S01]  /*16410*/  SYNCS.PHASECHK.TRANS64.TRYWAIT P2, [R11+URZ+0x28850], R4 ;  /* 0x028850040b0075a7 */ /* 0x000062000804017f */
[----:B------:R-:W-:Y:S05]  /*16420*/  @!P0 BRA `(.L_x_2889) ;  /* 0x0000000000048947 */ /* 0x000fea0003800000 */
[----:B------:R-:W-:Y:S01]  /*16430*/  BPT.TRAP 0x1 ;  /* 0x000000040000795c */ /* 0x000fe20000300000 */
.L_x_2889:
[----:B------:R-:W-:-:S05]  /*16440*/  VIADD R2, R2, 0x400 ;  /* 0x0000040002027836 */ /* 0x000fca0000000000 */
[----:B------:R-:W-:-:S04]  /*16450*/  SHF.R.U32.HI R2, RZ, 0x4, R2 ;  /* 0x00000004ff027819 */ /* 0x000fc80000011602 */
[----:B------:R-:W-:-:S04]  /*16460*/  LOP3.LUT R2, R2, 0x3fff, RZ, 0xc0, !PT ;  /* 0x00003fff02027812 */ /* 0x000fc800078ec0ff */
[----:B------:R-:W-:Y:S01]  /*16470*/  LOP3.LUT R5, R2, 0x4000000, RZ, 0xfc, !PT ;  /* 0x0400000002057812 */ /* 0x000fe200078efcff */
[----:B-1----:R-:W-:Y:S06]  /*16480*/  @P2 BRA `(.L_x_2890) ;  /* 0x0000000000082947 */ /* 0x002fec0003800000 */
[----:B------:R-:W1:Y:S02]  /*16490*/  SYNCS.PHASECHK.TRANS64.TRYWAIT P0, [R11+URZ+0x28850], R4 ;  /* 0x028850040b0075a7 */ /* 0x000e64000800017f */
[----:B-1----:R-:W-:Y:S05]  /*164a0*/  @!P0 BRA `(.L_x_2891) ;  /* 0x000000b400a08947 */ /* 0x002fea0003800000 */
.L_x_2890:
[----:B01----:R-:W-:Y:S01]  /*164b0*/  LEA R4, R184, R5, 0xb ;  /* 0x00000005b8047211 */ /* 0x003fe200078e58ff */
[----:B------:R-:W-:Y:S01]  /*164c0*/  IMAD.MOV.U32 R5, RZ, RZ, 0x40000040 ;  /* 0x40000040ff057424 */ /* 0x000fe200078e00ff */
[----:B------:R-:W-:Y:S05]  /*164d0*/  WARPSYNC.ALL ;  /* 0x0000000000007948 */ /* 0x000fea0003800000 */
[C---:B------:R-:W-:Y:S01]  /*164e0*/  R2UR UR6, R4.reuse ;  /* 0x00000000040672ca */ /* 0x040fe200000e0000 */
[----:B------:R-:W-:Y:S01]  /*164f0*/  WARPGROUP.ARRIVE ;  /* 0x00000000000079c5 */ /* 0x000fe20000000000 */
[----:B------:R-:W-:Y:S01]  /*16500*/  R2UR UR7, R5 ;  /* 0x00000000050772ca */ /* 0x000fe200000e0000 */
[----:B------:R-:W-:Y:S01]  /*16510*/  VIADD R8, R4, 0x80 ;  /* 0x0000008004087836 */ /* 0x000fe20000000000 */
[----:B------:R-:W0:Y:S01]  /*16520*/  SHFL.BFLY PT, R2, R3, 0x2, 0x1f ;  /* 0x0c401f0003027f89 */ /* 0x000e2200000e0000 */
[----:B------:R-:W-:Y:S01]  /*16530*/  IMAD.MOV.U32 R9, RZ, RZ, 0x40000040 ;  /* 0x40000040ff097424 */ /* 0x000fe200078e00ff */
[----:B------:R-:W-:Y:S01]  /*16540*/  IADD3 R184, R184, 0x1, RZ ;  /* 0x00000001b8b87810 */ /* 0x000fe20007ffe0ff */
[----:B------:R-:W-:Y:S01]  /*16550*/  IMAD.MOV.U32 R5, RZ, RZ, 0x40000040 ;  /* 0x40000040ff057424 */ /* 0x000fe200078e00ff */
[----:B------:R-:W-:Y:S01]  /*16560*/  IADD3 R214, R214, 0x1, RZ ;  /* 0x00000001d6d67810 */ /* 0x000fe20007ffe0ff */
[----:B------:R-:W-:Y:S01]  /*16570*/  @!P1 VIADD R10, R11, 0x28860 ;  /* 0x000288600b0a9836 */ /* 0x000fe20000000000 */
[----:B------:R-:W-:-:S04]  /*16580*/  ISETP.NE.AND P0, PT, R184, 0x2, PT ;  /* 0x00000002b800780c */ /* 0x000fc80003f05270 */
[----:B------:R-:W-:Y:S01]  /*16590*/  @!P1 PRMT R10, RZ, 0x654, R10 ;  /* 0x00000654ff0a9816 */ /* 0x000fe2000000000a */
[----:B------:R-:W-:Y:S01]  /*165a0*/  HGMMA.64x128x16.F32 R88, R180, gdesc[UR4].tnspB, R88, gsb0 ;  /* 0x41e00004b4587df0 */ /* 0x000fe20008000858 */
[----:B------:R-:W-:Y:S02]  /*165b0*/  R2UR UR6, R8 ;  /* 0x00000000080672ca */ /* 0x000fe400000e0000 */
[----:B------:R-:W-:Y:S01]  /*165c0*/  R2UR UR7, R9 ;  /* 0x00000000090772ca */ /* 0x000fe200000e0000 */
[----:B------:R-:W-:Y:S01]  /*165d0*/  IMAD.MOV.U32 R9, RZ, RZ, 0x40000040 ;  /* 0x40000040ff097424 */ /* 0x000fe200078e00ff */
[----:B------:R-:W-:Y:S02]  /*165e0*/  IADD3 R8, R4, 0x100, RZ ;  /* 0x0000010004087810 */ /* 0x000fe40007ffe0ff */
        /* <DEDUP_REMOVED lines=32> */
[C---:B------:R-:W-:Y:S01]  /*167f0*/  IADD3 R8, R4.reuse, 0x300, RZ ;  /* 0x0000030004087810 */ /* 0x040fe20007ffe0ff */
        /* <DEDUP_REMOVED lines=27> */
[----:B------:R-:W-:-:S03]  /*169b0*/  @P2 FFMA.FTZ R3, R2, R35, R9 ;  /* 0x0000002302032223 */ /* 0x000fc60000010009 */
        /* <DEDUP_REMOVED lines=40> */
[----:B------:R-:W-:Y:S01]  /*16c40*/  PLOP3.LUT P1, PT, PT, PT, PT, 0x8, 0x0 ;  /* 0x000000000000781c */ /* 0x000fe20003f2e170 */
        /* <DEDUP_REMOVED lines=31> */
[----:B------:R-:W-:-:S07]  /*16e40*/  FMUL.FTZ R151, R151, R4 ;  /* 0x0000000497977220 */ /* 0x000fce0000410000 */
.L_x_2808:
        /* <DEDUP_REMOVED lines=13> */
[----:B------:R-:W-:Y:S01]  /*16f20*/  F2FP.F16.F32.PACK_AB R10, R93, R10 ;  /* 0x0000000a5d0a723e */ /* 0x000fe200000000ff */
[----:B------:R-:W-:Y:S01]  /*16f30*/  IMAD.MOV.U32 R48, RZ, RZ, RZ ;  /* 0x000000ffff307224 */ /* 0x000fe200078e00ff */
[----:B------:R-:W-:Y:S02]  /*16f40*/  F2FP.F16.F32.PACK_AB R11, R11, R94 ;  /* 0x0000005e0b0b723e */ /* 0x000fe400000000ff */
[----:B------:R-:W-:Y:S01]  /*16f50*/  F2FP.F16.F32.PACK_AB R34, R133, R34 ;  /* 0x000000228522723e */ /* 0x000fe200000000ff */
[----:B------:R-:W-:Y:S01]  /*16f60*/  ULDC.64 UR4, c[0x0][0xc00] ;  /* 0x0003000000047ab9 */ /* 0x000fe20000000a00 */
[----:B------:R-:W-:Y:S01]  /*16f70*/  F2FP.F16.F32.PACK_AB R36, R137, R36 ;  /* 0x000000248924723e */ /* 0x000fe200000000ff */
[----:B------:R-:W3:Y:S01]  /*16f80*/  LDC R55, c[0x0][0xbe8] ;  /* 0x0002fa00ff377b82 */ /* 0x000ee20000000800 */
[----:B------:R-:W-:-:S02]  /*16f90*/  F2FP.F16.F32.PACK_AB R38, R141, R38 ;  /* 0x000000268d26723e */ /* 0x000fc400000000ff */
        /* <DEDUP_REMOVED lines=8> */
[C---:B------:R-:W-:Y:S02]  /*17020*/  IADD3 R53, P5, R8.reuse, 0x4060, RZ ;  /* 0x0000406008357810 */ /* 0x040fe40007fbe0ff */
[----:B------:R-:W-:Y:S01]  /*17030*/  IADD3 R45, P1, R8, 0x60, RZ ;  /* 0x00000060082d7810 */ /* 0x000fe20007f3e0ff */
[----:B------:R-:W-:Y:S01]  /*17040*/  IMAD.X R7, RZ, RZ, R9, P0 ;  /* 0x000000ffff077224 */ /* 0x000fe200000e0609 */
[----:B-1----:R-:W-:-:S02]  /*17050*/  LOP3.LUT R28, R53, 0x380, RZ, 0xc0, !PT ;  /* 0x00000380351c7812 */ /* 0x002fc400078ec0ff */
[----:B------:R-:W-:Y:S02]  /*17060*/  SHF.R.U64 R33, R33, 0x3, RZ ;  /* 0x0000000321217819 */ /* 0x000fe400000012ff */
[----:B------:R-:W-:Y:S02]  /*17070*/  LOP3.LUT R4, R41, 0x380, RZ, 0xc0, !PT ;  /* 0x0000038029047812 */ /* 0x000fe400078ec0ff */
[----:B------:R-:W-:Y:S02]  /*17080*/  LOP3.LUT R6, R43, 0x380, RZ, 0xc0, !PT ;  /* 0x000003802b067812 */ /* 0x000fe400078ec0ff */
[C---:B------:R-:W-:Y:S02]  /*17090*/  IADD3 R47, P2, R8.reuse, 0x4000, RZ ;  /* 0x00004000082f7810 */ /* 0x040fe40007f5e0ff */
[C---:B------:R-:W-:Y:S02]  /*170a0*/  IADD3 R49, P3, R8.reuse, 0x4020, RZ ;  /* 0x0000402008317810 */ /* 0x040fe40007f7e0ff */
[----:B------:R-:W-:Y:S01]  /*170b0*/  IADD3 R51, P4, R8, 0x4040, RZ ;  /* 0x0000404008337810 */ /* 0x000fe20007f9e0ff */
[--C-:B------:R-:W-:Y:S01]  /*170c0*/  IMAD.X R15, RZ, RZ, R9.reuse, P2 ;  /* 0x000000ffff0f7224 */ /* 0x100fe200010e0609 */
[----:B------:R-:W-:Y:S01]  /*170d0*/  SHF.R.U64 R28, R28, 0x3, RZ ;  /* 0x000000031c1c7819 */ /* 0x000fe200000012ff */
[--C-:B------:R-:W-:Y:S01]  /*170e0*/  IMAD.X R25, RZ, RZ, R9.reuse, P3 ;  /* 0x000000ffff197224 */ /* 0x100fe200018e0609 */
[----:B------:R-:W-:Y:S01]  /*170f0*/  LOP3.LUT R12, R45, 0x380, RZ, 0xc0, !PT ;  /* 0x000003802d0c7812 */ /* 0x000fe200078ec0ff */
[----:B------:R-:W-:Y:S01]  /*17100*/  IMAD.X R27, RZ, RZ, R9, P4 ;  /* 0x000000ffff1b7224 */ /* 0x000fe200020e0609 */
[----:B------:R-:W-:-:S02]  /*17110*/  LOP3.LUT R8, R33, R8, RZ, 0x3c, !PT ;  /* 0x0000000821087212 */ /* 0x000fc400078e3cff */
[----:B------:R-:W-:Y:S02]  /*17120*/  SHF.R.U64 R4, R4, 0x3, RZ ;  /* 0x0000000304047819 */ /* 0x000fe400000012ff */
[----:B------:R-:W-:Y:S02]  /*17130*/  SHF.R.U64 R6, R6, 0x3, RZ ;  /* 0x0000000306067819 */ /* 0x000fe400000012ff */
[----:B------:R-:W-:Y:S02]  /*17140*/  LOP3.LUT R14, R47, 0x380, RZ, 0xc0, !PT ;  /* 0x000003802f0e7812 */ /* 0x000fe400078ec0ff */
[----:B------:R-:W-:Y:S02]  /*17150*/  LOP3.LUT R32, R28, R53, RZ, 0x3c, !PT ;  /* 0x000000351c207212 */ /* 0x000fe400078e3cff */
[-C--:B------:R-:W-:Y:S02]  /*17160*/  IADD3.X R13, RZ, R9.reuse, RZ, P1, !PT ;  /* 0x00000009ff0d7210 */ /* 0x080fe40000ffe4ff */
[----:B------:R-:W-:-:S02]  /*17170*/  IADD3.X R33, RZ, R9, RZ, P5, !PT ;  /* 0x00000009ff217210 */ /* 0x000fc40002ffe4ff */
[----:B------:R-:W-:Y:S02]  /*17180*/  SHF.R.U64 R12, R12, 0x3, RZ ;  /* 0x000000030c0c7819 */ /* 0x000fe400000012ff */
[----:B------:R-:W-:Y:S02]  /*17190*/  LOP3.LUT R24, R49, 0x380, RZ, 0xc0, !PT ;  /* 0x0000038031187812 */ /* 0x000fe400078ec0ff */
[----:B------:R-:W-:Y:S02]  /*171a0*/  LOP3.LUT R26, R51, 0x380, RZ, 0xc0, !PT ;  /* 0x00000380331a7812 */ /* 0x000fe400078ec0ff */
[----:B------:R-:W-:Y:S02]  /*171b0*/  MOV R28, R8 ;  /* 0x00000008001c7202 */ /* 0x000fe40000000f00 */
[----:B------:R-:W-:Y:S02]  /*171c0*/  LOP3.LUT R4, R4, R41, RZ, 0x3c, !PT ;  /* 0x0000002904047212 */ /* 0x000fe400078e3cff */
[----:B------:R-:W-:-:S02]  /*171d0*/  LOP3.LUT R6, R6, R43, RZ, 0x3c, !PT ;  /* 0x0000002b06067212 */ /* 0x000fc400078e3cff */
[----:B------:R-:W-:Y:S02]  /*171e0*/  F2FP.F16.F32.PACK_AB R8, R89, R88 ;  /* 0x000000585908723e */ /* 0x000fe400000000ff */
[----:B------:R-:W-:Y:S02]  /*171f0*/  F2FP.F16.F32.PACK_AB R9, R91, R90 ;  /* 0x0000005a5b09723e */ /* 0x000fe400000000ff */
[----:B------:R-:W-:Y:S02]  /*17200*/  SHF.R.U64 R14, R14, 0x3, RZ ;  /* 0x000000030e0e7819 */ /* 0x000fe400000012ff */
[----:B------:R-:W-:Y:S01]  /*17210*/  LOP3.LUT R12, R12, R45, RZ, 0x3c, !PT ;  /* 0x0000002d0c0c7212 */ /* 0x000fe200078e3cff */
[----:B------:R1:W-:Y:S01]  /*17220*/  STSM.16.M88.4 [R28], R8 ;  /* 0x000000081c007844 */ /* 0x0003e20000000200 */
[----:B------:R-:W-:Y:S02]  /*17230*/  SHF.R.U64 R24, R24, 0x3, RZ ;  /* 0x0000000318187819 */ /* 0x000fe400000012ff */
[----:B------:R-:W-:-:S02]  /*17240*/  SHF.R.U64 R26, R26, 0x3, RZ ;  /* 0x000000031a1a7819 */ /* 0x000fc400000012ff */
[----:B------:R-:W-:Y:S02]  /*17250*/  MOV R45, R4 ;  /* 0x00000004002d7202 */ /* 0x000fe40000000f00 */
[----:B------:R-:W-:Y:S02]  /*17260*/  MOV R44, R6 ;  /* 0x00000006002c7202 */ /* 0x000fe40000000f00 */
[----:B------:R-:W-:Y:S02]  /*17270*/  F2FP.F16.F32.PACK_AB R4, R97, R96 ;  /* 0x000000606104723e */ /* 0x000fe400000000ff */
[----:B------:R-:W-:Y:S02]  /*17280*/  F2FP.F16.F32.PACK_AB R5, R99, R98 ;  /* 0x000000626305723e */ /* 0x000fe400000000ff */
[----:B------:R-:W-:Y:S02]  /*17290*/  F2FP.F16.F32.PACK_AB R6, R101, R100 ;  /* 0x000000646506723e */ /* 0x000fe400000000ff */
[----:B------:R-:W-:-:S02]  /*172a0*/  F2FP.F16.F32.PACK_AB R7, R103, R102 ;  /* 0x000000666707723e */ /* 0x000fc400000000ff */
[----:B------:R-:W-:Y:S02]  /*172b0*/  LOP3.LUT R14, R14, R47, RZ, 0x3c, !PT ;  /* 0x0000002f0e0e7212 */ /* 0x000fe400078e3cff */
[----:B-1----:R-:W-:Y:S01]  /*172c0*/  F2FP.F16.F32.PACK_AB R8, R105, R104 ;  /* 0x000000686908723e */ /* 0x002fe200000000ff */
[----:B------:R-:W-:Y:S01]  /*172d0*/  STSM.16.M88.4 [R45], R4 ;  /* 0x000000042d007844 */ /* 0x000fe20000000200 */
[----:B------:R-:W-:Y:S02]  /*172e0*/  F2FP.F16.F32.PACK_AB R9, R107, R106 ;  /* 0x0000006a6b09723e */ /* 0x000fe400000000ff */
[----:B------:R-:W-:Y:S02]  /*172f0*/  F2FP.F16.F32.PACK_AB R10, R109, R108 ;  /* 0x0000006c6d0a723e */ /* 0x000fe400000000ff */
[----:B------:R-:W-:Y:S02]  /*17300*/  F2FP.F16.F32.PACK_AB R11, R111, R110 ;  /* 0x0000006e6f0b723e */ /* 0x000fe400000000ff */
[----:B------:R-:W-:-:S02]  /*17310*/  LOP3.LUT R24, R24, R49, RZ, 0x3c, !PT ;  /* 0x0000003118187212 */ /* 0x000fc400078e3cff */
[----:B------:R-:W-:Y:S01]  /*17320*/  LOP3.LUT R26, R26, R51, RZ, 0x3c, !PT ;  /* 0x000000331a1a7212 */ /* 0x000fe200078e3cff */
[----:B------:R1:W-:Y:S01]  /*17330*/  STSM.16.M88.4 [R44], R8 ;  /* 0x000000082c007844 */ /* 0x0003e20000000200 */
[----:B------:R-:W-:Y:S02]  /*17340*/  MOV R43, R12 ;  /* 0x0000000c002b7202 */ /* 0x000fe40000000f00 */
[----:B------:R-:W-:Y:S02]  /*17350*/  MOV R42, R14 ;  /* 0x0000000e002a7202 */ /* 0x000fe40000000f00 */
[----:B------:R-:W-:Y:S02]  /*17360*/  MOV R41, R24 ;  /* 0x0000001800297202 */ /* 0x000fe40000000f00 */
[----:B------:R-:W-:Y:S02]  /*17370*/  MOV R40, R26 ;  /* 0x0000001a00287202 */ /* 0x000fe40000000f00 */
[----:B------:R-:W-:-:S02]  /*17380*/  F2FP.F16.F32.PACK_AB R12, R37, R112 ;  /* 0x00000070250c723e */ /* 0x000fc400000000ff */
[----:B------:R-:W-:Y:S02]  /*17390*/  F2FP.F16.F32.PACK_AB R13, R115, R114 ;  /* 0x00000072730d723e */ /* 0x000fe400000000ff */
[----:B------:R-:W-:Y:S02]  /*173a0*/  F2FP.F16.F32.PACK_AB R14, R117, R116 ;  /* 0x00000074750e723e */ /* 0x000fe400000000ff */
[----:B------:R-:W-:Y:S02]  /*173b0*/  F2FP.F16.F32.PACK_AB R15, R119, R118 ;  /* 0x00000076770f723e */ /* 0x000fe400000000ff */
[----:B------:R-:W-:Y:S02]  /*173c0*/  MOV R28, R32 ;  /* 0x00000020001c7202 */ /* 0x000fe40000000f00 */
[----:B------:R-:W-:Y:S01]  /*173d0*/  F2FP.F16.F32.PACK_AB R24, R121, R120 ;  /* 0x000000787918723e */ /* 0x000fe200000000ff */
[----:B------:R-:W-:Y:S01]  /*173e0*/  STSM.16.M88.4 [R43], R12 ;  /* 0x0000000c2b007844 */ /* 0x000fe20000000200 */
[----:B------:R-:W-:-:S02]  /*173f0*/  F2FP.F16.F32.PACK_AB R25, R123, R122 ;  /* 0x0000007a7b19723e */ /* 0x000fc400000000ff */
[----:B------:R-:W-:Y:S02]  /*17400*/  F2FP.F16.F32.PACK_AB R26, R125, R124 ;  /* 0x0000007c7d1a723e */ /* 0x000fe400000000ff */
[----:B------:R-:W-:Y:S02]  /*17410*/  F2FP.F16.F32.PACK_AB R27, R127, R126 ;  /* 0x0000007e7f1b723e */ /* 0x000fe400000000ff */
[----:B------:R-:W-:Y:S02]  /*17420*/  F2FP.F16.F32.PACK_AB R32, R35, R128 ;  /* 0x000000802320723e */ /* 0x000fe400000000ff */
[----:B------:R-:W-:Y:S01]  /*17430*/  ISETP.NE.U32.AND P0, PT, RZ, UR4, PT ;  /* 0x00000004ff007c0c */ /* 0x000fe2000bf05070 */
[----:B------:R-:W-:Y:S01]  /*17440*/  STSM.16.M88.4 [R42], R24 ;  /* 0x000000182a007844 */ /* 0x000fe20000000200 */
[----:B-1----:R-:W-:Y:S02]  /*17450*/  IADD3 R8, P1, R208, UR4, RZ ;  /* 0x00000004d0087c10 */ /* 0x002fe4000ff3e0ff */
[----:B------:R-:W-:-:S02]  /*17460*/  F2FP.F16.F32.PACK_AB R33, R131, R130 ;  /* 0x000000828321723e */ /* 0x000fc400000000ff */
[----:B------:R-:W-:Y:S02]  /*17470*/  F2FP.F16.F32.PACK_AB R35, R135, R134 ;  /* 0x000000868723723e */ /* 0x000fe400000000ff */
[----:B------:R-:W-:Y:S02]  /*17480*/  F2FP.F16.F32.PACK_AB R37, R139, R138 ;  /* 0x0000008a8b25723e */ /* 0x000fe400000000ff */
[----:B------:R-:W-:Y:S01]  /*17490*/  F2FP.F16.F32.PACK_AB R4, R145, R144 ;  /* 0x000000909104723e */ /* 0x000fe200000000ff */
[----:B------:R-:W-:Y:S01]  /*174a0*/  STSM.16.M88.4 [R41], R32 ;  /* 0x0000002029007844 */ /* 0x000fe20000000200 */
[----:B------:R-:W-:Y:S02]  /*174b0*/  F2FP.F16.F32.PACK_AB R5, R147, R146 ;  /* 0x000000929305723e */ /* 0x000fe400000000ff */
[----:B------:R-:W-:Y:S01]  /*174c0*/  F2FP.F16.F32.PACK_AB R6, R149, R148 ;  /* 0x000000949506723e */ /* 0x000fe200000000ff */
[----:B------:R-:W-:Y:S01]  /*174d0*/  STSM.16.M88.4 [R40], R36 ;  /* 0x0000002428007844 */ /* 0x000fe20000000200 */
[----:B------:R-:W-:-:S02]  /*174e0*/  F2FP.F16.F32.PACK_AB R7, R151, R150 ;  /* 0x000000969707723e */ /* 0x000fc400000000ff */
[----:B------:R-:W-:Y:S02]  /*174f0*/  ISETP.NE.AND.EX P0, PT, RZ, UR5, PT, P0 ;  /* 0x00000005ff007c0c */ /* 0x000fe4000bf05300 */
[----:B------:R-:W-:Y:S01]  /*17500*/  IADD3.X R9, R209, UR5, RZ, P1, !PT ;  /* 0x00000005d1097c10 */ /* 0x000fe20008ffe4ff */
[----:B------:R-:W-:Y:S01]  /*17510*/  ULDC.64 UR4, c[0x0][0xc08] ;  /* 0x0003020000047ab9 */ /* 0x000fe20000000a00 */
[----:B------:R1:W-:Y:S01]  /*17520*/  STSM.16.M88.4 [R28], R4 ;  /* 0x000000041c007844 */ /* 0x0003e20000000200 */
[----:B------:R-:W-:Y:S01]  /*17530*/  BAR.SYNC.DEFER_BLOCKING 0x1, 0x100 ;  /* 0x0044000000007b1d */ /* 0x000fe20000010000 */
[----:B------:R-:W-:-:S04]  /*17540*/  ISETP.NE.U32.AND P2, PT, RZ, UR4, PT ;  /* 0x00000004ff007c0c */ /* 0x000fc8000bf45070 */
[----:B------:R-:W-:-:S13]  /*17550*/  ISETP.NE.AND.EX P2, PT, RZ, UR5, PT, P2 ;  /* 0x00000005ff007c0c */ /* 0x000fda000bf45320 */
[----:B------:R-:W-:Y:S01]  /*17560*/  @P2 IADD3 R208, P3, R208, UR4, RZ ;  /* 0x00000004d0d02c10 */ /* 0x000fe2000ff7e0ff */
[----:B------:R-:W-:Y:S02]  /*17570*/  ULDC UR4, c[0x0][0xa88] ;  /* 0x0002a20000047ab9 */ /* 0x000fe40000000800 */
[----:B-1----:R-:W-:Y:S01]  /*17580*/  IMAD.U32 R6, RZ, RZ, UR4 ;  /* 0x00000004ff067e24 */ /* 0x002fe2000f8e00ff */
[----:B------:R-:W-:Y:S01]  /*17590*/  @P2 IADD3.X R209, R209, UR5, RZ, P3, !PT ;  /* 0x00000005d1d12c10 */ /* 0x000fe20009ffe4ff */
[----:B------:R1:W5:Y:S01]  /*175a0*/  @P0 LDG.E R48, desc[UR40][R8.64] ;  /* 0x0000002808300981 */ /* 0x000362000c1e1900 */
[----:B---3--:R-:W-:Y:S01]  /*175b0*/  ISETP.NE.AND P1, PT, R55, 0x1, PT ;  /* 0x000000013700780c */ /* 0x008fe20003f25270 */
[----:B------:R-:W-:Y:S02]  /*175c0*/  IMAD.IADD R13, R204, 0x1, R191 ;  /* 0x00000001cc0d7824 */ /* 0x000fe400078e02bf */
[----:B------:R1:W5:Y:S10]  /*175d0*/  @P2 LDG.E R6, desc[UR40][R208.64] ;  /* 0x00000028d0062981 */ /* 0x000374000c1e1900 */
[----:B------:R-:W2:Y:S08]  /*175e0*/  @P1 LDC R10, c[0x0][0xbec] ;  /* 0x0002fb00ff0a1b82 */ /* 0x000eb00000000800 */
[----:B------:R-:W3:Y:S01]  /*175f0*/  @P1 LDC R11, c[0x0][0xbf0] ;  /* 0x0002fc00ff0b1b82 */ /* 0x000ee20000000800 */
[----:B-1----:R-:W-:Y:S05]  /*17600*/  @P2 BRA `(.L_x_2894) ;  /* 0x0000000000102947 */ /* 0x002fea0003800000 */
[----:B------:R-:W-:Y:S05]  /*17610*/  @!P0 BRA `(.L_x_2894) ;  /* 0x00000000000c8947 */ /* 0x000fea0003800000 */
[----:B------:R-:W4:Y:S04]  /*17620*/  LDG.E R5, desc[UR40][R8.64] ;  /* 0x0000002808057981 */ /* 0x000f28000c1e1900 */
[----:B-----5:R-:W4:Y:S02]  /*17630*/  LDG.E R6, desc[UR40][R8.64+0x4] ;  /* 0x0000042808067981 */ /* 0x020f24000c1e1900 */
[----:B----4-:R-:W-:-:S07]  /*17640*/  IADD3 R6, -R5, R6, RZ ;  /* 0x0000000605067210 */ /* 0x010fce0007ffe1ff */
.L_x_2894:
[----:B------:R-:W-:Y:S01]  /*17650*/  SHF.R.S32.HI R28, RZ, 0x1f, R207 ;  /* 0x0000001fff1c7819 */ /* 0x000fe200000114cf */
[----:B--2---:R-:W-:Y:S01]  /*17660*/  @P1 IMAD.HI.U32 R4, R13, R10, RZ ;  /* 0x0000000a0d041227 */ /* 0x004fe200078e00ff */
[----:B------:R-:W-:Y:S01]  /*17670*/  ULDC.64 UR4, c[0x0][0xb90] ;  /* 0x0002e40000047ab9 */ /* 0x000fe20000000a00 */
[----:B-----5:R-:W-:Y:S02]  /*17680*/  SHF.R.S32.HI R49, RZ, 0x1f, R48 ;  /* 0x0000001fff317819 */ /* 0x020fe40000011430 */
[----:B------:R-:W-:Y:S01]  /*17690*/  IMAD R8, R28, UR4, RZ ;  /* 0x000000041c087c24 */ /* 0x000fe2000f8e02ff */
[----:B------:R-:W-:Y:S01]  /*176a0*/  SEL R217, R217, RZ, !P0 ;  /* 0x000000ffd9d97207 */ /* 0x000fe20004000000 */
[----:B------:R-:W-:Y:S01]  /*176b0*/  IMAD.MOV.U32 R7, RZ, RZ, R13 ;  /* 0x000000ffff077224 */ /* 0x000fe200078e000d */
[----:B---3--:R-:W-:Y:S01]  /*176c0*/  @P1 SHF.R.U32.HI R7, RZ, R11, R4 ;  /* 0x0000000bff071219 */ /* 0x008fe20000011604 */
[----:B------:R-:W-:Y:S01]  /*176d0*/  IMAD.WIDE.U32 R4, R207, UR4, R48 ;  /* 0x00000004cf047c25 */ /* 0x000fe2000f8e0030 */
[----:B------:R-:W-:-:S03]  /*176e0*/  SEL R57, R210, RZ, !P0 ;  /* 0x000000ffd2397207 */ /* 0x000fc60004000000 */
        /* <DEDUP_REMOVED lines=47> */
[----:B------:R-:W-:Y:S01]  /*179e0*/  LOP3.LUT R32, R32, R33, RZ, 0x3c, !PT ;  /* 0x0000002120207212 */ /* 0x000fe200078e3cff */
[----:B------:R-:W-:Y:S01]  /*179f0*/  IMAD.X R33, RZ, RZ, R21, P3 ;  /* 0x000000ffff217224 */ /* 0x000fe200018e0615 */
[----:B------:R-:W-:-:S02]  /*17a00*/  LOP3.LUT R12, R12, R13, RZ, 0x3c, !PT ;  /* 0x0000000d0c0c7212 */ /* 0x000fc400078e3cff */
[----:B------:R-:W-:Y:S02]  /*17a10*/  LOP3.LUT R8, R8, R7, RZ, 0x3c, !PT ;  /* 0x0000000708087212 */ /* 0x000fe400078e3cff */
[----:B------:R-:W-:Y:S02]  /*17a20*/  IADD3.X R13, RZ, R21, RZ, P4, !PT ;  /* 0x00000015ff0d7210 */ /* 0x000fe400027fe4ff */
[----:B------:R-:W-:Y:S01]  /*17a30*/  IADD3 R5, P3, R20, 0x7000, RZ ;  /* 0x0000700014057810 */ /* 0x000fe20007f7e0ff */
[----:B-1----:R1:W-:Y:S01]  /*17a40*/  @!P2 ST.E desc[UR40][R50.64], R3 ;  /* 0x000000033200a985 */ /* 0x0023e2000c101928 */
[----:B------:R-:W-:Y:S02]  /*17a50*/  ISETP.GE.OR P0, PT, R4, R59, P0 ;  /* 0x0000003b0400720c */ /* 0x000fe40000706670 */
[C---:B------:R-:W-:Y:S01]  /*17a60*/  IADD3 R37, P5, R20.reuse, 0x5000, RZ ;  /* 0x0000500014257810 */ /* 0x040fe20007fbe0ff */
[----:B------:R-:W-:Y:S01]  /*17a70*/  IMAD.X R45, RZ, RZ, R21, P3 ;  /* 0x000000ffff2d7224 */ /* 0x000fe200018e0615 */
[----:B------:R-:W-:-:S02]  /*17a80*/  IADD3 R41, P4, R20, 0x6000, RZ ;  /* 0x0000600014297810 */ /* 0x000fc40007f9e0ff */
[----:B------:R-:W-:Y:S02]  /*17a90*/  LOP3.LUT R7, R20, 0x380, RZ, 0xc0, !PT ;  /* 0x0000038014077812 */ /* 0x000fe400078ec0ff */
[----:B------:R-:W-:Y:S02]  /*17aa0*/  LOP3.LUT R4, R5, 0x380, RZ, 0xc0, !PT ;  /* 0x0000038005047812 */ /* 0x000fe400078ec0ff */
[----:B------:R-:W-:Y:S01]  /*17ab0*/  LOP3.LUT R36, R37, 0x380, RZ, 0xc0, !PT ;  /* 0x0000038025247812 */ /* 0x000fe200078ec0ff */
[----:B-1----:R-:W1:Y:S01]  /*17ac0*/  @P1 LDC R51, c[0x0][0xbec] ;  /* 0x0002fb00ff331b82 */ /* 0x002e620000000800 */
[----:B------:R-:W-:Y:S01]  /*17ad0*/  IMAD R3, R49, UR4, RZ ;  /* 0x0000000431037c24 */ /* 0x000fe2000f8e02ff */
[----:B------:R-:W-:Y:S01]  /*17ae0*/  LOP3.LUT R40, R41, 0x380, RZ, 0xc0, !PT ;  /* 0x0000038029287812 */ /* 0x000fe200078ec0ff */
[----:B--2---:R2:W-:Y:S01]  /*17af0*/  @!P0 ST.E desc[UR40][R52.64], R0 ;  /* 0x0000000034008985 */ /* 0x0045e2000c101928 */
[----:B------:R-:W-:Y:S02]  /*17b00*/  SHF.R.U64 R7, R7, 0x3, RZ ;  /* 0x0000000307077819 */ /* 0x000fe400000012ff */
[----:B------:R-:W-:-:S02]  /*17b10*/  SHF.R.U64 R4, R4, 0x3, RZ ;  /* 0x0000000304047819 */ /* 0x000fc400000012ff */
[----:B------:R-:W3:Y:S01]  /*17b20*/  @P1 LDC R49, c[0x0][0xbf0] ;  /* 0x0002fc00ff311b82 */ /* 0x000ee20000000800 */
[----:B------:R-:W-:Y:S01]  /*17b30*/  SHF.R.U64 R36, R36, 0x3, RZ ;  /* 0x0000000324247819 */ /* 0x000fe200000012ff */
[----:B------:R-:W-:Y:S01]  /*17b40*/  IMAD R3, R48, UR5, R3 ;  /* 0x0000000530037c24 */ /* 0x000fe2000f8e0203 */
[----:B------:R-:W-:Y:S01]  /*17b50*/  SHF.R.U64 R40, R40, 0x3, RZ ;  /* 0x0000000328287819 */ /* 0x000fe200000012ff */
[----:B------:R-:W5:Y:S01]  /*17b60*/  LD.E.128 R8, desc[UR40][R8.64] ;  /* 0x0000002808087980 */ /* 0x000f62000c101d00 */
[----:B------:R-:W-:Y:S02]  /*17b70*/  LOP3.LUT R20, R7, R20, RZ, 0x3c, !PT ;  /* 0x0000001407147212 */ /* 0x000fe400078e3cff */
[----:B------:R-:W-:Y:S01]  /*17b80*/  LOP3.LUT R36, R36, R37, RZ, 0x3c, !PT ;  /* 0x0000002524247212 */ /* 0x000fe200078e3cff */
[----:B------:R-:W5:Y:S01]  /*17b90*/  LD.E.128 R12, desc[UR40][R12.64] ;  /* 0x000000280c0c7980 */ /* 0x000f62000c101d00 */
[----:B------:R-:W-:Y:S01]  /*17ba0*/  LOP3.LUT R40, R40, R41, RZ, 0x3c, !PT ;  /* 0x0000002928287212 */ /* 0x000fe200078e3cff */
[----:B------:R-:W-:Y:S01]  /*17bb0*/  IMAD.X R41, RZ, RZ, R21, P4 ;  /* 0x000000ffff297224 */ /* 0x000fe200020e0615 */
[----:B------:R-:W-:Y:S01]  /*17bc0*/  LOP3.LUT R44, R4, R5, RZ, 0x3c, !PT ;  /* 0x00000005042c7212 */ /* 0x000fe200078e3cff */
[----:B------:R-:W5:Y:S01]  /*17bd0*/  LD.E.128 R24, desc[UR40][R24.64] ;  /* 0x0000002818187980 */ /* 0x000f62000c101d00 */
[----:B------:R-:W-:-:S02]  /*17be0*/  IADD3.X R37, RZ, R21, RZ, P5, !PT ;  /* 0x00000015ff257210 */ /* 0x000fc40002ffe4ff */
[----:B--2---:R-:W-:Y:S01]  /*17bf0*/  LEA R0, R206, R22, 0x5 ;  /* 0x00000016ce007211 */ /* 0x004fe200078e28ff */
        /* <DEDUP_REMOVED lines=11> */
[----:B------:R-:W-:Y:S01]  /*17cb0*/  @!PT LDS RZ, [RZ] ;  /* 0x00000000fffff984 */ /* 0x000fe20000000800 */
[----:B------:R-:W-:Y:S01]  /*17cc0*/  @!PT LDS RZ, [RZ] ;  /* 0x00000000fffff984 */ /* 0x000fe20000000800 */
[----:B------:R-:W-:Y:S01]  /*17cd0*/  @!PT LDS RZ, [RZ] ;  /* 0x00000000fffff984 */ /* 0x000fe20000000800 */
[----:B------:R-:W-:Y:S01]  /*17ce0*/  @!PT LDS RZ, [RZ] ;  /* 0x00000000fffff984 */ /* 0x000fe20000000800 */
[----:B------:R2:W-:Y:S06]  /*17cf0*/  MEMBAR.ALL.CTA ;  /* 0x0000000000007992 */ /* 0x0005ec0000008000 */
[----:B--2---:R-:W2:Y:S01]  /*17d00*/  FENCE.VIEW.ASYNC.S ;  /* 0x00000000000073c6 */ /* 0x004ea20000000000 */
[----:B------:R-:W-:Y:S01]  /*17d10*/  IMAD.WIDE.U32 R20, R207, UR4, R20 ;  /* 0x00000004cf147c25 */ /* 0x000fe2000f8e0014 */
[----:B------:R-:W-:-:S03]  /*17d20*/  ULDC.64 UR4, c[0x0][0xaf0] ;  /* 0x0002bc0000047ab9 */ /* 0x000fc60000000a00 */
[----:B-1----:R-:W-:-:S04]  /*17d30*/  @P1 IMAD.HI.U32 R0, R48, R51, RZ ;  /* 0x0000003330001227 */ /* 0x002fc800078e00ff */
[----:B------:R-:W-:Y:S02]  /*17d40*/  IMAD.IADD R21, R21, 0x1, R3 ;  /* 0x0000000115157824 */ /* 0x000fe400078e0203 */
[----:B------:R-:W-:Y:S01]  /*17d50*/  IMAD.MOV.U32 R3, RZ, RZ, R48 ;  /* 0x000000ffff037224 */ /* 0x000fe200078e0030 */
[----:B---3--:R-:W-:Y:S01]  /*17d60*/  @P1 SHF.R.U32.HI R3, RZ, R49, R0 ;  /* 0x00000031ff031219 */ /* 0x008fe20000011600 */
[----:B------:R-:W-:Y:S02]  /*17d70*/  IMAD R28, R217, UR4, RZ ;  /* 0x00000004d91c7c24 */ /* 0x000fe4000f8e02ff */
[----:B------:R-:W-:Y:S01]  /*17d80*/  IMAD.WIDE.U32 R20, R57, UR4, R20 ;  /* 0x0000000439147c25 */ /* 0x000fe2000f8e0014 */
[----:B------:R-:W-:-:S03]  /*17d90*/  SHF.R.S32.HI R0, RZ, 0x1f, R3 ;  /* 0x0000001fff007819 */ /* 0x000fc60000011403 */
[----:B------:R-:W-:Y:S01]  /*17da0*/  IMAD R49, R57, UR5, R28 ;  /* 0x0000000539317c24 */ /* 0x000fe2000f8e021c */
[----:B------:R-:W-:Y:S01]  /*17db0*/  IADD3 R28, -R3, RZ, RZ ;  /* 0x000000ff031c7210 */ /* 0x000fe20007ffe1ff */
[----:B------:R-:W-:Y:S02]  /*17dc0*/  ULDC.64 UR4, c[0x0][0xae0] ;  /* 0x0002b80000047ab9 */ /* 0x000fe40000000a00 */
        /* <DEDUP_REMOVED lines=9> */
[----:B------:R-:W-:Y:S01]  /*17e60*/  IMAD R28, R0, UR4, RZ ;  /* 0x00000004001c7c24 */ /* 0x000fe2000f8e02ff */
[C---:B------:R-:W-:Y:S01]  /*17e70*/  IADD3 R0, R50.reuse, 0x20, RZ ;  /* 0x0000002032007810 */ /* 0x040fe20007ffe0ff */
[----:B------:R-:W-:Y:S01]  /*17e80*/  IMAD.WIDE.U32 R20, R49, UR4, R20 ;  /* 0x0000000431147c25 */ /* 0x000fe2000f8e0014 */
[----:B------:R-:W-:-:S03]  /*17e90*/  ISETP.GE.AND P2, PT, R50, R59, PT ;  /* 0x0000003b3200720c */ /* 0x000fc60003f46270 */
[----:B------:R-:W-:Y:S01]  /*17ea0*/  IMAD R51, R49, UR5, R28 ;  /* 0x0000000531337c24 */ /* 0x000fe2000f8e021c */
[-C--:B------:R-:W-:Y:S01]  /*17eb0*/  ISETP.GE.AND P0, PT, R0, R59.reuse, PT ;  /* 0x0000003b0000720c */ /* 0x080fe20003f06270 */
[----:B------:R-:W-:Y:S01]  /*17ec0*/  VIADD R0, R2, 0x28820 ;  /* 0x0002882002007836 */ /* 0x000fe20000000000 */
[----:B------:R-:W-:Y:S01]  /*17ed0*/  ULDC.64 UR4, c[0x0][0xa80] ;  /* 0x0002a00000047ab9 */ /* 0x000fe20000000a00 */
[----:B------:R-:W-:Y:S01]  /*17ee0*/  VIADD R3, R50, 0x40 ;  /* 0x0000004032037836 */ /* 0x000fe20000000000 */
[C---:B------:R-:W-:Y:S01]  /*17ef0*/  LEA R28, P3, R20.reuse, UR4, 0x1 ;  /* 0x00000004141c7c11 */ /* 0x040fe2000f8608ff */
[----:B------:R-:W-:Y:S01]  /*17f00*/  IMAD.IADD R21, R21, 0x1, R51 ;  /* 0x0000000115157824 */ /* 0x000fe200078e0233 */
[----:B------:R-:W-:Y:S02]  /*17f10*/  PRMT R0, RZ, 0x654, R0 ;  /* 0x00000654ff007816 */ /* 0x000fe40000000000 */
[----:B------:R-:W-:Y:S02]  /*17f20*/  ISETP.GE.AND P1, PT, R3, R59, PT ;  /* 0x0000003b0300720c */ /* 0x000fe40003f26270 */
[----:B------:R-:W-:Y:S01]  /*17f30*/  LEA.HI.X R3, R20, UR5, R21, 0x1, P3 ;  /* 0x0000000514037c11 */ /* 0x000fe200098f0c15 */
[----:B--2---:R1:W-:Y:S01]  /*17f40*/  SYNCS.ARRIVE.TRANS64.RED.A1T0 RZ, [R0+URZ], RZ ;  /* 0x000000ff00ff79a7 */ /* 0x0043e2000810043f */
[----:B------:R2:W3:Y:S01]  /*17f50*/  SHFL.IDX PT, R48, R28, RZ, 0x181f ;  /* 0x00181fff1c307589 */ /* 0x0004e200000e0000 */
[----:B------:R-:W-:Y:S03]  /*17f60*/  BSSY B1, `(.L_x_2895) ;  /* 0x000000c000017945 */ /* 0x000fe60003800000 */
[----:B-1----:R2:W1:Y:S01]  /*17f70*/  SHFL.IDX PT, R0, R3, RZ, 0x181f ;  /* 0x00181fff03007589 */ /* 0x00246200000e0000 */
[----:B------:R-:W-:Y:S05]  /*17f80*/  @P2 BRA `(.L_x_2896) ;  /* 0x0000000000242947 */ /* 0x000fea0003800000 */
[----:B------:R-:W-:Y:S02]  /*17f90*/  ULDC UR4, c[0x0][0xac8] ;  /* 0x0002b20000047ab9 */ /* 0x000fe40000000800 */
[----:B------:R-:W-:Y:S02]  /*17fa0*/  ISETP.GE.AND P2, PT, R16, UR4, PT ;  /* 0x0000000410007c0c */ /* 0x000fe4000bf46270 */
[----:B------:R-:W-:-:S11]  /*17fb0*/  ISETP.GE.AND P3, PT, R187, UR4, PT ;  /* 0x00000004bb007c0c */ /* 0x000fd6000bf66270 */
[CC--:B---3--:R-:W-:Y:S02]  /*17fc0*/  @!P2 LEA R20, P4, R16.reuse, R48.reuse, 0x1 ;  /* 0x000000301014a211 */ /* 0x0c8fe400078808ff */
[C---:B------:R-:W-:Y:S02]  /*17fd0*/  @!P3 LEA R48, P5, R187.reuse, R48, 0x1 ;  /* 0x00000030bb30b211 */ /* 0x040fe400078a08ff */
[-C--:B-1----:R-:W-:Y:S02]  /*17fe0*/  @!P2 LEA.HI.X R21, R16, R0.reuse, R17, 0x1, P4 ;  /* 0x000000001015a211 */ /* 0x082fe400020f0c11 */
[----:B------:R-:W-:-:S03]  /*17ff0*/  @!P3 LEA.HI.X R49, R187, R0, R215, 0x1, P5 ;  /* 0x00000000bb31b211 */ /* 0x000fc600028f0cd7 */
[----:B-----5:R4:W-:Y:S04]  /*18000*/  @!P2 ST.E.128 desc[UR40][R20.64], R4 ;  /* 0x000000041400a985 */ /* 0x0209e8000c101d28 */
[----:B------:R4:W-:Y:S02]  /*18010*/  @!P3 ST.E.128 desc[UR40][R48.64], R32 ;  /* 0x000000203000b985 */ /* 0x0009e4000c101d28 */
.L_x_2896:
[----:B------:R-:W-:Y:S05]  /*18020*/  BSYNC B1 ;  /* 0x0000000000017941 */ /* 0x000fea0003800000 */
.L_x_2895:
[----:B-1----:R1:W0:Y:S01]  /*18030*/  SHFL.IDX PT, R0, R3, 0x1, 0x181f ;  /* 0x00381f0003007f89 */ /* 0x00222200000e0000 */
[----:B------:R-:W-:Y:S03]  /*18040*/  BSSY B1, `(.L_x_2897) ;  /* 0x000000c000017945 */ /* 0x000fe60003800000 */
[----:B----45:R1:W4:Y:S01]  /*18050*/  SHFL.IDX PT, R6, R28, 0x1, 0x181f ;  /* 0x00381f001c067f89 */ /* 0x03032200000e0000 */
[----:B------:R-:W-:Y:S05]  /*18060*/  @P0 BRA `(.L_x_2898) ;  /* 0x0000000000240947 */ /* 0x000fea0003800000 */
[----:B------:R-:W-:Y:S02]  /*18070*/  ULDC UR4, c[0x0][0xac8] ;  /* 0x0002b20000047ab9 */ /* 0x000fe40000000800 */
[----:B------:R-:W-:Y:S02]  /*18080*/  ISETP.GE.AND P3, PT, R16, UR4, PT ;  /* 0x0000000410007c0c */ /* 0x000fe4000bf66270 */
[----:B------:R-:W-:-:S11]  /*18090*/  ISETP.GE.AND P4, PT, R187, UR4, PT ;  /* 0x00000004bb007c0c */ /* 0x000fd6000bf86270 */
[CC--:B----4-:R-:W-:Y:S02]  /*180a0*/  @!P3 LEA R4, P0, R16.reuse, R6.reuse, 0x1 ;  /* 0x000000061004b211 */ /* 0x0d0fe400078008ff */
[C---:B------:R-:W-:Y:S02]  /*180b0*/  @!P4 LEA R6, P2, R187.reuse, R6, 0x1 ;  /* 0x00000006bb06c211 */ /* 0x040fe400078408ff */
[-C--:B0-----:R-:W-:Y:S02]  /*180c0*/  @!P3 LEA.HI.X R5, R16, R0.reuse, R17, 0x1, P0 ;  /* 0x000000001005b211 */ /* 0x081fe400000f0c11 */
[----:B------:R-:W-:-:S03]  /*180d0*/  @!P4 LEA.HI.X R7, R187, R0, R215, 0x1, P2 ;  /* 0x00000000bb07c211 */ /* 0x000fc600010f0cd7 */
[----:B------:R0:W-:Y:S04]  /*180e0*/  @!P3 ST.E.128 desc[UR40][R4.64], R8 ;  /* 0x000000080400b985 */ /* 0x0001e8000c101d28 */
[----:B------:R0:W-:Y:S02]  /*180f0*/  @!P4 ST.E.128 desc[UR40][R6.64], R36 ;  /* 0x000000240600c985 */ /* 0x0001e4000c101d28 */
.L_x_2898:
[----:B------:R-:W-:Y:S05]  /*18100*/  BSYNC B1 ;  /* 0x0000000000017941 */ /* 0x000fea0003800000 */
.L_x_2897:
[----:B0-----:R0:W0:Y:S01]  /*18110*/  SHFL.IDX PT, R0, R3, 0x2, 0x181f ;  /* 0x00581f0003007f89 */ /* 0x00102200000e0000 */
[----:B------:R-:W-:Y:S03]  /*18120*/  BSSY B1, `(.L_x_2899) ;  /* 0x000000c000017945 */ /* 0x000fe60003800000 */
[----:B----4-:R4:W0:Y:S01]  /*18130*/  SHFL.IDX PT, R6, R28, 0x2, 0x181f ;  /* 0x00581f001c067f89 */ /* 0x01082200000e0000 */
[----:B------:R-:W-:Y:S05]  /*18140*/  @P1 BRA `(.L_x_2900) ;  /* 0x0000000000241947 */ /* 0x000fea0003800000 */
[----:B------:R-:W-:Y:S02]  /*18150*/  ULDC UR4, c[0x0][0xac8] ;  /* 0x0002b20000047ab9 */ /* 0x000fe40000000800 */
[----:B------:R-:W-:Y:S02]  /*18160*/  ISETP.GE.AND P2, PT, R16, UR4, PT ;  /* 0x0000000410007c0c */ /* 0x000fe4000bf46270 */
[----:B------:R-:W-:-:S11]  /*18170*/  ISETP.GE.AND P3, PT, R187, UR4, PT ;  /* 0x00000004bb007c0c */ /* 0x000fd6000bf66270 */
[CC--:B0-----:R-:W-:Y:S02]  /*18180*/  @!P2 LEA R4, P0, R16.reuse, R6.reuse, 0x1 ;  /* 0x000000061004a211 */ /* 0x0c1fe400078008ff */
[C---:B------:R-:W-:Y:S02]  /*18190*/  @!P3 LEA R6, P1, R187.reuse, R6, 0x1 ;  /* 0x00000006bb06b211 */ /* 0x040fe400078208ff */
[-C--:B------:R-:W-:Y:S02]  /*181a0*/  @!P2 LEA.HI.X R5, R16, R0.reuse, R17, 0x1, P0 ;  /* 0x000000001005a211 */ /* 0x080fe400000f0c11 */
[----:B------:R-:W-:-:S03]  /*181b0*/  @!P3 LEA.HI.X R7, R187, R0, R215, 0x1, P1 ;  /* 0x00000000bb07b211 */ /* 0x000fc600008f0cd7 */
[----:B------:R0:W-:Y:S04]  /*181c0*/  @!P2 ST.E.128 desc[UR40][R4.64], R12 ;  /* 0x0000000c0400a985 */ /* 0x0001e8000c101d28 */
[----:B------:R0:W-:Y:S02]  /*181d0*/  @!P3 ST.E.128 desc[UR40][R6.64], R40 ;  /* 0x000000280600b985 */ /* 0x0001e4000c101d28 */
.L_x_2900:
[----:B------:R-:W-:Y:S05]  /*181e0*/  BSYNC B1 ;  /* 0x0000000000017941 */ /* 0x000fea0003800000 */
.L_x_2899:
[----:B0-----:R-:W-:Y:S01]  /*181f0*/  IADD3 R0, R50, 0x60, RZ ;  /* 0x0000006032007810 */ /* 0x001fe20007ffe0ff */
[----:B------:R0:W0:Y:S03]  /*18200*/  SHFL.IDX PT, R6, R3, 0x3, 0x181f ;  /* 0x00781f0003067f89 */ /* 0x00002600000e0000 */
[----:B------:R-:W-:Y:S01]  /*18210*/  ISETP.GE.AND P0, PT, R0, R59, PT ;  /* 0x0000003b0000720c */ /* 0x000fe20003f06270 */
[----:B-12-4-:R-:W2:-:S12]  /*18220*/  SHFL.IDX PT, R28, R28, 0x3, 0x181f ;  /* 0x00781f001c1c7f89 */ /* 0x016e9800000e0000 */
        /* <DEDUP_REMOVED lines=12> */
.L_x_2893:
[----:B------:R-:W-:Y:S01]  /*182f0*/  ULDC.64 UR4, c[0x0][0xc00] ;  /* 0x0003000000047ab9 */ /* 0x000fe20000000a00 */
[----:B------:R-:W-:Y:S01]  /*18300*/  IMAD.MOV.U32 R0, RZ, RZ, RZ ;  /* 0x000000ffff007224 */ /* 0x000fe200078e00ff */
[----:B------:R-:W-:Y:S01]  /*18310*/  ISETP.NE.U32.AND P0, PT, RZ, UR4, PT ;  /* 0x00000004ff007c0c */ /* 0x000fe2000bf05070 */
[----:B------:R-:W2:Y:S01]  /*18320*/  LDC R25, c[0x0][0xbe8] ;  /* 0x0002fa00ff197b82 */ /* 0x000ea20000000800 */
[----:B------:R-:W-:Y:S02]  /*18330*/  IADD3 R4, P1, R208, UR4, RZ ;  /* 0x00000004d0047c10 */ /* 0x000fe4000ff3e0ff */
[----:B------:R-:W-:Y:S02]  /*18340*/  ISETP.NE.AND.EX P0, PT, RZ, UR5, PT, P0 ;  /* 0x00000005ff007c0c */ /* 0x000fe4000bf05300 */
[----:B------:R-:W-:Y:S01]  /*18350*/  IADD3.X R5, R209, UR5, RZ, P1, !PT ;  /* 0x00000005d1057c10 */ /* 0x000fe20008ffe4ff */
[----:B------:R-:W-:Y:S02]  /*18360*/  ULDC.64 UR4, c[0x0][0xc08] ;  /* 0x0003020000047ab9 */ /* 0x000fe40000000a00 */
[----:B------:R-:W-:-:S04]  /*18370*/  ISETP.NE.U32.AND P1, PT, RZ, UR4, PT ;  /* 0x00000004ff007c0c */ /* 0x000fc8000bf25070 */
[----:B------:R-:W-:-:S04]  /*18380*/  ISETP.NE.AND.EX P1, PT, RZ, UR5, PT, P1 ;  /* 0x00000005ff007c0c */ /* 0x000fc8000bf25310 */
[----:B------:R3:W5:Y:S09]  /*18390*/  @P0 LDG.E R0, desc[UR40][R4.64] ;  /* 0x0000002804000981 */ /* 0x000772000c1e1900 */
[----:B------:R-:W-:Y:S01]  /*183a0*/  @P1 IADD3 R208, P2, R208, UR4, RZ ;  /* 0x00000004d0d01c10 */ /* 0x000fe2000ff5e0ff */
[----:B------:R-:W-:-:S02]  /*183b0*/  ULDC UR4, c[0x0][0xa88] ;  /* 0x0002a20000047ab9 */ /* 0x000fc40000000800 */
[----:B------:R-:W-:Y:S01]  /*183c0*/  IMAD.U32 R8, RZ, RZ, UR4 ;  /* 0x00000004ff087e24 */ /* 0x000fe2000f8e00ff */
[----:B------:R-:W-:-:S05]  /*183d0*/  @P1 IADD3.X R209, R209, UR5, RZ, P2, !PT ;  /* 0x00000005d1d11c10 */ /* 0x000fca00097fe4ff */
[----:B------:R3:W5:Y:S01]  /*183e0*/  @P1 LDG.E R8, desc[UR40][R208.64] ;  /* 0x00000028d0081981 */ /* 0x000762000c1e1900 */
[----:B--2---:R-:W-:Y:S02]  /*183f0*/  ISETP.NE.AND P2, PT, R25, 0x1, PT ;  /* 0x000000011900780c */ /* 0x004fe40003f45270 */
[----:B------:R-:W-:-:S11]  /*18400*/  ISETP.GE.AND P3, PT, R231, 0x80, PT ;  /* 0x00000080e700780c */ /* 0x000fd60003f66270 */
[----:B------:R-:W2:Y:S01]  /*18410*/  @P2 LDC R27, c[0x0][0xbec] ;  /* 0x0002fb00ff1b2b82 */ /* 0x000ea20000000800 */
[----:B---3--:R-:W-:Y:S05]  /*18420*/  @P1 BRA `(.L_x_2902) ;  /* 0x0000000000101947 */ /* 0x008fea0003800000 */
[----:B------:R-:W-:Y:S05]  /*18430*/  @!P0 BRA `(.L_x_2902) ;  /* 0x00000000000c8947 */ /* 0x000fea0003800000 */
[----:B------:R-:W3:Y:S04]  /*18440*/  LDG.E R3, desc[UR40][R4.64] ;  /* 0x0000002804037981 */ /* 0x000ee8000c1e1900 */
[----:B-----5:R-:W3:Y:S02]  /*18450*/  LDG.E R8, desc[UR40][R4.64+0x4] ;  /* 0x0000042804087981 */ /* 0x020ee4000c1e1900 */
[----:B---3--:R-:W-:-:S07]  /*18460*/  IMAD.IADD R8, R8, 0x1, -R3 ;  /* 0x0000000108087824 */ /* 0x008fce00078e0a03 */
.L_x_2902:
        /* <DEDUP_REMOVED lines=18> */
[----:B------:R-:W-:-:S05]  /*18590*/  IMAD.WIDE.U32 R4, R207, UR4, R4 ;  /* 0x00000004cf047c25 */ /* 0x000fca000f8e0004 */
[----:B------:R-:W3:Y:S08]  /*185a0*/  @P0 LDC R7, c[0x0][0xbec] ;  /* 0x0002fb00ff070b82 */ /* 0x000ef00000000800 */
[----:B------:R-:W4:Y:S01]  /*185b0*/  @P0 LDC R21, c[0x0][0xbf0] ;  /* 0x0002fc00ff150b82 */ /* 0x000f220000000800 */
[----:B---3--:R-:W-:-:S04]  /*185c0*/  @P0 IMAD.HI.U32 R6, R12, R7, RZ ;  /* 0x000000070c060227 */ /* 0x008fc800078e00ff */
[----:B------:R-:W-:Y:S01]  /*185d0*/  IMAD R7, R207, UR5, R10 ;  /* 0x00000005cf077c24 */ /* 0x000fe2000f8e020a */
[----:B------:R-:W-:Y:S01]  /*185e0*/  ULDC.64 UR4, c[0x0][0xb98] ;  /* 0x0002e60000047ab9 */ /* 0x000fe20000000a00 */
[----:B----4-:R-:W-:Y:S02]  /*185f0*/  @P0 SHF.R.U32.HI R3, RZ, R21, R6 ;  /* 0x00000015ff030219 */ /* 0x010fe40000011606 */
[----:B------:R-:W-:Y:S02]  /*18600*/  IMAD.IADD R5, R5, 0x1, R7 ;  /* 0x0000000105057824 */ /* 0x000fe400078e0207 */
[----:B------:R-:W-:Y:S01]  /*18610*/  IMAD R6, R217, UR4, RZ ;  /* 0x00000004d9067c24 */ /* 0x000fe2000f8e02ff */
[----:B------:R-:W-:Y:S01]  /*18620*/  IADD3 R7, -R3, RZ, RZ ;  /* 0x000000ff03077210 */ /* 0x000fe20007ffe1ff */
[----:B------:R-:W-:-:S04]  /*18630*/  IMAD.WIDE.U32 R4, R15, UR4, R4 ;  /* 0x000000040f047c25 */ /* 0x000fc8000f8e0004 */
[----:B------:R-:W-:Y:S01]  /*18640*/  IMAD R7, R9, R7, R12 ;  /* 0x0000000709077224 */ /* 0x000fe200078e020c */
[----:B------:R-:W-:Y:S01]  /*18650*/  SHF.R.S32.HI R9, RZ, 0x1f, R3 ;  /* 0x0000001fff097819 */ /* 0x000fe20000011403 */
[----:B------:R-:W-:Y:S01]  /*18660*/  IMAD R6, R15, UR5, R6 ;  /* 0x000000050f067c24 */ /* 0x000fe2000f8e0206 */
[----:B------:R-:W-:Y:S01]  /*18670*/  IADD3 R4, P0, R3, R4, RZ ;  /* 0x0000000403047210 */ /* 0x000fe20007f1e0ff */
[----:B------:R-:W-:Y:S01]  /*18680*/  ULDC.64 UR4, c[0x0][0xb88] ;  /* 0x0002e20000047ab9 */ /* 0x000fe20000000a00 */
        /* <DEDUP_REMOVED lines=11> */
.L_x_2904:
[----:B------:R-:W-:Y:S05]  /*18740*/  BSYNC B1 ;  /* 0x0000000000017941 */ /* 0x000fea0003800000 */
.L_x_2903:
[----:B------:R-:W4:Y:S01]  /*18750*/  @P2 LDC R9, c[0x0][0xbf0] ;  /* 0x0002fc00ff092b82 */ /* 0x000f220000000800 */
[----:B------:R-:W-:Y:S01]  /*18760*/  ULDC.64 UR4, c[0x0][0xaa0] ;  /* 0x0002a80000047ab9 */ /* 0x000fe20000000a00 */
[----:B---3--:R-:W-:Y:S02]  /*18770*/  IMAD R6, R206, 0x20, R22 ;  /* 0x00000020ce067824 */ /* 0x008fe400078e0216 */
[----:B------:R-:W-:Y:S02]  /*18780*/  IMAD R3, R11, UR4, RZ ;  /* 0x000000040b037c24 */ /* 0x000fe4000f8e02ff */
[----:B------:R-:W-:-:S04]  /*18790*/  IMAD.WIDE.U32 R4, R0, UR4, RZ ;  /* 0x0000000400047c25 */ /* 0x000fc8000f8e00ff */
[----:B------:R-:W-:Y:S01]  /*187a0*/  IMAD R3, R0, UR5, R3 ;  /* 0x0000000500037c24 */ /* 0x000fe2000f8e0203 */
[----:B------:R-:W-:Y:S01]  /*187b0*/  ULDC.64 UR4, c[0x0][0xae8] ;  /* 0x0002ba0000047ab9 */ /* 0x000fe20000000a00 */
[----:B------:R-:W-:Y:S01]  /*187c0*/  IMAD.IADD R10, R191, 0x1, R6 ;  /* 0x00000001bf0a7824 */ /* 0x000fe200078e0206 */
[----:B------:R-:W-:Y:S01]  /*187d0*/  IADD3 R191, R22, R191, RZ ;  /* 0x000000bf16bf7210 */ /* 0x000fe20007ffe0ff */
[----:B------:R-:W-:Y:S01]  /*187e0*/  IMAD R0, R13, UR4, RZ ;  /* 0x000000040d007c24 */ /* 0x000fe2000f8e02ff */
[----:B------:R-:W-:Y:S01]  /*187f0*/  IADD3 R5, R5, R3, RZ ;  /* 0x0000000305057210 */ /* 0x000fe20007ffe0ff */
[----:B------:R-:W-:Y:S02]  /*18800*/  IMAD.MOV.U32 R3, RZ, RZ, R10 ;  /* 0x000000ffff037224 */ /* 0x000fe400078e000a */
[----:B------:R-:W-:Y:S02]  /*18810*/  IMAD R7, R207, UR5, R0 ;  /* 0x00000005cf077c24 */ /* 0x000fe4000f8e0200 */
[----:B--2---:R-:W-:-:S04]  /*18820*/  @P2 IMAD.HI.U32 R0, R10, R27, RZ ;  /* 0x0000001b0a002227 */ /* 0x004fc800078e00ff */
[----:B------:R-:W-:Y:S01]  /*18830*/  IMAD.WIDE.U32 R4, R207, UR4, R4 ;  /* 0x00000004cf047c25 */ /* 0x000fe2000f8e0004 */
[----:B----4-:R-:W-:Y:S01]  /*18840*/  @P2 SHF.R.U32.HI R3, RZ, R9, R0 ;  /* 0x00000009ff032219 */ /* 0x010fe20000011600 */
[----:B------:R-:W-:Y:S02]  /*18850*/  ULDC.64 UR4, c[0x0][0xaf0] ;  /* 0x0002bc0000047ab9 */ /* 0x000fe40000000a00 */
[----:B------:R-:W-:Y:S01]  /*18860*/  IMAD.IADD R5, R5, 0x1, R7 ;  /* 0x0000000105057824 */ /* 0x000fe200078e0207 */
[----:B------:R-:W-:Y:S01]  /*18870*/  IADD3 R7, -R3, RZ, RZ ;  /* 0x000000ff03077210 */ /* 0x000fe20007ffe1ff */
[----:B------:R-:W-:Y:S01]  /*18880*/  IMAD R6, R217, UR4, RZ ;  /* 0x00000004d9067c24 */ /* 0x000fe2000f8e02ff */
[----:B------:R-:W-:Y:S01]  /*18890*/  SHF.R.S32.HI R0, RZ, 0x1f, R3 ;  /* 0x0000001fff007819 */ /* 0x000fe20000011403 */
[----:B------:R-:W-:-:S04]  /*188a0*/  IMAD.WIDE.U32 R4, R15, UR4, R4 ;  /* 0x000000040f047c25 */ /* 0x000fc8000f8e0004 */
[----:B------:R-:W-:Y:S01]  /*188b0*/  IMAD R9, R15, UR5, R6 ;  /* 0x000000050f097c24 */ /* 0x000fe2000f8e0206 */
[----:B------:R-:W-:Y:S01]  /*188c0*/  ULDC.64 UR4, c[0x0][0xae0] ;  /* 0x0002b80000047ab9 */ /* 0x000fe20000000a00 */
[----:B------:R-:W-:Y:S02]  /*188d0*/  IMAD R7, R25, R7, R10 ;  /* 0x0000000719077224 */ /* 0x000fe400078e020a */
[----:B------:R-:W-:Y:S02]  /*188e0*/  IMAD R6, R0, UR4, RZ ;  /* 0x0000000400067c24 */ /* 0x000fe4000f8e02ff */
[----:B------:R-:W-:Y:S01]  /*188f0*/  IMAD.IADD R5, R5, 0x1, R9 ;  /* 0x0000000105057824 */ /* 0x000fe200078e0209 */
        /* <DEDUP_REMOVED lines=16> */
.L_x_3126:
[----:B------:R-:W-:Y:S01]  /*18a00*/  IMAD R8, R8, R25, RZ ;  /* 0x0000001908087224 */ /* 0x000fe200078e02ff */
[----:B------:R-:W-:Y:S04]  /*18a10*/  BSSY B1, `(.L_x_2906) ;  /* 0x000000c000017945 */ /* 0x000fe80003800000 */
[----:B------:R-:W-:-:S13]  /*18a20*/  ISETP.GE.AND P0, PT, R191, R8, PT ;  /* 0x00000008bf00720c */ /* 0x000fda0003f06270 */
[----:B------:R-:W-:Y:S05]  /*18a30*/  @P0 BRA `(.L_x_2907) ;  /* 0x0000000000240947 */ /* 0x000fea0003800000 */
[----:B------:R-:W-:Y:S02]  /*18a40*/  ULDC UR4, c[0x0][0xac8] ;  /* 0x0002b20000047ab9 */ /* 0x000fe40000000800 */
[----:B------:R-:W-:Y:S02]  /*18a50*/  ISETP.GE.AND P2, PT, R16, UR4, PT ;  /* 0x0000000410007c0c */ /* 0x000fe4000bf46270 */
[----:B------:R-:W-:-:S11]  /*18a60*/  ISETP.GE.AND P3, PT, R187, UR4, PT ;  /* 0x00000004bb007c0c */ /* 0x000fd6000bf66270 */
[CC--:B----4-:R-:W-:Y:S02]  /*18a70*/  @!P2 LEA R6, P0, R16.reuse, R14.reuse, 0x1 ;  /* 0x0000000e1006a211 */ /* 0x0d0fe400078008ff */
[C---:B------:R-:W-:Y:S02]  /*18a80*/  @!P3 LEA R14, P1, R187.reuse, R14, 0x1 ;  /* 0x0000000ebb0eb211 */ /* 0x040fe400078208ff */
[-C--:B---3--:R-:W-:Y:S02]  /*18a90*/  @!P2 LEA.HI.X R7, R16, R0.reuse, R17, 0x1, P0 ;  /* 0x000000001007a211 */ /* 0x088fe400000f0c11 */
[----:B------:R-:W-:-:S03]  /*18aa0*/  @!P3 LEA.HI.X R15, R187, R0, R215, 0x1, P1 ;  /* 0x00000000bb0fb211 */ /* 0x000fc600008f0cd7 */
[----:B------:R3:W-:Y:S04]  /*18ab0*/  @!P2 ST.E.128 desc[UR40][R6.64], RZ ;  /* 0x000000ff0600a985 */ /* 0x0007e8000c101d28 */
[----:B------:R3:W-:Y:S02]  /*18ac0*/  @!P3 ST.E.128 desc[UR40][R14.64], RZ ;  /* 0x000000ff0e00b985 */ /* 0x0007e4000c101d28 */
.L_x_2907:
[----:B------:R-:W-:Y:S05]  /*18ad0*/  BSYNC B1 ;  /* 0x0000000000017941 */ /* 0x000fea0003800000 */
.L_x_2906:
[----:B------:R-:W-:-:S03]  /*18ae0*/  UMOV UR4, 0xffffffff ;  /* 0xffffffff00047882 */ /* 0x000fc60000000000 */
[----:B------:R-:W-:Y:S05]  /*18af0*/  BRA.DIV UR4, `(.L_x_2908) ;  /* 0x0000009204547947 */ /* 0x000fea000b800000 */
[----:B---3--:R3:W0:Y:S04]  /*18b00*/  SHFL.IDX PT, R0, R4, 0x1, 0x181f ;  /* 0x00381f0004007f89 */ /* 0x00862800000e0000 */
[----:B----4-:R3:W4:Y:S02]  /*18b10*/  SHFL.IDX PT, R14, R3, 0x1, 0x181f ;  /* 0x00381f00030e7f89 */ /* 0x01072400000e0000 */
.L_x_3130:
[----:B------:R-:W-:Y:S01]  /*18b20*/  VIADD R5, R191, 0x20 ;  /* 0x00000020bf057836 */ /* 0x000fe20000000000 */
        /* <DEDUP_REMOVED lines=10> */
[----:B------:R0:W-:Y:S04]  /*18bd0*/  @!P2 ST.E.128 desc[UR40][R6.64], RZ ;  /* 0x000000ff0600a985 */ /* 0x0001e8000c101d28 */
[----:B------:R0:W-:Y:S02]  /*18be0*/  @!P3 ST.E.128 desc[UR40][R14.64], RZ ;  /* 0x000000ff0e00b985 */ /* 0x0001e4000c101d28 */
.L_x_2910:
[----:B------:R-:W-:Y:S05]  /*18bf0*/  BSYNC B1 ;  /* 0x0000000000017941 */ /* 0x000fea0003800000 */
.L_x_2909:
[----:B------:R-:W-:-:S03]  /*18c00*/  UMOV UR4, 0xffffffff ;  /* 0xffffffff00047882 */ /* 0x000fc60000000000 */
[----:B------:R-:W-:Y:S05]  /*18c10*/  BRA.DIV UR4, `(.L_x_2911) ;  /* 0x0000009204547947 */ /* 0x000fea000b800000 */
[----:B0-----:R0:W0:Y:S04]  /*18c20*/  SHFL.IDX PT, R0, R4, 0x2, 0x181f ;  /* 0x00581f0004007f89 */ /* 0x00102800000e0000 */
[----:B----4-:R4:W0:Y:S02]  /*18c30*/  SHFL.IDX PT, R14, R3, 0x2, 0x181f ;  /* 0x00581f00030e7f89 */ /* 0x01082400000e0000 */
.L_x_3134:
[----:B------:R-:W-:Y:S01]  /*18c40*/  VIADD R5, R191, 0x40 ;  /* 0x00000040bf057836 */ /* 0x000fe20000000000 */
[----:B------:R-:W-:Y:S04]  /*18c50*/  BSSY B1, `(.L_x_2912) ;  /* 0x000000c000017945 */ /* 0x000fe80003800000 */
[----:B------:R-:W-:-:S13]  /*18c60*/  ISETP.GE.AND P0, PT, R5, R8, PT ;  /* 0x000000080500720c */ /* 0x000fda0003f06270 */
        /* <DEDUP_REMOVED lines=8> */
[----:B------:R0:W-:Y:S04]  /*18cf0*/  @!P2 ST.E.128 desc[UR40][R6.64], RZ ;  /* 0x000000ff0600a985 */ /* 0x0001e8000c101d28 */
[----:B------:R0:W-:Y:S02]  /*18d00*/  @!P3 ST.E.128 desc[UR40][R14.64], RZ ;  /* 0x000000ff0e00b985 */ /* 0x0001e4000c101d28 */
.L_x_2913:
[----:B------:R-:W-:Y:S05]  /*18d10*/  BSYNC B1 ;  /* 0x0000000000017941 */ /* 0x000fea0003800000 */
.L_x_2912:
[----:B------:R-:W-:-:S03]  /*18d20*/  UMOV UR4, 0xffffffff ;  /* 0xffffffff00047882 */ /* 0x000fc60000000000 */
[----:B------:R-:W-:Y:S05]  /*18d30*/  BRA.DIV UR4, `(.L_x_2914) ;  /* 0x0000009204547947 */ /* 0x000fea000b800000 */
[----:B0-----:R0:W0:Y:S04]  /*18d40*/  SHFL.IDX PT, R0, R4, 0x3, 0x181f ;  /* 0x00781f0004007f89 */ /* 0x00102800000e0000 */
[----:B------:R0:W0:Y:S02]  /*18d50*/  SHFL.IDX PT, R14, R3, 0x3, 0x181f ;  /* 0x00781f00030e7f89 */ /* 0x00002400000e0000 */
.L_x_3138:
[----:B0-234-:R-:W-:-:S05]  /*18d60*/  VIADD R3, R191, 0x60 ;  /* 0x00000060bf037836 */ /* 0x01dfca0000000000 */
[----:B------:R-:W-:-:S13]  /*18d70*/  ISETP.GE.AND P0, PT, R3, R8, PT ;  /* 0x000000080300720c */ /* 0x000fda0003f06270 */
[----:B------:R-:W-:Y:S05]  /*18d80*/  @P0 BRA `(.L_x_2901) ;  /* 0x0000000000240947 */ /* 0x000fea0003800000 */
[----:B------:R-:W-:Y:S02]  /*18d90*/  ULDC UR4, c[0x0][0xac8] ;  /* 0x0002b20000047ab9 */ /* 0x000fe40000000800 */
[----:B------:R-:W-:Y:S02]  /*18da0*/  ISETP.GE.AND P2, PT, R16, UR4, PT ;  /* 0x0000000410007c0c */ /* 0x000fe4000bf46270 */
[----:B------:R-:W-:-:S11]  /*18db0*/  ISETP.GE.AND P3, PT, R187, UR4, PT ;  /* 0x00000004bb007c0c */ /* 0x000fd6000bf66270 */
[CC--:B------:R-:W-:Y:S02]  /*18dc0*/  @!P2 LEA R4, P0, R16.reuse, R14.reuse, 0x1 ;  /* 0x0000000e1004a211 */ /* 0x0c0fe400078008ff */
[C---:B------:R-:W-:Y:S02]  /*18dd0*/  @!P3 LEA R14, P1, R187.reuse, R14, 0x1 ;  /* 0x0000000ebb0eb211 */ /* 0x040fe400078208ff */
[-C--:B------:R-:W-:Y:S02]  /*18de0*/  @!P2 LEA.HI.X R5, R16, R0.reuse, R17, 0x1, P0 ;  /* 0x000000001005a211 */ /* 0x080fe400000f0c11 */
[----:B------:R-:W-:-:S03]  /*18df0*/  @!P3 LEA.HI.X R15, R187, R0, R215, 0x1, P1 ;  /* 0x00000000bb0fb211 */ /* 0x000fc600008f0cd7 */
[----:B------:R0:W-:Y:S04]  /*18e00*/  @!P2 ST.E.128 desc[UR40][R4.64], RZ ;  /* 0x000000ff0400a985 */ /* 0x0001e8000c101d28 */
[----:B------:R0:W-:Y:S02]  /*18e10*/  @!P3 ST.E.128 desc[UR40][R14.64], RZ ;  /* 0x000000ff0e00b985 */ /* 0x0001e4000c101d28 */
.L_x_2901:
[----:B------:R-:W-:Y:S05]  /*18e20*/  BSYNC B0 ;  /* 0x0000000000007941 */ /* 0x000fea0003800000 */
.L_x_2892:
[----:B------:R-:W-:Y:S02]  /*18e30*/  ULDC UR4, c[0x0][0xc3c] ;  /* 0x00030f0000047ab9 */ /* 0x000fe40000000800 */
[----:B-1----:R-:W-:-:S13]  /*18e40*/  ISETP.GE.AND P0, PT, R31, UR4, PT ;  /* 0x000000041f007c0c */ /* 0x002fda000bf06270 */
[----:B------:R-:W-:Y:S05]  /*18e50*/  @!P0 BRA `(.L_x_2915) ;  /* 0xfffffe8000c48947 */ /* 0x000fea000383ffff */
[----:B------:R-:W-:Y:S05]  /*18e60*/  BRA `(.L_x_2712) ;  /* 0x00000074009c7947 */ /* 0x000fea0003800000 */
.L_x_2710:
[----:B------:R-:W-:-:S08]  /*18e70*/  NOP ;  /* 0x0000000000007918 */ /* 0x000fd00000000000 */
[----:B--2---:R-:W0:-:S00]  /*18e80*/  USETMAXREG.DEALLOC.CTAPOOL 0x18 ;  /* 0x00000018000079c8 */ /* 0x004e0000080e0500 */
[----:B0-----:R-:W2:Y:S01]  /*18e90*/  LDL.LU R2, [R1+0x24] ;  /* 0x0000240001027983 */ /* 0x001ea20000300800 */
[----:B------:R-:W-:Y:S02]  /*18ea0*/  LOP3.LUT R0, R0, 0x3, RZ, 0xc0, !PT ;  /* 0x0000000300007812 */ /* 0x000fe400078ec0ff */
[----:B------:R-:W-:-:S04]  /*18eb0*/  MOV R6, RZ ;  /* 0x000000ff00067202 */ /* 0x000fc80000000f00 */
        /* <DEDUP_REMOVED lines=13> */
.L_x_2916:
        /* <DEDUP_REMOVED lines=41> */
.L_x_2922:
        /* <DEDUP_REMOVED lines=12> */
.L_x_2921:
[----:B------:R-:W-:Y:S05]  /*192e0*/  BSYNC B0 ;  /* 0x0000000000007941 */ /* 0x000fea0003800000 */
.L_x_2920:
[----:B0----5:R-:W0:Y:S02]  /*192f0*/  SHFL.UP PT, R2, R6, 0x1, RZ ;  /* 0x0420000006027989 */ /* 0x021e2400000e00ff */
        /* <DEDUP_REMOVED lines=14> */
[----:B------:R-:W0:Y:S02]  /*193e0*/  SHFL.IDX PT, R3, R11, 0x1f, 0x1f ;  /* 0x03e01f000b037f89 */ /* 0x000e2400000e0000 */
[----:B0-----:R-:W-:-:S04]  /*193f0*/  IMAD R8, R3, UR5, RZ ;  /* 0x0000000503087c24 */ /* 0x001fc8000f8e02ff */
[----:B------:R-:W-:-:S05]  /*19400*/  IMAD.IADD R7, R8, 0x1, R7 ;  /* 0x0000000108077824 */ /* 0x000fca00078e0207 */
[----:B------:R-:W-:-:S13]  /*19410*/  ISETP.GT.AND P6, PT, R7, UR6, PT ;  /* 0x0000000607007c0c */ /* 0x000fda000bfc4270 */
[----:B------:R-:W-:Y:S05]  /*19420*/  @!P6 BRA `(.L_x_2922) ;  /* 0xfffffffc007ce947 */ /* 0x000fea000383ffff */
[----:B------:R-:W-:-:S07]  /*19430*/  IMAD.MOV.U32 R5, RZ, RZ, R11 ;  /* 0x000000ffff057224 */ /* 0x000fce00078e000b */
.L_x_2918:
[----:B------:R-:W-:-:S04]  /*19440*/  IMAD.IADD R8, R7, 0x1, -R8 ;  /* 0x0000000107087824 */ /* 0x000fc800078e0a08 */
[----:B------:R-:W-:-:S05]  /*19450*/  IMAD R2, R5, UR5, R8 ;  /* 0x0000000505027c24 */ /* 0x000fca000f8e0208 */
[----:B------:R-:W-:Y:S02]  /*19460*/  ISETP.GT.AND P0, PT, R2, UR6, PT ;  /* 0x0000000602007c0c */ /* 0x000fe4000bf04270 */
[----:B------:R-:W0:Y:S11]  /*19470*/  LDC.64 R2, c[0x0][0xc90] ;  /* 0x00032400ff027b82 */ /* 0x000e360000000a00 */
[----:B------:R-:W-:-:S04]  /*19480*/  VOTE.ANY R12, PT, !P0 ;  /* 0x00000000000c7806 */ /* 0x000fc800040e0100 */
[----:B------:R-:W1:Y:S02]  /*19490*/  POPC R7, R12 ;  /* 0x0000000c00077309 */ /* 0x000e640000000000 */
[----:B-1----:R-:W-:-:S05]  /*194a0*/  IADD3 R19, R7, UR4, RZ ;  /* 0x0000000407137c10 */ /* 0x002fca000fffe0ff */
        /* <DEDUP_REMOVED lines=13> */
.L_x_2923:
[----:B-12---:R-:W-:Y:S01]  /*19580*/  IMAD.MOV R5, RZ, RZ, -R3 ;  /* 0x000000ffff057224 */ /* 0x006fe200078e0a03 */
[----:B------:R-:W-:Y:S01]  /*19590*/  MOV R2, RZ ;  /* 0x000000ff00027202 */ /* 0x000fe20000000f00 */
[----:B---3--:R-:W-:Y:S01]  /*195a0*/  IMAD R16, R16, UR5, R8 ;  /* 0x0000000510107c24 */ /* 0x008fe2000f8e0208 */
[----:B------:R-:W-:Y:S01]  /*195b0*/  IABS R7, R9 ;  /* 0x0000000900077213 */ /* 0x000fe20000000000 */
[----:B------:R-:W-:-:S04]  /*195c0*/  IMAD R5, R5, R10, RZ ;  /* 0x0000000a05057224 */ /* 0x000fc800078e02ff */
[----:B------:R-:W-:Y:S01]  /*195d0*/  IMAD.HI.U32 R3, R3, R5, R2 ;  /* 0x0000000503037227 */ /* 0x000fe200078e0002 */
[----:B------:R-:W-:-:S03]  /*195e0*/  IADD3 R2, -R16, UR6, RZ ;  /* 0x0000000610027c10 */ /* 0x000fc6000fffe1ff */
[----:B------:R-:W-:Y:S01]  /*195f0*/  IMAD.MOV R7, RZ, RZ, -R7 ;  /* 0x000000ffff077224 */ /* 0x000fe200078e0a07 */
        /* <DEDUP_REMOVED lines=10> */
[----:B------:R-:W-:-:S06]  /*196a0*/  @P0 IADD3 R8, R8, 0x1, RZ ;  /* 0x0000000108080810 */ /* 0x000fcc0007ffe0ff */
[----:B------:R-:W-:Y:S01]  /*196b0*/  @!P2 IMAD.MOV R8, RZ, RZ, -R8 ;  /* 0x000000ffff08a224 */ /* 0x000fe200078e0a08 */
[----:B------:R-:W-:-:S05]  /*196c0*/  @!P1 LOP3.LUT R8, RZ, R9, RZ, 0x33, !PT ;  /* 0x00000009ff089212 */ /* 0x000fca00078e33ff */
[----:B------:R-:W-:Y:S01]  /*196d0*/  IMAD R5, R11, R8, RZ ;  /* 0x000000080b057224 */ /* 0x000fe200078e02ff */
[----:B------:R-:W-:-:S03]  /*196e0*/  IADD3 R8, -R8, RZ, RZ ;  /* 0x000000ff08087210 */ /* 0x000fc60007ffe1ff */
[----:B------:R-:W-:Y:S02]  /*196f0*/  IMAD.MOV R10, RZ, RZ, -R5 ;  /* 0x000000ffff0a7224 */ /* 0x000fe400078e0a05 */
[----:B------:R-:W-:-:S03]  /*19700*/  IMAD R8, R9, R8, R2 ;  /* 0x0000000809087224 */ /* 0x000fc600078e0202 */
[----:B------:R-:W-:Y:S02]  /*19710*/  VIADDMNMX R11, R10, UR5, R11, PT ;  /* 0x000000050a0b7c46 */ /* 0x000fe4000b80010b */
[----:B------:R-:W-:Y:S02]  /*19720*/  IADD3 R5, R8, R5, RZ ;  /* 0x0000000508057210 */ /* 0x000fe40007ffe0ff */
        /* <DEDUP_REMOVED lines=29> */
.L_x_2919:
[----:B------:R-:W-:Y:S01]  /*19900*/  IMAD.MOV.U32 R17, RZ, RZ, RZ ;  /* 0x000000ffff117224 */ /* 0x000fe200078e00ff */
[----:B------:R-:W-:Y:S01]  /*19910*/  MOV R16, UR6 ;  /* 0x0000000600107c02 */ /* 0x000fe20008000f00 */
[----:B------:R-:W-:-:S07]  /*19920*/  IMAD.MOV.U32 R18, RZ, RZ, RZ ;  /* 0x000000ffff127224 */ /* 0x000fce00078e00ff */
.L_x_2924:
[----:B------:R-:W-:-:S13]  /*19930*/  ISETP.NE.AND P0, PT, R0, RZ, PT ;  /* 0x000000ff0000720c */ /* 0x000fda0003f05270 */
[----:B------:R-:W1:Y:S01]  /*19940*/  @!P0 S2R R3, SR_CgaCtaId ;  /* 0x0000000000038919 */ /* 0x000e620000008800 */
[----:B------:R-:W-:-:S04]  /*19950*/  @!P0 MOV R0, 0x400 ;  /* 0x0000040000008802 */ /* 0x000fc80000000f00 */
[----:B-1----:R-:W-:-:S05]  /*19960*/  @!P0 LEA R0, R3, R0, 0x18 ;  /* 0x0000000003008211 */ /* 0x002fca00078ec0ff */
[----:B------:R1:W-:Y:S01]  /*19970*/  @!P0 STS.128 [R0+0x288d0], R16 ;  /* 0x0288d01000008388 */ /* 0x0003e20000000c00 */
[----:B------:R-:W-:Y:S06]  /*19980*/  BAR.ARV 0x5, 0x180 ;  /* 0x0146000000007b1d */ /* 0x000fec0000002000 */
.L_x_2917:
        /* <DEDUP_REMOVED lines=14> */
[----:B------:R-:W-:Y:S01]  /*19a70*/  ULDC UR36, c[0x0][0xc] ;  /* 0x0000030000247ab9 */ /* 0x000fe20000000800 */
[----:B0-----:R-:W-:Y:S02]  /*19a80*/  SHF.L.U32 R2, R5, 0x3, RZ ;  /* 0x0000000305027819 */ /* 0x001fe400000006ff */
[----:B------:R-:W-:Y:S01]  /*19a90*/  LOP3.LUT R3, R3, 0x38, R4, 0x78, !PT ;  /* 0x0000003803037812 */ /* 0x000fe200078e7804 */
[----:B------:R-:W-:Y:S01]  /*19aa0*/  IMAD.SHL.U32 R4, R4, 0x10, RZ ;  /* 0x0000001004047824 */ /* 0x000fe200078e00ff */
[----:B------:R-:W-:-:S02]  /*19ab0*/  SHF.R.U32.HI R5, RZ, 0x3, R5 ;  /* 0x00000003ff057819 */ /* 0x000fc40000011605 */
[----:B------:R-:W-:Y:S02]  /*19ac0*/  LOP3.LUT R2, R3, 0x200, R2, 0xf8, !PT ;  /* 0x0000020003027812 */ /* 0x000fe400078ef802 */
[----:B------:R-:W-:Y:S02]  /*19ad0*/  LOP3.LUT R0, R0, 0x38, RZ, 0xc0, !PT ;  /* 0x0000003800007812 */ /* 0x000fe400078ec0ff */
[----:B------:R-:W-:Y:S02]  /*19ae0*/  LOP3.LUT R4, R5, 0x70, R4, 0xf8, !PT ;  /* 0x0000007005047812 */ /* 0x000fe400078ef804 */
[----:B------:R-:W-:Y:S01]  /*19af0*/  LOP3.LUT R0, R0, 0x40, RZ, 0xfc, !PT ;  /* 0x0000004000007812 */ /* 0x000fe200078efcff */
[----:B-1----:R-:W-:-:S06]  /*19b00*/  ULEA UR4, UR5, UR4, 0x18 ;  /* 0x0000000405047291 */ /* 0x002fcc000f8ec03f */
[----:B------:R-:W-:-:S05]  /*19b10*/  IMAD.U32 R3, RZ, RZ, UR4 ;  /* 0x00000004ff037e24 */ /* 0x000fca000f8e00ff */
[----:B------:R0:W-:Y:S02]  /*19b20*/  STL [R1+0x4], R3 ;  /* 0x0000040301007387 */ /* 0x0001e40000100800 */
[----:B0-----:R-:W-:Y:S01]  /*19b30*/  IMAD R3, R2, 0x2, R3 ;  /* 0x0000000202037824 */ /* 0x001fe200078e0203 */
[----:B------:R-:W-:-:S04]  /*19b40*/  MOV R2, 0x1 ;  /* 0x0000000100027802 */ /* 0x000fc80000000f00 */
[----:B------:R0:W-:Y:S04]  /*19b50*/  STL [R1+0x2c], R3 ;  /* 0x00002c0301007387 */ /* 0x0001e80000100800 */
[----:B------:R0:W-:Y:S04]  /*19b60*/  STL [R1+0x8], RZ ;  /* 0x000008ff01007387 */ /* 0x0001e80000100800 */
[----:B------:R0:W-:Y:S04]  /*19b70*/  STL [R1+0x14], R2 ;  /* 0x0000140201007387 */ /* 0x0001e80000100800 */
[----:B------:R0:W-:Y:S04]  /*19b80*/  STL [R1+0x50], RZ ;  /* 0x000050ff01007387 */ /* 0x0001e80000100800 */
[----:B------:R0:W-:Y:S04]  /*19b90*/  STL [R1+0x1c], RZ ;  /* 0x00001cff01007387 */ /* 0x0001e80000100800 */
[----:B------:R0:W-:Y:S02]  /*19ba0*/  STL [R1+0x20], R2 ;  /* 0x0000200201007387 */ /* 0x0001e40000100800 */
.L_x_3060:
[----:B0-----:R-:W0:Y:S02]  /*19bb0*/  LDC.64 R2, c[0x0][0xc88] ;  /* 0x00032200ff027b82 */ /* 0x001e240000000a00 */
        /* <DEDUP_REMOVED lines=9> */
[----:B------:R-:W-:Y:S01]  /*19c50*/  ISETP.NE.AND.EX P0, PT, RZ, UR5, PT, P0 ;  /* 0x00000005ff007c0c */ /* 0x000fe2000bf05300 */
[----:B------:R-:W-:Y:S01]  /*19c60*/  ULDC.64 UR6, c[0x0][0xa08] ;  /* 0x0002820000067ab9 */ /* 0x000fe20000000a00 */
[----:B--2---:R-:W-:Y:S01]  /*19c70*/  SHF.R.S32.HI R5, RZ, 0x1f, R4 ;  /* 0x0000001fff057819 */ /* 0x004fe20000011404 */
[----:B------:R-:W-:-:S10]  /*19c80*/  IMAD.SHL.U32 R15, R4, 0x4, RZ ;  /* 0x00000004040f7824 */ /* 0x000fd400078e00ff */
[C---:B------:R-:W-:Y:S01]  /*19c90*/  @P0 LEA R2, P1, R4.reuse, UR4, 0x2 ;  /* 0x0000000404020c11 */ /* 0x040fe2000f8210ff */
[----:B------:R0:W-:Y:S03]  /*19ca0*/  STL [R1+0x30], R4 ;  /* 0x0000300401007387 */ /* 0x0001e60000100800 */
[C-C-:B------:R-:W-:Y:S01]  /*19cb0*/  @P0 LEA.HI.X R3, R4.reuse, UR5, R5.reuse, 0x2, P1 ;  /* 0x0000000504030c11 */ /* 0x140fe200088f1405 */
[----:B------:R-:W-:Y:S01]  /*19cc0*/  ULDC.64 UR4, c[0x0][0xa00] ;  /* 0x0002800000047ab9 */ /* 0x000fe20000000a00 */
[----:B------:R-:W-:Y:S01]  /*19cd0*/  SHF.L.U64.HI R14, R4, 0x2, R5 ;  /* 0x00000002040e7819 */ /* 0x000fe20000010205 */
[----:B-1----:R1:W-:Y:S01]  /*19ce0*/  STL [R1+0x40], R5 ;  /* 0x0000400501007387 */ /* 0x0023e20000100800 */
[----:B------:R-:W-:-:S03]  /*19cf0*/  ISETP.NE.U32.AND P2, PT, RZ, UR4, PT ;  /* 0x00000004ff007c0c */ /* 0x000fc6000bf45070 */
[----:B-----5:R2:W5:Y:S01]  /*19d00*/  @P0 LDG.E R0, desc[UR40][R2.64] ;  /* 0x0000002802000981 */ /* 0x020562000c1e1900 */
        /* <DEDUP_REMOVED lines=14> */
[----:B-1----:R-:W-:Y:S01]  /*19df0*/  IADD3.X R5, R14, UR9, RZ, P4, !PT ;  /* 0x000000090e057c10 */ /* 0x002fe2000a7fe4ff */
[----:B------:R-:W-:Y:S01]  /*19e00*/  ULDC UR4, c[0x0][0x288] ;  /* 0x0000a20000047ab9 */ /* 0x000fe20000000800 */
[----:B---3--:R-:W-:-:S02]  /*19e10*/  IADD3 R6, P5, R15, UR6, RZ ;  /* 0x000000060f067c10 */ /* 0x008fc4000ffbe0ff */
[----:B------:R-:W-:Y:S01]  /*19e20*/  MOV R12, UR4 ;  /* 0x00000004000c7c02 */ /* 0x000fe20008000f00 */
[----:B------:R-:W-:Y:S01]  /*19e30*/  ULDC.64 UR4, c[0x0][0x418] ;  /* 0x0001060000047ab9 */ /* 0x000fe20000000a00 */
[----:B------:R-:W-:-:S05]  /*19e40*/  IADD3.X R7, R14, UR7, RZ, P5, !PT ;  /* 0x000000070e077c10 */ /* 0x000fca000affe4ff */
[----:B------:R0:W5:Y:S04]  /*19e50*/  @P0 LDG.E R11, desc[UR40][R6.64] ;  /* 0x00000028060b0981 */ /* 0x000168000c1e1900 */
[----:B------:R0:W5:Y:S04]  /*19e60*/  @P1 LDG.E R10, desc[UR40][R4.64] ;  /* 0x00000028040a1981 */ /* 0x000168000c1e1900 */
[----:B--2---:R1:W-:Y:S02]  /*19e70*/  STL [R1+0x38], R8 ;  /* 0x0000380801007387 */ /* 0x0043e40000100800 */
[----:B-1----:R-:W-:-:S04]  /*19e80*/  @P3 IADD3 R8, P4, R15, UR10, RZ ;  /* 0x0000000a0f083c10 */ /* 0x002fc8000ff9e0ff */
[----:B------:R-:W-:-:S05]  /*19e90*/  @P3 IADD3.X R9, R14, UR11, RZ, P4, !PT ;  /* 0x0000000b0e093c10 */ /* 0x000fca000a7fe4ff */
[----:B------:R-:W2:Y:S01]  /*19ea0*/  @P3 LDG.E R12, desc[UR40][R8.64] ;  /* 0x00000028080c3981 */ /* 0x000ea2000c1e1900 */
[----:B------:R-:W-:-:S03]  /*19eb0*/  UISETP.NE.U32.AND UP0, UPT, UR4, URZ, UPT ;  /* 0x0000003f0400728c */ /* 0x000fc6000bf05070 */
[----:B------:R-:W-:Y:S01]  /*19ec0*/  ULDC UR4, c[0x0][0x424] ;  /* 0x0001090000047ab9 */ /* 0x000fe20000000800 */
[----:B------:R-:W-:-:S03]  /*19ed0*/  UISETP.NE.AND.EX UP0, UPT, UR5, URZ, UPT, UP0 ;  /* 0x0000003f0500728c */ /* 0x000fc6000bf05300 */
[----:B------:R-:W-:Y:S01]  /*19ee0*/  ULDC UR5, c[0x0][0x2f0] ;  /* 0x0000bc0000057ab9 */ /* 0x000fe20000000800 */
[----:B------:R-:W-:Y:S01]  /*19ef0*/  USEL UR4, UR4, 0x1, UP0 ;  /* 0x0000000104047887 */ /* 0x000fe20008000000 */
[----:B--2---:R0:W-:Y:S04]  /*19f00*/  STL [R1+0x3c], R12 ;  /* 0x00003c0c01007387 */ /* 0x0041e80000100800 */
[----:B------:R0:W5:Y:S01]  /*19f10*/  LDL R13, [R1+0x3c] ;  /* 0x00003c00010d7983 */ /* 0x0001620000100800 */
[----:B------:R-:W-:-:S03]  /*19f20*/  UIMAD UR4, UR4, UR5, URZ ;  /* 0x00000005040472a4 */ /* 0x000fc6000f8e023f */
[----:B------:R-:W-:Y:S02]  /*19f30*/  ULDC UR5, c[0x0][0x348] ;  /* 0x0000d20000057ab9 */ /* 0x000fe40000000800 */
[----:B------:R-:W-:Y:S02]  /*19f40*/  IMAD.U32 R8, RZ, RZ, UR5 ;  /* 0x00000005ff087e24 */ /* 0x000fe4000f8e00ff */
[----:B------:R-:W-:Y:S01]  /*19f50*/  IMAD.U32 R9, RZ, RZ, UR4 ;  /* 0x00000004ff097e24 */ /* 0x000fe2000f8e00ff */
[----:B0-----:R-:W-:Y:S06]  /*19f60*/  @P3 BRA `(.L_x_2926) ;  /* 0x0000000000143947 */ /* 0x001fec0003800000 */
[----:B------:R-:W-:Y:S05]  /*19f70*/  @!P2 BRA `(.L_x_2926) ;  /* 0x000000000010a947 */ /* 0x000fea0003800000 */
[----:B------:R-:W2:Y:S04]  /*19f80*/  LDG.E R12, desc[UR40][R2.64] ;  /* 0x00000028020c7981 */ /* 0x000ea8000c1e1900 */
[----:B------:R-:W2:Y:S02]  /*19f90*/  LDG.E R2, desc[UR40][R2.64+0x4] ;  /* 0x0000042802027981 */ /* 0x000ea4000c1e1900 */
[----:B--2--5:R-:W-:-:S05]  /*19fa0*/  IMAD.IADD R13, R2, 0x1, -R12 ;  /* 0x00000001020d7824 */ /* 0x024fca00078e0a0c */
[----:B------:R0:W-:Y:S02]  /*19fb0*/  STL [R1+0x3c], R13 ;  /* 0x00003c0d01007387 */ /* 0x0001e40000100800 */
.L_x_2926:
[----:B------:R-:W2:Y:S01]  /*19fc0*/  LDL R12, [R1+0x30] ;  /* 0x00003000010c7983 */ /* 0x000ea20000100800 */
[----:B-----5:R-:W-:Y:S01]  /*19fd0*/  IADD3 R2, R11, R0, RZ ;  /* 0x000000000b027210 */ /* 0x020fe20007ffe0ff */
[----:B------:R-:W-:Y:S02]  /*19fe0*/  ULDC.64 UR4, c[0x0][0xa20] ;  /* 0x0002880000047ab9 */ /* 0x000fe40000000a00 */
[----:B------:R-:W-:Y:S02]  /*19ff0*/  ISETP.NE.U32.AND P2, PT, RZ, UR4, PT ;  /* 0x00000004ff007c0c */ /* 0x000fe4000bf45070 */
[----:B------:R1:W-:Y:S02]  /*1a000*/  STL [R1+0x18], R2 ;  /* 0x0000180201007387 */ /* 0x0003e40000100800 */
[----:B------:R-:W-:Y:S02]  /*1a010*/  ISETP.NE.AND.EX P2, PT, RZ, UR5, PT, P2 ;  /* 0x00000005ff007c0c */ /* 0x000fe4000bf45320 */
[----:B--2---:R1:W-:Y:S11]  /*1a020*/  STL [R1+0x10], R12 ;  /* 0x0000100c01007387 */ /* 0x0043f60000100800 */
[----:B------:R-:W-:Y:S05]  /*1a030*/  @!P2 BRA `(.L_x_2927) ;  /* 0x000000000010a947 */ /* 0x000fea0003800000 */
[----:B-1----:R-:W-:-:S04]  /*1a040*/  IADD3 R2, P0, R15, UR4, RZ ;  /* 0x000000040f027c10 */ /* 0x002fc8000ff1e0ff */
[----:B------:R-:W-:-:S05]  /*1a050*/  IADD3.X R3, R14, UR5, RZ, P0, !PT ;  /* 0x000000050e037c10 */ /* 0x000fca00087fe4ff */
[----:B------:R1:W5:Y:S01]  /*1a060*/  LDG.E R9, desc[UR40][R2.64] ;  /* 0x0000002802097981 */ /* 0x000362000c1e1900 */
[----:B------:R-:W-:Y:S05]  /*1a070*/  BRA `(.L_x_2928) ;  /* 0x0000000000107947 */ /* 0x000fea0003800000 */
.L_x_2927:
[----:B------:R-:W-:Y:S05]  /*1a080*/  @!P0 BRA `(.L_x_2928) ;  /* 0x00000000000c8947 */ /* 0x000fea0003800000 */
[----:B------:R-:W2:Y:S04]  /*1a090*/  LDG.E R9, desc[UR40][R6.64] ;  /* 0x0000002806097981 */ /* 0x000ea8000c1e1900 */
[----:B------:R-:W2:Y:S02]  /*1a0a0*/  LDG.E R6, desc[UR40][R6.64+0x4] ;  /* 0x0000042806067981 */ /* 0x000ea4000c1e1900 */
[----:B--2---:R-:W-:-:S07]  /*1a0b0*/  IMAD.IADD R9, R6, 0x1, -R9 ;  /* 0x0000000106097824 */ /* 0x004fce00078e0a09 */
.L_x_2928:
[----:B-1----:R-:W2:Y:S01]  /*1a0c0*/  @P1 LDG.E R2, desc[UR40][R4.64] ;  /* 0x0000002804021981 */ /* 0x002ea2000c1e1900 */
[----:B------:R-:W1:Y:S01]  /*1a0d0*/  LDC R3, c[0x0][0x448] ;  /* 0x00011200ff037b82 */ /* 0x000e620000000800 */
[----:B-----5:R-:W-:Y:S02]  /*1a0e0*/  IMAD.IADD R0, R9, 0x1, -R0 ;  /* 0x0000000109007824 */ /* 0x020fe400078e0a00 */
[----:B------:R3:W2:Y:S01]  /*1a0f0*/  @P1 LDG.E R4, desc[UR40][R4.64+0x4] ;  /* 0x0000042804041981 */ /* 0x0006a2000c1e1900 */
[----:B-1----:R-:W-:-:S13]  /*1a100*/  ISETP.NE.AND P0, PT, R3, 0x1, PT ;  /* 0x000000010300780c */ /* 0x002fda0003f05270 */
[----:B---3--:R-:W1:Y:S01]  /*1a110*/  @P0 LDC R5, c[0x0][0x450] ;  /* 0x00011400ff050b82 */ /* 0x008e620000000800 */
[----:B------:R-:W-:Y:S01]  /*1a120*/  BSSY B0, `(.L_x_2929) ;  /* 0x0000139000007945 */ /* 0x000fe20003800000 */
[----:B--2---:R-:W-:-:S06]  /*1a130*/  @P1 IMAD.IADD R8, R4, 0x1, -R2 ;  /* 0x0000000104081824 */ /* 0x004fcc00078e0a02 */
[----:B------:R-:W2:Y:S01]  /*1a140*/  @P0 LDC R4, c[0x0][0x44c] ;  /* 0x00011300ff040b82 */ /* 0x000ea20000000800 */
[----:B------:R-:W-:-:S05]  /*1a150*/  SHF.L.U32 R2, R17, 0x7, RZ ;  /* 0x0000000711027819 */ /* 0x000fca00000006ff */
[----:B------:R-:W-:-:S04]  /*1a160*/  VIADD R2, R2, 0x7f ;  /* 0x0000007f02027836 */ /* 0x000fc80000000000 */
[----:B------:R-:W-:Y:S02]  /*1a170*/  IMAD.MOV.U32 R3, RZ, RZ, R2 ;  /* 0x000000ffff037224 */ /* 0x000fe400078e0002 */
[----:B--2---:R-:W-:-:S04]  /*1a180*/  @P0 IMAD.HI.U32 R4, R2, R4, RZ ;  /* 0x0000000402040227 */ /* 0x004fc800078e00ff */
[----:B------:R-:W-:Y:S01]  /*1a190*/  IMAD.IADD R2, R0, 0x1, R8 ;  /* 0x0000000100027824 */ /* 0x000fe200078e0208 */
[----:B-1----:R-:W-:-:S04]  /*1a1a0*/  @P0 SHF.R.U32.HI R3, RZ, R5, R4 ;  /* 0x00000005ff030219 */ /* 0x002fc80000011604 */
[C---:B------:R-:W-:Y:S02]  /*1a1b0*/  IADD3 R21, R2.reuse, 0x80, -R13 ;  /* 0x0000008002157810 */ /* 0x040fe40007ffe80d */
[----:B------:R-:W-:-:S03]  /*1a1c0*/  IADD3 R4, R2, 0x7f, RZ ;  /* 0x0000007f02047810 */ /* 0x000fc60007ffe0ff */
[----:B------:R-:W-:Y:S01]  /*1a1d0*/  IMAD.IADD R2, R21, 0x1, R3 ;  /* 0x0000000115027824 */ /* 0x000fe200078e0203 */
[----:B------:R-:W-:-:S04]  /*1a1e0*/  SHF.R.S32.HI R3, RZ, 0x1f, R4 ;  /* 0x0000001fff037819 */ /* 0x000fc80000011404 */
[----:B------:R-:W-:Y:S02]  /*1a1f0*/  LEA.HI R20, R3, R4, RZ, 0x7 ;  /* 0x0000000403147211 */ /* 0x000fe400078f38ff */
[----:B------:R-:W-:-:S04]  /*1a200*/  SHF.R.S32.HI R3, RZ, 0x1f, R2 ;  /* 0x0000001fff037819 */ /* 0x000fc80000011402 */
[----:B------:R-:W-:Y:S02]  /*1a210*/  LEA.HI R2, R3, R2, RZ, 0x7 ;  /* 0x0000000203027211 */ /* 0x000fe400078f38ff */
[----:B------:R-:W-:Y:S02]  /*1a220*/  SHF.R.S32.HI R20, RZ, 0x7, R20 ;  /* 0x00000007ff147819 */ /* 0x000fe40000011414 */
[----:B------:R-:W-:-:S04]  /*1a230*/  SHF.R.S32.HI R2, RZ, 0x7, R2 ;  /* 0x00000007ff027819 */ /* 0x000fc80000011402 */
[----:B------:R-:W-:Y:S01]  /*1a240*/  VIMNMX R2, R20, R2, PT ;  /* 0x0000000214027248 */ /* 0x000fe20003fe0100 */
[----:B------:R-:W-:-:S04]  /*1a250*/  IMAD.MOV R3, RZ, RZ, -R0 ;  /* 0x000000ffff037224 */ /* 0x000fc800078e0a00 */
[----:B------:R-:W-:-:S05]  /*1a260*/  IMAD R2, R2, 0x80, -R0 ;  /* 0x0000008002027824 */ /* 0x000fca00078e0a00 */
[----:B------:R-:W-:Y:S02]  /*1a270*/  VIMNMX R0, R2, R8, PT ;  /* 0x0000000802007248 */ /* 0x000fe40003fe0100 */
[----:B------:R-:W-:-:S04]  /*1a280*/  VIMNMX R2, RZ, R3, !PT ;  /* 0x00000003ff027248 */ /* 0x000fc80007fe0100 */
[----:B------:R-:W-:Y:S02]  /*1a290*/  ISETP.GT.AND P0, PT, R0, R2, PT ;  /* 0x000000020000720c */ /* 0x000fe40003f04270 */
[----:B------:R-:W-:-:S11]  /*1a2a0*/  SHF.R.U32.HI R2, RZ, 0x7, R2 ;  /* 0x00000007ff027819 */ /* 0x000fd60000011602 */
[----:B------:R-:W-:-:S04]  /*1a2b0*/  @P0 IADD3 R0, R0, 0x7f, RZ ;  /* 0x0000007f00000810 */ /* 0x000fc80007ffe0ff */
[----:B------:R-:W-:Y:S01]  /*1a2c0*/  @P0 SHF.R.S32.HI R3, RZ, 0x1f, R0 ;  /* 0x0000001fff030819 */ /* 0x000fe20000011400 */
[----:B------:R-:W-:-:S03]  /*1a2d0*/  IMAD.MOV.U32 R7, RZ, RZ, R2 ;  /* 0x000000ffff077224 */ /* 0x000fc600078e0002 */
[----:B------:R-:W-:-:S04]  /*1a2e0*/  @P0 LEA.HI R0, R3, R0, RZ, 0x7 ;  /* 0x0000000003000211 */ /* 0x000fc800078f38ff */
[----:B------:R-:W-:-:S04]  /*1a2f0*/  @P0 SHF.R.S32.HI R7, RZ, 0x7, R0 ;  /* 0x00000007ff070819 */ /* 0x000fc80000011400 */
[----:B------:R-:W-:Y:S02]  /*1a300*/  ISETP.GT.AND P2, PT, R7, R2, PT ;  /* 0x000000020700720c */ /* 0x000fe40003f44270 */
[----:B------:R-:W-:-:S11]  /*1a310*/  PLOP3.LUT P0, PT, PT, PT, PT, 0x80, 0x0 ;  /* 0x000000000000781c */ /* 0x000fd60003f0f070 */
        /* <DEDUP_REMOVED lines=8> */
.L_x_3141:
[----:B--2---:R-:W-:Y:S02]  /*1a3a0*/  ISETP.NE.AND P0, PT, R14, RZ, PT ;  /* 0x000000ff0e00720c */ /* 0x004fe40003f05270 */
[----:B------:R-:W-:-:S11]  /*1a3b0*/  PLOP3.LUT P6, PT, PT, PT, PT, 0x8, 0x0 ;  /* 0x000000000000781c */ /* 0x000fd60003fce170 */
[----:B------:R-:W-:Y:S05]  /*1a3c0*/  @P0 BRA `(.L_x_2932) ;  /* 0x00000000000c0947 */ /* 0x000fea0003800000 */
[----:B------:R-:W-:-:S03]  /*1a3d0*/  UMOV UR4, 0xffffffff ;  /* 0xffffffff00047882 */ /* 0x000fc60000000000 */
[----:B------:R-:W-:Y:S05]  /*1a3e0*/  BRA.DIV UR4, `(.L_x_2933) ;  /* 0x0000007e04247947 */ /* 0x000fea000b800000 */
[----:B------:R-:W-:-:S13]  /*1a3f0*/  ELECT P6, URZ, PT ;  /* 0x00000000003f782f */ /* 0x000fda00038c0000 */
.L_x_2932:
[----:B-1----:R-:W2:Y:S04]  /*1a400*/  LDL R3, [R1+0x50] ;  /* 0x0000500001037983 */ /* 0x002ea80000100800 */
[----:B------:R-:W3:Y:S01]  /*1a410*/  LDL R5, [R1+0x4] ;  /* 0x0000040001057983 */ /* 0x000ee20000100800 */
        /* <DEDUP_REMOVED lines=8> */
.L_x_3144:
[----:B------:R-:W-:Y:S05]  /*1a4a0*/  BSYNC B1 ;  /* 0x0000000000017941 */ /* 0x000fea0003800000 */
.L_x_2934:
[----:B------:R-:W-:Y:S04]  /*1a4b0*/  BSSY B1, `(.L_x_2936) ;  /* 0x0000074000017945 */ /* 0x000fe80003800000 */
[----:B------:R-:W-:Y:S05]  /*1a4c0*/  @!P6 BRA `(.L_x_2937) ;  /* 0x0000000400c8e947 */ /* 0x000fea0003800000 */
[----:B------:R-:W2:Y:S04]  /*1a4d0*/  LDL R8, [R1+0x4] ;  /* 0x0000040001087983 */ /* 0x000ea80000100800 */
[----:B------:R-:W2:Y:S04]  /*1a4e0*/  LDL R5, [R1+0x1c] ;  /* 0x00001c0001057983 */ /* 0x000ea80000100800 */
[----:B------:R-:W3:Y:S01]  /*1a4f0*/  LDL R6, [R1+0x20] ;  /* 0x0000200001067983 */ /* 0x000ee20000100800 */
[----:B------:R-:W-:Y:S01]  /*1a500*/  BSSY B2, `(.L_x_2938) ;  /* 0x0000008000027945 */ /* 0x000fe20003800000 */
[----:B-1----:R-:W1:Y:S02]  /*1a510*/  S2R R4, SR_TID.X ;  /* 0x0000000000047919 */ /* 0x002e640000002100 */
[----:B-1----:R-:W-:-:S04]  /*1a520*/  LOP3.LUT R4, R4, 0x7f, RZ, 0xc0, !PT ;  /* 0x0000007f04047812 */ /* 0x002fc800078ec0ff */
[----:B------:R-:W-:Y:S02]  /*1a530*/  ISETP.NE.AND P1, PT, R4, RZ, PT ;  /* 0x000000ff0400720c */ /* 0x000fe40003f25270 */
[----:B--2---:R-:W-:Y:S02]  /*1a540*/  LEA R5, R5, R8, 0x3 ;  /* 0x0000000805057211 */ /* 0x004fe400078e18ff */
[----:B---3--:R-:W-:-:S04]  /*1a550*/  SHF.L.U32 R9, R6, 0x1f, RZ ;  /* 0x0000001f06097819 */ /* 0x008fc800000006ff */
[----:B------:R-:W1:Y:S02]  /*1a560*/  SYNCS.PHASECHK.TRANS64.TRYWAIT P0, [R5+URZ+0x288a0], R9 ;  /* 0x0288a009050075a7 */ /* 0x000e64000800017f */
[----:B-1----:R-:W-:Y:S05]  /*1a570*/  @!P0 BRA `(.L_x_2939) ;  /* 0x0000007800f88947 */ /* 0x002fea0003800000 */
.L_x_3145:
[----:B------:R-:W-:Y:S05]  /*1a580*/  BSYNC B2 ;  /* 0x0000000000027941 */ /* 0x000fea0003800000 */
.L_x_2938:
        /* <DEDUP_REMOVED lines=9> */
.L_x_2941:
[----:B------:R-:W-:Y:S05]  /*1a620*/  BSYNC B2 ;  /* 0x0000000000027941 */ /* 0x000fea0003800000 */
.L_x_2940:
        /* <DEDUP_REMOVED lines=8> */
[----:B------:R-:W-:Y:S01]  /*1a6b0*/  UIADD3.X UR5, URZ, UR39, URZ, UP0, !UPT ;  /* 0x000000273f057290 */ /* 0x000fe200087fe43f */
[----:B------:R-:W-:Y:S01]  /*1a6c0*/  IADD3 R4, R4, -0x80, RZ ;  /* 0xffffff8004047810 */ /* 0x000fe20007ffe0ff */
[----:B------:R-:W-:Y:S01]  /*1a6d0*/  UMOV UR7, 0x12f00000 ;  /* 0x12f0000000077882 */ /* 0x000fe20000000000 */
[----:B--2---:R-:W-:-:S02]  /*1a6e0*/  IMAD R8, R3, 0x8000, R6 ;  /* 0x0000800003087824 */ /* 0x004fc400078e0206 */
[----:B------:R-:W-:Y:S02]  /*1a6f0*/  IMAD.SHL.U32 R11, R3, 0x4000, RZ ;  /* 0x00004000030b7824 */ /* 0x000fe400078e00ff */
[----:B------:R-:W-:Y:S01]  /*1a700*/  VIADD R3, R5, 0x28890 ;  /* 0x0002889005037836 */ /* 0x000fe20000000000 */
[----:B------:R-:W-:-:S07]  /*1a710*/  IADD3 R6, R8, 0x18400, RZ ;  /* 0x0001840008067810 */ /* 0x000fce0007ffe0ff */
.L_x_2942:
        /* <DEDUP_REMOVED lines=10> */
[----:B0-----:R-:W-:Y:S01]  /*1a7c0*/  IMAD.MOV.U32 R13, RZ, RZ, 0x40 ;  /* 0x00000040ff0d7424 */ /* 0x001fe200078e00ff */
[----:B------:R-:W-:Y:S01]  /*1a7d0*/  PLOP3.LUT P0, PT, PT, PT, PT, 0x80, 0x0 ;  /* 0x000000000000781c */ /* 0x000fe20003f0f070 */
[----:B------:R-:W-:Y:S01]  /*1a7e0*/  VIADD R6, R8, 0x1c400 ;  /* 0x0001c40008067836 */ /* 0x000fe20000000000 */
[----:B------:R-:W-:Y:S01]  /*1a7f0*/  UMOV UR6, 0x0 ;  /* 0x0000000000067882 */ /* 0x000fe20000000000 */
[----:B------:R-:W-:Y:S01]  /*1a800*/  UMOV UR7, 0x12f00000 ;  /* 0x12f0000000077882 */ /* 0x000fe20000000000 */
[----:B------:R-:W-:-:S15]  /*1a810*/  R2UR UR10, R13 ;  /* 0x000000000d0a72ca */ /* 0x000fde00000e0000 */
.L_x_2943:
        /* <DEDUP_REMOVED lines=13> */
.L_x_3146:
[----:B------:R-:W-:Y:S05]  /*1a8f0*/  BSYNC B2 ;  /* 0x0000000000027941 */ /* 0x000fea0003800000 */
.L_x_2944:
[----:B------:R-:W-:Y:S01]  /*1a900*/  BSSY B2, `(.L_x_2946) ;  /* 0x000000b000027945 */ /* 0x000fe20003800000 */
[----:B------:R-:W-:Y:S01]  /*1a910*/  IMAD.MOV.U32 R8, RZ, RZ, 0x0 ;  /* 0x00000000ff087424 */ /* 0x000fe200078e00ff */
[----:B01----:R-:W-:Y:S02]  /*1a920*/  MOV R9, 0x12f00000 ;  /* 0x12f0000000097802 */ /* 0x003fe40000000f00 */
[----:B------:R-:W-:Y:S05]  /*1a930*/  @P1 BRA `(.L_x_2947) ;  /* 0x00000000001c1947 */ /* 0x000fea0003800000 */
[----:B------:R-:W0:Y:S01]  /*1a940*/  S2R R6, SR_TID.X ;  /* 0x0000000000067919 */ /* 0x000e220000002100 */
[----:B------:R-:W-:-:S04]  /*1a950*/  IMAD.MOV.U32 R3, RZ, RZ, 0x8000 ;  /* 0x00008000ff037424 */ /* 0x000fc800078e00ff */
[----:B------:R1:W-:Y:S01]  /*1a960*/  SYNCS.ARRIVE.TRANS64 RZ, [R5+URZ+0x288b0], R3 ;  /* 0x0288b00305ff79a7 */ /* 0x0003e2000800003f */
[----:B0-----:R-:W-:-:S04]  /*1a970*/  LOP3.LUT R6, R6, 0x1f, RZ, 0xc0, !PT ;  /* 0x0000001f06067812 */ /* 0x001fc800078ec0ff */
[----:B------:R-:W-:-:S13]  /*1a980*/  ISETP.NE.AND P0, PT, R6, RZ, PT ;  /* 0x000000ff0600720c */ /* 0x000fda0003f05270 */
[----:B-1----:R-:W-:Y:S05]  /*1a990*/  @!P0 BRA `(.L_x_2947) ;  /* 0x0000000000048947 */ /* 0x002fea0003800000 */
[----:B------:R-:W-:Y:S01]  /*1a9a0*/  BPT.TRAP 0x1 ;  /* 0x000000040000795c */ /* 0x000fe20000300000 */
.L_x_2947:
[----:B------:R-:W-:Y:S05]  /*1a9b0*/  BSYNC B2 ;  /* 0x0000000000027941 */ /* 0x000fea0003800000 */
.L_x_2946:
[----:B------:R-:W2:Y:S01]  /*1a9c0*/  LDL R3, [R1+0x4] ;  /* 0x0000040001037983 */ /* 0x000ea20000100800 */
[----:B------:R-:W-:Y:S01]  /*1a9d0*/  R2UR UR10, R12 ;  /* 0x000000000c0a72ca */ /* 0x000fe200000e0000 */
[----:B------:R-:W-:Y:S01]  /*1a9e0*/  UIADD3 UR4, UP0, UR38, 0x670, URZ ;  /* 0x0000067026047890 */ /* 0x000fe2000ff1e03f */
[----:B------:R-:W-:Y:S01]  /*1a9f0*/  R2UR UR6, R8 ;  /* 0x00000000080672ca */ /* 0x000fe200000e0000 */
[----:B------:R-:W-:Y:S01]  /*1aa00*/  VIADD R5, R5, 0x288b0 ;  /* 0x000288b005057836 */ /* 0x000fe20000000000 */
[----:B------:R-:W-:Y:S01]  /*1aa10*/  R2UR UR7, R9 ;  /* 0x00000000090772ca */ /* 0x000fe200000e0000 */
[----:B------:R-:W-:Y:S01]  /*1aa20*/  UIADD3.X UR5, URZ, UR39, URZ, UP0, !UPT ;  /* 0x000000273f057290 */ /* 0x000fe200087fe43f */
[----:B------:R-:W-:Y:S01]  /*1aa30*/  PLOP3.LUT P0, PT, PT, PT, PT, 0x80, 0x0 ;  /* 0x000000000000781c */ /* 0x000fe20003f0f070 */
[----:B--2---:R-:W-:-:S05]  /*1aa40*/  IMAD R6, R11, 0x2, R3 ;  /* 0x000000020b067824 */ /* 0x004fca00078e0203 */
[----:B------:R-:W-:-:S07]  /*1aa50*/  IADD3 R3, R6, 0x400, RZ ;  /* 0x0000040006037810 */ /* 0x000fce0007ffe0ff */
.L_x_2948:
        /* <DEDUP_REMOVED lines=15> */
.L_x_2949:
        /* <DEDUP_REMOVED lines=10> */
.L_x_2937:
[----:B------:R-:W-:Y:S05]  /*1abf0*/  BSYNC B1 ;  /* 0x0000000000017941 */ /* 0x000fea0003800000 */
.L_x_2936:
[----:B------:R-:W1:Y:S04]  /*1ac00*/  LDL.LU R8, [R1+0x1c] ;  /* 0x00001c0001087983 */ /* 0x000e680000300800 */
[----:B------:R-:W2:Y:S01]  /*1ac10*/  LDL.LU R6, [R1+0x20] ;  /* 0x0000200001067983 */ /* 0x000ea20000300800 */
[----:B------:R-:W-:Y:S01]  /*1ac20*/  PLOP3.LUT P0, PT, PT, PT, PT, 0x8, 0x0 ;  /* 0x000000000000781c */ /* 0x000fe20003f0e170 */
[----:B-1----:R-:W-:Y:S02]  /*1ac30*/  VIADD R3, R8, 0x1 ;  /* 0x0000000108037836 */ /* 0x002fe40000000000 */
        /* <DEDUP_REMOVED lines=9> */
.L_x_2964:
[----:B------:R-:W-:Y:S05]  /*1acd0*/  YIELD ;  /* 0x0000000000007946 */ /* 0x000fea0003800000 */
[----:B------:R-:W-:Y:S04]  /*1ace0*/  BSSY B1, `(.L_x_2950) ;  /* 0x0000070000017945 */ /* 0x000fe80003800000 */
[----:B--2---:R-:W-:Y:S05]  /*1acf0*/  @!P6 BRA `(.L_x_2951) ;  /* 0x0000000400b8e947 */ /* 0x004fea0003800000 */
[----:B-1----:R-:W2:Y:S04]  /*1ad00*/  LDL R6, [R1+0x4] ;  /* 0x0000040001067983 */ /* 0x002ea80000100800 */
[----:B------:R-:W2:Y:S04]  /*1ad10*/  LDL R5, [R1+0x1c] ;  /* 0x00001c0001057983 */ /* 0x000ea80000100800 */
[----:B------:R-:W3:Y:S01]  /*1ad20*/  LDL R4, [R1+0x20] ;  /* 0x0000200001047983 */ /* 0x000ee20000100800 */
[----:B------:R-:W-:Y:S01]  /*1ad30*/  BSSY B2, `(.L_x_2952) ;  /* 0x0000008000027945 */ /* 0x000fe20003800000 */
[----:B------:R-:W1:Y:S02]  /*1ad40*/  S2R R3, SR_TID.X ;  /* 0x0000000000037919 */ /* 0x000e640000002100 */
[----:B-1----:R-:W-:-:S04]  /*1ad50*/  LOP3.LUT R3, R3, 0x7f, RZ, 0xc0, !PT ;  /* 0x0000007f03037812 */ /* 0x002fc800078ec0ff */
[----:B------:R-:W-:Y:S02]  /*1ad60*/  ISETP.NE.AND P2, PT, R3, RZ, PT ;  /* 0x000000ff0300720c */ /* 0x000fe40003f45270 */
[----:B--2---:R-:W-:Y:S02]  /*1ad70*/  LEA R7, R5, R6, 0x3 ;  /* 0x0000000605077211 */ /* 0x004fe400078e18ff */
[----:B---3--:R-:W-:-:S04]  /*1ad80*/  SHF.L.U32 R6, R4, 0x1f, RZ ;  /* 0x0000001f04067819 */ /* 0x008fc800000006ff */
[----:B------:R-:W1:Y:S02]  /*1ad90*/  SYNCS.PHASECHK.TRANS64.TRYWAIT P1, [R7+URZ+0x288a0], R6 ;  /* 0x0288a006070075a7 */ /* 0x000e64000802017f */
[----:B-1----:R-:W-:Y:S05]  /*1ada0*/  @!P1 BRA `(.L_x_2953) ;  /* 0x0000007400149947 */ /* 0x002fea0003800000 */
.L_x_3147:
[----:B------:R-:W-:Y:S05]  /*1adb0*/  BSYNC B2 ;  /* 0x0000000000027941 */ /* 0x000fea0003800000 */
.L_x_2952:
        /* <DEDUP_REMOVED lines=9> */
.L_x_2955:
[----:B------:R-:W-:Y:S05]  /*1ae50*/  BSYNC B2 ;  /* 0x0000000000027941 */ /* 0x000fea0003800000 */
.L_x_2954:
        /* <DEDUP_REMOVED lines=9> */
[----:B--2---:R-:W-:Y:S01]  /*1aef0*/  IMAD R5, R3, 0x8000, R4 ;  /* 0x0000800003057824 */ /* 0x004fe200078e0204 */
[----:B------:R-:W-:Y:S01]  /*1af00*/  LEA R4, R8, R10, 0x7 ;  /* 0x0000000a08047211 */ /* 0x000fe200078e38ff */
[----:B------:R-:W-:-:S02]  /*1af10*/  VIADD R3, R7, 0x28890 ;  /* 0x0002889007037836 */ /* 0x000fc40000000000 */
[----:B------:R-:W-:-:S09]  /*1af20*/  VIADD R9, R5, 0x18400 ;  /* 0x0001840005097836 */ /* 0x000fd20000000000 */
.L_x_2956:
        /* <DEDUP_REMOVED lines=12> */
[----:B------:R-:W-:Y:S01]  /*1aff0*/  UMOV UR6, 0x0 ;  /* 0x0000000000067882 */ /* 0x000fe20000000000 */
[----:B------:R-:W-:Y:S01]  /*1b000*/  IADD3 R9, R5, 0x1c400, RZ ;  /* 0x0001c40005097810 */ /* 0x000fe20007ffe0ff */
[----:B------:R-:W-:Y:S01]  /*1b010*/  UMOV UR7, 0x12f00000 ;  /* 0x12f0000000077882 */ /* 0x000fe20000000000 */
[----:B------:R-:W-:-:S15]  /*1b020*/  R2UR UR10, R14 ;  /* 0x000000000e0a72ca */ /* 0x000fde00000e0000 */
.L_x_2957:
        /* <DEDUP_REMOVED lines=13> */
.L_x_3148:
[----:B------:R-:W-:Y:S05]  /*1b100*/  BSYNC B2 ;  /* 0x0000000000027941 */ /* 0x000fea0003800000 */
.L_x_2958:
[----:B------:R-:W-:Y:S01]  /*1b110*/  BSSY B2, `(.L_x_2960) ;  /* 0x000000b000027945 */ /* 0x000fe20003800000 */
[----:B------:R-:W-:Y:S02]  /*1b120*/  IMAD.MOV.U32 R12, RZ, RZ, 0x0 ;  /* 0x00000000ff0c7424 */ /* 0x000fe400078e00ff */
[----:B0-----:R-:W-:Y:S01]  /*1b130*/  IMAD.MOV.U32 R13, RZ, RZ, 0x12f00000 ;  /* 0x12f00000ff0d7424 */ /* 0x001fe200078e00ff */
[----:B------:R-:W-:Y:S06]  /*1b140*/  @P2 BRA `(.L_x_2961) ;  /* 0x00000000001c2947 */ /* 0x000fec0003800000 */
[----:B------:R-:W0:Y:S01]  /*1b150*/  S2R R9, SR_TID.X ;  /* 0x0000000000097919 */ /* 0x000e220000002100 */
[----:B------:R-:W-:-:S04]  /*1b160*/  IMAD.MOV.U32 R3, RZ, RZ, 0x8000 ;  /* 0x00008000ff037424 */ /* 0x000fc800078e00ff */
[----:B------:R3:W-:Y:S01]  /*1b170*/  SYNCS.ARRIVE.TRANS64 RZ, [R7+URZ+0x288b0], R3 ;  /* 0x0288b00307ff79a7 */ /* 0x0007e2000800003f */
[----:B0-----:R-:W-:-:S04]  /*1b180*/  LOP3.LUT R9, R9, 0x1f, RZ, 0xc0, !PT ;  /* 0x0000001f09097812 */ /* 0x001fc800078ec0ff */
[----:B------:R-:W-:-:S13]  /*1b190*/  ISETP.NE.AND P1, PT, R9, RZ, PT ;  /* 0x000000ff0900720c */ /* 0x000fda0003f25270 */
[----:B---3--:R-:W-:Y:S05]  /*1b1a0*/  @!P1 BRA `(.L_x_2961) ;  /* 0x0000000000049947 */ /* 0x008fea0003800000 */
[----:B------:R-:W-:Y:S01]  /*1b1b0*/  BPT.TRAP 0x1 ;  /* 0x000000040000795c */ /* 0x000fe20000300000 */
.L_x_2961:
[----:B------:R-:W-:Y:S05]  /*1b1c0*/  BSYNC B2 ;  /* 0x0000000000027941 */ /* 0x000fea0003800000 */
.L_x_2960:
[----:B------:R-:W-:Y:S01]  /*1b1d0*/  R2UR UR10, R11 ;  /* 0x000000000b0a72ca */ /* 0x000fe200000e0000 */
[----:B------:R-:W-:Y:S01]  /*1b1e0*/  UIADD3 UR4, UP0, UR38, 0x670, URZ ;  /* 0x0000067026047890 */ /* 0x000fe2000ff1e03f */
[----:B------:R-:W-:Y:S01]  /*1b1f0*/  R2UR UR6, R12 ;  /* 0x000000000c0672ca */ /* 0x000fe200000e0000 */
[----:B------:R-:W-:Y:S01]  /*1b200*/  VIADD R3, R5, 0x400 ;  /* 0x0000040005037836 */ /* 0x000fe20000000000 */
[----:B------:R-:W-:Y:S01]  /*1b210*/  R2UR UR7, R13 ;  /* 0x000000000d0772ca */ /* 0x000fe200000e0000 */
[----:B------:R-:W-:Y:S01]  /*1b220*/  UIADD3.X UR5, URZ, UR39, URZ, UP0, !UPT ;  /* 0x000000273f057290 */ /* 0x000fe200087fe43f */
[----:B------:R-:W-:Y:S02]  /*1b230*/  PLOP3.LUT P1, PT, PT, PT, PT, 0x80, 0x0 ;  /* 0x000000000000781c */ /* 0x000fe40003f2f070 */
[----:B-12---:R-:W-:-:S11]  /*1b240*/  IADD3 R7, R7, 0x288b0, RZ ;  /* 0x000288b007077810 */ /* 0x006fd60007ffe0ff */
.L_x_2962:
        /* <DEDUP_REMOVED lines=15> */
.L_x_2963:
        /* <DEDUP_REMOVED lines=10> */
.L_x_2951:
[----:B------:R-:W-:Y:S05]  /*1b3e0*/  BSYNC B1 ;  /* 0x0000000000017941 */ /* 0x000fea0003800000 */
.L_x_2950:
[----:B-1----:R-:W2:Y:S04]  /*1b3f0*/  LDL.LU R3, [R1+0x1c] ;  /* 0x00001c0001037983 */ /* 0x002ea80000300800 */
[----:B------:R-:W3:Y:S01]  /*1b400*/  LDL.LU R6, [R1+0x20] ;  /* 0x0000200001067983 */ /* 0x000ee20000300800 */
[C---:B------:R-:W-:Y:S02]  /*1b410*/  ISETP.GT.AND P2, PT, R8.reuse, R2, PT ;  /* 0x000000020800720c */ /* 0x040fe40003f44270 */
[----:B------:R-:W-:Y:S01]  /*1b420*/  IADD3 R8, R8, -0x1, RZ ;  /* 0xffffffff08087810 */ /* 0x000fe20007ffe0ff */
        /* <DEDUP_REMOVED lines=8> */
.L_x_2930:
[----:B------:R-:W-:Y:S05]  /*1b4b0*/  BSYNC B0 ;  /* 0x0000000000007941 */ /* 0x000fea0003800000 */
.L_x_2929:
[----:B------:R-:W3:Y:S01]  /*1b4c0*/  LDC R0, c[0x0][0x448] ;  /* 0x00011200ff007b82 */ /* 0x000ee20000000800 */
[----:B------:R-:W-:Y:S05]  /*1b4d0*/  @!P0 WARPSYNC.ALL ;  /* 0x0000000000008948 */ /* 0x000fea0003800000 */
[----:B------:R-:W-:Y:S02]  /*1b4e0*/  BSSY B7, `(.L_x_2965) ;  /* 0x00003fe000077945 */ /* 0x000fe40003800000 */
[----:B------:R-:W-:Y:S01]  /*1b4f0*/  @!P0 BAR.SYNC.DEFER_BLOCKING 0xc, 0x180 ;  /* 0x0306000000008b1d */ /* 0x000fe20000010000 */
[----:B---3--:R-:W-:Y:S02]  /*1b500*/  ISETP.NE.AND P1, PT, R0, 0x1, PT ;  /* 0x000000010000780c */ /* 0x008fe40003f25270 */
[----:B------:R-:W-:-:S11]  /*1b510*/  LEA R0, R17, 0x7f, 0x7 ;  /* 0x0000007f11007811 */ /* 0x000fd600078e38ff */
[----:B------:R-:W3:Y:S08]  /*1b520*/  @P1 LDC R2, c[0x0][0x44c] ;  /* 0x00011300ff021b82 */ /* 0x000ef00000000800 */
[----:B-12---:R-:W1:Y:S01]  /*1b530*/  @P1 LDC R3, c[0x0][0x450] ;  /* 0x00011400ff031b82 */ /* 0x006e620000000800 */
[----:B---3--:R-:W-:-:S05]  /*1b540*/  @P1 IMAD.HI.U32 R2, R0, R2, RZ ;  /* 0x0000000200021227 */ /* 0x008fca00078e00ff */
[----:B-1----:R-:W-:-:S05]  /*1b550*/  @P1 SHF.R.U32.HI R0, RZ, R3, R2 ;  /* 0x00000003ff001219 */ /* 0x002fca0000011602 */
[----:B------:R-:W-:-:S05]  /*1b560*/  IMAD.IADD R0, R21, 0x1, R0 ;  /* 0x0000000115007824 */ /* 0x000fca00078e0200 */
[----:B------:R-:W-:-:S04]  /*1b570*/  SHF.R.S32.HI R2, RZ, 0x1f, R0 ;  /* 0x0000001fff027819 */ /* 0x000fc80000011400 */
[----:B------:R-:W-:-:S04]  /*1b580*/  LEA.HI R0, R2, R0, RZ, 0x7 ;  /* 0x0000000002007211 */ /* 0x000fc800078f38ff */
[----:B------:R-:W-:-:S04]  /*1b590*/  SHF.R.S32.HI R0, RZ, 0x7, R0 ;  /* 0x00000007ff007819 */ /* 0x000fc80000011400 */
[----:B------:R-:W-:-:S04]  /*1b5a0*/  VIMNMX R4, R20, R0, PT ;  /* 0x0000000014047248 */ /* 0x000fc80003fe0100 */
[----:B------:R-:W-:Y:S01]  /*1b5b0*/  ISETP.GT.AND P0, PT, R4, RZ, PT ;  /* 0x000000ff0400720c */ /* 0x000fe20003f04270 */
        /* <DEDUP_REMOVED lines=19> */
.L_x_2966:
        /* <DEDUP_REMOVED lines=20> */
[----:B-1----:R-:W-:Y:S05]  /*1b830*/  CALL.ABS.NOINC R2 ;  /* 0x0000000002007343 */ /* 0x002fea0003c00000 */
.L_x_2969:
[----:B------:R-:W-:Y:S05]  /*1b840*/  BSYNC B6 ;  /* 0x0000000000067941 */ /* 0x000fea0003800000 */
.L_x_2968:
[----:B------:R-:W2:Y:S01]  /*1b850*/  LDL R2, [R1+0x4] ;  /* 0x0000040001027983 */ /* 0x000ea20000100800 */
[----:B------:R-:W-:Y:S01]  /*1b860*/  BSSY B6, `(.L_x_2970) ;  /* 0x0000024000067945 */ /* 0x000fe20003800000 */
[----:B--2---:R-:W-:-:S04]  /*1b870*/  IADD3 R0, R2, 0x400, RZ ;  /* 0x0000040002007810 */ /* 0x004fc80007ffe0ff */
        /* <DEDUP_REMOVED lines=15> */
[----:B01----:R-:W-:-:S07]  /*1b970*/  IMAD.MOV.U32 R13, RZ, RZ, RZ ;  /* 0x000000ffff0d7224 */ /* 0x003fce00078e00ff */
[----:B------:R-:W-:-:S07]  /*1b980*/  LEPC R20, `(.L_x_2972) ;  /* 0x000000001014794e */ /* 0x000fce0000000000 */
[----:B--2---:R-:W-:Y:S05]  /*1b990*/  CALL.ABS.NOINC R2 ;  /* 0x0000000002007343 */ /* 0x004fea0003c00000 */
.L_x_2972:
        /* <DEDUP_REMOVED lines=15> */
[----:B0-----:R-:W-:Y:S05]  /*1ba90*/  CALL.ABS.NOINC R2 ;  /* 0x0000000002007343 */ /* 0x001fea0003c00000 */
.L_x_2971:
[----:B------:R-:W-:Y:S05]  /*1baa0*/  BSYNC B6 ;  /* 0x0000000000067941 */ /* 0x000fea0003800000 */
.L_x_2970:
[----:B------:R-:W2:Y:S01]  /*1bab0*/  LDL.LU R2, [R1] ;  /* 0x0000000001027983 */ /* 0x000ea20000300800 */
[----:B------:R-:W-:-:S03]  /*1bac0*/  ULDC.64 UR4, c[0x0][0x9f8] ;  /* 0x00027e0000047ab9 */ /* 0x000fc60000000a00 */
[----:B------:R-:W3:Y:S04]  /*1bad0*/  LDL.LU R4, [R1+0xc] ;  /* 0x00000c0001047983 */ /* 0x000ee80000300800 */
[----:B------:R-:W4:Y:S01]  /*1bae0*/  LDL R7, [R1+0x10] ;  /* 0x0000100001077983 */ /* 0x000f220000100800 */
[----:B------:R-:W-:-:S03]  /*1baf0*/  ISETP.NE.U32.AND P0, PT, RZ, UR4, PT ;  /* 0x00000004ff007c0c */ /* 0x000fc6000bf05070 */
[----:B------:R-:W5:Y:S01]  /*1bb00*/  LDL R0, [R1+0x34] ;  /* 0x0000340001007983 */ /* 0x000f620000100800 */
[----:B------:R-:W-:-:S13]  /*1bb10*/  ISETP.NE.AND.EX P0, PT, RZ, UR5, PT, P0 ;  /* 0x00000005ff007c0c */ /* 0x000fda000bf05300 */
[----:B--2---:R-:W-:-:S04]  /*1bb20*/  @P0 IADD3 R2, P1, R2, UR4, RZ ;  /* 0x0000000402020c10 */ /* 0x004fc8000ff3e0ff */
[----:B---3--:R-:W-:Y:S01]  /*1bb30*/  @P0 IADD3.X R3, R4, UR5, RZ, P1, !PT ;  /* 0x0000000504030c10 */ /* 0x008fe20008ffe4ff */
[----:B------:R-:W-:-:S04]  /*1bb40*/  ULDC.64 UR4, c[0x0][0xa08] ;  /* 0x0002820000047ab9 */ /* 0x000fc80000000a00 */
[----:B----4-:R1:W2:Y:S02]  /*1bb50*/  @P0 LDG.E R7, desc[UR40][R2.64] ;  /* 0x0000002802070981 */ /* 0x0102a4000c1e1900 */
[----:B-1----:R-:W1:Y:S01]  /*1bb60*/  LDC.64 R2, c[0x0][0x418] ;  /* 0x00010600ff027b82 */ /* 0x002e620000000a00 */
[----:B-----5:R-:W-:Y:S01]  /*1bb70*/  VIADD R4, R0, 0xffffffff ;  /* 0xffffffff00047836 */ /* 0x020fe20000000000 */
[----:B--2---:R-:W-:Y:S01]  /*1bb80*/  SHF.R.S32.HI R8, RZ, 0x1f, R7 ;  /* 0x0000001fff087819 */ /* 0x004fe20000011407 */
[----:B------:R2:W-:Y:S04]  /*1bb90*/  @P0 STL [R1+0x10], R7 ;  /* 0x0000100701000387 */ /* 0x0005e80000100800 */
        /* <DEDUP_REMOVED lines=10> */
.L_x_3151:
[----:B-1----:R-:W3:Y:S01]  /*1bc40*/  LDL.LU R5, [R1+0x24] ;  /* 0x0000240001057983 */ /* 0x002ee20000300800 */
[----:B------:R-:W-:Y:S02]  /*1bc50*/  PLOP3.LUT P1, PT, PT, PT, PT, 0x8, 0x0 ;  /* 0x000000000000781c */ /* 0x000fe40003f2e170 */
[----:B--2---:R-:W-:Y:S01]  /*1bc60*/  ISETP.NE.AND P0, PT, R14, RZ, PT ;  /* 0x000000ff0e00720c */ /* 0x004fe20003f05270 */
[----:B------:R1:W-:Y:S04]  /*1bc70*/  STL [R1], R0 ;  /* 0x0000000001007387 */ /* 0x0003e80000100800 */
[----:B------:R1:W-:Y:S01]  /*1bc80*/  STL [R1+0xc], R4 ;  /* 0x00000c0401007387 */ /* 0x0003e20000100800 */
[----:B---3--:R-:W-:-:S05]  /*1bc90*/  LOP3.LUT R5, R5, 0xfffffffe, RZ, 0xc0, !PT ;  /* 0xfffffffe05057812 */ /* 0x008fca00078ec0ff */
[----:B------:R-:W-:-:S05]  /*1bca0*/  @P1 LOP3.LUT R5, R5, 0x1, RZ, 0xfc, !PT ;  /* 0x0000000105051812 */ /* 0x000fca00078efcff */
[----:B------:R1:W-:Y:S01]  /*1bcb0*/  STL [R1+0x24], R5 ;  /* 0x0000240501007387 */ /* 0x0003e20000100800 */
[----:B------:R-:W-:Y:S05]  /*1bcc0*/  @P0 BRA `(.L_x_2974) ;  /* 0x0000000400380947 */ /* 0x000fea0003800000 */
[----:B------:R-:W-:-:S03]  /*1bcd0*/  UMOV UR4, 0xffffffff ;  /* 0xffffffff00047882 */ /* 0x000fc60000000000 */
[----:B------:R-:W-:Y:S05]  /*1bce0*/  BRA.DIV UR4, `(.L_x_2975) ;  /* 0x0000006604a07947 */ /* 0x000fea000b800000 */
[----:B------:R-:W-:-:S13]  /*1bcf0*/  ELECT P6, URZ, PT ;  /* 0x00000000003f782f */ /* 0x000fda00038c0000 */
.L_x_3154:
[----:B------:R-:W-:Y:S05]  /*1bd00*/  @!P6 BRA `(.L_x_2974) ;  /* 0x000000040028e947 */ /* 0x000fea0003800000 */
[----:B------:R-:W-:-:S04]  /*1bd10*/  ISETP.NE.U32.AND P0, PT, R2, RZ, PT ;  /* 0x000000ff0200720c */ /* 0x000fc80003f05070 */
[----:B------:R-:W-:-:S13]  /*1bd20*/  ISETP.NE.AND.EX P0, PT, R3, RZ, PT, P0 ;  /* 0x000000ff0300720c */ /* 0x000fda0003f05300 */
[----:B------:R-:W-:Y:S05]  /*1bd30*/  @!P0 BRA `(.L_x_2976) ;  /* 0x0000000000548947 */ /* 0x000fea0003800000 */
[----:B------:R-:W2:Y:S01]  /*1bd40*/  LDC R6, c[0x0][0x43c] ;  /* 0x00010f00ff067b82 */ /* 0x000ea20000000800 */
[----:B------:R-:W-:Y:S01]  /*1bd50*/  MOV R9, R4 ;  /* 0x0000000400097202 */ /* 0x000fe20000000f00 */
[----:B------:R-:W-:-:S04]  /*1bd60*/  ULDC.64 UR4, c[0x0][0x428] ;  /* 0x00010a0000047ab9 */ /* 0x000fc80000000a00 */
[----:B-1----:R-:W-:Y:S01]  /*1bd70*/  IMAD.MOV.U32 R0, RZ, RZ, R9 ;  /* 0x000000ffff007224 */ /* 0x002fe200078e0009 */
[----:B--2---:R-:W-:-:S13]  /*1bd80*/  ISETP.NE.AND P0, PT, R6, 0x1, PT ;  /* 0x000000010600780c */ /* 0x004fda0003f05270 */
[----:B------:R-:W1:Y:S02]  /*1bd90*/  @P0 LDC.64 R4, c[0x0][0x440] ;  /* 0x00011000ff040b82 */ /* 0x000e640000000a00 */
[----:B-1----:R-:W-:-:S05]  /*1bda0*/  @P0 IMAD.HI.U32 R4, R9, R4, RZ ;  /* 0x0000000409040227 */ /* 0x002fca00078e00ff */
        /* <DEDUP_REMOVED lines=8> */
[----:B------:R-:W-:-:S03]  /*1be30*/  IMAD.WIDE.U32 R4, R7, UR4, R4 ;  /* 0x0000000407047c25 */ /* 0x000fc6000f8e0004 */
[----:B------:R-:W-:Y:S02]  /*1be40*/  LEA R2, P0, R4, R2, 0x2 ;  /* 0x0000000204027211 */ /* 0x000fe400078010ff */
[----:B------:R-:W-:-:S04]  /*1be50*/  IADD3 R0, R5, R0, RZ ;  /* 0x0000000005007210 */ /* 0x000fc80007ffe0ff */
[----:B------:R-:W-:-:S05]  /*1be60*/  LEA.HI.X R3, R4, R3, R0, 0x2, P0 ;  /* 0x0000000304037211 */ /* 0x000fca00000f1400 */
[----:B------:R-:W3:Y:S04]  /*1be70*/  LDG.E R0, desc[UR40][R2.64] ;  /* 0x0000002802007981 */ /* 0x000ee8000c1e1900 */
[----:B---3--:R2:W-:Y:S02]  /*1be80*/  STL [R1], R0 ;  /* 0x0000000001007387 */ /* 0x0085e40000100800 */
.L_x_2976:
[----:B------:R-:W3:Y:S04]  /*1be90*/  LDL R7, [R1+0x4] ;  /* 0x0000040001077983 */ /* 0x000ee80000100800 */
[----:B-12---:R-:W3:Y:S04]  /*1bea0*/  LDL R0, [R1+0x8] ;  /* 0x0000080001007983 */ /* 0x006ee80000100800 */
[----:B------:R-:W2:Y:S01]  /*1beb0*/  LDL R2, [R1+0x14] ;  /* 0x0000140001027983 */ /* 0x000ea20000100800 */
[----:B---3--:R-:W-:Y:S01]  /*1bec0*/  IMAD R0, R0, 0x8, R7 ;  /* 0x0000000800007824 */ /* 0x008fe200078e0207 */
[----:B--2---:R-:W-:-:S04]  /*1bed0*/  SHF.L.U32 R2, R2, 0x1f, RZ ;  /* 0x0000001f02027819 */ /* 0x004fc800000006ff */
[----:B------:R-:W1:Y:S02]  /*1bee0*/  SYNCS.PHASECHK.TRANS64.TRYWAIT P0, [R0+URZ+0x28840], R2 ;  /* 0x02884002000075a7 */ /* 0x000e64000800017f */
[----:B-1----:R-:W-:Y:S05]  /*1bef0*/  @!P0 BRA `(.L_x_2977) ;  /* 0x00000064003c8947 */ /* 0x002fea0003800000 */
.L_x_3155:
        /* <DEDUP_REMOVED lines=11> */
.L_x_2978:
[----:B------:R-:W2:Y:S04]  /*1bfb0*/  LDL R6, [R1+0x4] ;  /* 0x0000040001067983 */ /* 0x000ea80000100800 */
[----:B------:R-:W2:Y:S04]  /*1bfc0*/  LDL R5, [R1+0x8] ;  /* 0x0000080001057983 */ /* 0x000ea80000100800 */
[----:B------:R-:W3:Y:S04]  /*1bfd0*/  LDL R7, [R1+0xc] ;  /* 0x00000c0001077983 */ /* 0x000ee80000100800 */
[----:B------:R-:W4:Y:S04]  /*1bfe0*/  LDL R4, [R1+0x18] ;  /* 0x0000180001047983 */ /* 0x000f280000100800 */
[----:B------:R-:W5:Y:S04]  /*1bff0*/  LDL R3, [R1] ;  /* 0x0000000001037983 */ /* 0x000f680000100800 */
[----:B-1----:R-:W5:Y:S01]  /*1c000*/  LDL.LU R2, [R1+0x24] ;  /* 0x0000240001027983 */ /* 0x002f620000300800 */
[----:B------:R-:W-:-:S02]  /*1c010*/  R2UR UR9, R0 ;  /* 0x00000000000972ca */ /* 0x000fc400000e0000 */
[----:B------:R-:W-:Y:S01]  /*1c020*/  PLOP3.LUT P0, PT, PT, PT, PT, 0x80, 0x0 ;  /* 0x000000000000781c */ /* 0x000fe20003f0f070 */
[----:B------:R-:W-:Y:S01]  /*1c030*/  UIADD3 UR4, UP0, UR38, 0x370, URZ ;  /* 0x0000037026047890 */ /* 0x000fe2000ff1e03f */
[----:B------:R-:W-:Y:S01]  /*1c040*/  R2UR UR12, R18 ;  /* 0x00000000120c72ca */ /* 0x000fe200000e0000 */
[----:B------:R-:W-:Y:S01]  /*1c050*/  UMOV UR10, URZ ;  /* 0x0000003f000a7c82 */ /* 0x000fe20008000000 */
[----:B------:R-:W-:-:S07]  /*1c060*/  UMOV UR7, 0x14f00000 ;  /* 0x14f0000000077882 */ /* 0x000fce0000000000 */
[----:B------:R-:W-:Y:S01]  /*1c070*/  UIADD3 UR9, UR9, 0x28830, URZ ;  /* 0x0002883009097890 */ /* 0x000fe2000fffe03f */
[----:B------:R-:W-:Y:S01]  /*1c080*/  UMOV UR15, 0x40 ;  /* 0x00000040000f7882 */ /* 0x000fe20000000000 */
[----:B--2---:R-:W-:Y:S01]  /*1c090*/  IMAD R0, R5, 0x8000, R6 ;  /* 0x0000800005007824 */ /* 0x004fe200078e0206 */
[----:B---3--:R-:W-:-:S04]  /*1c0a0*/  R2UR UR11, R7 ;  /* 0x00000000070b72ca */ /* 0x008fc800000e0000 */
[----:B------:R-:W-:Y:S02]  /*1c0b0*/  R2UR UR6, R0 ;  /* 0x00000000000672ca */ /* 0x000fe400000e0000 */
[----:B----4-:R-:W-:Y:S02]  /*1c0c0*/  R2UR UR5, R4 ;  /* 0x00000000040572ca */ /* 0x010fe400000e0000 */
[----:B-----5:R-:W-:Y:S02]  /*1c0d0*/  R2UR UR13, R3 ;  /* 0x00000000030d72ca */ /* 0x020fe400000e0000 */
[----:B------:R-:W-:-:S07]  /*1c0e0*/  LOP3.LUT R2, R2, 0xfffffffe, RZ, 0xc0, !PT ;  /* 0xfffffffe02027812 */ /* 0x000fce00078ec0ff */
        /* <DEDUP_REMOVED lines=12> */
.L_x_2974:
[----:B--2---:R-:W2:Y:S04]  /*1c1b0*/  LDL R2, [R1+0x4] ;  /* 0x0000040001027983 */ /* 0x004ea80000100800 */
[----:B------:R-:W3:Y:S04]  /*1c1c0*/  LDL.LU R3, [R1+0x38] ;  /* 0x0000380001037983 */ /* 0x000ee80000300800 */
[----:B-1----:R-:W4:Y:S04]  /*1c1d0*/  LDL.LU R5, [R1+0x30] ;  /* 0x0000300001057983 */ /* 0x002f280000300800 */
[----:B------:R-:W5:Y:S01]  /*1c1e0*/  LDL.LU R4, [R1+0x40] ;  /* 0x0000400001047983 */ /* 0x000f620000300800 */
[----:B------:R-:W-:Y:S05]  /*1c1f0*/  WARPSYNC.ALL ;  /* 0x0000000000007948 */ /* 0x000fea0003800000 */
[----:B------:R-:W-:Y:S01]  /*1c200*/  ULDC.64 UR4, c[0x0][0x298] ;  /* 0x0000a60000047ab9 */ /* 0x000fe20000000a00 */
[----:B------:R-:W-:Y:S01]  /*1c210*/  ULDC.64 UR6, c[0x0][0xa00] ;  /* 0x0002800000067ab9 */ /* 0x000fe20000000a00 */
[----:B------:R-:W-:Y:S01]  /*1c220*/  BSSY B6, `(.L_x_2979) ;  /* 0x0000024000067945 */ /* 0x000fe20003800000 */
[----:B------:R-:W-:Y:S01]  /*1c230*/  BAR.SYNC.DEFER_BLOCKING 0x8, 0x180 ;  /* 0x0206000000007b1d */ /* 0x000fe20000010000 */
[----:B------:R-:W-:-:S04]  /*1c240*/  ISETP.NE.U32.AND P0, PT, RZ, UR6, PT ;  /* 0x00000006ff007c0c */ /* 0x000fc8000bf05070 */
[----:B------:R-:W-:Y:S02]  /*1c250*/  ISETP.NE.AND.EX P0, PT, RZ, UR7, PT, P0 ;  /* 0x00000007ff007c0c */ /* 0x000fe4000bf05300 */
[----:B--2---:R-:W-:Y:S02]  /*1c260*/  IADD3 R2, R2, 0x10400, RZ ;  /* 0x0001040002027810 */ /* 0x004fe40007ffe0ff */
[----:B---3--:R-:W-:Y:S02]  /*1c270*/  SHF.R.S32.HI R0, RZ, 0x1f, R3 ;  /* 0x0000001fff007819 */ /* 0x008fe40000011403 */
        /* <DEDUP_REMOVED lines=30> */
.L_x_2980:
[----:B------:R-:W-:Y:S05]  /*1c460*/  BSYNC B6 ;  /* 0x0000000000067941 */ /* 0x000fea0003800000 */
.L_x_2979:
[----:B------:R-:W3:Y:S01]  /*1c470*/  LDL.LU R6, [R1+0x38] ;  /* 0x0000380001067983 */ /* 0x000ee20000300800 */
[----:B------:R-:W-:Y:S01]  /*1c480*/  ULDC.64 UR4, c[0x0][0x2d8] ;  /* 0x0000b60000047ab9 */ /* 0x000fe20000000a00 */
[----:B------:R-:W1:Y:S01]  /*1c490*/  LDC R7, c[0x0][0x448] ;  /* 0x00011200ff077b82 */ /* 0x000e620000000800 */
[----:B------:R-:W-:Y:S01]  /*1c4a0*/  ULDC.64 UR6, c[0x0][0x280] ;  /* 0x0000a00000067ab9 */ /* 0x000fe20000000a00 */
[----:B--2---:R-:W3:Y:S04]  /*1c4b0*/  LDL.LU.64 R2, [R1+0x48] ;  /* 0x0000480001027983 */ /* 0x004ee80000300a00 */
[----:B------:R-:W2:Y:S04]  /*1c4c0*/  LDL.LU R0, [R1+0x40] ;  /* 0x0000400001007983 */ /* 0x000ea80000300800 */
[----:B------:R-:W4:Y:S04]  /*1c4d0*/  LDL.LU R4, [R1+0x54] ;  /* 0x0000540001047983 */ /* 0x000f280000300800 */
[----:B------:R-:W4:Y:S01]  /*1c4e0*/  LDL.LU R5, [R1+0x30] ;  /* 0x0000300001057983 */ /* 0x000f220000300800 */
[----:B------:R-:W0:Y:S03]  /*1c4f0*/  S2R R8, SR_TID.X ;  /* 0x0000000000087919 */ /* 0x000e260000002100 */
[----:B------:R0:W5:Y:S01]  /*1c500*/  LDL R10, [R1+0x3c] ;  /* 0x00003c00010a7983 */ /* 0x0001620000100800 */
[----:B-1----:R-:W-:Y:S01]  /*1c510*/  ISETP.NE.AND P0, PT, R7, 0x1, PT ;  /* 0x000000010700780c */ /* 0x002fe20003f05270 */
[----:B0-----:R-:W-:-:S05]  /*1c520*/  IMAD.SHL.U32 R8, R8, 0x8, RZ ;  /* 0x0000000808087824 */ /* 0x001fca00078e00ff */
[----:B------:R-:W-:-:S04]  /*1c530*/  LOP3.LUT R8, R8, 0x38, RZ, 0xc0, !PT ;  /* 0x0000003808087812 */ /* 0x000fc800078ec0ff */
[----:B------:R-:W-:Y:S01]  /*1c540*/  LOP3.LUT R8, R8, 0x40, RZ, 0xfc, !PT ;  /* 0x0000004008087812 */ /* 0x000fe200078efcff */
[----:B---3--:R-:W-:Y:S02]  /*1c550*/  IMAD.MOV.U32 R3, RZ, RZ, R6 ;  /* 0x000000ffff037224 */ /* 0x008fe400078e0006 */
[----:B------:R-:W0:Y:S01]  /*1c560*/  @P0 LDC R6, c[0x0][0x450] ;  /* 0x00011400ff060b82 */ /* 0x000e220000000800 */
[----:B--2---:R-:W-:Y:S02]  /*1c570*/  IMAD R0, R0, UR4, RZ ;  /* 0x0000000400007c24 */ /* 0x004fe4000f8e02ff */
[----:B------:R-:W-:-:S04]  /*1c580*/  IMAD.WIDE.U32 R2, R18, UR4, R2 ;  /* 0x0000000412027c25 */ /* 0x000fc8000f8e0002 */
[----:B------:R-:W-:Y:S01]  /*1c590*/  IMAD R0, R18, UR5, R0 ;  /* 0x0000000512007c24 */ /* 0x000fe2000f8e0200 */
[----:B------:R-:W-:-:S04]  /*1c5a0*/  ULDC.64 UR4, c[0x0][0x2e0] ;  /* 0x0000b80000047ab9 */ /* 0x000fc80000000a00 */
[----:B------:R-:W-:Y:S01]  /*1c5b0*/  IADD3 R3, R3, R0, RZ ;  /* 0x0000000003037210 */ /* 0x000fe20007ffe0ff */
[----:B----4-:R-:W-:Y:S02]  /*1c5c0*/  IMAD R0, R4, UR4, RZ ;  /* 0x0000000404007c24 */ /* 0x010fe4000f8e02ff */
[----:B------:R-:W1:Y:S02]  /*1c5d0*/  S2R R4, SR_TID.X ;  /* 0x0000000000047919 */ /* 0x000e640000002100 */
[C---:B------:R-:W-:Y:S02]  /*1c5e0*/  IMAD R0, R5.reuse, UR5, R0 ;  /* 0x0000000505007c24 */ /* 0x040fe4000f8e0200 */
[----:B------:R-:W-:Y:S01]  /*1c5f0*/  IMAD.WIDE.U32 R2, R5, UR4, R2 ;  /* 0x0000000405027c25 */ /* 0x000fe2000f8e0002 */
[----:B------:R-:W-:-:S03]  /*1c600*/  ULDC.64 UR4, c[0x0][0x2d0] ;  /* 0x0000b40000047ab9 */ /* 0x000fc60000000a00 */
[----:B------:R-:W-:Y:S01]  /*1c610*/  IMAD.IADD R3, R3, 0x1, R0 ;  /* 0x0000000103037824 */ /* 0x000fe200078e0200 */
[----:B-1----:R-:W-:-:S04]  /*1c620*/  LOP3.LUT R4, R4, 0x7f, RZ, 0xc0, !PT ;  /* 0x0000007f04047812 */ /* 0x002fc800078ec0ff */
[----:B------:R-:W-:Y:S02]  /*1c630*/  SHF.R.U32.HI R5, RZ, 0x3, R4 ;  /* 0x00000003ff057819 */ /* 0x000fe40000011604 */
[----:B------:R-:W1:Y:S02]  /*1c640*/  S2R R4, SR_TID.X ;  /* 0x0000000000047919 */ /* 0x000e640000002100 */
[----:B-1----:R-:W-:-:S05]  /*1c650*/  IMAD.SHL.U32 R4, R4, 0x10, RZ ;  /* 0x0000001004047824 */ /* 0x002fca00078e00ff */
[----:B------:R-:W-:Y:S02]  /*1c660*/  LOP3.LUT R4, R5, 0x70, R4, 0xf8, !PT ;  /* 0x0000007005047812 */ /* 0x000fe400078ef804 */
[----:B------:R-:W1:Y:S03]  /*1c670*/  @P0 LDC R5, c[0x0][0x44c] ;  /* 0x00011300ff050b82 */ /* 0x000e660000000800 */
[----:B------:R-:W-:-:S05]  /*1c680*/  IMAD R4, R17, 0x80, R4 ;  /* 0x0000008011047824 */ /* 0x000fca00078e0204 */
[----:B------:R-:W-:Y:S01]  /*1c690*/  MOV R0, R4 ;  /* 0x0000000400007202 */ /* 0x000fe20000000f00 */
[----:B-1----:R-:W-:-:S05]  /*1c6a0*/  @P0 IMAD.HI.U32 R5, R4, R5, RZ ;  /* 0x0000000504050227 */ /* 0x002fca00078e00ff */
[----:B0-----:R-:W-:-:S05]  /*1c6b0*/  @P0 SHF.R.U32.HI R0, RZ, R6, R5 ;  /* 0x00000006ff000219 */ /* 0x001fca0000011605 */
        /* <DEDUP_REMOVED lines=18> */
[----:B------:R-:W-:Y:S02]  /*1c7e0*/  LEA.HI.X R2, R4, UR7, R2, 0x1, P2 ;  /* 0x0000000704027c11 */ /* 0x000fe400090f0c02 */
[----:B-1----:R-:W-:-:S04]  /*1c7f0*/  SHF.L.U32 R9, R9, 0x3, RZ ;  /* 0x0000000309097819 */ /* 0x002fc800000006ff */
[----:B------:R-:W-:-:S04]  /*1c800*/  LOP3.LUT R9, R9, 0x38, RZ, 0xc0, !PT ;  /* 0x0000003809097812 */ /* 0x000fc800078ec0ff */
[----:B------:R-:W-:Y:S01]  /*1c810*/  ISETP.GE.AND P0, PT, R9, UR4, PT ;  /* 0x0000000409007c0c */ /* 0x000fe2000bf06270 */
[----:B------:R-:W-:-:S03]  /*1c820*/  UMOV UR4, 0xffffffff ;  /* 0xffffffff00047882 */ /* 0x000fc60000000000 */
[----:B0-----:R-:W-:Y:S09]  /*1c830*/  BRA.DIV UR4, `(.L_x_2981) ;  /* 0x0000005e04007947 */ /* 0x001ff2000b800000 */
[----:B------:R-:W0:Y:S01]  /*1c840*/  S2R R5, SR_TID.X ;  /* 0x0000000000057919 */ /* 0x000e220000002100 */
[----:B-----5:R-:W-:Y:S01]  /*1c850*/  IMAD R0, R10, R7, RZ ;  /* 0x000000070a007224 */ /* 0x020fe200078e02ff */
[----:B------:R-:W-:Y:S04]  /*1c860*/  SHFL.IDX PT, R6, R3, 0x1, 0x181f ;  /* 0x00381f0003067f89 */ /* 0x000fe800000e0000 */
[----:B------:R-:W-:Y:S01]  /*1c870*/  SHFL.IDX PT, R7, R2, 0x1, 0x181f ;  /* 0x00381f0002077f89 */ /* 0x000fe200000e0000 */
[----:B0-----:R-:W-:-:S04]  /*1c880*/  LOP3.LUT R5, R5, 0x7f, RZ, 0xc0, !PT ;  /* 0x0000007f05057812 */ /* 0x001fc800078ec0ff */
[----:B------:R-:W-:-:S05]  /*1c890*/  SHF.R.U32.HI R5, RZ, 0x3, R5 ;  /* 0x00000003ff057819 */ /* 0x000fca0000011605 */
[----:B------:R-:W-:Y:S02]  /*1c8a0*/  IMAD R17, R17, 0x80, R5 ;  /* 0x0000008011117824 */ /* 0x000fe400078e0205 */
[----:B------:R-:W0:Y:S02]  /*1c8b0*/  SHFL.IDX PT, R5, R3, RZ, 0x181f ;  /* 0x00181fff03057589 */ /* 0x000e2400000e0000 */
[C---:B------:R-:W-:Y:S01]  /*1c8c0*/  VIADD R4, R17.reuse, 0x10 ;  /* 0x0000001011047836 */ /* 0x040fe20000000000 */
[----:B------:R-:W-:-:S04]  /*1c8d0*/  ISETP.GE.AND P4, PT, R17, R0, PT ;  /* 0x000000001100720c */ /* 0x000fc80003f86270 */
[----:B------:R-:W-:Y:S02]  /*1c8e0*/  ISETP.GE.AND P2, PT, R4, R0, PT ;  /* 0x000000000400720c */ /* 0x000fe40003f46270 */
[----:B------:R-:W1:Y:S07]  /*1c8f0*/  SHFL.IDX PT, R4, R2, RZ, 0x181f ;  /* 0x00181fff02047589 */ /* 0x000e6e00000e0000 */
[----:B0-----:R-:W-:-:S04]  /*1c900*/  @!P4 LEA R5, P3, R9, R5, 0x1 ;  /* 0x000000050905c211 */ /* 0x001fc800078608ff */
[----:B-1----:R-:W-:-:S04]  /*1c910*/  @!P4 IADD3.X R4, RZ, R4, RZ, P3, !PT ;  /* 0x00000004ff04c210 */ /* 0x002fc80001ffe4ff */
[----:B------:R-:W-:-:S04]  /*1c920*/  @!P4 LOP3.LUT R5, R5, R4, RZ, 0x3c, !PT ;  /* 0x000000040505c212 */ /* 0x000fc800078e3cff */
[----:B------:R-:W-:-:S04]  /*1c930*/  @!P4 LOP3.LUT R4, R5, R4, RZ, 0x3c, !PT ;  /* 0x000000040504c212 */ /* 0x000fc800078e3cff */
[----:B------:R-:W-:-:S05]  /*1c940*/  @!P4 LOP3.LUT R5, R5, R4, RZ, 0x3c, !PT ;  /* 0x000000040505c212 */ /* 0x000fca00078e3cff */
[----:B------:R-:W-:Y:S04]  /*1c950*/  @!P4 LDGSTS.E.BYPASS.LTC128B.128 [R8+0x10400], desc[UR40][R4.64], !P0 ;  /* 0x104000000408cfae */ /* 0x000fe8000c101d68 */
[----:B------:R0:W-:Y:S02]  /*1c960*/  @!P4 LDGSTS.E.BYPASS.LTC128B.128 [R8+0x14400], desc[UR40][R4.64+0x80], !P1 ;  /* 0x144000800408cfae */ /* 0x0001e4000c901d68 */
[----:B0-----:R-:W-:Y:S02]  /*1c970*/  @!P2 LEA R5, P3, R9, R6, 0x1 ;  /* 0x000000060905a211 */ /* 0x001fe400078608ff */
[----:B------:R-:W-:Y:S03]  /*1c980*/  SHFL.IDX PT, R6, R2, 0x2, 0x181f ;  /* 0x00581f0002067f89 */ /* 0x000fe600000e0000 */
[----:B------:R-:W-:-:S05]  /*1c990*/  @!P2 IMAD.X R4, RZ, RZ, R7, P3 ;  /* 0x000000ffff04a224 */ /* 0x000fca00018e0607 */
[----:B------:R-:W-:-:S04]  /*1c9a0*/  @!P2 LOP3.LUT R5, R5, R4, RZ, 0x3c, !PT ;  /* 0x000000040505a212 */ /* 0x000fc800078e3cff */
[----:B------:R-:W-:-:S04]  /*1c9b0*/  @!P2 LOP3.LUT R4, R5, R4, RZ, 0x3c, !PT ;  /* 0x000000040504a212 */ /* 0x000fc800078e3cff */
[----:B------:R-:W-:-:S05]  /*1c9c0*/  @!P2 LOP3.LUT R5, R5, R4, RZ, 0x3c, !PT ;  /* 0x000000040505a212 */ /* 0x000fca00078e3cff */
[----:B------:R-:W-:Y:S04]  /*1c9d0*/  @!P2 LDGSTS.E.BYPASS.LTC128B.128 [R8+0x10c00], desc[UR40][R4.64], !P0 ;  /* 0x10c000000408afae */ /* 0x000fe8000c101d68 */
[----:B------:R0:W-:Y:S02]  /*1c9e0*/  @!P2 LDGSTS.E.BYPASS.LTC128B.128 [R8+0x14c00], desc[UR40][R4.64+0x80], !P1 ;  /* 0x14c000800408afae */ /* 0x0001e4000c901d68 */
[----:B0-----:R-:W-:-:S05]  /*1c9f0*/  VIADD R4, R17, 0x20 ;  /* 0x0000002011047836 */ /* 0x001fca0000000000 */
[----:B------:R-:W-:Y:S02]  /*1ca00*/  ISETP.GE.AND P2, PT, R4, R0, PT ;  /* 0x000000000400720c */ /* 0x000fe40003f46270 */
[----:B------:R-:W0:Y:S11]  /*1ca10*/  SHFL.IDX PT, R4, R3, 0x2, 0x181f ;  /* 0x00581f0003047f89 */ /* 0x000e3600000e0000 */
[----:B0-----:R-:W-:-:S05]  /*1ca20*/  @!P2 LEA R5, P3, R9, R4, 0x1 ;  /* 0x000000040905a211 */ /* 0x001fca00078608ff */
[----:B------:R-:W-:Y:S02]  /*1ca30*/  @!P2 IMAD.X R4, RZ, RZ, R6, P3 ;  /* 0x000000ffff04a224 */ /* 0x000fe400018e0606 */
[----:B------:R-:W-:Y:S03]  /*1ca40*/  SHFL.IDX PT, R6, R2, 0x3, 0x181f ;  /* 0x00781f0002067f89 */ /* 0x000fe600000e0000 */
[----:B------:R-:W-:-:S04]  /*1ca50*/  @!P2 LOP3.LUT R5, R5, R4, RZ, 0x3c, !PT ;  /* 0x000000040505a212 */ /* 0x000fc800078e3cff */
[----:B------:R-:W-:-:S04]  /*1ca60*/  @!P2 LOP3.LUT R4, R5, R4, RZ, 0x3c, !PT ;  /* 0x000000040504a212 */ /* 0x000fc800078e3cff */
[----:B------:R-:W-:-:S05]  /*1ca70*/  @!P2 LOP3.LUT R5, R5, R4, RZ, 0x3c, !PT ;  /* 0x000000040505a212 */ /* 0x000fca00078e3cff */
[----:B------:R-:W-:Y:S04]  /*1ca80*/  @!P2 LDGSTS.E.BYPASS.LTC128B.128 [R8+0x11400], desc[UR40][R4.64], !P0 ;  /* 0x114000000408afae */ /* 0x000fe8000c101d68 */
[----:B------:R0:W-:Y:S02]  /*1ca90*/  @!P2 LDGSTS.E.BYPASS.LTC128B.128 [R8+0x15400], desc[UR40][R4.64+0x80], !P1 ;  /* 0x154000800408afae */ /* 0x0001e4000c901d68 */
[----:B0-----:R-:W-:-:S04]  /*1caa0*/  IADD3 R4, R17, 0x30, RZ ;  /* 0x0000003011047810 */ /* 0x001fc80007ffe0ff */
        /* <DEDUP_REMOVED lines=34> */
[----:B------:R-:W0:Y:S04]  /*1ccd0*/  SHFL.IDX PT, R4, R3, 0x6, 0x181f ;  /* 0x00d81f0003047f89 */ /* 0x000e2800000e0000 */
[----:B------:R-:W1:Y:S07]  /*1cce0*/  SHFL.IDX PT, R3, R3, 0x7, 0x181f ;  /* 0x00f81f0003037f89 */ /* 0x000e6e00000e0000 */
[----:B0-----:R-:W-:-:S05]  /*1ccf0*/  @!P2 LEA R5, P3, R9, R4, 0x1 ;  /* 0x000000040905a211 */ /* 0x001fca00078608ff */
[----:B------:R-:W-:-:S05]  /*1cd00*/  @!P2 IMAD.X R4, RZ, RZ, R6, P3 ;  /* 0x000000ffff04a224 */ /* 0x000fca00018e0606 */
[----:B------:R-:W-:-:S04]  /*1cd10*/  @!P2 LOP3.LUT R5, R5, R4, RZ, 0x3c, !PT ;  /* 0x000000040505a212 */ /* 0x000fc800078e3cff */
[----:B------:R-:W-:-:S04]  /*1cd20*/  @!P2 LOP3.LUT R4, R5, R4, RZ, 0x3c, !PT ;  /* 0x000000040504a212 */ /* 0x000fc800078e3cff */
[----:B------:R-:W-:-:S05]  /*1cd30*/  @!P2 LOP3.LUT R5, R5, R4, RZ, 0x3c, !PT ;  /* 0x000000040505a212 */ /* 0x000fca00078e3cff */
[----:B------:R-:W-:Y:S04]  /*1cd40*/  @!P2 LDGSTS.E.BYPASS.LTC128B.128 [R8+0x13400], desc[UR40][R4.64], !P0 ;  /* 0x134000000408afae */ /* 0x000fe8000c101d68 */
[----:B------:R0:W-:Y:S04]  /*1cd50*/  @!P2 LDGSTS.E.BYPASS.LTC128B.128 [R8+0x17400], desc[UR40][R4.64+0x80], !P1 ;  /* 0x174000800408afae */ /* 0x0001e8000c901d68 */
[----:B01----:R0:W2:Y:S02]  /*1cd60*/  SHFL.IDX PT, R4, R2, 0x7, 0x181f ;  /* 0x00f81f0002047f89 */ /* 0x0030a400000e0000 */
.L_x_3172:
[----:B------:R-:W-:Y:S01]  /*1cd70*/  IADD3 R17, R17, 0x70, RZ ;  /* 0x0000007011117810 */ /* 0x000fe20007ffe0ff */
[----:B------:R-:W-:Y:S03]  /*1cd80*/  BSSY B0, `(.L_x_2982) ;  /* 0x000000a000007945 */ /* 0x000fe60003800000 */
[----:B------:R-:W-:-:S13]  /*1cd90*/  ISETP.GE.AND P2, PT, R17, R0, PT ;  /* 0x000000001100720c */ /* 0x000fda0003f46270 */
[----:B------:R-:W-:Y:S05]  /*1cda0*/  @P2 BRA `(.L_x_2983) ;  /* 0x00000000001c2947 */ /* 0x000fea0003800000 */
[----:B0-----:R-:W-:-:S05]  /*1cdb0*/  LEA R2, P2, R9, R3, 0x1 ;  /* 0x0000000309027211 */ /* 0x001fca00078408ff */
[----:B--2---:R-:W-:-:S05]  /*1cdc0*/  IMAD.X R3, RZ, RZ, R4, P2 ;  /* 0x000000ffff037224 */ /* 0x004fca00010e0604 */
[----:B------:R-:W-:Y:S01]  /*1cdd0*/  @!PT LDS RZ, [RZ] ;  /* 0x00000000fffff984 */ /* 0x000fe20000000800 */
[----:B------:R-:W-:Y:S01]  /*1cde0*/  @!PT LDS RZ, [RZ] ;  /* 0x00000000fffff984 */ /* 0x000fe20000000800 */
[----:B------:R-:W-:Y:S01]  /*1cdf0*/  @!PT LDS RZ, [RZ] ;  /* 0x00000000fffff984 */ /* 0x000fe20000000800 */
[----:B------:R1:W-:Y:S04]  /*1ce00*/  LDGSTS.E.BYPASS.LTC128B.128 [R8+0x13c00], desc[UR40][R2.64], !P0 ;  /* 0x13c0000002087fae */ /* 0x0003e8000c101d68 */
[----:B------:R1:W-:Y:S02]  /*1ce10*/  LDGSTS.E.BYPASS.LTC128B.128 [R8+0x17c00], desc[UR40][R2.64+0x80], !P1 ;  /* 0x17c0008002087fae */ /* 0x0003e4000c901d68 */
.L_x_2983:
[----:B------:R-:W-:Y:S05]  /*1ce20*/  BSYNC B0 ;  /* 0x0000000000007941 */ /* 0x000fea0003800000 */
.L_x_2982:
[----:B-1----:R-:W3:Y:S01]  /*1ce30*/  LDL R8, [R1+0x4] ;  /* 0x0000040001087983 */ /* 0x002ee20000100800 */
[----:B------:R-:W-:Y:S01]  /*1ce40*/  PLOP3.LUT P0, PT, PT, PT, PT, 0x80, 0x0 ;  /* 0x000000000000781c */ /* 0x000fe20003f0f070 */
[----:B------:R-:W-:Y:S01]  /*1ce50*/  NOP ;  /* 0x0000000000007918 */ /* 0x000fe20000000000 */
[----:B---3--:R-:W-:-:S11]  /*1ce60*/  VIADD R10, R8, 0x28800 ;  /* 0x00028800080a7836 */ /* 0x008fd60000000000 */
.L_x_2984:
[----:B0-----:R-:W3:Y:S01]  /*1ce70*/  LDL R2, [R1+0x4] ;  /* 0x0000040001027983 */ /* 0x001ee20000100800 */
[----:B------:R-:W-:Y:S02]  /*1ce80*/  PLOP3.LUT P1, PT, P1, P0, PT, 0xa2, 0x0 ;  /* 0x000000000000781c */ /* 0x000fe40000f21472 */
[----:B---3--:R-:W-:-:S08]  /*1ce90*/  @P0 R2UR P1, UR4, R2 ;  /* 0x00000000020402ca */ /* 0x008fd00000020000 */
[----:B------:R-:W-:-:S05]  /*1cea0*/  @P0 PLOP3.LUT P0, PT, P1, PT, PT, 0x80, 0x0 ;  /* 0x000000000000081c */ /* 0x000fca0000f0f070 */
[----:B------:R-:W-:Y:S01]  /*1ceb0*/  @!P1 SYNCS.ARRIVE.TRANS64.RED.A0T1 RZ, [UR4+0x28800], RZ ;  /* 0x028800ffffff99a7 */ /* 0x000fe20008200404 */
[----:B------:R-:W-:Y:S07]  /*1cec0*/  @!P1 ARRIVES.LDGSTSBAR.64.TRANSCNT [UR4+0x28800] ;  /* 0x02880000ff0099b0 */ /* 0x000fee0008000a84 */
[----:B------:R-:W-:Y:S05]  /*1ced0*/  @P0 BRA.U.ANY `(.L_x_2984) ;  /* 0xfffffffd00e40947 */ /* 0x000fea000393ffff */
[----:B------:R-:W3:Y:S02]  /*1cee0*/  LDL.LU R3, [R1+0x50] ;  /* 0x0000500001037983 */ /* 0x000ee40000300800 */
[----:B---3--:R-:W-:-:S05]  /*1cef0*/  VIADD R3, R3, 0x1 ;  /* 0x0000000103037836 */ /* 0x008fca0000000000 */
        /* <DEDUP_REMOVED lines=10> */
.L_x_3173:
[----:B------:R-:W-:Y:S05]  /*1cfa0*/  BSYNC B0 ;  /* 0x0000000000007941 */ /* 0x000fea0003800000 */
.L_x_2985:
[----:B0-----:R-:W3:Y:S01]  /*1cfb0*/  LDL R2, [R1+0x34] ;  /* 0x0000340001027983 */ /* 0x001ee20000100800 */
[----:B------:R-:W-:Y:S01]  /*1cfc0*/  BSSY B0, `(.L_x_2987) ;  /* 0x00001f2000007945 */ /* 0x000fe20003800000 */
[----:B---3--:R-:W-:-:S13]  /*1cfd0*/  ISETP.GE.AND P0, PT, R2, 0x2, PT ;  /* 0x000000020200780c */ /* 0x008fda0003f06270 */
[----:B------:R-:W-:Y:S05]  /*1cfe0*/  @!P0 BRA `(.L_x_2988) ;  /* 0x0000001c00bc8947 */ /* 0x000fea0003800000 */
[C---:B------:R-:W-:Y:S01]  /*1cff0*/  LOP3.LUT R0, R2.reuse, 0x1, RZ, 0xc0, !PT ;  /* 0x0000000102007812 */ /* 0x040fe200078ec0ff */
[----:B------:R-:W-:Y:S01]  /*1d000*/  VIADD R2, R2, 0xfffffffe ;  /* 0xfffffffe02027836 */ /* 0x000fe20000000000 */
[----:B------:R-:W-:Y:S02]  /*1d010*/  BSSY B2, `(.L_x_2989) ;  /* 0x00000aa000027945 */ /* 0x000fe40003800000 */
[----:B------:R-:W-:Y:S01]  /*1d020*/  ISETP.NE.U32.AND P0, PT, R0, 0x1, PT ;  /* 0x000000010000780c */ /* 0x000fe20003f05070 */
[----:B------:R-:W-:-:S12]  /*1d030*/  IMAD.MOV.U32 R0, RZ, RZ, R2 ;  /* 0x000000ffff007224 */ /* 0x000fd800078e0002 */
[----:B------:R-:W-:Y:S05]  /*1d040*/  @!P0 BRA `(.L_x_2990) ;  /* 0x0000000800988947 */ /* 0x000fea0003800000 */
        /* <DEDUP_REMOVED lines=14> */
[----:B------:R-:W-:Y:S02]  /*1d130*/  ISETP.NE.AND.EX P0, PT, RZ, UR5, PT, P0 ;  /* 0x00000005ff007c0c */ /* 0x000fe4000bf05300 */
[----:B------:R-:W-:-:S11]  /*1d140*/  MOV R6, R2 ;  /* 0x0000000200067202 */ /* 0x000fd60000000f00 */
        /* <DEDUP_REMOVED lines=11> */
[--C-:B------:R-:W-:Y:S02]  /*1d200*/  IMAD.MOV R6, RZ, RZ, -R0.reuse ;  /* 0x000000ffff067224 */ /* 0x100fe400078e0a00 */
[----:B------:R-:W-:Y:S02]  /*1d210*/  IMAD.MOV.U32 R4, RZ, RZ, R0 ;  /* 0x000000ffff047224 */ /* 0x000fe400078e0000 */
[----:B------:R-:W-:Y:S02]  /*1d220*/  IMAD R6, R3, R6, R2 ;  /* 0x0000000603067224 */ /* 0x000fe400078e0202 */
[----:B--2---:R-:W-:-:S04]  /*1d230*/  IMAD R3, R9, UR6, RZ ;  /* 0x0000000609037c24 */ /* 0x004fc8000f8e02ff */
[C---:B---3--:R-:W-:Y:S02]  /*1d240*/  IMAD R3, R8.reuse, UR7, R3 ;  /* 0x0000000708037c24 */ /* 0x048fe4000f8e0203 */
[----:B------:R-:W-:-:S05]  /*1d250*/  IMAD.WIDE.U32 R4, R8, UR6, R4 ;  /* 0x0000000608047c25 */ /* 0x000fca000f8e0004 */
[----:B------:R-:W-:Y:S02]  /*1d260*/  IADD3 R0, R3, R5, RZ ;  /* 0x0000000503007210 */ /* 0x000fe40007ffe0ff */
[----:B------:R-:W-:-:S04]  /*1d270*/  LEA R8, P0, R4, UR4, 0x2 ;  /* 0x0000000404087c11 */ /* 0x000fc8000f8010ff */
[----:B------:R-:W-:-:S05]  /*1d280*/  LEA.HI.X R9, R4, UR5, R0, 0x2, P0 ;  /* 0x0000000504097c11 */ /* 0x000fca00080f1400 */
[----:B------:R0:W5:Y:S04]  /*1d290*/  LDG.E R4, desc[UR40][R8.64] ;  /* 0x0000002808047981 */ /* 0x000168000c1e1900 */
.L_x_2993:
[----:B------:R-:W2:Y:S01]  /*1d2a0*/  LDL R0, [R1+0x4] ;  /* 0x0000040001007983 */ /* 0x000ea20000100800 */
[----:B------:R-:W-:Y:S01]  /*1d2b0*/  BSSY B3, `(.L_x_2994) ;  /* 0x0000005000037945 */ /* 0x000fe20003800000 */
[----:B--2---:R-:W-:Y:S01]  /*1d2c0*/  IMAD R3, R7, 0x8, R0 ;  /* 0x0000000807037824 */ /* 0x004fe200078e0200 */
[----:B------:R-:W-:-:S04]  /*1d2d0*/  SHF.L.U32 R0, R11, 0x1f, RZ ;  /* 0x0000001f0b007819 */ /* 0x000fc800000006ff */
[----:B------:R-:W1:Y:S02]  /*1d2e0*/  SYNCS.PHASECHK.TRANS64.TRYWAIT P0, [R3+URZ+0x28840], R0 ;  /* 0x02884000030075a7 */ /* 0x000e64000800017f */
[----:B-1----:R-:W-:Y:S05]  /*1d2f0*/  @!P0 BRA `(.L_x_2995) ;  /* 0x0000005c00348947 */ /* 0x002fea0003800000 */
.L_x_3174:
[----:B------:R-:W-:Y:S05]  /*1d300*/  BSYNC B3 ;  /* 0x0000000000037941 */ /* 0x000fea0003800000 */
.L_x_2994:
        /* <DEDUP_REMOVED lines=12> */
.L_x_2997:
[----:B------:R-:W-:Y:S05]  /*1d3d0*/  BSYNC B3 ;  /* 0x0000000000037941 */ /* 0x000fea0003800000 */
.L_x_2996:
[----:B------:R-:W2:Y:S04]  /*1d3e0*/  LDL R5, [R1+0x4] ;  /* 0x0000040001057983 */ /* 0x000ea80000100800 */
[----:B-1----:R-:W3:Y:S01]  /*1d3f0*/  LDL R0, [R1+0x18] ;  /* 0x0000180001007983 */ /* 0x002ee20000100800 */
[----:B0-----:R-:W-:Y:S01]  /*1d400*/  IMAD.MOV.U32 R9, RZ, RZ, RZ ;  /* 0x000000ffff097224 */ /* 0x001fe200078e00ff */
[----:B------:R-:W-:Y:S01]  /*1d410*/  UIADD3 UR4, UP0, UR38, 0x370, URZ ;  /* 0x0000037026047890 */ /* 0x000fe2000ff1e03f */
[----:B------:R-:W-:Y:S01]  /*1d420*/  PLOP3.LUT P0, PT, PT, PT, PT, 0x80, 0x0 ;  /* 0x000000000000781c */ /* 0x000fe20003f0f070 */
[----:B------:R-:W-:Y:S01]  /*1d430*/  VIADD R3, R3, 0x28830 ;  /* 0x0002883003037836 */ /* 0x000fe20000000000 */
[----:B------:R-:W-:Y:S01]  /*1d440*/  UMOV UR6, 0x0 ;  /* 0x0000000000067882 */ /* 0x000fe20000000000 */
[----:B------:R-:W-:Y:S01]  /*1d450*/  R2UR UR10, R9 ;  /* 0x00000000090a72ca */ /* 0x000fe200000e0000 */
[----:B------:R-:W-:Y:S01]  /*1d460*/  UIADD3.X UR5, URZ, UR39, URZ, UP0, !UPT ;  /* 0x000000273f057290 */ /* 0x000fe200087fe43f */
[----:B------:R-:W-:Y:S01]  /*1d470*/  UMOV UR7, 0x14f00000 ;  /* 0x14f0000000077882 */ /* 0x000fe20000000000 */
[----:B--2---:R-:W-:Y:S01]  /*1d480*/  LEA R8, R7, R5, 0xf ;  /* 0x0000000507087211 */ /* 0x004fe200078e78ff */
[----:B---3--:R-:W-:-:S04]  /*1d490*/  IMAD R0, R6, 0x80, R0 ;  /* 0x0000008006007824 */ /* 0x008fc800078e0200 */
[----:B------:R-:W-:-:S07]  /*1d4a0*/  VIADD R5, R8, 0x18400 ;  /* 0x0001840008057836 */ /* 0x000fce0000000000 */
.L_x_2998:
        /* <DEDUP_REMOVED lines=16> */
.L_x_2999:
        /* <DEDUP_REMOVED lines=17> */
.L_x_3175:
[----:B------:R-:W-:Y:S05]  /*1d6c0*/  BSYNC B3 ;  /* 0x0000000000037941 */ /* 0x000fea0003800000 */
.L_x_3000:
        /* <DEDUP_REMOVED lines=14> */
.L_x_3003:
[----:B------:R-:W-:Y:S05]  /*1d7b0*/  BSYNC B3 ;  /* 0x0000000000037941 */ /* 0x000fea0003800000 */
.L_x_3002:
[----:B------:R-:W2:Y:S04]  /*1d7c0*/  LDL R5, [R1+0x18] ;  /* 0x0000180001057983 */ /* 0x000ea80000100800 */
[----:B0-----:R-:W2:Y:S01]  /*1d7d0*/  LDL.LU R3, [R1+0xc] ;  /* 0x00000c0001037983 */ /* 0x001ea20000300800 */
[----:B------:R-:W-:Y:S01]  /*1d7e0*/  R2UR UR10, R9 ;  /* 0x00000000090a72ca */ /* 0x000fe200000e0000 */
[----:B-----5:R-:W-:Y:S01]  /*1d7f0*/  IMAD R0, R8, 0x8, R15 ;  /* 0x0000000808007824 */ /* 0x020fe200078e020f */
[----:B------:R-:W-:Y:S01]  /*1d800*/  R2UR UR6, R12 ;  /* 0x000000000c0672ca */ /* 0x000fe200000e0000 */
[----:B------:R-:W-:Y:S01]  /*1d810*/  UIADD3 UR4, UP0, UR38, 0x470, URZ ;  /* 0x0000047026047890 */ /* 0x000fe2000ff1e03f */
[----:B------:R-:W-:Y:S01]  /*1d820*/  R2UR UR7, R13 ;  /* 0x000000000d0772ca */ /* 0x000fe200000e0000 */
[----:B------:R-:W-:Y:S01]  /*1d830*/  VIADD R0, R0, 0x28850 ;  /* 0x0002885000007836 */ /* 0x000fe20000000000 */
[----:B------:R-:W-:Y:S01]  /*1d840*/  LEA R8, R8, R15, 0xf ;  /* 0x0000000f08087211 */ /* 0x000fe200078e78ff */
[----:B------:R-:W-:Y:S01]  /*1d850*/  UIADD3.X UR5, URZ, UR39, URZ, UP0, !UPT ;  /* 0x000000273f057290 */ /* 0x000fe200087fe43f */
[----:B------:R-:W-:Y:S01]  /*1d860*/  PLOP3.LUT P0, PT, PT, PT, PT, 0x80, 0x0 ;  /* 0x000000000000781c */ /* 0x000fe20003f0f070 */
[----:B--2---:R-:W-:-:S02]  /*1d870*/  IMAD R3, R3, 0x80, R5 ;  /* 0x0000008003037824 */ /* 0x004fc400078e0205 */
[----:B------:R-:W-:-:S10]  /*1d880*/  VIADD R5, R8, 0x400 ;  /* 0x0000040008057836 */ /* 0x000fd40000000000 */
.L_x_3004:
        /* <DEDUP_REMOVED lines=11> */
[----:B------:R-:W-:Y:S02]  /*1d940*/  R2UR UR10, R14 ;  /* 0x000000000e0a72ca */ /* 0x000fe400000e0000 */
[----:B------:R-:W-:Y:S02]  /*1d950*/  R2UR UR6, R12 ;  /* 0x000000000c0672ca */ /* 0x000fe400000e0000 */
[----:B------:R-:W-:Y:S02]  /*1d960*/  R2UR UR7, R13 ;  /* 0x000000000d0772ca */ /* 0x000fe400000e0000 */
[----:B------:R-:W-:Y:S02]  /*1d970*/  PLOP3.LUT P0, PT, PT, PT, PT, 0x80, 0x0 ;  /* 0x000000000000781c */ /* 0x000fe40003f0f070 */
[----:B------:R-:W-:-:S11]  /*1d980*/  IADD3 R5, R8, 0x4400, RZ ;  /* 0x0000440008057810 */ /* 0x000fd60007ffe0ff */
.L_x_3005:
        /* <DEDUP_REMOVED lines=13> */
.L_x_2992:
[----:B------:R-:W-:Y:S05]  /*1da60*/  BSYNC B1 ;  /* 0x0000000000017941 */ /* 0x000fea0003800000 */
.L_x_2991:
[----:B------:R-:W2:Y:S04]  /*1da70*/  LDL.LU R0, [R1+0x34] ;  /* 0x0000340001007983 */ /* 0x000ea80000300800 */
[----:B------:R3:W-:Y:S04]  /*1da80*/  STL [R1+0x8], R7 ;  /* 0x0000080701007387 */ /* 0x0007e80000100800 */
[----:B------:R3:W-:Y:S02]  /*1da90*/  STL [R1+0x14], R11 ;  /* 0x0000140b01007387 */ /* 0x0007e40000100800 */
[----:B--23--:R-:W-:-:S07]  /*1daa0*/  VIADD R0, R0, 0xfffffffd ;  /* 0xfffffffd00007836 */ /* 0x00cfce0000000000 */
.L_x_2990:
[----:B------:R-:W-:Y:S05]  /*1dab0*/  BSYNC B2 ;  /* 0x0000000000027941 */ /* 0x000fea0003800000 */
.L_x_2989:
[----:B------:R-:W-:-:S13]  /*1dac0*/  ISETP.NE.AND P0, PT, R2, RZ, PT ;  /* 0x000000ff0200720c */ /* 0x000fda0003f05270 */
[----:B------:R-:W-:Y:S05]  /*1dad0*/  @!P0 BRA `(.L_x_2988) ;  /* 0x0000001400008947 */ /* 0x000fea0003800000 */
[----:B------:R3:W5:Y:S02]  /*1dae0*/  LDL R7, [R1] ;  /* 0x0000000001077983 */ /* 0x0007640000100800 */
.L_x_3036:
[----:B0-2---:R-:W2:Y:S04]  /*1daf0*/  LDL R4, [R1+0x24] ;  /* 0x0000240001047983 */ /* 0x005ea80000100800 */
[----:B------:R-:W4:Y:S04]  /*1db00*/  LDL R3, [R1+0x8] ;  /* 0x0000080001037983 */ /* 0x000f280000100800 */
[----:B---3--:R-:W3:Y:S01]  /*1db10*/  LDL R2, [R1+0x14] ;  /* 0x0000140001027983 */ /* 0x008ee20000100800 */
[----:B------:R-:W-:Y:S05]  /*1db20*/  YIELD ;  /* 0x0000000000007946 */ /* 0x000fea0003800000 */
[----:B------:R-:W-:Y:S01]  /*1db30*/  BSSY B1, `(.L_x_3006) ;  /* 0x000009a000017945 */ /* 0x000fe20003800000 */
[----:B--2---:R-:W-:Y:S01]  /*1db40*/  LOP3.LUT P1, RZ, R4, 0x1, RZ, 0xc0, !PT ;  /* 0x0000000104ff7812 */ /* 0x004fe2000782c0ff */
[----:B----4-:R-:W-:-:S05]  /*1db50*/  VIADD R4, R3, 0x1 ;  /* 0x0000000103047836 */ /* 0x010fca0000000000 */
[----:B------:R-:W-:-:S04]  /*1db60*/  ISETP.NE.AND P0, PT, R4, 0x2, PT ;  /* 0x000000020400780c */ /* 0x000fc80003f05270 */
[----:B------:R-:W-:Y:S02]  /*1db70*/  SEL R5, RZ, 0x1, P0 ;  /* 0x00000001ff057807 */ /* 0x000fe40000000000 */
[----:B------:R-:W-:Y:S02]  /*1db80*/  SEL R4, R4, RZ, P0 ;  /* 0x000000ff04047207 */ /* 0x000fe40000000000 */
[----:B---3--:R-:W-:Y:S01]  /*1db90*/  LOP3.LUT R5, R2, R5, RZ, 0x3c, !PT ;  /* 0x0000000502057212 */ /* 0x008fe200078e3cff */
        /* <DEDUP_REMOVED lines=25> */
.L_x_3008:
[----:B------:R-:W2:Y:S01]  /*1dd30*/  LDL R2, [R1+0x4] ;  /* 0x0000040001027983 */ /* 0x000ea20000100800 */
[----:B------:R-:W-:Y:S01]  /*1dd40*/  BSSY B2, `(.L_x_3009) ;  /* 0x0000005000027945 */ /* 0x000fe20003800000 */
[----:B--2---:R-:W-:Y:S01]  /*1dd50*/  IMAD R3, R4, 0x8, R2 ;  /* 0x0000000804037824 */ /* 0x004fe200078e0202 */
[----:B------:R-:W-:-:S04]  /*1dd60*/  SHF.L.U32 R2, R5, 0x1f, RZ ;  /* 0x0000001f05027819 */ /* 0x000fc800000006ff */
[----:B------:R-:W2:Y:S02]  /*1dd70*/  SYNCS.PHASECHK.TRANS64.TRYWAIT P0, [R3+URZ+0x28840], R2 ;  /* 0x02884002030075a7 */ /* 0x000ea4000800017f */
[----:B--2---:R-:W-:Y:S05]  /*1dd80*/  @!P0 BRA `(.L_x_3010) ;  /* 0x0000005000b88947 */ /* 0x004fea0003800000 */
.L_x_3176:
[----:B------:R-:W-:Y:S05]  /*1dd90*/  BSYNC B2 ;  /* 0x0000000000027941 */ /* 0x000fea0003800000 */
.L_x_3009:
[----:B0-----:R-:W0:Y:S01]  /*1dda0*/  S2R R6, SR_TID.X ;  /* 0x0000000000067919 */ /* 0x001e220000002100 */
[----:B------:R-:W-:Y:S01]  /*1ddb0*/  BSSY B2, `(.L_x_3011) ;  /* 0x000000b000027945 */ /* 0x000fe20003800000 */
[----:B0-----:R-:W-:-:S04]  /*1ddc0*/  LOP3.LUT R6, R6, 0x7f, RZ, 0xc0, !PT ;  /* 0x0000007f06067812 */ /* 0x001fc800078ec0ff */
[----:B------:R-:W-:-:S13]  /*1ddd0*/  ISETP.NE.AND P1, PT, R6, RZ, PT ;  /* 0x000000ff0600720c */ /* 0x000fda0003f25270 */
[----:B------:R-:W-:Y:S05]  /*1dde0*/  @P1 BRA `(.L_x_3012) ;  /* 0x00000000001c1947 */ /* 0x000fea0003800000 */
[----:B------:R-:W0:Y:S01]  /*1ddf0*/  S2R R6, SR_TID.X ;  /* 0x0000000000067919 */ /* 0x000e220000002100 */
[----:B--2---:R-:W-:-:S04]  /*1de00*/  MOV R2, 0x8000 ;  /* 0x0000800000027802 */ /* 0x004fc80000000f00 */
[----:B------:R3:W-:Y:S01]  /*1de10*/  SYNCS.ARRIVE.TRANS64 RZ, [R3+URZ+0x28830], R2 ;  /* 0x0288300203ff79a7 */ /* 0x0007e2000800003f */
[----:B0-----:R-:W-:-:S04]  /*1de20*/  LOP3.LUT R6, R6, 0x1f, RZ, 0xc0, !PT ;  /* 0x0000001f06067812 */ /* 0x001fc800078ec0ff */
[----:B------:R-:W-:-:S13]  /*1de30*/  ISETP.NE.AND P0, PT, R6, RZ, PT ;  /* 0x000000ff0600720c */ /* 0x000fda0003f05270 */
[----:B---3--:R-:W-:Y:S05]  /*1de40*/  @!P0 BRA `(.L_x_3012) ;  /* 0x0000000000048947 */ /* 0x008fea0003800000 */
[----:B------:R-:W-:Y:S01]  /*1de50*/  BPT.TRAP 0x1 ;  /* 0x000000040000795c */ /* 0x000fe20000300000 */
.L_x_3012:
[----:B------:R-:W-:Y:S05]  /*1de60*/  BSYNC B2 ;  /* 0x0000000000027941 */ /* 0x000fea0003800000 */
.L_x_3011:
        /* <DEDUP_REMOVED lines=13> */
.L_x_3013:
        /* <DEDUP_REMOVED lines=16> */
.L_x_3014:
        /* <DEDUP_REMOVED lines=13> */
[----:B--2---:R-:W-:Y:S02]  /*1e110*/  SHF.L.U32 R3, R12, 0x1f, RZ ;  /* 0x0000001f0c037819 */ /* 0x004fe400000006ff */
[----:B---3--:R-:W-:-:S04]  /*1e120*/  LEA R2, R9, R10, 0x3 ;  /* 0x0000000a09027211 */ /* 0x008fc800078e18ff */
[----:B------:R-:W0:Y:S02]  /*1e130*/  SYNCS.PHASECHK.TRANS64.TRYWAIT P0, [R2+URZ+0x60], R3 ;  /* 0x00006003020075a7 */ /* 0x000e24000800017f */
[----:B0-----:R-:W-:Y:S05]  /*1e140*/  @!P0 BRA `(.L_x_3016) ;  /* 0x0000004c00dc8947 */ /* 0x001fea0003800000 */
.L_x_3177:
[----:B------:R-:W-:Y:S05]  /*1e150*/  BSYNC B2 ;  /* 0x0000000000027941 */ /* 0x000fea0003800000 */
.L_x_3015:
        /* <DEDUP_REMOVED lines=11> */
.L_x_3018:
[----:B------:R-:W-:Y:S05]  /*1e210*/  BSYNC B2 ;  /* 0x0000000000027941 */ /* 0x000fea0003800000 */
.L_x_3017:
        /* <DEDUP_REMOVED lines=14> */
.L_x_3019:
        /* <DEDUP_REMOVED lines=16> */
.L_x_3020:
        /* <DEDUP_REMOVED lines=13> */
.L_x_3007:
[----:B------:R-:W-:Y:S05]  /*1e4d0*/  BSYNC B1 ;  /* 0x0000000000017941 */ /* 0x000fea0003800000 */
.L_x_3006:
        /* <DEDUP_REMOVED lines=12> */
[----:B------:R-:W-:Y:S01]  /*1e5a0*/  VIADD R6, R0, 0xffffffff ;  /* 0xffffffff00067836 */ /* 0x000fe20000000000 */
        /* <DEDUP_REMOVED lines=22> */
.L_x_3023:
[----:B------:R-:W4:Y:S01]  /*1e710*/  LDL R2, [R1+0x4] ;  /* 0x0000040001027983 */ /* 0x000f220000100800 */
[----:B------:R-:W-:Y:S01]  /*1e720*/  SHF.L.U32 R3, R11, 0x1f, RZ ;  /* 0x0000001f0b037819 */ /* 0x000fe200000006ff */
[----:B------:R-:W-:Y:S01]  /*1e730*/  BSSY B2, `(.L_x_3024) ;  /* 0x0000004000027945 */ /* 0x000fe20003800000 */
[----:B----4-:R-:W-:-:S04]  /*1e740*/  IMAD R2, R12, 0x8, R2 ;  /* 0x000000080c027824 */ /* 0x010fc800078e0202 */
[----:B------:R-:W4:Y:S02]  /*1e750*/  SYNCS.PHASECHK.TRANS64.TRYWAIT P0, [R2+URZ+0x28840], R3 ;  /* 0x02884003020075a7 */ /* 0x000f24000800017f */
[----:B----4-:R-:W-:Y:S05]  /*1e760*/  @!P0 BRA `(.L_x_3025) ;  /* 0x0000004800688947 */ /* 0x010fea0003800000 */
.L_x_3178:
[----:B------:R-:W-:Y:S05]  /*1e770*/  BSYNC B2 ;  /* 0x0000000000027941 */ /* 0x000fea0003800000 */
.L_x_3024:
        /* <DEDUP_REMOVED lines=12> */
.L_x_3027:
[----:B------:R-:W-:Y:S05]  /*1e840*/  BSYNC B2 ;  /* 0x0000000000027941 */ /* 0x000fea0003800000 */
.L_x_3026:
[----:B----4-:R-:W3:Y:S04]  /*1e850*/  LDL R2, [R1+0x8] ;  /* 0x0000080001027983 */ /* 0x010ee80000100800 */
[----:B------:R-:W4:Y:S04]  /*1e860*/  LDL R9, [R1+0x4] ;  /* 0x0000040001097983 */ /* 0x000f280000100800 */
[----:B------:R-:W4:Y:S01]  /*1e870*/  LDL R8, [R1+0x18] ;  /* 0x0000180001087983 */ /* 0x000f220000100800 */
[----:B--2---:R-:W-:-:S04]  /*1e880*/  MOV R11, RZ ;  /* 0x000000ff000b7202 */ /* 0x004fc80000000f00 */
[----:B------:R-:W-:Y:S01]  /*1e890*/  R2UR UR10, R11 ;  /* 0x000000000b0a72ca */ /* 0x000fe200000e0000 */
[----:B------:R-:W-:Y:S01]  /*1e8a0*/  UIADD3 UR4, UP0, UR38, 0x370, URZ ;  /* 0x0000037026047890 */ /* 0x000fe2000ff1e03f */
[----:B------:R-:W-:Y:S01]  /*1e8b0*/  PLOP3.LUT P0, PT, PT, PT, PT, 0x80, 0x0 ;  /* 0x000000000000781c */ /* 0x000fe20003f0f070 */
[----:B------:R-:W-:Y:S01]  /*1e8c0*/  UMOV UR6, 0x0 ;  /* 0x0000000000067882 */ /* 0x000fe20000000000 */
[----:B------:R-:W-:Y:S01]  /*1e8d0*/  UMOV UR7, 0x14f00000 ;  /* 0x14f0000000077882 */ /* 0x000fe20000000000 */
[----:B------:R-:W-:Y:S01]  /*1e8e0*/  UIADD3.X UR5, URZ, UR39, URZ, UP0, !UPT ;  /* 0x000000273f057290 */ /* 0x000fe200087fe43f */
[C---:B---3--:R-:W-:Y:S02]  /*1e8f0*/  IMAD R3, R2.reuse, 0x8, R10 ;  /* 0x0000000802037824 */ /* 0x048fe400078e020a */
[----:B----4-:R-:W-:Y:S02]  /*1e900*/  IMAD R2, R2, 0x8000, R9 ;  /* 0x0000800002027824 */ /* 0x010fe400078e0209 */
[----:B------:R-:W-:Y:S01]  /*1e910*/  VIADD R3, R3, 0x30 ;  /* 0x0000003003037836 */ /* 0x000fe20000000000 */
[----:B------:R-:W-:Y:S01]  /*1e920*/  LEA R8, R6, R8, 0x7 ;  /* 0x0000000806087211 */ /* 0x000fe200078e38ff */
[----:B------:R-:W-:-:S07]  /*1e930*/  VIADD R9, R2, 0x18400 ;  /* 0x0001840002097836 */ /* 0x000fce0000000000 */
.L_x_3028:
        /* <DEDUP_REMOVED lines=16> */
.L_x_3029:
        /* <DEDUP_REMOVED lines=15> */
.L_x_3179:
[----:B------:R-:W-:Y:S05]  /*1eb30*/  BSYNC B2 ;  /* 0x0000000000027941 */ /* 0x000fea0003800000 */
.L_x_3030:
        /* <DEDUP_REMOVED lines=11> */
.L_x_3033:
[----:B------:R-:W-:Y:S05]  /*1ebf0*/  BSYNC B2 ;  /* 0x0000000000027941 */ /* 0x000fea0003800000 */
.L_x_3032:
        /* <DEDUP_REMOVED lines=13> */
.L_x_3034:
        /* <DEDUP_REMOVED lines=16> */
.L_x_3035:
        /* <DEDUP_REMOVED lines=13> */
.L_x_3022:
[----:B------:R-:W-:Y:S05]  /*1eea0*/  BSYNC B1 ;  /* 0x0000000000017941 */ /* 0x000fea0003800000 */
.L_x_3021:
[C---:B------:R-:W-:Y:S01]  /*1eeb0*/  ISETP.GT.AND P0, PT, R0.reuse, 0x1, PT ;  /* 0x000000010000780c */ /* 0x040fe20003f04270 */
[----:B------:R-:W-:-:S12]  /*1eec0*/  VIADD R0, R0, 0xfffffffe ;  /* 0xfffffffe00007836 */ /* 0x000fd80000000000 */
[----:B------:R-:W-:Y:S05]  /*1eed0*/  @P0 BRA `(.L_x_3036) ;  /* 0xffffffec00040947 */ /* 0x000fea000383ffff */
.L_x_2988:
[----:B------:R-:W-:Y:S05]  /*1eee0*/  BSYNC B0 ;  /* 0x0000000000007941 */ /* 0x000fea0003800000 */
.L_x_2987:
[----:B------:R-:W4:Y:S01]  /*1eef0*/  S2R R3, SR_TID.X ;  /* 0x0000000000037919 */ /* 0x000f220000002100 */
[----:B------:R-:W-:Y:S01]  /*1ef00*/  BSSY B0, `(.L_x_3037) ;  /* 0x0000010000007945 */ /* 0x000fe20003800000 */
[----:B----4-:R-:W-:-:S04]  /*1ef10*/  LOP3.LUT R3, R3, 0x7f, RZ, 0xc0, !PT ;  /* 0x0000007f03037812 */ /* 0x010fc800078ec0ff */
[----:B------:R-:W-:-:S13]  /*1ef20*/  ISETP.NE.AND P0, PT, R3, RZ, PT ;  /* 0x000000ff0300720c */ /* 0x000fda0003f05270 */
[----:B------:R-:W-:Y:S05]  /*1ef30*/  @P0 BRA `(.L_x_3038) ;  /* 0x0000000000300947 */ /* 0x000fea0003800000 */
[----:B------:R-:W4:Y:S01]  /*1ef40*/  S2R R2, SR_LANEID ;  /* 0x0000000000027919 */ /* 0x000f220000000000 */
[----:B------:R-:W-:Y:S01]  /*1ef50*/  VOTEU.ANY UR4, UPT, PT ;  /* 0x0000000000047886 */ /* 0x000fe200038e0100 */
[----:B0-2---:R-:W0:Y:S01]  /*1ef60*/  LDC.64 R4, c[0x0][0xc60] ;  /* 0x00031800ff047b82 */ /* 0x005e220000000a00 */
[----:B------:R-:W4:Y:S02]  /*1ef70*/  FLO.U32 R0, UR4 ;  /* 0x0000000400007d00 */ /* 0x000f2400080e0000 */
[----:B----4-:R-:W-:-:S06]  /*1ef80*/  ISETP.EQ.U32.AND P0, PT, R0, R2, PT ;  /* 0x000000020000720c */ /* 0x010fcc0003f02070 */
[----:B------:R-:W0:Y:S07]  /*1ef90*/  POPC R2, UR4 ;  /* 0x0000000400027d09 */ /* 0x000e2e0008000000 */
[----:B0-----:R-:W2:Y:S04]  /*1efa0*/  @P0 ATOMG.E.ADD.STRONG.GPU PT, R2, desc[UR40][R4.64], R2 ;  /* 0x00000002040209a8 */ /* 0x001ea800081ee1e8 */
[----:B--2---:R0:W2:Y:S02]  /*1efb0*/  SHFL.IDX PT, R2, R2, R0, 0x1f ;  /* 0x00001f0002027589 */ /* 0x0040a400000e0000 */
[----:B0-----:R-:W0:Y:S02]  /*1efc0*/  S2R R0, SR_LTMASK ;  /* 0x0000000000007919 */ /* 0x001e240000003900 */
[----:B0-----:R-:W-:-:S06]  /*1efd0*/  LOP3.LUT R0, R0, UR4, RZ, 0xc0, !PT ;  /* 0x0000000400007c12 */ /* 0x001fcc000f8ec0ff */
[----:B------:R-:W2:Y:S02]  /*1efe0*/  POPC R0, R0 ;  /* 0x0000000000007309 */ /* 0x000ea40000000000 */
[----:B--2---:R-:W-:-:S07]  /*1eff0*/  IADD3 R16, R2, UR36, R0 ;  /* 0x0000002402107c10 */ /* 0x004fce000fffe000 */
.L_x_3038:
[----:B------:R-:W-:Y:S05]  /*1f000*/  BSYNC B0 ;  /* 0x0000000000007941 */ /* 0x000fea0003800000 */
.L_x_3037:
[----:B------:R-:W4:Y:S01]  /*1f010*/  LDL R0, [R1+0x24] ;  /* 0x0000240001007983 */ /* 0x000f220000100800 */
[----:B------:R-:W-:Y:S01]  /*1f020*/  BSSY B0, `(.L_x_3039) ;  /* 0x0000040000007945 */ /* 0x000fe20003800000 */
[----:B----4-:R-:W-:-:S13]  /*1f030*/  LOP3.LUT P0, RZ, R0, 0x1, RZ, 0xc0, !PT ;  /* 0x0000000100ff7812 */ /* 0x010fda000780c0ff */
[----:B------:R-:W-:Y:S05]  /*1f040*/  @!P0 BRA `(.L_x_3040) ;  /* 0x0000000000f48947 */ /* 0x000fea0003800000 */
[----:B0-2---:R-:W2:Y:S04]  /*1f050*/  LDL R4, [R1+0x4] ;  /* 0x0000040001047983 */ /* 0x005ea80000100800 */
[----:B------:R-:W2:Y:S04]  /*1f060*/  LDL R0, [R1+0x8] ;  /* 0x0000080001007983 */ /* 0x000ea80000100800 */
[----:B------:R-:W4:Y:S01]  /*1f070*/  LDL R2, [R1+0x14] ;  /* 0x0000140001027983 */ /* 0x000f220000100800 */
[----:B------:R-:W-:Y:S01]  /*1f080*/  BSSY B1, `(.L_x_3041) ;  /* 0x0000006000017945 */ /* 0x000fe20003800000 */
[----:B------:R-:W-:Y:S01]  /*1f090*/  ISETP.NE.AND P1, PT, R3, RZ, PT ;  /* 0x000000ff0300720c */ /* 0x000fe20003f25270 */
[----:B--2---:R-:W-:Y:S01]  /*1f0a0*/  IMAD R0, R0, 0x8, R4 ;  /* 0x0000000800007824 */ /* 0x004fe200078e0204 */
[----:B----4-:R-:W-:-:S04]  /*1f0b0*/  SHF.L.U32 R2, R2, 0x1f, RZ ;  /* 0x0000001f02027819 */ /* 0x010fc800000006ff */
[----:B------:R-:W0:Y:S02]  /*1f0c0*/  SYNCS.PHASECHK.TRANS64.TRYWAIT P0, [R0+URZ+0x28860], R2 ;  /* 0x02886002000075a7 */ /* 0x000e24000800017f */
[----:B0-----:R-:W-:Y:S05]  /*1f0d0*/  @!P0 BRA `(.L_x_3042) ;  /* 0x0000004000348947 */ /* 0x001fea0003800000 */
.L_x_3180:
[----:B------:R-:W-:Y:S05]  /*1f0e0*/  BSYNC B1 ;  /* 0x0000000000017941 */ /* 0x000fea0003800000 */
.L_x_3041:
        /* <DEDUP_REMOVED lines=9> */
.L_x_3044:
[----:B------:R-:W-:Y:S05]  /*1f180*/  BSYNC B1 ;  /* 0x0000000000017941 */ /* 0x000fea0003800000 */
.L_x_3043:
        /* <DEDUP_REMOVED lines=11> */
[----:B--2---:R-:W-:Y:S01]  /*1f240*/  LEA R3, R3, R5, 0x7 ;  /* 0x0000000503037211 */ /* 0x004fe200078e38ff */
[----:B----4-:R-:W-:-:S04]  /*1f250*/  IMAD R2, R2, 0x8000, R4 ;  /* 0x0000800002027824 */ /* 0x010fc800078e0204 */
[----:B------:R-:W-:-:S07]  /*1f260*/  VIADD R4, R2, 0x400 ;  /* 0x0000040002047836 */ /* 0x000fce0000000000 */
.L_x_3045:
        /* <DEDUP_REMOVED lines=12> */
[----:B------:R-:W-:Y:S01]  /*1f330*/  UMOV UR6, 0x0 ;  /* 0x0000000000067882 */ /* 0x000fe20000000000 */
[----:B------:R-:W-:Y:S01]  /*1f340*/  IADD3 R2, R2, 0x4400, RZ ;  /* 0x0000440002027810 */ /* 0x000fe20007ffe0ff */
[----:B------:R-:W-:Y:S01]  /*1f350*/  UMOV UR7, 0x14f00000 ;  /* 0x14f0000000077882 */ /* 0x000fe20000000000 */
[----:B------:R-:W-:-:S09]  /*1f360*/  UMOV UR10, 0x40 ;  /* 0x00000040000a7882 */ /* 0x000fd20000000000 */
.L_x_3046:
        /* <DEDUP_REMOVED lines=11> */
.L_x_3040:
[----:B------:R-:W-:Y:S05]  /*1f420*/  BSYNC B0 ;  /* 0x0000000000007941 */ /* 0x000fea0003800000 */
.L_x_3039:
[----:B------:R-:W4:Y:S04]  /*1f430*/  LDL.LU R5, [R1+0x8] ;  /* 0x0000080001057983 */ /* 0x000f280000300800 */
[----:B0-2---:R-:W2:Y:S01]  /*1f440*/  LDL.LU R4, [R1+0x14] ;  /* 0x0000140001047983 */ /* 0x005ea20000300800 */
[----:B----4-:R-:W-:-:S05]  /*1f450*/  VIADD R0, R5, 0x1 ;  /* 0x0000000105007836 */ /* 0x010fca0000000000 */
[----:B------:R-:W-:-:S04]  /*1f460*/  ISETP.NE.AND P0, PT, R0, 0x2, PT ;  /* 0x000000020000780c */ /* 0x000fc80003f05270 */
[----:B------:R-:W-:Y:S02]  /*1f470*/  SEL R2, RZ, 0x1, P0 ;  /* 0x00000001ff027807 */ /* 0x000fe40000000000 */
[----:B------:R-:W-:Y:S02]  /*1f480*/  SEL R0, R0, RZ, P0 ;  /* 0x000000ff00007207 */ /* 0x000fe40000000000 */
[----:B--2---:R-:W-:-:S03]  /*1f490*/  LOP3.LUT R4, R4, R2, RZ, 0x3c, !PT ;  /* 0x0000000204047212 */ /* 0x004fc600078e3cff */
[----:B------:R0:W-:Y:S04]  /*1f4a0*/  STL [R1+0x8], R0 ;  /* 0x0000080001007387 */ /* 0x0001e80000100800 */
[----:B------:R0:W-:Y:S02]  /*1f4b0*/  STL [R1+0x14], R4 ;  /* 0x0000140401007387 */ /* 0x0001e40000100800 */
.L_x_2967:
[----:B------:R-:W-:Y:S05]  /*1f4c0*/  BSYNC B7 ;  /* 0x0000000000077941 */ /* 0x000fea0003800000 */
.L_x_2965:
[----:B0-----:R-:W2:Y:S02]  /*1f4d0*/  LDL R0, [R1+0x24] ;  /* 0x0000240001007983 */ /* 0x001ea40000100800 */
[----:B--2---:R-:W-:-:S13]  /*1f4e0*/  LOP3.LUT P0, RZ, R0, 0x2, RZ, 0xc0, !PT ;  /* 0x0000000200ff7812 */ /* 0x004fda000780c0ff */
[----:B------:R-:W-:Y:S05]  /*1f4f0*/  @!P0 BRA `(.L_x_3047) ;  /* 0x0000000000288947 */ /* 0x000fea0003800000 */
[----:B------:R-:W-:Y:S05]  /*1f500*/  WARPSYNC.ALL ;  /* 0x0000000000007948 */ /* 0x000fea0003800000 */
[----:B------:R-:W0:Y:S08]  /*1f510*/  S2UR UR5, SR_CgaCtaId ;  /* 0x00000000000579c3 */ /* 0x000e300000008800 */
[----:B------:R-:W-:Y:S06]  /*1f520*/  BAR.SYNC.DEFER_BLOCKING 0x5, 0x180 ;  /* 0x0146000000007b1d */ /* 0x000fec0000010000 */
[----:B------:R-:W-:-:S02]  /*1f530*/  UMOV UR4, 0x400 ;  /* 0x0000040000047882 */ /* 0x000fc40000000000 */
[----:B0-----:R-:W-:-:S06]  /*1f540*/  ULEA UR4, UR5, UR4, 0x18 ;  /* 0x0000000405047291 */ /* 0x001fcc000f8ec03f */
[----:B------:R-:W-:-:S05]  /*1f550*/  IMAD.U32 R0, RZ, RZ, UR4 ;  /* 0x00000004ff007e24 */ /* 0x000fca000f8e00ff */
[----:B------:R2:W4:Y:S04]  /*1f560*/  LDS.128 R16, [R0+0x288d0] ;  /* 0x0288d00000107984 */ /* 0x0005280000000c00 */
[----:B------:R2:W-:Y:S01]  /*1f570*/  STL [R1+0x4], R0 ;  /* 0x0000040001007387 */ /* 0x0005e20000100800 */
[----:B------:R-:W-:Y:S06]  /*1f580*/  BAR.ARV 0x4, 0x180 ;  /* 0x0106000000007b1d */ /* 0x000fec0000002000 */
[----:B------:R-:W-:Y:S05]  /*1f590*/  BRA `(.L_x_3048) ;  /* 0x0000000800d87947 */ /* 0x000fea0003800000 */
.L_x_3047:
[----:B---3--:R-:W0:Y:S01]  /*1f5a0*/  S2R R6, SR_TID.X ;  /* 0x0000000000067919 */ /* 0x008e220000002100 */
[----:B------:R-:W-:Y:S01]  /*1f5b0*/  UMOV UR4, 0xffffffff ;  /* 0xffffffff00047882 */ /* 0x000fe20000000000 */
[----:B0-----:R-:W-:-:S04]  /*1f5c0*/  LOP3.LUT R6, R6, 0x1f, RZ, 0xc0, !PT ;  /* 0x0000001f06067812 */ /* 0x001fc800078ec0ff */
[----:B------:R-:W-:Y:S01]  /*1f5d0*/  ISETP.NE.AND P0, PT, R6, 0x1f, PT ;  /* 0x0000001f0600780c */ /* 0x000fe20003f05270 */
[----:B------:R-:W-:-:S12]  /*1f5e0*/  BRA.DIV UR4, `(.L_x_3049) ;  /* 0x0000003e04047947 */ /* 0x000fd8000b800000 */
[----:B------:R-:W-:Y:S01]  /*1f5f0*/  IMAD.IADD R5, R19, 0x1, R6 ;  /* 0x0000000113057824 */ /* 0x000fe200078e0206 */
[----:B------:R-:W-:-:S04]  /*1f600*/  ULDC UR4, c[0x0][0xc3c] ;  /* 0x00030f0000047ab9 */ /* 0x000fc80000000800 */
[----:B------:R-:W-:-:S13]  /*1f610*/  ISETP.GE.OR P1, PT, R5, UR4, !P0 ;  /* 0x0000000405007c0c */ /* 0x000fda000c726670 */
[----:B------:R-:W0:Y:S02]  /*1f620*/  @!P1 LDC.64 R2, c[0x0][0xc80] ;  /* 0x00032000ff029b82 */ /* 0x000e240000000a00 */
[----:B0-----:R-:W-:-:S06]  /*1f630*/  @!P1 IMAD.WIDE R2, R5, 0x4, R2 ;  /* 0x0000000405029825 */ /* 0x001fcc00078e0202 */
[----:B------:R0:W2:Y:S01]  /*1f640*/  @!P1 LDG.E R2, desc[UR40][R2.64] ;  /* 0x0000002802029981 */ /* 0x0000a2000c1e1900 */
[C---:B------:R-:W-:Y:S02]  /*1f650*/  ISETP.GE.U32.AND P2, PT, R6.reuse, 0x2, PT ;  /* 0x000000020600780c */ /* 0x040fe40003f46070 */
[C---:B------:R-:W-:Y:S02]  /*1f660*/  ISETP.GE.U32.AND P3, PT, R6.reuse, 0x4, PT ;  /* 0x000000040600780c */ /* 0x040fe40003f66070 */
[C---:B------:R-:W-:Y:S02]  /*1f670*/  ISETP.GE.U32.AND P4, PT, R6.reuse, 0x8, PT ;  /* 0x000000080600780c */ /* 0x040fe40003f86070 */
[C---:B------:R-:W-:Y:S02]  /*1f680*/  ISETP.GE.U32.AND P5, PT, R6.reuse, 0x10, PT ;  /* 0x000000100600780c */ /* 0x040fe40003fa6070 */
[----:B0-----:R-:W-:Y:S01]  /*1f690*/  MOV R3, RZ ;  /* 0x000000ff00037202 */ /* 0x001fe20000000f00 */
[----:B--2---:R-:W-:Y:S01]  /*1f6a0*/  @!P1 IMAD.MOV.U32 R3, RZ, RZ, R2 ;  /* 0x000000ffff039224 */ /* 0x004fe200078e0002 */
[----:B------:R-:W-:-:S04]  /*1f6b0*/  ISETP.NE.AND P1, PT, R6, RZ, PT ;  /* 0x000000ff0600720c */ /* 0x000fc80003f25270 */
[----:B------:R-:W0:Y:S02]  /*1f6c0*/  SHFL.UP PT, R2, R3, 0x1, RZ ;  /* 0x0420000003027989 */ /* 0x000e2400000e00ff */
[----:B0-----:R-:W-:-:S05]  /*1f6d0*/  SEL R0, R2, RZ, P1 ;  /* 0x000000ff02007207 */ /* 0x001fca0000800000 */
[----:B------:R-:W-:Y:S02]  /*1f6e0*/  IMAD.IADD R2, R3, 0x1, R0 ;  /* 0x0000000103027824 */ /* 0x000fe400078e0200 */
[----:B------:R-:W-:Y:S04]  /*1f6f0*/  SHFL.IDX PT, R0, R16, RZ, 0x1f ;  /* 0x00001fff10007589 */ /* 0x000fe800000e0000 */
        /* <DEDUP_REMOVED lines=11> */
[----:B------:R-:W-:Y:S02]  /*1f7b0*/  IMAD.IADD R2, R2, 0x1, R5 ;  /* 0x0000000102027824 */ /* 0x000fe400078e0205 */
[----:B------:R0:W2:Y:S04]  /*1f7c0*/  SHFL.IDX PT, R5, R16, 0x1, 0x1f ;  /* 0x00201f0010057f89 */ /* 0x0000a800000e0000 */
[----:B------:R0:W3:Y:S02]  /*1f7d0*/  SHFL.IDX PT, R16, R2, 0x1f, 0x1f ;  /* 0x03e01f0002107f89 */ /* 0x0000e400000e0000 */
.L_x_3190:
[----:B------:R-:W-:Y:S02]  /*1f7e0*/  ULDC UR4, c[0x0][0xc38] ;  /* 0x00030e0000047ab9 */ /* 0x000fe40000000800 */
[----:B------:R-:W-:-:S04]  /*1f7f0*/  IMAD.U32 R4, RZ, RZ, UR4 ;  /* 0x00000004ff047e24 */ /* 0x000fc8000f8e00ff */
[----:B0--3--:R-:W-:-:S05]  /*1f800*/  IMAD R16, R16, R4, RZ ;  /* 0x0000000410107224 */ /* 0x009fca00078e02ff */
[----:B--2---:R-:W-:-:S04]  /*1f810*/  IADD3 R5, R5, R16, RZ ;  /* 0x0000001005057210 */ /* 0x004fc80007ffe0ff */
[----:B------:R-:W-:-:S13]  /*1f820*/  ISETP.GT.AND P6, PT, R5, R0, PT ;  /* 0x000000000500720c */ /* 0x000fda0003fc4270 */
[----:B------:R-:W-:Y:S05]  /*1f830*/  @P6 BRA `(.L_x_3050) ;  /* 0x00000000009c6947 */ /* 0x000fea0003800000 */
.L_x_3055:
        /* <DEDUP_REMOVED lines=11> */
[----:B------:R-:W0:Y:S02]  /*1f8f0*/  LDC.64 R2, c[0x0][0xc80] ;  /* 0x00032000ff027b82 */ /* 0x000e240000000a00 */
[----:B0-----:R-:W-:-:S06]  /*1f900*/  IMAD.WIDE R2, R4, 0x4, R2 ;  /* 0x0000000404027825 */ /* 0x001fcc00078e0202 */
[----:B------:R0:W5:Y:S02]  /*1f910*/  LDG.E R3, desc[UR40][R2.64] ;  /* 0x0000002802037981 */ /* 0x000164000c1e1900 */
.L_x_3053:
[----:B------:R-:W-:Y:S05]  /*1f920*/  BSYNC B0 ;  /* 0x0000000000007941 */ /* 0x000fea0003800000 */
.L_x_3052:
[----:B------:R-:W-:-:S03]  /*1f930*/  UMOV UR4, 0xffffffff ;  /* 0xffffffff00047882 */ /* 0x000fc60000000000 */
[----:B------:R-:W-:Y:S05]  /*1f940*/  BRA.DIV UR4, `(.L_x_3054) ;  /* 0x0000003e04687947 */ /* 0x000fea000b800000 */
[----:B-----5:R-:W0:Y:S02]  /*1f950*/  SHFL.UP PT, R14, R3, 0x1, RZ ;  /* 0x04200000030e7989 */ /* 0x020e2400000e00ff */
        /* <DEDUP_REMOVED lines=14> */
[----:B------:R0:W2:Y:S02]  /*1fa40*/  SHFL.IDX PT, R16, R2, 0x1f, 0x1f ;  /* 0x03e01f0002107f89 */ /* 0x0000a400000e0000 */
.L_x_3198:
[----:B------:R-:W-:Y:S02]  /*1fa50*/  ULDC UR4, c[0x0][0xc38] ;  /* 0x00030e0000047ab9 */ /* 0x000fe40000000800 */
[----:B------:R-:W-:-:S04]  /*1fa60*/  IMAD.U32 R4, RZ, RZ, UR4 ;  /* 0x00000004ff047e24 */ /* 0x000fc8000f8e00ff */
[----:B--2---:R-:W-:-:S04]  /*1fa70*/  IMAD R16, R16, R4, RZ ;  /* 0x0000000410107224 */ /* 0x004fc800078e02ff */
[----:B------:R-:W-:-:S05]  /*1fa80*/  IMAD.IADD R5, R16, 0x1, R5 ;  /* 0x0000000110057824 */ /* 0x000fca00078e0205 */
[----:B------:R-:W-:-:S13]  /*1fa90*/  ISETP.GT.AND P6, PT, R5, R0, PT ;  /* 0x000000000500720c */ /* 0x000fda0003fc4270 */
[----:B------:R-:W-:Y:S05]  /*1faa0*/  @!P6 BRA `(.L_x_3055) ;  /* 0xfffffffc0064e947 */ /* 0x000fea000383ffff */
.L_x_3050:
        /* <DEDUP_REMOVED lines=8> */
.L_x_3202:
[----:B------:R-:W-:Y:S02]  /*1fb30*/  ISETP.NE.AND P0, PT, R5, RZ, PT ;  /* 0x000000ff0500720c */ /* 0x000fe40003f05270 */
[----:B------:R-:W-:-:S11]  /*1fb40*/  MOV R5, RZ ;  /* 0x000000ff00057202 */ /* 0x000fd60000000f00 */
[----:B------:R-:W-:Y:S05]  /*1fb50*/  @!P0 BRA `(.L_x_3057) ;  /* 0x0000000000148947 */ /* 0x000fea0003800000 */
[----:B------:R-:W-:Y:S01]  /*1fb60*/  UMOV UR4, 0xffffffff ;  /* 0xffffffff00047882 */ /* 0x000fe20000000000 */
[----:B------:R-:W-:Y:S02]  /*1fb70*/  VIADD R12, R6, 0xffffffff ;  /* 0xffffffff060c7836 */ /* 0x000fe40000000000 */
[----:B------:R-:W-:Y:S05]  /*1fb80*/  BRA.DIV UR4, `(.L_x_3058) ;  /* 0x0000003e04f47947 */ /* 0x000fea000b800000 */
[----:B0-----:R0:W4:Y:S02]  /*1fb90*/  SHFL.IDX PT, R2, R2, R12, 0x1f ;  /* 0x00001f0c02027589 */ /* 0x00112400000e0000 */
.L_x_3205:
[----:B----4-:R-:W-:-:S07]  /*1fba0*/  IMAD.MOV.U32 R5, RZ, RZ, R2 ;  /* 0x000000ffff057224 */ /* 0x010fce00078e0002 */
.L_x_3057:
[----:B0-2---:R-:W0:Y:S01]  /*1fbb0*/  LDC.64 R2, c[0x0][0xc90] ;  /* 0x00032400ff027b82 */ /* 0x005e220000000a00 */
[----:B------:R-:W-:-:S04]  /*1fbc0*/  IMAD.IADD R19, R6, 0x1, R19 ;  /* 0x0000000106137824 */ /* 0x000fc800078e0213 */
[----:B0-----:R-:W-:-:S05]  /*1fbd0*/  IMAD.WIDE R2, R19, 0x4, R2 ;  /* 0x0000000413027825 */ /* 0x001fca00078e0202 */
[----:B-----5:R-:W3:Y:S01]  /*1fbe0*/  LDG.E R7, desc[UR40][R2.64] ;  /* 0x0000002802077981 */ /* 0x020ee2000c1e1900 */
[----:B------:R-:W-:-:S04]  /*1fbf0*/  IMAD R16, R5, R4, R16 ;  /* 0x0000000405107224 */ /* 0x000fc800078e0210 */
[----:B------:R-:W-:Y:S02]  /*1fc00*/  IMAD.IADD R0, R0, 0x1, -R16 ;  /* 0x0000000100007824 */ /* 0x000fe400078e0a10 */
[----:B---3--:R-:W-:-:S05]  /*1fc10*/  IMAD R6, R17, R7, RZ ;  /* 0x0000000711067224 */ /* 0x008fca00078e02ff */
[----:B------:R-:W-:-:S04]  /*1fc20*/  IABS R8, R6 ;  /* 0x0000000600087213 */ /* 0x000fc80000000000 */
[----:B------:R-:W0:Y:S08]  /*1fc30*/  I2F.RP R2, R8 ;  /* 0x0000000800027306 */ /* 0x000e300000209400 */
[----:B0-----:R-:W0:Y:S02]  /*1fc40*/  MUFU.RCP R2, R2 ;  /* 0x0000000200027308 */ /* 0x001e240000001000 */
[----:B0-----:R-:W-:-:S06]  /*1fc50*/  IADD3 R2, R2, 0xffffffe, RZ ;  /* 0x0ffffffe02027810 */ /* 0x001fcc0007ffe0ff */
[----:B------:R-:W0:Y:S02]  /*1fc60*/  F2I.FTZ.U32.TRUNC.NTZ R3, R2 ;  /* 0x0000000200037305 */ /* 0x000e24000021f000 */
[----:B0-----:R-:W-:-:S04]  /*1fc70*/  IMAD.MOV R2, RZ, RZ, -R3 ;  /* 0x000000ffff027224 */ /* 0x001fc800078e0a03 */
[----:B------:R-:W-:Y:S02]  /*1fc80*/  IMAD R5, R2, R8, RZ ;  /* 0x0000000802057224 */ /* 0x000fe400078e02ff */
[----:B------:R-:W-:-:S04]  /*1fc90*/  IMAD.MOV.U32 R2, RZ, RZ, RZ ;  /* 0x000000ffff027224 */ /* 0x000fc800078e00ff */
[----:B------:R-:W-:Y:S01]  /*1fca0*/  IMAD.HI.U32 R2, R3, R5, R2 ;  /* 0x0000000503027227 */ /* 0x000fe200078e0002 */
[----:B------:R-:W-:Y:S02]  /*1fcb0*/  IABS R3, R0 ;  /* 0x0000000000037213 */ /* 0x000fe40000000000 */
[----:B------:R-:W-:-:S03]  /*1fcc0*/  IABS R5, R6 ;  /* 0x0000000600057213 */ /* 0x000fc60000000000 */
[----:B------:R-:W-:Y:S01]  /*1fcd0*/  IMAD.HI.U32 R2, R2, R3, RZ ;  /* 0x0000000302027227 */ /* 0x000fe200078e00ff */
[----:B------:R-:W-:-:S05]  /*1fce0*/  IADD3 R5, RZ, -R5, RZ ;  /* 0x80000005ff057210 */ /* 0x000fca0007ffe0ff */
        /* <DEDUP_REMOVED lines=31> */
[----:B------:R-:W-:Y:S01]  /*1fee0*/  @!P1 IMAD.IADD R3, R3, 0x1, -R7 ;  /* 0x0000000103039824 */ /* 0x000fe200078e0a07 */
[----:B------:R-:W-:Y:S02]  /*1fef0*/  @!P1 IADD3 R2, R2, 0x1, RZ ;  /* 0x0000000102029810 */ /* 0x000fe40007ffe0ff */
[----:B------:R-:W-:Y:S02]  /*1ff00*/  ISETP.NE.AND P1, PT, R4, RZ, PT ;  /* 0x000000ff0400720c */ /* 0x000fe40003f25270 */
[----:B------:R-:W-:Y:S02]  /*1ff10*/  ISETP.GE.U32.AND P0, PT, R3, R7, PT ;  /* 0x000000070300720c */ /* 0x000fe40003f06070 */
[C---:B------:R-:W-:Y:S01]  /*1ff20*/  LOP3.LUT R3, R0.reuse, R4, RZ, 0x3c, !PT ;  /* 0x0000000400037212 */ /* 0x040fe200078e3cff */
[----:B------:R-:W-:-:S03]  /*1ff30*/  IMAD.IADD R0, R0, 0x1, R5 ;  /* 0x0000000100007824 */ /* 0x000fc600078e0205 */
[----:B------:R-:W-:-:S07]  /*1ff40*/  ISETP.GE.AND P2, PT, R3, RZ, PT ;  /* 0x000000ff0300720c */ /* 0x000fce0003f46270 */
[----:B------:R-:W-:-:S06]  /*1ff50*/  @P0 VIADD R2, R2, 0x1 ;  /* 0x0000000102020836 */ /* 0x000fcc0000000000 */
[----:B------:R-:W-:Y:S01]  /*1ff60*/  @!P2 IMAD.MOV R2, RZ, RZ, -R2 ;  /* 0x000000ffff02a224 */ /* 0x000fe200078e0a02 */
[----:B------:R-:W-:Y:S02]  /*1ff70*/  @!P1 LOP3.LUT R2, RZ, R4, RZ, 0x33, !PT ;  /* 0x00000004ff029212 */ /* 0x000fe400078e33ff */
[----:B------:R-:W-:-:S05]  /*1ff80*/  IADD3 R4, -R4, RZ, RZ ;  /* 0x000000ff04047210 */ /* 0x000fca0007ffe1ff */
[----:B------:R-:W-:Y:S01]  /*1ff90*/  IMAD R18, R2, R4, R0 ;  /* 0x0000000402127224 */ /* 0x000fe200078e0200 */
[----:B------:R-:W-:-:S05]  /*1ffa0*/  LOP3.LUT R2, RZ, R2, RZ, 0x33, !PT ;  /* 0x00000002ff027212 */ /* 0x000fca00078e33ff */
[----:B------:R-:W-:Y:S01]  /*1ffb0*/  IMAD.IADD R17, R17, 0x1, R2 ;  /* 0x0000000111117824 */ /* 0x000fe200078e0202 */
[----:B------:R-:W-:Y:S06]  /*1ffc0*/  BRA `(.L_x_3059) ;  /* 0x00000000001c7947 */ /* 0x000fec0003800000 */
.L_x_3051:
[----:B------:R-:W-:Y:S01]  /*1ffd0*/  UMOV UR4, URZ ;  /* 0x0000003f00047c82 */ /* 0x000fe20008000000 */
[----:B------:R-:W-:Y:S01]  /*1ffe0*/  UMOV UR5, URZ ;  /* 0x0000003f00057c82 */ /* 0x000fe20008000000 */
[----:B------:R-:W-:Y:S01]  /*1fff0*/  ULDC UR6, c[0x0][0xc3c] ;  /* 0x00030f0000067ab9 */ /* 0x000fe20000000800 */
[----:B------:R-:W-:Y:S01]  /*20000*/  IMAD.MOV.U32 R16, RZ, RZ, R0 ;  /* 0x000000ffff107224 */ /* 0x000fe200078e0000 */
[----:B------:R-:W-:Y:S01]  /*20010*/  MOV R18, UR5 ;  /* 0x0000000500127c02 */ /* 0x000fe20008000f00 */
[----:B------:R-:W-:Y:S02]  /*20020*/  IMAD.U32 R17, RZ, RZ, UR4 ;  /* 0x00000004ff117e24 */ /* 0x000fe4000f8e00ff */
[----:B------:R-:W-:-:S07]  /*20030*/  IMAD.U32 R19, RZ, RZ, UR6 ;  /* 0x00000006ff137e24 */ /* 0x000fce000f8e00ff */
.L_x_3059:
        /* <DEDUP_REMOVED lines=12> */
.L_x_3048:
[----:B------:R-:W-:Y:S02]  /*20100*/  ULDC UR4, c[0x0][0xc3c] ;  /* 0x00030f0000047ab9 */ /* 0x000fe40000000800 */
[----:B----4-:R-:W-:-:S13]  /*20110*/  ISETP.GE.AND P0, PT, R19, UR4, PT ;  /* 0x0000000413007c0c */ /* 0x010fda000bf06270 */
[----:B------:R-:W-:Y:S05]  /*20120*/  @!P0 BRA `(.L_x_3060) ;  /* 0xffffff9800a08947 */ /* 0x000fea000383ffff */
[----:B------:R-:W-:Y:S05]  /*20130*/  BSYNC B8 ;  /* 0x0000000000087941 */ /* 0x000fea0003800000 */
.L_x_2925:
        /* <DEDUP_REMOVED lines=12> */
.L_x_3206:
[----:B------:R-:W-:Y:S05]  /*20200*/  BSYNC B0 ;  /* 0x0000000000007941 */ /* 0x000fea0003800000 */
.L_x_3061:
[----:B------:R-:W-:-:S03]  /*20210*/  UMOV UR4, 0xffffffff ;  /* 0xffffffff00047882 */ /* 0x000fc60000000000 */
[----:B------:R-:W-:Y:S05]  /*20220*/  BRA.DIV UR4, `(.L_x_3063) ;  /* 0x0000003a04887947 */ /* 0x000fea000b800000 */
[----:B------:R-:W2:Y:S02]  /*20230*/  S2R R2, SR_TID.X ;  /* 0x0000000000027919 */ /* 0x000ea40000002100 */
[----:B--2---:R-:W-:-:S04]  /*20240*/  SHF.R.U32.HI R2, RZ, 0x5, R2 ;  /* 0x00000005ff027819 */ /* 0x004fc80000011602 */
[----:B------:R-:W-:-:S05]  /*20250*/  LOP3.LUT R2, R2, 0x3, RZ, 0xc0, !PT ;  /* 0x0000000302027812 */ /* 0x000fca00078ec0ff */
[----:B------:R2:W4:Y:S02]  /*20260*/  SHFL.IDX PT, R14, R2, RZ, 0x1f ;  /* 0x00001fff020e7589 */ /* 0x00052400000e0000 */
.L_x_3209:
[----:B----4-:R-:W-:-:S13]  /*20270*/  ISETP.NE.AND P0, PT, R14, RZ, PT ;  /* 0x000000ff0e00720c */ /* 0x010fda0003f05270 */
[----:B------:R-:W-:Y:S05]  /*20280*/  @P0 BRA `(.L_x_2712) ;  /* 0x0000000000940947 */ /* 0x000fea0003800000 */
[----:B------:R-:W-:-:S03]  /*20290*/  UMOV UR4, 0xffffffff ;  /* 0xffffffff00047882 */ /* 0x000fc60000000000 */
[----:B------:R-:W-:Y:S05]  /*202a0*/  BRA.DIV UR4, `(.L_x_3064) ;  /* 0x0000003a049c7947 */ /* 0x000fea000b800000 */
[----:B------:R-:W-:-:S13]  /*202b0*/  ELECT P6, URZ, PT ;  /* 0x00000000003f782f */ /* 0x000fda00038c0000 */
.L_x_3212:
[----:B------:R-:W-:Y:S05]  /*202c0*/  @!P6 BRA `(.L_x_2712) ;  /* 0x000000000084e947 */ /* 0x000fea0003800000 */
[----:B--2---:R-:W2:Y:S02]  /*202d0*/  LDL.LU R2, [R1+0x58] ;  /* 0x0000580001027983 */ /* 0x004ea40000300800 */
[----:B--2---:R-:W-:-:S04]  /*202e0*/  LOP3.LUT R2, R2, 0x2, RZ, 0xfc, !PT ;  /* 0x0000000202027812 */ /* 0x004fc800078efcff */
[----:B------:R-:W-:-:S13]  /*202f0*/  ISETP.NE.AND P2, PT, R2, 0x3, PT ;  /* 0x000000030200780c */ /* 0x000fda0003f45270 */
[----:B------:R-:W-:Y:S05]  /*20300*/  @!P2 BRA `(.L_x_3065) ;  /* 0x000000000004a947 */ /* 0x000fea0003800000 */
[----:B------:R-:W-:Y:S01]  /*20310*/  BPT.TRAP 0x1 ;  /* 0x000000040000795c */ /* 0x000fe20000300000 */
.L_x_3065:
[----:B0-----:R-:W2:Y:S04]  /*20320*/  LDL R3, [R1+0x8] ;  /* 0x0000080001037983 */ /* 0x001ea80000100800 */
[----:B---3-5:R-:W3:Y:S01]  /*20330*/  LDL.LU R7, [R1+0x14] ;  /* 0x0000140001077983 */ /* 0x028ee20000300800 */
[----:B------:R-:W-:-:S05]  /*20340*/  IADD3 R2, R0, 0x28840, RZ ;  /* 0x0002884000027810 */ /* 0x000fca0007ffe0ff */
        /* <DEDUP_REMOVED lines=11> */
.L_x_3213:
[----:B------:R-:W2:Y:S02]  /*20400*/  SYNCS.PHASECHK.TRANS64.TRYWAIT P0, [R7+URZ], R2 ;  /* 0x00000002070075a7 */ /* 0x000ea4000800017f */
[----:B--2---:R-:W-:Y:S05]  /*20410*/  @!P0 BRA `(.L_x_3067) ;  /* 0x0000003800748947 */ /* 0x004fea0003800000 */
.L_x_3214:
[----:B------:R-:W-:Y:S05]  /*20420*/  @!P2 BRA `(.L_x_3068) ;  /* 0x000000000004a947 */ /* 0x000fea0003800000 */
[----:B------:R-:W-:Y:S01]  /*20430*/  BPT.TRAP 0x1 ;  /* 0x000000040000795c */ /* 0x000fe20000300000 */
.L_x_3068:
[----:B------:R-:W3:Y:S01]  /*20440*/  LDL.LU R4, [R1+0x8] ;  /* 0x0000080001047983 */ /* 0x000ee20000300800 */
[----:B------:R-:W-:-:S05]  /*20450*/  IADD3 R0, R0, 0x28860, RZ ;  /* 0x0002886000007810 */ /* 0x000fca0007ffe0ff */
[----:B---3--:R-:W-:-:S04]  /*20460*/  IMAD R4, R4, 0x8, R0 ;  /* 0x0000000804047824 */ /* 0x008fc800078e0200 */
[----:B------:R-:W3:Y:S02]  /*20470*/  SYNCS.PHASECHK.TRANS64.TRYWAIT P0, [R4+URZ], R5 ;  /* 0x00000005040075a7 */ /* 0x000ee4000800017f */
[----:B---3--:R-:W-:Y:S05]  /*20480*/  @!P0 BRA `(.L_x_3069) ;  /* 0x00000038006c8947 */ /* 0x008fea0003800000 */
.L_x_3215:
[----:B------:R-:W-:-:S07]  /*20490*/  IMAD R3, R3, 0x8, R0 ;  /* 0x0000000803037824 */ /* 0x000fce00078e0200 */
.L_x_3070:
[----:B----4-:R4:W0:Y:S02]  /*204a0*/  SYNCS.PHASECHK.TRANS64.TRYWAIT P0, [R3+URZ], R2 ;  /* 0x00000002030075a7 */ /* 0x010824000800017f */
[----:B0-----:R-:W-:Y:S05]  /*204b0*/  @!P0 NANOSLEEP.SYNCS 0x989680 ;  /* 0x009896800000895d */ /* 0x001fea0003900000 */
[----:B------:R-:W0:Y:S02]  /*204c0*/  @!P0 SYNCS.PHASECHK.TRANS64 P0, [R3+URZ], R2 ;  /* 0x00000002030085a7 */ /* 0x000e24000800007f */
[----:B0-----:R-:W-:Y:S05]  /*204d0*/  @!P0 BRA `(.L_x_3070) ;  /* 0xfffffffc00f08947 */ /* 0x001fea000383ffff */
.L_x_2712:
[----:B------:R-:W-:Y:S05]  /*204e0*/  BSYNC B9 ;  /* 0x0000000000097941 */ /* 0x000fea0003800000 */
.L_x_2709:
[----:B------:R-:W-:Y:S05]  /*204f0*/  EXIT ;  /* 0x000000000000794d */ /* 0x000fea0003800000 */
.L_x_2734:
[----:B0-----:R0:W1:Y:S02]  /*20500*/  SYNCS.PHASECHK.TRANS64.TRYWAIT P6, [R110+URZ+0x28890], R119 ;  /* 0x028890776e0075a7 */ /* 0x00106400080c017f */
[----:B-1----:R-:W-:Y:S05]  /*20510*/  @!P6 NANOSLEEP.SYNCS 0x989680 ;  /* 0x009896800000e95d */ /* 0x002fea0003900000 */
[----:B------:R-:W1:Y:S02]  /*20520*/  @!P6 SYNCS.PHASECHK.TRANS64 P6, [R110+URZ+0x28890], R119 ;  /* 0x028890776e00e5a7 */ /* 0x000e6400080c007f */
[----:B-1----:R-:W-:Y:S05]  /*20530*/  @!P6 BRA `(.L_x_2734) ;  /* 0xfffffffc00f0e947 */ /* 0x002fea000383ffff */
[----:B------:R-:W-:Y:S05]  /*20540*/  BRA `(.L_x_3071) ;  /* 0xfffffe2800e87947 */ /* 0x000fea000383ffff */
.L_x_2770:
[----:B0-----:R0:W1:Y:S02]  /*20550*/  SYNCS.PHASECHK.TRANS64.TRYWAIT P4, [R110+URZ+0x28890], R119 ;  /* 0x028890776e0075a7 */ /* 0x001064000808017f */
[----:B-1----:R-:W-:Y:S05]  /*20560*/  @!P4 NANOSLEEP.SYNCS 0x989680 ;  /* 0x009896800000c95d */ /* 0x002fea0003900000 */
[----:B------:R-:W1:Y:S02]  /*20570*/  @!P4 SYNCS.PHASECHK.TRANS64 P4, [R110+URZ+0x28890], R119 ;  /* 0x028890776e00c5a7 */ /* 0x000e64000808007f */
[----:B-1----:R-:W-:Y:S05]  /*20580*/  @!P4 BRA `(.L_x_2770) ;  /* 0xfffffffc00f0c947 */ /* 0x002fea000383ffff */
[----:B------:R-:W-:Y:S05]  /*20590*/  BRA `(.L_x_3072) ;  /* 0xfffffe50003c7947 */ /* 0x000fea000383ffff */
.L_x_2787:
[----:B0-----:R0:W1:Y:S02]  /*205a0*/  SYNCS.PHASECHK.TRANS64.TRYWAIT P3, [R110+URZ+0x28890], R119 ;  /* 0x028890776e0075a7 */ /* 0x001064000806017f */
[----:B-1----:R-:W-:Y:S05]  /*205b0*/  @!P3 NANOSLEEP.SYNCS 0x989680 ;  /* 0x009896800000b95d */ /* 0x002fea0003900000 */
[----:B------:R-:W1:Y:S02]  /*205c0*/  @!P3 SYNCS.PHASECHK.TRANS64 P3, [R110+URZ+0x28890], R119 ;  /* 0x028890776e00b5a7 */ /* 0x000e64000806007f */
[----:B-1----:R-:W-:Y:S05]  /*205d0*/  @!P3 BRA `(.L_x_2787) ;  /* 0xfffffffc00f0b947 */ /* 0x002fea000383ffff */
[----:B------:R-:W-:Y:S05]  /*205e0*/  BRA `(.L_x_3073) ;  /* 0xfffffe7000607947 */ /* 0x000fea000383ffff */
.L_x_2797:
[----:B--2---:R2:W3:Y:S02]  /*205f0*/  SYNCS.PHASECHK.TRANS64.TRYWAIT P0, [R110+URZ+0x288b0], R119 ;  /* 0x0288b0776e0075a7 */ /* 0x0044e4000800017f */
[----:B---3--:R-:W-:Y:S05]  /*20600*/  @!P0 NANOSLEEP.SYNCS 0x989680 ;  /* 0x009896800000895d */ /* 0x008fea0003900000 */
[----:B------:R-:W3:Y:S02]  /*20610*/  @!P0 SYNCS.PHASECHK.TRANS64 P0, [R110+URZ+0x288b0], R119 ;  /* 0x0288b0776e0085a7 */ /* 0x000ee4000800007f */
[----:B---3--:R-:W-:Y:S05]  /*20620*/  @!P0 BRA `(.L_x_2797) ;  /* 0xfffffffc00f08947 */ /* 0x008fea000383ffff */
[----:B------:R-:W-:Y:S05]  /*20630*/  BRA `(.L_x_3074) ;  /* 0xfffffe7400fc7947 */ /* 0x000fea000383ffff */
.L_x_2809:
        /* <DEDUP_REMOVED lines=8> */
.L_x_3076:
[----:B------:R-:W-:Y:S05]  /*206c0*/  BSYNC B0 ;  /* 0x0000000000007941 */ /* 0x000fea0003800000 */
.L_x_3075:
[----:B------:R-:W-:Y:S01]  /*206d0*/  IMAD.MOV.U32 R190, RZ, RZ, R14 ;  /* 0x000000ffffbe7224 */ /* 0x000fe200078e000e */
[----:B------:R-:W-:Y:S06]  /*206e0*/  BRA `(.L_x_3077) ;  /* 0xfffffe8000587947 */ /* 0x000fec000383ffff */
.L_x_2819:
[----:B------:R-:W-:Y:S01]  /*206f0*/  BSSY B1, `(.L_x_3078) ;  /* 0x0000008000017945 */ /* 0x000fe20003800000 */
[----:B------:R-:W-:Y:S01]  /*20700*/  MOV R13, R6 ;  /* 0x00000006000d7202 */ /* 0x000fe20000000f00 */
[----:B------:R-:W-:Y:S02]  /*20710*/  IMAD.MOV.U32 R12, RZ, RZ, RZ ;  /* 0x000000ffff0c7224 */ /* 0x000fe400078e00ff */
[----:B------:R-:W-:Y:S02]  /*20720*/  IMAD.MOV.U32 R11, RZ, RZ, 0x181f ;  /* 0x0000181fff0b7424 */ /* 0x000fe400078e00ff */
[----:B------:R-:W-:-:S07]  /*20730*/  IMAD.MOV.U32 R15, RZ, RZ, -0x1 ;  /* 0xffffffffff0f7424 */ /* 0x000fce00078e00ff */
[----:B0-----:R-:W-:Y:S05]  /*20740*/  WARPSYNC.COLLECTIVE R15, `(.L_x_3079) ;  /* 0x000000000f087348 */ /* 0x001fea0003c00000 */
[----:B------:R1:W2:Y:S02]  /*20750*/  SHFL.IDX P6, R14, R13, R12, R11 ;  /* 0x0000000c0d0e7389 */ /* 0x0002a400000c000b */
[----:B012---:R-:W-:Y:S01]  /*20760*/  ENDCOLLECTIVE ;  /* 0x000000000000791b */ /* 0x007fe20003800000 */
.L_x_3079:
[----:B------:R-:W-:Y:S05]  /*20770*/  BSYNC B1 ;  /* 0x0000000000017941 */ /* 0x000fea0003800000 */
.L_x_3078:
[----:B------:R-:W-:Y:S01]  /*20780*/  IMAD.MOV.U32 R13, RZ, RZ, R5 ;  /* 0x000000ffff0d7224 */ /* 0x000fe200078e0005 */
[----:B------:R-:W-:Y:S01]  /*20790*/  MOV R15, 0xffffffff ;  /* 0xffffffff000f7802 */ /* 0x000fe20000000f00 */
[----:B------:R-:W-:Y:S01]  /*207a0*/  IMAD.MOV.U32 R12, RZ, RZ, RZ ;  /* 0x000000ffff0c7224 */ /* 0x000fe200078e00ff */
[----:B------:R-:W-:Y:S01]  /*207b0*/  MOV R0, R14 ;  /* 0x0000000e00007202 */ /* 0x000fe20000000f00 */
[----:B------:R-:W-:-:S07]  /*207c0*/  IMAD.MOV.U32 R11, RZ, RZ, 0x181f ;  /* 0x0000181fff0b7424 */ /* 0x000fce00078e00ff */
[----:B------:R-:W-:Y:S05]  /*207d0*/  WARPSYNC.COLLECTIVE R15, `(.L_x_3080) ;  /* 0x000000000f087348 */ /* 0x000fea0003c00000 */
[----:B------:R0:W1:Y:S02]  /*207e0*/  SHFL.IDX P6, R14, R13, R12, R11 ;  /* 0x0000000c0d0e7389 */ /* 0x00006400000c000b */
[----:B01----:R-:W-:Y:S01]  /*207f0*/  ENDCOLLECTIVE ;  /* 0x000000000000791b */ /* 0x003fe20003800000 */
.L_x_3080:
[----:B------:R-:W-:Y:S02]  /*20800*/  IMAD.MOV.U32 R13, RZ, RZ, R8 ;  /* 0x000000ffff0d7224 */ /* 0x000fe400078e0008 */
[----:B------:R-:W-:-:S07]  /*20810*/  IMAD.MOV.U32 R3, RZ, RZ, R14 ;  /* 0x000000ffff037224 */ /* 0x000fce00078e000e */
[----:B------:R-:W-:Y:S05]  /*20820*/  WARPSYNC.COLLECTIVE R15, `(.L_x_3081) ;  /* 0x000000000f087348 */ /* 0x000fea0003c00000 */
[----:B------:R0:W1:Y:S02]  /*20830*/  SHFL.IDX P6, R14, R13, R12, R11 ;  /* 0x0000000c0d0e7389 */ /* 0x00006400000c000b */
[----:B01----:R-:W-:Y:S01]  /*20840*/  ENDCOLLECTIVE ;  /* 0x000000000000791b */ /* 0x003fe20003800000 */
.L_x_3081:
[----:B------:R-:W-:Y:S01]  /*20850*/  MOV R13, R7 ;  /* 0x00000007000d7202 */ /* 0x000fe20000000f00 */
[----:B------:R-:W-:-:S07]  /*20860*/  IMAD.MOV.U32 R4, RZ, RZ, R14 ;  /* 0x000000ffff047224 */ /* 0x000fce00078e000e */
[----:B------:R-:W-:Y:S05]  /*20870*/  WARPSYNC.COLLECTIVE R15, `(.L_x_3082) ;  /* 0x000000000f087348 */ /* 0x000fea0003c00000 */
[----:B------:R0:W1:Y:S02]  /*20880*/  SHFL.IDX P6, R14, R13, R12, R11 ;  /* 0x0000000c0d0e7389 */ /* 0x00006400000c000b */
[----:B01----:R-:W-:Y:S01]  /*20890*/  ENDCOLLECTIVE ;  /* 0x000000000000791b */ /* 0x003fe20003800000 */
.L_x_3082:
[----:B------:R-:W-:Y:S05]  /*208a0*/  BRA `(.L_x_3083) ;  /* 0xfffffe8400a47947 */ /* 0x000fea000383ffff */
.L_x_2822:
[----:B------:R-:W-:Y:S01]  /*208b0*/  BSSY B1, `(.L_x_3084) ;  /* 0x0000008000017945 */ /* 0x000fe20003800000 */
[----:B0-----:R-:W-:Y:S01]  /*208c0*/  IMAD.MOV.U32 R13, RZ, RZ, R6 ;  /* 0x000000ffff0d7224 */ /* 0x001fe200078e0006 */
[----:B------:R-:W-:Y:S01]  /*208d0*/  MOV R15, 0xffffffff ;  /* 0xffffffff000f7802 */ /* 0x000fe20000000f00 */
[----:B------:R-:W-:Y:S02]  /*208e0*/  IMAD.MOV.U32 R12, RZ, RZ, 0x1 ;  /* 0x00000001ff0c7424 */ /* 0x000fe400078e00ff */
[----:B------:R-:W-:-:S07]  /*208f0*/  IMAD.MOV.U32 R11, RZ, RZ, 0x181f ;  /* 0x0000181fff0b7424 */ /* 0x000fce00078e00ff */
[----:B-1----:R-:W-:Y:S05]  /*20900*/  WARPSYNC.COLLECTIVE R15, `(.L_x_3085) ;  /* 0x000000000f087348 */ /* 0x002fea0003c00000 */
[----:B------:R0:W2:Y:S02]  /*20910*/  SHFL.IDX P6, R14, R13, R12, R11 ;  /* 0x0000000c0d0e7389 */ /* 0x0000a400000c000b */
[----:B012---:R-:W-:Y:S01]  /*20920*/  ENDCOLLECTIVE ;  /* 0x000000000000791b */ /* 0x007fe20003800000 */
.L_x_3085:
[----:B------:R-:W-:Y:S05]  /*20930*/  BSYNC B1 ;  /* 0x0000000000017941 */ /* 0x000fea0003800000 */
.L_x_3084:
        /* <DEDUP_REMOVED lines=8> */
.L_x_3086:
[----:B------:R-:W-:Y:S02]  /*209c0*/  IMAD.MOV.U32 R13, RZ, RZ, R8 ;  /* 0x000000ffff0d7224 */ /* 0x000fe400078e0008 */
[----:B------:R-:W-:-:S07]  /*209d0*/  IMAD.MOV.U32 R3, RZ, RZ, R14 ;  /* 0x000000ffff037224 */ /* 0x000fce00078e000e */
[----:B------:R-:W-:Y:S05]  /*209e0*/  WARPSYNC.COLLECTIVE R15, `(.L_x_3087) ;  /* 0x000000000f087348 */ /* 0x000fea0003c00000 */
[----:B------:R0:W1:Y:S02]  /*209f0*/  SHFL.IDX P6, R14, R13, R12, R11 ;  /* 0x0000000c0d0e7389 */ /* 0x00006400000c000b */
[----:B01----:R-:W-:Y:S01]  /*20a00*/  ENDCOLLECTIVE ;  /* 0x000000000000791b */ /* 0x003fe20003800000 */
.L_x_3087:
[----:B------:R-:W-:Y:S01]  /*20a10*/  IMAD.MOV.U32 R13, RZ, RZ, R7 ;  /* 0x000000ffff0d7224 */ /* 0x000fe200078e0007 */
[----:B------:R-:W-:-:S07]  /*20a20*/  MOV R4, R14 ;  /* 0x0000000e00047202 */ /* 0x000fce0000000f00 */
[----:B------:R-:W-:Y:S05]  /*20a30*/  WARPSYNC.COLLECTIVE R15, `(.L_x_3088) ;  /* 0x000000000f087348 */ /* 0x000fea0003c00000 */
[----:B------:R0:W1:Y:S02]  /*20a40*/  SHFL.IDX P6, R14, R13, R12, R11 ;  /* 0x0000000c0d0e7389 */ /* 0x00006400000c000b */
[----:B01----:R-:W-:Y:S01]  /*20a50*/  ENDCOLLECTIVE ;  /* 0x000000000000791b */ /* 0x003fe20003800000 */
.L_x_3088:
[----:B------:R-:W-:Y:S05]  /*20a60*/  BRA `(.L_x_3089) ;  /* 0xfffffe8800107947 */ /* 0x000fea000383ffff */
.L_x_2825:
[----:B------:R-:W-:Y:S01]  /*20a70*/  BSSY B1, `(.L_x_3090) ;  /* 0x0000008000017945 */ /* 0x000fe20003800000 */
[----:B0-----:R-:W-:Y:S01]  /*20a80*/  IMAD.MOV.U32 R13, RZ, RZ, R6 ;  /* 0x000000ffff0d7224 */ /* 0x001fe200078e0006 */
[----:B------:R-:W-:Y:S01]  /*20a90*/  MOV R11, 0x181f ;  /* 0x0000181f000b7802 */ /* 0x000fe20000000f00 */
[----:B------:R-:W-:Y:S02]  /*20aa0*/  IMAD.MOV.U32 R12, RZ, RZ, 0x2 ;  /* 0x00000002ff0c7424 */ /* 0x000fe400078e00ff */
[----:B------:R-:W-:-:S07]  /*20ab0*/  IMAD.MOV.U32 R15, RZ, RZ, -0x1 ;  /* 0xffffffffff0f7424 */ /* 0x000fce00078e00ff */
[----:B--2---:R-:W-:Y:S05]  /*20ac0*/  WARPSYNC.COLLECTIVE R15, `(.L_x_3091) ;  /* 0x000000000f087348 */ /* 0x004fea0003c00000 */
[----:B------:R0:W1:Y:S02]  /*20ad0*/  SHFL.IDX P6, R14, R13, R12, R11 ;  /* 0x0000000c0d0e7389 */ /* 0x00006400000c000b */
[----:B012---:R-:W-:Y:S01]  /*20ae0*/  ENDCOLLECTIVE ;  /* 0x000000000000791b */ /* 0x007fe20003800000 */
.L_x_3091:
[----:B------:R-:W-:Y:S05]  /*20af0*/  BSYNC B1 ;  /* 0x0000000000017941 */ /* 0x000fea0003800000 */
.L_x_3090:
        /* <DEDUP_REMOVED lines=8> */
.L_x_3092:
[----:B------:R-:W-:Y:S01]  /*20b80*/  MOV R13, R8 ;  /* 0x00000008000d7202 */ /* 0x000fe20000000f00 */
[----:B------:R-:W-:-:S07]  /*20b90*/  IMAD.MOV.U32 R3, RZ, RZ, R14 ;  /* 0x000000ffff037224 */ /* 0x000fce00078e000e */
[----:B------:R-:W-:Y:S05]  /*20ba0*/  WARPSYNC.COLLECTIVE R15, `(.L_x_3093) ;  /* 0x000000000f087348 */ /* 0x000fea0003c00000 */
[----:B------:R0:W1:Y:S02]  /*20bb0*/  SHFL.IDX P6, R14, R13, R12, R11 ;  /* 0x0000000c0d0e7389 */ /* 0x00006400000c000b */
[----:B01----:R-:W-:Y:S01]  /*20bc0*/  ENDCOLLECTIVE ;  /* 0x000000000000791b */ /* 0x003fe20003800000 */
.L_x_3093:
[----:B------:R-:W-:Y:S02]  /*20bd0*/  IMAD.MOV.U32 R13, RZ, RZ, R7 ;  /* 0x000000ffff0d7224 */ /* 0x000fe400078e0007 */
[----:B------:R-:W-:-:S07]  /*20be0*/  IMAD.MOV.U32 R4, RZ, RZ, R14 ;  /* 0x000000ffff047224 */ /* 0x000fce00078e000e */
[----:B------:R-:W-:Y:S05]  /*20bf0*/  WARPSYNC.COLLECTIVE R15, `(.L_x_3094) ;  /* 0x000000000f087348 */ /* 0x000fea0003c00000 */
[----:B------:R0:W1:Y:S02]  /*20c00*/  SHFL.IDX P6, R14, R13, R12, R11 ;  /* 0x0000000c0d0e7389 */ /* 0x00006400000c000b */
[----:B01----:R-:W-:Y:S01]  /*20c10*/  ENDCOLLECTIVE ;  /* 0x000000000000791b */ /* 0x003fe20003800000 */
.L_x_3094:
[----:B------:R-:W-:Y:S05]  /*20c20*/  BRA `(.L_x_3095) ;  /* 0xfffffe88006c7947 */ /* 0x000fea000383ffff */
.L_x_2828:
[----:B------:R-:W-:Y:S01]  /*20c30*/  BSSY B1, `(.L_x_3096) ;  /* 0x0000008000017945 */ /* 0x000fe20003800000 */
[----:B------:R-:W-:Y:S01]  /*20c40*/  IMAD.MOV.U32 R13, RZ, RZ, R6 ;  /* 0x000000ffff0d7224 */ /* 0x000fe200078e0006 */
[----:B------:R-:W-:Y:S01]  /*20c50*/  MOV R12, 0x3 ;  /* 0x00000003000c7802 */ /* 0x000fe20000000f00 */
[----:B------:R-:W-:Y:S02]  /*20c60*/  IMAD.MOV.U32 R11, RZ, RZ, 0x181f ;  /* 0x0000181fff0b7424 */ /* 0x000fe400078e00ff */
[----:B------:R-:W-:-:S07]  /*20c70*/  IMAD.MOV.U32 R15, RZ, RZ, -0x1 ;  /* 0xffffffffff0f7424 */ /* 0x000fce00078e00ff */
[----:B--2---:R-:W-:Y:S05]  /*20c80*/  WARPSYNC.COLLECTIVE R15, `(.L_x_3097) ;  /* 0x000000000f087348 */ /* 0x004fea0003c00000 */
[----:B------:R0:W1:Y:S02]  /*20c90*/  SHFL.IDX P6, R14, R13, R12, R11 ;  /* 0x0000000c0d0e7389 */ /* 0x00006400000c000b */
[----:B012---:R-:W-:Y:S01]  /*20ca0*/  ENDCOLLECTIVE ;  /* 0x000000000000791b */ /* 0x007fe20003800000 */
.L_x_3097:
[----:B------:R-:W-:Y:S05]  /*20cb0*/  BSYNC B1 ;  /* 0x0000000000017941 */ /* 0x000fea0003800000 */
.L_x_3096:
        /* <DEDUP_REMOVED lines=8> */
.L_x_3098:
[----:B------:R-:W-:Y:S01]  /*20d40*/  IMAD.MOV.U32 R13, RZ, RZ, R8 ;  /* 0x000000ffff0d7224 */ /* 0x000fe200078e0008 */
[----:B------:R-:W-:-:S07]  /*20d50*/  MOV R3, R14 ;  /* 0x0000000e00037202 */ /* 0x000fce0000000f00 */
[----:B------:R-:W-:Y:S05]  /*20d60*/  WARPSYNC.COLLECTIVE R15, `(.L_x_3099) ;  /* 0x000000000f087348 */ /* 0x000fea0003c00000 */
[----:B------:R0:W1:Y:S02]  /*20d70*/  SHFL.IDX P6, R14, R13, R12, R11 ;  /* 0x0000000c0d0e7389 */ /* 0x00006400000c000b */
[----:B01----:R-:W-:Y:S01]  /*20d80*/  ENDCOLLECTIVE ;  /* 0x000000000000791b */ /* 0x003fe20003800000 */
.L_x_3099:
[----:B------:R-:W-:Y:S02]  /*20d90*/  IMAD.MOV.U32 R13, RZ, RZ, R7 ;  /* 0x000000ffff0d7224 */ /* 0x000fe400078e0007 */
[----:B------:R-:W-:-:S07]  /*20da0*/  IMAD.MOV.U32 R4, RZ, RZ, R14 ;  /* 0x000000ffff047224 */ /* 0x000fce00078e000e */
[----:B------:R-:W-:Y:S05]  /*20db0*/  WARPSYNC.COLLECTIVE R15, `(.L_x_3100) ;  /* 0x000000000f087348 */ /* 0x000fea0003c00000 */
[----:B------:R0:W1:Y:S02]  /*20dc0*/  SHFL.IDX P6, R14, R13, R12, R11 ;  /* 0x0000000c0d0e7389 */ /* 0x00006400000c000b */
[----:B01----:R-:W-:Y:S01]  /*20dd0*/  ENDCOLLECTIVE ;  /* 0x000000000000791b */ /* 0x003fe20003800000 */
.L_x_3100:
[----:B------:R-:W-:Y:S05]  /*20de0*/  BRA `(.L_x_3101) ;  /* 0xfffffe8800c87947 */ /* 0x000fea000383ffff */
.L_x_2832:
[----:B0-----:R0:W1:Y:S02]  /*20df0*/  SYNCS.PHASECHK.TRANS64.TRYWAIT P0, [R2+URZ+0x28800], R5 ;  /* 0x02880005020075a7 */ /* 0x001064000800017f */
[----:B-1----:R-:W-:Y:S05]  /*20e00*/  @!P0 NANOSLEEP.SYNCS 0x989680 ;  /* 0x009896800000895d */ /* 0x002fea0003900000 */
[----:B------:R-:W1:Y:S02]  /*20e10*/  @!P0 SYNCS.PHASECHK.TRANS64 P0, [R2+URZ+0x28800], R5 ;  /* 0x02880005020085a7 */ /* 0x000e64000800007f */
[----:B-1----:R-:W-:Y:S05]  /*20e20*/  @!P0 BRA `(.L_x_2832) ;  /* 0xfffffffc00f08947 */ /* 0x002fea000383ffff */
[----:B------:R-:W-:Y:S05]  /*20e30*/  BRA `(.L_x_3102) ;  /* 0xfffffe8c00807947 */ /* 0x000fea000383ffff */
.L_x_2848:
        /* <DEDUP_REMOVED lines=9> */
.L_x_3104:
[----:B------:R-:W-:Y:S05]  /*20ed0*/  BSYNC B1 ;  /* 0x0000000000017941 */ /* 0x000fea0003800000 */
.L_x_3103:
[----:B------:R-:W-:Y:S01]  /*20ee0*/  IMAD.MOV.U32 R13, RZ, RZ, R32 ;  /* 0x000000ffff0d7224 */ /* 0x000fe200078e0020 */
[----:B------:R-:W-:Y:S01]  /*20ef0*/  MOV R15, 0xffffffff ;  /* 0xffffffff000f7802 */ /* 0x000fe20000000f00 */
[----:B------:R-:W-:Y:S01]  /*20f00*/  IMAD.MOV.U32 R12, RZ, RZ, RZ ;  /* 0x000000ffff0c7224 */ /* 0x000fe200078e00ff */
[----:B------:R-:W-:Y:S01]  /*20f10*/  MOV R3, R14 ;  /* 0x0000000e00037202 */ /* 0x000fe20000000f00 */
[----:B------:R-:W-:Y:S01]  /*20f20*/  IMAD.MOV.U32 R11, RZ, RZ, 0x181f ;  /* 0x0000181fff0b7424 */ /* 0x000fe200078e00ff */
[----:B------:R-:W-:Y:S01]  /*20f30*/  ISETP.GE.AND P0, PT, R16, R45, PT ;  /* 0x0000002d1000720c */ /* 0x000fe20003f06270 */
[----:B------:R-:W-:-:S12]  /*20f40*/  IMAD R0, R192, R5, RZ ;  /* 0x00000005c0007224 */ /* 0x000fd800078e02ff */
[----:B------:R-:W-:Y:S05]  /*20f50*/  WARPSYNC.COLLECTIVE R15, `(.L_x_3105) ;  /* 0x000000000f087348 */ /* 0x000fea0003c00000 */
[----:B------:R0:W1:Y:S02]  /*20f60*/  SHFL.IDX P6, R14, R13, R12, R11 ;  /* 0x0000000c0d0e7389 */ /* 0x00006400000c000b */
[----:B01----:R-:W-:Y:S01]  /*20f70*/  ENDCOLLECTIVE ;  /* 0x000000000000791b */ /* 0x003fe20003800000 */
.L_x_3105:
[----:B------:R-:W-:Y:S01]  /*20f80*/  ISETP.GE.OR P1, PT, R55, R0, P0 ;  /* 0x000000003700720c */ /* 0x000fe20000726670 */
[----:B------:R-:W-:-:S12]  /*20f90*/  IMAD.MOV.U32 R13, RZ, RZ, R33 ;  /* 0x000000ffff0d7224 */ /* 0x000fd800078e0021 */
[C---:B------:R-:W-:Y:S01]  /*20fa0*/  @!P1 SHF.L.U64.HI R6, R16.reuse, 0x1, R17 ;  /* 0x0000000110069819 */ /* 0x040fe20000010211 */
[----:B------:R-:W-:Y:S02]  /*20fb0*/  @!P1 IMAD.SHL.U32 R7, R16, 0x2, RZ ;  /* 0x0000000210079824 */ /* 0x000fe400078e00ff */
[----:B------:R-:W-:-:S07]  /*20fc0*/  IMAD.MOV.U32 R4, RZ, RZ, R14 ;  /* 0x000000ffff047224 */ /* 0x000fce00078e000e */
[----:B------:R-:W-:Y:S05]  /*20fd0*/  WARPSYNC.COLLECTIVE R15, `(.L_x_3106) ;  /* 0x000000000f087348 */ /* 0x000fea0003c00000 */
[----:B------:R0:W1:Y:S02]  /*20fe0*/  SHFL.IDX P6, R14, R13, R12, R11 ;  /* 0x0000000c0d0e7389 */ /* 0x00006400000c000b */
[----:B01----:R-:W-:Y:S01]  /*20ff0*/  ENDCOLLECTIVE ;  /* 0x000000000000791b */ /* 0x003fe20003800000 */
.L_x_3106:
[----:B------:R-:W-:-:S05]  /*21000*/  @!P1 IADD3 R4, P2, R4, R7, RZ ;  /* 0x0000000704049210 */ /* 0x000fca0007f5e0ff */
[----:B------:R-:W-:Y:S02]  /*21010*/  @!P1 IMAD.X R3, R3, 0x1, R6, P2 ;  /* 0x0000000103039824 */ /* 0x000fe400010e0606 */
[----:B------:R-:W-:-:S03]  /*21020*/  @!P1 IMAD.MOV.U32 R24, RZ, RZ, R4 ;  /* 0x000000ffff189224 */ /* 0x000fc600078e0004 */
[----:B------:R-:W-:Y:S02]  /*21030*/  @!P1 MOV R25, R3 ;  /* 0x0000000300199202 */ /* 0x000fe40000000f00 */
[----:B------:R-:W-:-:S04]  /*21040*/  MOV R13, R34 ;  /* 0x00000022000d7202 */ /* 0x000fc80000000f00 */
[----:B------:R-:W5:Y:S01]  /*21050*/  @!P1 LD.E.128 R24, desc[UR40][R24.64] ;  /* 0x0000002818189980 */ /* 0x000f62000c101d00 */
[----:B------:R-:W-:-:S07]  /*21060*/  IMAD.MOV.U32 R5, RZ, RZ, R14 ;  /* 0x000000ffff057224 */ /* 0x000fce00078e000e */
[----:B-----5:R-:W-:Y:S05]  /*21070*/  WARPSYNC.COLLECTIVE R15, `(.L_x_3107) ;  /* 0x000000000f087348 */ /* 0x020fea0003c00000 */
[----:B------:R0:W1:Y:S02]  /*21080*/  SHFL.IDX P6, R14, R13, R12, R11 ;  /* 0x0000000c0d0e7389 */ /* 0x00006400000c000b */
[----:B01---5:R-:W-:Y:S01]  /*21090*/  ENDCOLLECTIVE ;  /* 0x000000000000791b */ /* 0x023fe20003800000 */
.L_x_3107:
        /* <DEDUP_REMOVED lines=9> */
.L_x_3108:
[----:B------:R-:W-:Y:S02]  /*21130*/  CS2R R46, SRZ ;  /* 0x00000000002e7805 */ /* 0x000fe4000001ff00 */
[----:B------:R-:W-:Y:S02]  /*21140*/  MOV R13, R32 ;  /* 0x00000020000d7202 */ /* 0x000fe40000000f00 */
[----:B------:R-:W-:Y:S02]  /*21150*/  CS2R R48, SRZ ;  /* 0x0000000000307805 */ /* 0x000fe4000001ff00 */
[----:B------:R-:W-:Y:S02]  /*21160*/  CS2R R20, SRZ ;  /* 0x0000000000147805 */ /* 0x000fe4000001ff00 */
[----:B------:R-:W-:Y:S01]  /*21170*/  CS2R R36, SRZ ;  /* 0x0000000000247805 */ /* 0x000fe2000001ff00 */
[----:B------:R-:W-:-:S04]  /*21180*/  @!P1 IMAD.MOV.U32 R46, RZ, RZ, R24 ;  /* 0x000000ffff2e9224 */ /* 0x000fc800078e0018 */
[----:B------:R-:W-:-:S05]  /*21190*/  IMAD.MOV.U32 R3, RZ, RZ, R46 ;  /* 0x000000ffff037224 */ /* 0x000fca00078e002e */
[----:B------:R-:W-:Y:S01]  /*211a0*/  PRMT R64, R3, 0x7610, R64 ;  /* 0x0000761003407816 */ /* 0x000fe20000000040 */
[----:B------:R-:W-:-:S07]  /*211b0*/  IMAD.MOV.U32 R3, RZ, RZ, R14 ;  /* 0x000000ffff037224 */ /* 0x000fce00078e000e */
[----:B------:R-:W-:Y:S05]  /*211c0*/  WARPSYNC.COLLECTIVE R15, `(.L_x_3109) ;  /* 0x000000000f087348 */ /* 0x000fea0003c00000 */
[----:B------:R0:W1:Y:S02]  /*211d0*/  SHFL.IDX P6, R14, R13, R12, R11 ;  /* 0x0000000c0d0e7389 */ /* 0x00006400000c000b */
[----:B01----:R-:W-:Y:S01]  /*211e0*/  ENDCOLLECTIVE ;  /* 0x000000000000791b */ /* 0x003fe20003800000 */
.L_x_3109:
[----:B------:R-:W-:-:S05]  /*211f0*/  @!P1 MOV R47, R25 ;  /* 0x00000019002f9202 */ /* 0x000fca0000000f00 */
[----:B------:R-:W-:-:S05]  /*21200*/  IMAD.MOV.U32 R8, RZ, RZ, R47 ;  /* 0x000000ffff087224 */ /* 0x000fca00078e002f */
[----:B------:R-:W-:Y:S01]  /*21210*/  PRMT R66, R8, 0x7610, R66 ;  /* 0x0000761008427816 */ /* 0x000fe20000000042 */
[----:B------:R-:W-:Y:S02]  /*21220*/  IMAD.MOV.U32 R13, RZ, RZ, R33 ;  /* 0x000000ffff0d7224 */ /* 0x000fe400078e0021 */
[----:B------:R-:W-:-:S07]  /*21230*/  IMAD.MOV.U32 R8, RZ, RZ, R14 ;  /* 0x000000ffff087224 */ /* 0x000fce00078e000e */
[----:B------:R-:W-:Y:S05]  /*21240*/  WARPSYNC.COLLECTIVE R15, `(.L_x_3110) ;  /* 0x000000000f087348 */ /* 0x000fea0003c00000 */
[----:B------:R0:W1:Y:S02]  /*21250*/  SHFL.IDX P6, R14, R13, R12, R11 ;  /* 0x0000000c0d0e7389 */ /* 0x00006400000c000b */
[----:B01----:R-:W-:Y:S01]  /*21260*/  ENDCOLLECTIVE ;  /* 0x000000000000791b */ /* 0x003fe20003800000 */
.L_x_3110:
[----:B------:R-:W-:Y:S01]  /*21270*/  MOV R13, R34 ;  /* 0x00000022000d7202 */ /* 0x000fe20000000f00 */
[----:B------:R-:W-:-:S07]  /*21280*/  IMAD.MOV.U32 R9, RZ, RZ, R14 ;  /* 0x000000ffff097224 */ /* 0x000fce00078e000e */
[----:B------:R-:W-:Y:S05]  /*21290*/  WARPSYNC.COLLECTIVE R15, `(.L_x_3111) ;  /* 0x000000000f087348 */ /* 0x000fea0003c00000 */
[----:B------:R0:W1:Y:S02]  /*212a0*/  SHFL.IDX P6, R14, R13, R12, R11 ;  /* 0x0000000c0d0e7389 */ /* 0x00006400000c000b */
[----:B01----:R-:W-:Y:S01]  /*212b0*/  ENDCOLLECTIVE ;  /* 0x000000000000791b */ /* 0x003fe20003800000 */
.L_x_3111:
[----:B------:R-:W-:Y:S01]  /*212c0*/  @!P1 MOV R49, R27 ;  /* 0x0000001b00319202 */ /* 0x000fe20000000f00 */
[----:B------:R-:W-:Y:S01]  /*212d0*/  @!P1 IMAD.MOV.U32 R48, RZ, RZ, R26 ;  /* 0x000000ffff309224 */ /* 0x000fe200078e001a */
[----:B------:R-:W-:Y:S01]  /*212e0*/  @!P1 MOV R21, R5 ;  /* 0x0000000500159202 */ /* 0x000fe20000000f00 */
[----:B------:R-:W-:Y:S02]  /*212f0*/  @!P1 IMAD.MOV.U32 R20, RZ, RZ, R4 ;  /* 0x000000ffff149224 */ /* 0x000fe400078e0004 */
[----:B------:R-:W-:Y:S02]  /*21300*/  @!P1 IMAD.MOV.U32 R36, RZ, RZ, R6 ;  /* 0x000000ffff249224 */ /* 0x000fe400078e0006 */
[----:B------:R-:W-:Y:S02]  /*21310*/  @!P1 IMAD.MOV.U32 R37, RZ, RZ, R7 ;  /* 0x000000ffff259224 */ /* 0x000fe400078e0007 */
[----:B------:R-:W-:Y:S02]  /*21320*/  IMAD.MOV.U32 R10, RZ, RZ, R48 ;  /* 0x000000ffff0a7224 */ /* 0x000fe400078e0030 */
[----:B------:R-:W-:Y:S01]  /*21330*/  IMAD.MOV.U32 R25, RZ, RZ, R49 ;  /* 0x000000ffff197224 */ /* 0x000fe200078e0031 */
[----:B------:R-:W-:Y:S01]  /*21340*/  MOV R5, R21 ;  /* 0x0000001500057202 */ /* 0x000fe20000000f00 */
[----:B------:R-:W-:-:S02]  /*21350*/  IMAD.MOV.U32 R4, RZ, RZ, R20 ;  /* 0x000000ffff047224 */ /* 0x000fc400078e0014 */
[----:B------:R-:W-:Y:S02]  /*21360*/  IMAD.MOV.U32 R6, RZ, RZ, R36 ;  /* 0x000000ffff067224 */ /* 0x000fe400078e0024 */
[----:B------:R-:W-:Y:S01]  /*21370*/  IMAD.MOV.U32 R7, RZ, RZ, R37 ;  /* 0x000000ffff077224 */ /* 0x000fe200078e0025 */
[----:B------:R-:W-:Y:S02]  /*21380*/  PRMT R43, R10, 0x5410, R25 ;  /* 0x000054100a2b7816 */ /* 0x000fe40000000019 */
[----:B------:R-:W-:Y:S02]  /*21390*/  CS2R R24, SRZ ;  /* 0x0000000000187805 */ /* 0x000fe4000001ff00 */
[----:B------:R-:W-:Y:S02]  /*213a0*/  PRMT R65, R6, 0x5410, R4 ;  /* 0x0000541006417816 */ /* 0x000fe40000000004 */
[----:B------:R-:W-:Y:S02]  /*213b0*/  PRMT R68, R5, 0x7610, R68 ;  /* 0x0000761005447816 */ /* 0x000fe40000000044 */
[----:B------:R-:W-:Y:S01]  /*213c0*/  PRMT R64, R64, 0x5410, R7 ;  /* 0x0000541040407816 */ /* 0x000fe20000000007 */
[----:B------:R-:W-:Y:S06]  /*213d0*/  BRA `(.L_x_3112) ;  /* 0xfffffea4003c7947 */ /* 0x000fec000383ffff */
.L_x_2851:
[----:B------:R-:W-:Y:S01]  /*213e0*/  BSSY B1, `(.L_x_3113) ;  /* 0x0000008000017945 */ /* 0x000fe20003800000 */
[----:B------:R-:W-:Y:S01]  /*213f0*/  IMAD.MOV.U32 R13, RZ, RZ, R35 ;  /* 0x000000ffff0d7224 */ /* 0x000fe200078e0023 */
[----:B------:R-:W-:Y:S01]  /*21400*/  MOV R12, 0x2 ;  /* 0x00000002000c7802 */ /* 0x000fe20000000f00 */
[----:B------:R-:W-:Y:S02]  /*21410*/  IMAD.MOV.U32 R11, RZ, RZ, 0x181f ;  /* 0x0000181fff0b7424 */ /* 0x000fe400078e00ff */
[----:B0-----:R-:W-:-:S07]  /*21420*/  IMAD.MOV.U32 R15, RZ, RZ, -0x1 ;  /* 0xffffffffff0f7424 */ /* 0x001fce00078e00ff */
[----:B------:R-:W-:Y:S05]  /*21430*/  WARPSYNC.COLLECTIVE R15, `(.L_x_3114) ;  /* 0x000000000f087348 */ /* 0x000fea0003c00000 */
[----:B------:R0:W1:Y:S02]  /*21440*/  SHFL.IDX P6, R14, R13, R12, R11 ;  /* 0x0000000c0d0e7389 */ /* 0x00006400000c000b */
[----:B01----:R-:W-:Y:S01]  /*21450*/  ENDCOLLECTIVE ;  /* 0x000000000000791b */ /* 0x003fe20003800000 */
.L_x_3114:
[----:B------:R-:W-:Y:S05]  /*21460*/  BSYNC B1 ;  /* 0x0000000000017941 */ /* 0x000fea0003800000 */
.L_x_3113:
[----:B------:R-:W-:Y:S01]  /*21470*/  MOV R13, R32 ;  /* 0x00000020000d7202 */ /* 0x000fe20000000f00 */
[----:B------:R-:W-:Y:S02]  /*21480*/  IMAD.MOV.U32 R12, RZ, RZ, 0x2 ;  /* 0x00000002ff0c7424 */ /* 0x000fe400078e00ff */
[----:B------:R-:W-:Y:S02]  /*21490*/  IMAD.MOV.U32 R11, RZ, RZ, 0x181f ;  /* 0x0000181fff0b7424 */ /* 0x000fe400078e00ff */
[----:B------:R-:W-:Y:S02]  /*214a0*/  IMAD.MOV.U32 R15, RZ, RZ, -0x1 ;  /* 0xffffffffff0f7424 */ /* 0x000fe400078e00ff */
[----:B------:R-:W-:Y:S02]  /*214b0*/  IMAD.MOV.U32 R3, RZ, RZ, R14 ;  /* 0x000000ffff037224 */ /* 0x000fe400078e000e */
[----:B------:R-:W-:-:S07]  /*214c0*/  VIADD R9, R55, 0x40 ;  /* 0x0000004037097836 */ /* 0x000fce0000000000 */
[----:B------:R-:W-:Y:S05]  /*214d0*/  WARPSYNC.COLLECTIVE R15, `(.L_x_3115) ;  /* 0x000000000f087348 */ /* 0x000fea0003c00000 */
[----:B------:R0:W1:Y:S02]  /*214e0*/  SHFL.IDX P6, R14, R13, R12, R11 ;  /* 0x0000000c0d0e7389 */ /* 0x00006400000c000b */
[----:B01----:R-:W-:Y:S01]  /*214f0*/  ENDCOLLECTIVE ;  /* 0x000000000000791b */ /* 0x003fe20003800000 */
.L_x_3115:
[----:B------:R-:W-:Y:S01]  /*21500*/  ISETP.GE.OR P1, PT, R9, R0, P0 ;  /* 0x000000000900720c */ /* 0x000fe20000726670 */
[----:B------:R-:W-:-:S12]  /*21510*/  IMAD.MOV.U32 R13, RZ, RZ, R33 ;  /* 0x000000ffff0d7224 */ /* 0x000fd800078e0021 */
[C---:B------:R-:W-:Y:S01]  /*21520*/  @!P1 IMAD.SHL.U32 R31, R16.reuse, 0x2, RZ ;  /* 0x00000002101f9824 */ /* 0x040fe200078e00ff */
[----:B------:R-:W-:Y:S02]  /*21530*/  @!P1 SHF.L.U64.HI R29, R16, 0x1, R17 ;  /* 0x00000001101d9819 */ /* 0x000fe40000010211 */
[----:B------:R-:W-:-:S07]  /*21540*/  MOV R8, R14 ;  /* 0x0000000e00087202 */ /* 0x000fce0000000f00 */
[----:B------:R-:W-:Y:S05]  /*21550*/  WARPSYNC.COLLECTIVE R15, `(.L_x_3116) ;  /* 0x000000000f087348 */ /* 0x000fea0003c00000 */
[----:B------:R0:W1:Y:S02]  /*21560*/  SHFL.IDX P6, R14, R13, R12, R11 ;  /* 0x0000000c0d0e7389 */ /* 0x00006400000c000b */
[----:B01----:R-:W-:Y:S01]  /*21570*/  ENDCOLLECTIVE ;  /* 0x000000000000791b */ /* 0x003fe20003800000 */
.L_x_3116:
[----:B------:R-:W-:-:S05]  /*21580*/  @!P1 IADD3 R8, P2, R8, R31, RZ ;  /* 0x0000001f08089210 */ /* 0x000fca0007f5e0ff */
[----:B------:R-:W-:Y:S01]  /*21590*/  @!P1 IMAD.X R9, R3, 0x1, R29, P2 ;  /* 0x0000000103099824 */ /* 0x000fe200010e061d */
[----:B------:R-:W-:Y:S01]  /*215a0*/  MOV R13, R34 ;  /* 0x00000022000d7202 */ /* 0x000fe20000000f00 */
[----:B------:R-:W-:-:S07]  /*215b0*/  IMAD.MOV.U32 R28, RZ, RZ, R14 ;  /* 0x000000ffff1c7224 */ /* 0x000fce00078e000e */
[----:B------:R-:W-:Y:S05]  /*215c0*/  WARPSYNC.COLLECTIVE R15, `(.L_x_3117) ;  /* 0x000000000f087348 */ /* 0x000fea0003c00000 */
[----:B------:R0:W1:Y:S02]  /*215d0*/  SHFL.IDX P6, R14, R13, R12, R11 ;  /* 0x0000000c0d0e7389 */ /* 0x00006400000c000b */
[----:B01----:R-:W-:Y:S01]  /*215e0*/  ENDCOLLECTIVE ;  /* 0x000000000000791b */ /* 0x003fe20003800000 */
.L_x_3117:
[----:B------:R-:W2:Y:S01]  /*215f0*/  @!P1 LD.E.128 R8, desc[UR40][R8.64] ;  /* 0x0000002808089980 */ /* 0x000ea2000c101d00 */
[----:B------:R-:W-:-:S05]  /*21600*/  @!P1 IADD3 R14, P2, R14, R31, RZ ;  /* 0x0000001f0e0e9210 */ /* 0x000fca0007f5e0ff */
[----:B------:R-:W-:-:S05]  /*21610*/  @!P1 IMAD.X R3, R28, 0x1, R29, P2 ;  /* 0x000000011c039824 */ /* 0x000fca00010e061d */
[----:B------:R-:W-:-:S05]  /*21620*/  @!P1 MOV R15, R3 ;  /* 0x00000003000f9202 */ /* 0x000fca0000000f00 */
[----:B------:R0:W5:Y:S01]  /*21630*/  @!P1 LD.E.128 R28, desc[UR40][R14.64] ;  /* 0x000000280e1c9980 */ /* 0x000162000c101d00 */
[----:B------:R-:W-:Y:S02]  /*21640*/  CS2R R50, SRZ ;  /* 0x0000000000327805 */ /* 0x000fe4000001ff00 */
[----:B------:R-:W-:Y:S01]  /*21650*/  CS2R R52, SRZ ;  /* 0x0000000000347805 */ /* 0x000fe2000001ff00 */
[----:B------:R-:W-:Y:S01]  /*21660*/  IMAD.MOV.U32 R13, RZ, RZ, R35 ;  /* 0x000000ffff0d7224 */ /* 0x000fe200078e0023 */
[----:B------:R-:W-:Y:S02]  /*21670*/  CS2R R38, SRZ ;  /* 0x0000000000267805 */ /* 0x000fe4000001ff00 */
[----:B------:R-:W-:Y:S01]  /*21680*/  CS2R R40, SRZ ;  /* 0x0000000000287805 */ /* 0x000fe2000001ff00 */
[----:B0-----:R-:W-:Y:S02]  /*21690*/  IMAD.MOV.U32 R15, RZ, RZ, -0x1 ;  /* 0xffffffffff0f7424 */ /* 0x001fe400078e00ff */
[----:B--2---:R-:W-:-:S02]  /*216a0*/  @!P1 IMAD.MOV.U32 R50, RZ, RZ, R8 ;  /* 0x000000ffff329224 */ /* 0x004fc400078e0008 */
[----:B------:R-:W-:Y:S02]  /*216b0*/  @!P1 IMAD.MOV.U32 R51, RZ, RZ, R9 ;  /* 0x000000ffff339224 */ /* 0x000fe400078e0009 */
[----:B------:R-:W-:Y:S02]  /*216c0*/  IMAD.MOV.U32 R3, RZ, RZ, R50 ;  /* 0x000000ffff037224 */ /* 0x000fe400078e0032 */
[----:B------:R-:W-:Y:S01]  /*216d0*/  @!P1 IMAD.MOV.U32 R53, RZ, RZ, R11 ;  /* 0x000000ffff359224 */ /* 0x000fe200078e000b */
[----:B------:R-:W-:Y:S01]  /*216e0*/  MOV R12, R51 ;  /* 0x00000033000c7202 */ /* 0x000fe20000000f00 */
[----:B------:R-:W-:Y:S02]  /*216f0*/  IMAD.MOV.U32 R11, RZ, RZ, 0x181f ;  /* 0x0000181fff0b7424 */ /* 0x000fe400078e00ff */
[----:B------:R-:W-:Y:S01]  /*21700*/  @!P1 IMAD.MOV.U32 R52, RZ, RZ, R10 ;  /* 0x000000ffff349224 */ /* 0x000fe200078e000a */
[----:B------:R-:W-:Y:S01]  /*21710*/  PRMT R59, R3, 0x5410, R12 ;  /* 0x00005410033b7816 */ /* 0x000fe2000000000c */
[----:B------:R-:W-:Y:S01]  /*21720*/  IMAD.MOV.U32 R9, RZ, RZ, R53 ;  /* 0x000000ffff097224 */ /* 0x000fe200078e0035 */
[----:B------:R-:W-:Y:S01]  /*21730*/  MOV R12, 0x3 ;  /* 0x00000003000c7802 */ /* 0x000fe20000000f00 */
[----:B------:R-:W-:-:S07]  /*21740*/  IMAD.MOV.U32 R8, RZ, RZ, R52 ;  /* 0x000000ffff087224 */ /* 0x000fce00078e0034 */
[----:B-----5:R-:W-:Y:S05]  /*21750*/  WARPSYNC.COLLECTIVE R15, `(.L_x_3118) ;  /* 0x000000000f087348 */ /* 0x020fea0003c00000 */
[----:B------:R0:W1:Y:S02]  /*21760*/  SHFL.IDX P6, R14, R13, R12, R11 ;  /* 0x0000000c0d0e7389 */ /* 0x00006400000c000b */
[----:B01---5:R-:W-:Y:S01]  /*21770*/  ENDCOLLECTIVE ;  /* 0x000000000000791b */ /* 0x023fe20003800000 */
.L_x_3118:
[----:B------:R-:W-:Y:S01]  /*21780*/  PRMT R44, R8, 0x5410, R9 ;  /* 0x00005410082c7816 */ /* 0x000fe20000000009 */
[----:B------:R-:W-:Y:S01]  /*21790*/  @!P1 IMAD.MOV.U32 R39, RZ, RZ, R29 ;  /* 0x000000ffff279224 */ /* 0x000fe200078e001d */
[----:B------:R-:W-:Y:S01]  /*217a0*/  @!P1 MOV R38, R28 ;  /* 0x0000001c00269202 */ /* 0x000fe20000000f00 */
[----:B------:R-:W-:Y:S02]  /*217b0*/  @!P1 IMAD.MOV.U32 R40, RZ, RZ, R30 ;  /* 0x000000ffff289224 */ /* 0x000fe400078e001e */
[----:B------:R-:W-:Y:S01]  /*217c0*/  @!P1 IMAD.MOV.U32 R41, RZ, RZ, R31 ;  /* 0x000000ffff299224 */ /* 0x000fe200078e001f */
[----:B------:R-:W-:Y:S01]  /*217d0*/  MOV R8, R38 ;  /* 0x0000002600087202 */ /* 0x000fe20000000f00 */
[----:B------:R-:W-:Y:S01]  /*217e0*/  IMAD.MOV.U32 R9, RZ, RZ, R39 ;  /* 0x000000ffff097224 */ /* 0x000fe200078e0027 */
[----:B------:R-:W-:Y:S01]  /*217f0*/  MOV R13, R32 ;  /* 0x00000020000d7202 */ /* 0x000fe20000000f00 */
[----:B------:R-:W-:-:S03]  /*21800*/  IMAD.MOV.U32 R10, RZ, RZ, R40 ;  /* 0x000000ffff0a7224 */ /* 0x000fc600078e0028 */
[----:B------:R-:W-:Y:S02]  /*21810*/  PRMT R62, R8, 0x5410, R9 ;  /* 0x00005410083e7816 */ /* 0x000fe40000000009 */
[----:B------:R-:W-:Y:S01]  /*21820*/  CS2R R8, SRZ ;  /* 0x0000000000087805 */ /* 0x000fe2000001ff00 */
[----:B------:R-:W-:-:S07]  /*21830*/  IMAD.MOV.U32 R3, RZ, RZ, R14 ;  /* 0x000000ffff037224 */ /* 0x000fce00078e000e */
[----:B------:R-:W-:Y:S05]  /*21840*/  WARPSYNC.COLLECTIVE R15, `(.L_x_3119) ;  /* 0x000000000f087348 */ /* 0x000fea0003c00000 */
[----:B------:R0:W1:Y:S02]  /*21850*/  SHFL.IDX P6, R14, R13, R12, R11 ;  /* 0x0000000c0d0e7389 */ /* 0x00006400000c000b */
[----:B01----:R-:W-:Y:S01]  /*21860*/  ENDCOLLECTIVE ;  /* 0x000000000000791b */ /* 0x003fe20003800000 */
.L_x_3119:
[----:B------:R-:W-:Y:S02]  /*21870*/  IMAD.MOV.U32 R13, RZ, RZ, R33 ;  /* 0x000000ffff0d7224 */ /* 0x000fe400078e0021 */
[----:B------:R-:W-:-:S07]  /*21880*/  IMAD.MOV.U32 R32, RZ, RZ, R14 ;  /* 0x000000ffff207224 */ /* 0x000fce00078e000e */
[----:B------:R-:W-:Y:S05]  /*21890*/  WARPSYNC.COLLECTIVE R15, `(.L_x_3120) ;  /* 0x000000000f087348 */ /* 0x000fea0003c00000 */
[----:B------:R0:W1:Y:S02]  /*218a0*/  SHFL.IDX P6, R14, R13, R12, R11 ;  /* 0x0000000c0d0e7389 */ /* 0x00006400000c000b */
[----:B01----:R-:W-:Y:S01]  /*218b0*/  ENDCOLLECTIVE ;  /* 0x000000000000791b */ /* 0x003fe20003800000 */
.L_x_3120:
[----:B------:R-:W-:Y:S01]  /*218c0*/  MOV R13, R34 ;  /* 0x00000022000d7202 */ /* 0x000fe20000000f00 */
[----:B------:R-:W-:-:S07]  /*218d0*/  IMAD.MOV.U32 R33, RZ, RZ, R14 ;  /* 0x000000ffff217224 */ /* 0x000fce00078e000e */
[----:B------:R-:W-:Y:S05]  /*218e0*/  WARPSYNC.COLLECTIVE R15, `(.L_x_3121) ;  /* 0x000000000f087348 */ /* 0x000fea0003c00000 */
[----:B------:R0:W1:Y:S02]  /*218f0*/  SHFL.IDX P6, R14, R13, R12, R11 ;  /* 0x0000000c0d0e7389 */ /* 0x00006400000c000b */
[----:B01----:R-:W-:Y:S01]  /*21900*/  ENDCOLLECTIVE ;  /* 0x000000000000791b */ /* 0x003fe20003800000 */
.L_x_3121:
[----:B------:R-:W-:-:S05]  /*21910*/  IMAD.MOV.U32 R11, RZ, RZ, R41 ;  /* 0x000000ffff0b7224 */ /* 0x000fca00078e0029 */
[----:B------:R-:W-:Y:S01]  /*21920*/  PRMT R63, R10, 0x5410, R11 ;  /* 0x000054100a3f7816 */ /* 0x000fe2000000000b */
[----:B------:R-:W-:Y:S01]  /*21930*/  IMAD.MOV.U32 R34, RZ, RZ, R14 ;  /* 0x000000ffff227224 */ /* 0x000fe200078e000e */
[----:B------:R-:W-:Y:S06]  /*21940*/  BRA `(.L_x_3122) ;  /* 0xfffffea400187947 */ /* 0x000fec000383ffff */
.L_x_2855:
[----:B0-----:R0:W1:Y:S02]  /*21950*/  SYNCS.PHASECHK.TRANS64.TRYWAIT P4, [R2+URZ+0x28800], R29 ;  /* 0x0288001d020075a7 */ /* 0x001064000808017f */
[----:B-1----:R-:W-:Y:S05]  /*21960*/  @!P4 NANOSLEEP.SYNCS 0x989680 ;  /* 0x009896800000c95d */ /* 0x002fea0003900000 */
[----:B------:R-:W1:Y:S02]  /*21970*/  @!P4 SYNCS.PHASECHK.TRANS64 P4, [R2+URZ+0x28800], R29 ;  /* 0x0288001d0200c5a7 */ /* 0x000e64000808007f */
[----:B-1----:R-:W-:Y:S05]  /*21980*/  @!P4 BRA `(.L_x_2855) ;  /* 0xfffffffc00f0c947 */ /* 0x002fea000383ffff */
[----:B------:R-:W-:Y:S05]  /*21990*/  BRA `(.L_x_3123) ;  /* 0xfffffea400b07947 */ /* 0x000fea000383ffff */
.L_x_2865:
[----:B-1----:R1:W2:Y:S02]  /*219a0*/  SYNCS.PHASECHK.TRANS64.TRYWAIT P2, [R0+URZ+0x28830], R3 ;  /* 0x02883003000075a7 */ /* 0x0022a4000804017f */
[----:B--2---:R-:W-:Y:S05]  /*219b0*/  @!P2 NANOSLEEP.SYNCS 0x989680 ;  /* 0x009896800000a95d */ /* 0x004fea0003900000 */
[----:B------:R-:W2:Y:S02]  /*219c0*/  @!P2 SYNCS.PHASECHK.TRANS64 P2, [R0+URZ+0x28830], R3 ;  /* 0x028830030000a5a7 */ /* 0x000ea4000804007f */
[----:B--2---:R-:W-:Y:S05]  /*219d0*/  @!P2 BRA `(.L_x_2865) ;  /* 0xfffffffc00f0a947 */ /* 0x004fea000383ffff */
[----:B------:R-:W-:Y:S05]  /*219e0*/  BRA `(.L_x_2864) ;  /* 0xfffffec0000c7947 */ /* 0x000fea000383ffff */
.L_x_2871:
[----:B-1----:R1:W2:Y:S02]  /*219f0*/  SYNCS.PHASECHK.TRANS64.TRYWAIT P4, [R6+URZ+0x28830], R7 ;  /* 0x02883007060075a7 */ /* 0x0022a4000808017f */
[----:B--2---:R-:W-:Y:S05]  /*21a00*/  @!P4 NANOSLEEP.SYNCS 0x989680 ;  /* 0x009896800000c95d */ /* 0x004fea0003900000 */
[----:B------:R-:W2:Y:S02]  /*21a10*/  @!P4 SYNCS.PHASECHK.TRANS64 P4, [R6+URZ+0x28830], R7 ;  /* 0x028830070600c5a7 */ /* 0x000ea4000808007f */
[----:B--2---:R-:W-:Y:S05]  /*21a20*/  @!P4 BRA `(.L_x_2871) ;  /* 0xfffffffc00f0c947 */ /* 0x004fea000383ffff */
[----:B------:R-:W-:Y:S05]  /*21a30*/  BRA `(.L_x_2870) ;  /* 0xfffffeec005c7947 */ /* 0x000fea000383ffff */
.L_x_2875:
[----:B-1----:R1:W2:Y:S02]  /*21a40*/  SYNCS.PHASECHK.TRANS64.TRYWAIT P3, [R7+URZ+0x28850], R6 ;  /* 0x02885006070075a7 */ /* 0x0022a4000806017f */
[----:B--2---:R-:W-:Y:S05]  /*21a50*/  @!P3 NANOSLEEP.SYNCS 0x989680 ;  /* 0x009896800000b95d */ /* 0x004fea0003900000 */
[----:B------:R-:W2:Y:S02]  /*21a60*/  @!P3 SYNCS.PHASECHK.TRANS64 P3, [R7+URZ+0x28850], R6 ;  /* 0x028850060700b5a7 */ /* 0x000ea4000806007f */
[----:B--2---:R-:W-:Y:S05]  /*21a70*/  @!P3 BRA `(.L_x_2875) ;  /* 0xfffffffc00f0b947 */ /* 0x004fea000383ffff */
[----:B------:R-:W-:Y:S05]  /*21a80*/  BRA `(.L_x_2872) ;  /* 0xfffffef0006c7947 */ /* 0x000fea000383ffff */
.L_x_2882:
[----:B-1----:R1:W2:Y:S02]  /*21a90*/  SYNCS.PHASECHK.TRANS64.TRYWAIT P3, [R6+URZ+0x28830], R7 ;  /* 0x02883007060075a7 */ /* 0x0022a4000806017f */
[----:B--2---:R-:W-:Y:S05]  /*21aa0*/  @!P3 NANOSLEEP.SYNCS 0x989680 ;  /* 0x009896800000b95d */ /* 0x004fea0003900000 */
[----:B------:R-:W2:Y:S02]  /*21ab0*/  @!P3 SYNCS.PHASECHK.TRANS64 P3, [R6+URZ+0x28830], R7 ;  /* 0x028830070600b5a7 */ /* 0x000ea4000806007f */
[----:B--2---:R-:W-:Y:S05]  /*21ac0*/  @!P3 BRA `(.L_x_2882) ;  /* 0xfffffffc00f0b947 */ /* 0x004fea000383ffff */
[----:B------:R-:W-:Y:S05]  /*21ad0*/  BRA `(.L_x_2881) ;  /* 0xffffff20000c7947 */ /* 0x000fea000383ffff */
.L_x_2886:
[----:B-1----:R1:W2:Y:S02]  /*21ae0*/  SYNCS.PHASECHK.TRANS64.TRYWAIT P2, [R7+URZ+0x28850], R6 ;  /* 0x02885006070075a7 */ /* 0x0022a4000804017f */
[----:B--2---:R-:W-:Y:S05]  /*21af0*/  @!P2 NANOSLEEP.SYNCS 0x989680 ;  /* 0x009896800000a95d */ /* 0x004fea0003900000 */
[----:B------:R-:W2:Y:S02]  /*21b00*/  @!P2 SYNCS.PHASECHK.TRANS64 P2, [R7+URZ+0x28850], R6 ;  /* 0x028850060700a5a7 */ /* 0x000ea4000804007f */
[----:B--2---:R-:W-:Y:S05]  /*21b10*/  @!P2 BRA `(.L_x_2886) ;  /* 0xfffffffc00f0a947 */ /* 0x004fea000383ffff */
[----:B------:R-:W-:Y:S05]  /*21b20*/  BRA `(.L_x_2883) ;  /* 0xffffff24001c7947 */ /* 0x000fea000383ffff */
.L_x_2891:
[----:B-1----:R1:W2:Y:S02]  /*21b30*/  SYNCS.PHASECHK.TRANS64.TRYWAIT P0, [R11+URZ+0x28850], R4 ;  /* 0x028850040b0075a7 */ /* 0x0022a4000800017f */
[----:B--2---:R-:W-:Y:S05]  /*21b40*/  @!P0 NANOSLEEP.SYNCS 0x989680 ;  /* 0x009896800000895d */ /* 0x004fea0003900000 */
[----:B------:R-:W2:Y:S02]  /*21b50*/  @!P0 SYNCS.PHASECHK.TRANS64 P0, [R11+URZ+0x28850], R4 ;  /* 0x028850040b0085a7 */ /* 0x000ea4000800007f */
[----:B--2---:R-:W-:Y:S05]  /*21b60*/  @!P0 BRA `(.L_x_2891) ;  /* 0xfffffffc00f08947 */ /* 0x004fea000383ffff */
[----:B------:R-:W-:Y:S05]  /*21b70*/  BRA `(.L_x_2890) ;  /* 0xffffff48004c7947 */ /* 0x000fea000383ffff */
.L_x_2905:
[----:B------:R-:W-:Y:S01]  /*21b80*/  MOV R13, R4 ;  /* 0x00000004000d7202 */ /* 0x000fe20000000f00 */
[----:B------:R-:W-:Y:S02]  /*21b90*/  IMAD.MOV.U32 R12, RZ, RZ, RZ ;  /* 0x000000ffff0c7224 */ /* 0x000fe400078e00ff */
[----:B------:R-:W-:Y:S02]  /*21ba0*/  IMAD.MOV.U32 R11, RZ, RZ, 0x181f ;  /* 0x0000181fff0b7424 */ /* 0x000fe400078e00ff */
[----:B------:R-:W-:-:S07]  /*21bb0*/  IMAD.MOV.U32 R15, RZ, RZ, -0x1 ;  /* 0xffffffffff0f7424 */ /* 0x000fce00078e00ff */
[----:B01----:R-:W-:Y:S05]  /*21bc0*/  WARPSYNC.COLLECTIVE R15, `(.L_x_3124) ;  /* 0x000000000f087348 */ /* 0x003fea0003c00000 */
[----:B------:R2:W3:Y:S02]  /*21bd0*/  SHFL.IDX P6, R14, R13, R12, R11 ;  /* 0x0000000c0d0e7389 */ /* 0x0004e400000c000b */
[----:B0123--:R-:W-:Y:S01]  /*21be0*/  ENDCOLLECTIVE ;  /* 0x000000000000791b */ /* 0x00ffe20003800000 */
.L_x_3124:
[----:B------:R-:W-:Y:S01]  /*21bf0*/  IMAD.MOV.U32 R13, RZ, RZ, R3 ;  /* 0x000000ffff0d7224 */ /* 0x000fe200078e0003 */
[----:B------:R-:W-:-:S07]  /*21c00*/  MOV R0, R14 ;  /* 0x0000000e00007202 */ /* 0x000fce0000000f00 */
[----:B------:R-:W-:Y:S05]  /*21c10*/  WARPSYNC.COLLECTIVE R15, `(.L_x_3125) ;  /* 0x000000000f087348 */ /* 0x000fea0003c00000 */
[----:B------:R0:W1:Y:S02]  /*21c20*/  SHFL.IDX P6, R14, R13, R12, R11 ;  /* 0x0000000c0d0e7389 */ /* 0x00006400000c000b */
[----:B01----:R-:W-:Y:S01]  /*21c30*/  ENDCOLLECTIVE ;  /* 0x000000000000791b */ /* 0x003fe20003800000 */
.L_x_3125:
[----:B------:R-:W-:Y:S05]  /*21c40*/  BRA `(.L_x_3126) ;  /* 0xffffff6c006c7947 */ /* 0x000fea000383ffff */
.L_x_2908:
[----:B------:R-:W-:Y:S01]  /*21c50*/  BSSY B1, `(.L_x_3127) ;  /* 0x0000008000017945 */ /* 0x000fe20003800000 */
[----:B------:R-:W-:Y:S01]  /*21c60*/  IMAD.MOV.U32 R13, RZ, RZ, R4 ;  /* 0x000000ffff0d7224 */ /* 0x000fe200078e0004 */
[----:B------:R-:W-:Y:S01]  /*21c70*/  MOV R11, 0x181f ;  /* 0x0000181f000b7802 */ /* 0x000fe20000000f00 */
[----:B------:R-:W-:Y:S02]  /*21c80*/  IMAD.MOV.U32 R12, RZ, RZ, 0x1 ;  /* 0x00000001ff0c7424 */ /* 0x000fe400078e00ff */
[----:B---3--:R-:W-:-:S07]  /*21c90*/  IMAD.MOV.U32 R15, RZ, RZ, -0x1 ;  /* 0xffffffffff0f7424 */ /* 0x008fce00078e00ff */
[----:B012-4-:R-:W-:Y:S05]  /*21ca0*/  WARPSYNC.COLLECTIVE R15, `(.L_x_3128) ;  /* 0x000000000f087348 */ /* 0x017fea0003c00000 */
[----:B----4-:R3:W4:Y:S02]  /*21cb0*/  SHFL.IDX P6, R14, R13, R12, R11 ;  /* 0x0000000c0d0e7389 */ /* 0x01072400000c000b */
[----:B01234-:R-:W-:Y:S01]  /*21cc0*/  ENDCOLLECTIVE ;  /* 0x000000000000791b */ /* 0x01ffe20003800000 */
.L_x_3128:
[----:B------:R-:W-:Y:S05]  /*21cd0*/  BSYNC B1 ;  /* 0x0000000000017941 */ /* 0x000fea0003800000 */
.L_x_3127:
        /* <DEDUP_REMOVED lines=8> */
.L_x_3129:
[----:B------:R-:W-:Y:S05]  /*21d60*/  BRA `(.L_x_3130) ;  /* 0xffffff6c006c7947 */ /* 0x000fea000383ffff */
.L_x_2911:
        /* <DEDUP_REMOVED lines=8> */
.L_x_3132:
[----:B------:R-:W-:Y:S05]  /*21df0*/  BSYNC B1 ;  /* 0x0000000000017941 */ /* 0x000fea0003800000 */
.L_x_3131:
        /* <DEDUP_REMOVED lines=8> */
.L_x_3133:
[----:B------:R-:W-:Y:S05]  /*21e80*/  BRA `(.L_x_3134) ;  /* 0xffffff6c006c7947 */ /* 0x000fea000383ffff */
.L_x_2914:
        /* <DEDUP_REMOVED lines=8> */
.L_x_3136:
[----:B------:R-:W-:Y:S05]  /*21f10*/  BSYNC B1 ;  /* 0x0000000000017941 */ /* 0x000fea0003800000 */
.L_x_3135:
[----:B------:R-:W-:Y:S01]  /*21f20*/  IMAD.MOV.U32 R13, RZ, RZ, R3 ;  /* 0x000000ffff0d7224 */ /* 0x000fe200078e0003 */
[----:B------:R-:W-:Y:S01]  /*21f30*/  MOV R15, 0xffffffff ;  /* 0xffffffff000f7802 */ /* 0x000fe20000000f00 */
[----:B------:R-:W-:Y:S01]  /*21f40*/  IMAD.MOV.U32 R12, RZ, RZ, 0x3 ;  /* 0x00000003ff0c7424 */ /* 0x000fe200078e00ff */
[----:B------:R-:W-:Y:S01]  /*21f50*/  MOV R0, R14 ;  /* 0x0000000e00007202 */ /* 0x000fe20000000f00 */
[----:B------:R-:W-:-:S07]  /*21f60*/  IMAD.MOV.U32 R11, RZ, RZ, 0x181f ;  /* 0x0000181fff0b7424 */ /* 0x000fce00078e00ff */
[----:B------:R-:W-:Y:S05]  /*21f70*/  WARPSYNC.COLLECTIVE R15, `(.L_x_3137) ;  /* 0x000000000f087348 */ /* 0x000fea0003c00000 */
[----:B------:R0:W1:Y:S02]  /*21f80*/  SHFL.IDX P6, R14, R13, R12, R11 ;  /* 0x0000000c0d0e7389 */ /* 0x00006400000c000b */
[----:B01----:R-:W-:Y:S01]  /*21f90*/  ENDCOLLECTIVE ;  /* 0x000000000000791b */ /* 0x003fe20003800000 */
.L_x_3137:
[----:B------:R-:W-:Y:S05]  /*21fa0*/  BRA `(.L_x_3138) ;  /* 0xffffff6c006c7947 */ /* 0x000fea000383ffff */
.L_x_2931:
[----:B------:R-:W1:Y:S01]  /*21fb0*/  S2R R6, SR_TID.X ;  /* 0x0000000000067919 */ /* 0x000e620000002100 */
[----:B------:R-:W-:Y:S01]  /*21fc0*/  BSSY B1, `(.L_x_3139) ;  /* 0x000000a000017945 */ /* 0x000fe20003800000 */
[----:B------:R-:W-:Y:S01]  /*21fd0*/  IMAD.MOV.U32 R12, RZ, RZ, RZ ;  /* 0x000000ffff0c7224 */ /* 0x000fe200078e00ff */
[----:B------:R-:W-:Y:S01]  /*21fe0*/  MOV R15, 0xffffffff ;  /* 0xffffffff000f7802 */ /* 0x000fe20000000f00 */
[----:B------:R-:W-:Y:S01]  /*21ff0*/  IMAD.MOV.U32 R11, RZ, RZ, 0x1f ;  /* 0x0000001fff0b7424 */ /* 0x000fe200078e00ff */
[----:B-1----:R-:W-:-:S04]  /*22000*/  SHF.R.U32.HI R6, RZ, 0x5, R6 ;  /* 0x00000005ff067819 */ /* 0x002fc80000011606 */
[----:B------:R-:W-:-:S05]  /*22010*/  LOP3.LUT R6, R6, 0x3, RZ, 0xc0, !PT ;  /* 0x0000000306067812 */ /* 0x000fca00078ec0ff */
[----:B0-----:R-:W-:-:S07]  /*22020*/  IMAD.MOV.U32 R13, RZ, RZ, R6 ;  /* 0x000000ffff0d7224 */ /* 0x001fce00078e0006 */
[----:B------:R-:W-:Y:S05]  /*22030*/  WARPSYNC.COLLECTIVE R15, `(.L_x_3140) ;  /* 0x000000000f087348 */ /* 0x000fea0003c00000 */
[----:B------:R0:W1:Y:S02]  /*22040*/  SHFL.IDX P6, R14, R13, R12, R11 ;  /* 0x0000000c0d0e7389 */ /* 0x00006400000c000b */
[----:B01----:R-:W-:Y:S01]  /*22050*/  ENDCOLLECTIVE ;  /* 0x000000000000791b */ /* 0x003fe20003800000 */
.L_x_3140:
[----:B------:R-:W-:Y:S05]  /*22060*/  BSYNC B1 ;  /* 0x0000000000017941 */ /* 0x000fea0003800000 */
.L_x_3139:
[----:B------:R-:W-:Y:S05]  /*22070*/  BRA `(.L_x_3141) ;  /* 0xffffff8000c87947 */ /* 0x000fea000383ffff */
.L_x_2933:
[----:B------:R-:W-:Y:S01]  /*22080*/  BSSY B1, `(.L_x_3142) ;  /* 0x0000006000017945 */ /* 0x000fe20003800000 */
[----:B------:R-:W-:-:S07]  /*22090*/  IMAD.MOV.U32 R15, RZ, RZ, -0x1 ;  /* 0xffffffffff0f7424 */ /* 0x000fce00078e00ff */
[----:B01----:R-:W-:Y:S05]  /*220a0*/  WARPSYNC.COLLECTIVE R15, `(.L_x_3143) ;  /* 0x000000000f0c7348 */ /* 0x003fea0003c00000 */
[----:B------:R-:W-:Y:S02]  /*220b0*/  ELECT P6, UR62, PT ;  /* 0x00000000003e782f */ /* 0x000fe400038c0000 */
[----:B------:R-:W-:Y:S01]  /*220c0*/  MOV R14, UR62 ;  /* 0x0000003e000e7c02 */ /* 0x000fe20008000f00 */
[----:B01----:R-:W-:Y:S10]  /*220d0*/  ENDCOLLECTIVE ;  /* 0x000000000000791b */ /* 0x003ff40003800000 */
.L_x_3143:
[----:B------:R-:W-:Y:S05]  /*220e0*/  BSYNC B1 ;  /* 0x0000000000017941 */ /* 0x000fea0003800000 */
.L_x_3142:
[----:B------:R-:W-:Y:S05]  /*220f0*/  BRA `(.L_x_2932) ;  /* 0xffffff8000c07947 */ /* 0x000fea000383ffff */
.L_x_2935:
[----:B-1----:R-:W2:Y:S02]  /*22100*/  LDL R4, [R1+0x4] ;  /* 0x0000040001047983 */ /* 0x002ea40000100800 */
[----:B--2---:R1:W2:Y:S02]  /*22110*/  SYNCS.PHASECHK.TRANS64.TRYWAIT P0, [R4+URZ+0x28820], R3 ;  /* 0x02882003040075a7 */ /* 0x0042a4000800017f */
[----:B--2---:R-:W-:Y:S05]  /*22120*/  @!P0 NANOSLEEP.SYNCS 0x989680 ;  /* 0x009896800000895d */ /* 0x004fea0003900000 */
[----:B------:R-:W2:Y:S02]  /*22130*/  @!P0 SYNCS.PHASECHK.TRANS64 P0, [R4+URZ+0x28820], R3 ;  /* 0x02882003040085a7 */ /* 0x000ea4000800007f */
[----:B--2---:R-:W-:Y:S05]  /*22140*/  @!P0 BRA `(.L_x_2935) ;  /* 0xfffffffc00ec8947 */ /* 0x004fea000383ffff */
[----:B------:R-:W-:Y:S05]  /*22150*/  BRA `(.L_x_3144) ;  /* 0xffffff8000d07947 */ /* 0x000fea000383ffff */
.L_x_2939:
[----:B-1----:R1:W2:Y:S02]  /*22160*/  SYNCS.PHASECHK.TRANS64.TRYWAIT P0, [R5+URZ+0x288a0], R9 ;  /* 0x0288a009050075a7 */ /* 0x0022a4000800017f */
[----:B--2---:R-:W-:Y:S05]  /*22170*/  @!P0 NANOSLEEP.SYNCS 0x989680 ;  /* 0x009896800000895d */ /* 0x004fea0003900000 */
[----:B------:R-:W2:Y:S02]  /*22180*/  @!P0 SYNCS.PHASECHK.TRANS64 P0, [R5+URZ+0x288a0], R9 ;  /* 0x0288a009050085a7 */ /* 0x000ea4000800007f */
[----:B--2---:R-:W-:Y:S05]  /*22190*/  @!P0 BRA `(.L_x_2939) ;  /* 0xfffffffc00f08947 */ /* 0x004fea000383ffff */
[----:B------:R-:W-:Y:S05]  /*221a0*/  BRA `(.L_x_3145) ;  /* 0xffffff8000f47947 */ /* 0x000fea000383ffff */
.L_x_2945:
[----:B0-----:R0:W2:Y:S02]  /*221b0*/  SYNCS.PHASECHK.TRANS64.TRYWAIT P0, [R5+URZ+0x288c0], R9 ;  /* 0x0288c009050075a7 */ /* 0x0010a4000800017f */
[----:B--2---:R-:W-:Y:S05]  /*221c0*/  @!P0 NANOSLEEP.SYNCS 0x989680 ;  /* 0x009896800000895d */ /* 0x004fea0003900000 */
[----:B------:R-:W2:Y:S02]  /*221d0*/  @!P0 SYNCS.PHASECHK.TRANS64 P0, [R5+URZ+0x288c0], R9 ;  /* 0x0288c009050085a7 */ /* 0x000ea4000800007f */
[----:B--2---:R-:W-:Y:S05]  /*221e0*/  @!P0 BRA `(.L_x_2945) ;  /* 0xfffffffc00f08947 */ /* 0x004fea000383ffff */
[----:B------:R-:W-:Y:S05]  /*221f0*/  BRA `(.L_x_3146) ;  /* 0xffffff8400bc7947 */ /* 0x000fea000383ffff */
.L_x_2953:
[----:B-1----:R1:W2:Y:S02]  /*22200*/  SYNCS.PHASECHK.TRANS64.TRYWAIT P1, [R7+URZ+0x288a0], R6 ;  /* 0x0288a006070075a7 */ /* 0x0022a4000802017f */
[----:B--2---:R-:W-:Y:S05]  /*22210*/  @!P1 NANOSLEEP.SYNCS 0x989680 ;  /* 0x009896800000995d */ /* 0x004fea0003900000 */
[----:B------:R-:W2:Y:S02]  /*22220*/  @!P1 SYNCS.PHASECHK.TRANS64 P1, [R7+URZ+0x288a0], R6 ;  /* 0x0288a006070095a7 */ /* 0x000ea4000802007f */
[----:B--2---:R-:W-:Y:S05]  /*22230*/  @!P1 BRA `(.L_x_2953) ;  /* 0xfffffffc00f09947 */ /* 0x004fea000383ffff */
[----:B------:R-:W-:Y:S05]  /*22240*/  BRA `(.L_x_3147) ;  /* 0xffffff8800d87947 */ /* 0x000fea000383ffff */
.L_x_2959:
[----:B--2---:R2:W3:Y:S02]  /*22250*/  SYNCS.PHASECHK.TRANS64.TRYWAIT P1, [R7+URZ+0x288c0], R6 ;  /* 0x0288c006070075a7 */ /* 0x0044e4000802017f */
[----:B---3--:R-:W-:Y:S05]  /*22260*/  @!P1 NANOSLEEP.SYNCS 0x989680 ;  /* 0x009896800000995d */ /* 0x008fea0003900000 */
[----:B------:R-:W3:Y:S02]  /*22270*/  @!P1 SYNCS.PHASECHK.TRANS64 P1, [R7+URZ+0x288c0], R6 ;  /* 0x0288c006070095a7 */ /* 0x000ee4000802007f */
[----:B---3--:R-:W-:Y:S05]  /*22280*/  @!P1 BRA `(.L_x_2959) ;  /* 0xfffffffc00f09947 */ /* 0x008fea000383ffff */
[----:B------:R-:W-:Y:S05]  /*22290*/  BRA `(.L_x_3148) ;  /* 0xffffff8c00987947 */ /* 0x000fea000383ffff */
.L_x_2973:
[----:B------:R-:W1:Y:S01]  /*222a0*/  S2R R5, SR_TID.X ;  /* 0x0000000000057919 */ /* 0x000e620000002100 */
[----:B------:R-:W-:Y:S01]  /*222b0*/  BSSY B0, `(.L_x_3149) ;  /* 0x000000a000007945 */ /* 0x000fe20003800000 */
[----:B------:R-:W-:Y:S01]  /*222c0*/  IMAD.MOV.U32 R12, RZ, RZ, RZ ;  /* 0x000000ffff0c7224 */ /* 0x000fe200078e00ff */
[----:B------:R-:W-:Y:S01]  /*222d0*/  MOV R11, 0x1f ;  /* 0x0000001f000b7802 */ /* 0x000fe20000000f00 */
[----:B------:R-:W-:Y:S01]  /*222e0*/  IMAD.MOV.U32 R15, RZ, RZ, -0x1 ;  /* 0xffffffffff0f7424 */ /* 0x000fe200078e00ff */
[----:B-1----:R-:W-:-:S04]  /*222f0*/  SHF.R.U32.HI R5, RZ, 0x5, R5 ;  /* 0x00000005ff057819 */ /* 0x002fc80000011605 */
[----:B------:R-:W-:-:S05]  /*22300*/  LOP3.LUT R5, R5, 0x3, RZ, 0xc0, !PT ;  /* 0x0000000305057812 */ /* 0x000fca00078ec0ff */
[----:B0-----:R-:W-:-:S07]  /*22310*/  IMAD.MOV.U32 R13, RZ, RZ, R5 ;  /* 0x000000ffff0d7224 */ /* 0x001fce00078e0005 */
[----:B------:R-:W-:Y:S05]  /*22320*/  WARPSYNC.COLLECTIVE R15, `(.L_x_3150) ;  /* 0x000000000f087348 */ /* 0x000fea0003c00000 */
[----:B------:R0:W1:Y:S02]  /*22330*/  SHFL.IDX P6, R14, R13, R12, R11 ;  /* 0x0000000c0d0e7389 */ /* 0x00006400000c000b */
[----:B01----:R-:W-:Y:S01]  /*22340*/  ENDCOLLECTIVE ;  /* 0x000000000000791b */ /* 0x003fe20003800000 */
.L_x_3150:
[----:B------:R-:W-:Y:S05]  /*22350*/  BSYNC B0 ;  /* 0x0000000000007941 */ /* 0x000fea0003800000 */
.L_x_3149:
[----:B------:R-:W-:Y:S05]  /*22360*/  BRA `(.L_x_3151) ;  /* 0xffffff9800347947 */ /* 0x000fea000383ffff */
.L_x_2975:
[----:B------:R-:W-:Y:S01]  /*22370*/  BSSY B0, `(.L_x_3152) ;  /* 0x0000006000007945 */ /* 0x000fe20003800000 */
[----:B------:R-:W-:-:S07]  /*22380*/  IMAD.MOV.U32 R15, RZ, RZ, -0x1 ;  /* 0xffffffffff0f7424 */ /* 0x000fce00078e00ff */
[----:B01----:R-:W-:Y:S05]  /*22390*/  WARPSYNC.COLLECTIVE R15, `(.L_x_3153) ;  /* 0x000000000f0c7348 */ /* 0x003fea0003c00000 */
[----:B------:R-:W-:Y:S02]  /*223a0*/  ELECT P6, UR62, PT ;  /* 0x00000000003e782f */ /* 0x000fe400038c0000 */
[----:B------:R-:W-:Y:S01]  /*223b0*/  MOV R14, UR62 ;  /* 0x0000003e000e7c02 */ /* 0x000fe20008000f00 */
[----:B01----:R-:W-:Y:S10]  /*223c0*/  ENDCOLLECTIVE ;  /* 0x000000000000791b */ /* 0x003ff40003800000 */
.L_x_3153:
[----:B------:R-:W-:Y:S05]  /*223d0*/  BSYNC B0 ;  /* 0x0000000000007941 */ /* 0x000fea0003800000 */
.L_x_3152:
[----:B------:R-:W-:Y:S05]  /*223e0*/  BRA `(.L_x_3154) ;  /* 0xffffff9800447947 */ /* 0x000fea000383ffff */
.L_x_2977:
[----:B-1----:R1:W2:Y:S02]  /*223f0*/  SYNCS.PHASECHK.TRANS64.TRYWAIT P0, [R0+URZ+0x28840], R2 ;  /* 0x02884002000075a7 */ /* 0x0022a4000800017f */
[----:B--2---:R-:W-:Y:S05]  /*22400*/  @!P0 NANOSLEEP.SYNCS 0x989680 ;  /* 0x009896800000895d */ /* 0x004fea0003900000 */
[----:B------:R-:W2:Y:S02]  /*22410*/  @!P0 SYNCS.PHASECHK.TRANS64 P0, [R0+URZ+0x28840], R2 ;  /* 0x02884002000085a7 */ /* 0x000ea4000800007f */
[----:B--2---:R-:W-:Y:S05]  /*22420*/  @!P0 BRA `(.L_x_2977) ;  /* 0xfffffffc00f08947 */ /* 0x004fea000383ffff */
[----:B------:R-:W-:Y:S05]  /*22430*/  BRA `(.L_x_3155) ;  /* 0xffffff9800b07947 */ /* 0x000fea000383ffff */
.L_x_2981:
[----:B------:R-:W-:Y:S01]  /*22440*/  IMAD.MOV.U32 R13, RZ, RZ, R2 ;  /* 0x000000ffff0d7224 */ /* 0x000fe200078e0002 */
[----:B------:R-:W-:Y:S01]  /*22450*/  MOV R12, RZ ;  /* 0x000000ff000c7202 */ /* 0x000fe20000000f00 */
[----:B------:R-:W-:Y:S01]  /*22460*/  IMAD.MOV.U32 R11, RZ, RZ, 0x181f ;  /* 0x0000181fff0b7424 */ /* 0x000fe200078e00ff */
[----:B------:R-:W0:Y:S01]  /*22470*/  S2R R6, SR_TID.X ;  /* 0x0000000000067919 */ /* 0x000e220000002100 */
[----:B------:R-:W-:Y:S02]  /*22480*/  IMAD.MOV.U32 R15, RZ, RZ, -0x1 ;  /* 0xffffffffff0f7424 */ /* 0x000fe400078e00ff */
[----:B-----5:R-:W-:-:S07]  /*22490*/  IMAD R0, R10, R7, RZ ;  /* 0x000000070a007224 */ /* 0x020fce00078e02ff */
[----:B0-----:R-:W-:Y:S05]  /*224a0*/  WARPSYNC.COLLECTIVE R15, `(.L_x_3156) ;  /* 0x000000000f087348 */ /* 0x001fea0003c00000 */
[----:B------:R1:W2:Y:S02]  /*224b0*/  SHFL.IDX P6, R14, R13, R12, R11 ;  /* 0x0000000c0d0e7389 */ /* 0x0002a400000c000b */
[----:B012---:R-:W-:Y:S01]  /*224c0*/  ENDCOLLECTIVE ;  /* 0x000000000000791b */ /* 0x007fe20003800000 */
.L_x_3156:
[----:B------:R-:W-:Y:S01]  /*224d0*/  MOV R13, R3 ;  /* 0x00000003000d7202 */ /* 0x000fe20000000f00 */
[----:B------:R-:W-:-:S07]  /*224e0*/  IMAD.MOV.U32 R4, RZ, RZ, R14 ;  /* 0x000000ffff047224 */ /* 0x000fce00078e000e */
[----:B------:R-:W-:Y:S05]  /*224f0*/  WARPSYNC.COLLECTIVE R15, `(.L_x_3157) ;  /* 0x000000000f087348 */ /* 0x000fea0003c00000 */
[----:B------:R0:W1:Y:S02]  /*22500*/  SHFL.IDX P6, R14, R13, R12, R11 ;  /* 0x0000000c0d0e7389 */ /* 0x00006400000c000b */
[----:B01----:R-:W-:Y:S01]  /*22510*/  ENDCOLLECTIVE ;  /* 0x000000000000791b */ /* 0x003fe20003800000 */
.L_x_3157:
[----:B------:R-:W-:-:S04]  /*22520*/  LOP3.LUT R6, R6, 0x7f, RZ, 0xc0, !PT ;  /* 0x0000007f06067812 */ /* 0x000fc800078ec0ff */
[----:B------:R-:W-:-:S05]  /*22530*/  SHF.R.U32.HI R6, RZ, 0x3, R6 ;  /* 0x00000003ff067819 */ /* 0x000fca0000011606 */
[----:B------:R-:W-:Y:S02]  /*22540*/  IMAD R17, R17, 0x80, R6 ;  /* 0x0000008011117824 */ /* 0x000fe400078e0206 */
[----:B------:R-:W-:-:S03]  /*22550*/  IMAD.MOV.U32 R13, RZ, RZ, R2 ;  /* 0x000000ffff0d7224 */ /* 0x000fc600078e0002 */
[----:B------:R-:W-:Y:S01]  /*22560*/  ISETP.GE.AND P2, PT, R17, R0, PT ;  /* 0x000000001100720c */ /* 0x000fe20003f46270 */
[----:B------:R-:W-:Y:S02]  /*22570*/  IMAD.MOV.U32 R12, RZ, RZ, 0x1 ;  /* 0x00000001ff0c7424 */ /* 0x000fe400078e00ff */
[----:B------:R-:W-:-:S10]  /*22580*/  IMAD.MOV.U32 R5, RZ, RZ, R14 ;  /* 0x000000ffff057224 */ /* 0x000fd400078e000e */
[----:B------:R-:W-:Y:S05]  /*22590*/  WARPSYNC.COLLECTIVE R15, `(.L_x_3158) ;  /* 0x000000000f087348 */ /* 0x000fea0003c00000 */
[----:B------:R0:W1:Y:S02]  /*225a0*/  SHFL.IDX P6, R14, R13, R12, R11 ;  /* 0x0000000c0d0e7389 */ /* 0x00006400000c000b */
[----:B01----:R-:W-:Y:S01]  /*225b0*/  ENDCOLLECTIVE ;  /* 0x000000000000791b */ /* 0x003fe20003800000 */
.L_x_3158:
[----:B------:R-:W-:-:S05]  /*225c0*/  @!P2 LEA R5, P3, R9, R5, 0x1 ;  /* 0x000000050905a211 */ /* 0x000fca00078608ff */
[----:B------:R-:W-:-:S05]  /*225d0*/  @!P2 IMAD.X R4, RZ, RZ, R4, P3 ;  /* 0x000000ffff04a224 */ /* 0x000fca00018e0604 */
[-C--:B------:R-:W-:Y:S02]  /*225e0*/  @!P2 LOP3.LUT R5, R5, R4.reuse, RZ, 0x3c, !PT ;  /* 0x000000040505a212 */ /* 0x080fe400078e3cff */
[----:B------:R-:W-:Y:S02]  /*225f0*/  MOV R13, R3 ;  /* 0x00000003000d7202 */ /* 0x000fe40000000f00 */
[----:B------:R-:W-:-:S04]  /*22600*/  @!P2 LOP3.LUT R4, R5, R4, RZ, 0x3c, !PT ;  /* 0x000000040504a212 */ /* 0x000fc800078e3cff */
[----:B------:R-:W-:Y:S01]  /*22610*/  @!P2 LOP3.LUT R5, R5, R4, RZ, 0x3c, !PT ;  /* 0x000000040505a212 */ /* 0x000fe200078e3cff */
[----:B------:R-:W-:-:S07]  /*22620*/  IMAD.MOV.U32 R7, RZ, RZ, R14 ;  /* 0x000000ffff077224 */ /* 0x000fce00078e000e */
[----:B------:R-:W-:Y:S05]  /*22630*/  WARPSYNC.COLLECTIVE R15, `(.L_x_3159) ;  /* 0x000000000f087348 */ /* 0x000fea0003c00000 */
[----:B------:R0:W1:Y:S02]  /*22640*/  SHFL.IDX P6, R14, R13, R12, R11 ;  /* 0x0000000c0d0e7389 */ /* 0x00006400000c000b */
[----:B01----:R-:W-:Y:S01]  /*22650*/  ENDCOLLECTIVE ;  /* 0x000000000000791b */ /* 0x003fe20003800000 */
.L_x_3159:
[----:B------:R-:W-:Y:S01]  /*22660*/  @!PT LDS RZ, [RZ] ;  /* 0x00000000fffff984 */ /* 0x000fe20000000800 */
[----:B------:R-:W-:Y:S01]  /*22670*/  @!PT LDS RZ, [RZ] ;  /* 0x00000000fffff984 */ /* 0x000fe20000000800 */
[----:B------:R-:W-:Y:S01]  /*22680*/  @!PT LDS RZ, [RZ] ;  /* 0x00000000fffff984 */ /* 0x000fe20000000800 */
[----:B------:R-:W-:Y:S04]  /*22690*/  @!P2 LDGSTS.E.BYPASS.LTC128B.128 [R8+0x10400], desc[UR40][R4.64], !P0 ;  /* 0x104000000408afae */ /* 0x000fe8000c101d68 */
[----:B------:R0:W-:Y:S01]  /*226a0*/  @!P2 LDGSTS.E.BYPASS.LTC128B.128 [R8+0x14400], desc[UR40][R4.64+0x80], !P1 ;  /* 0x144000800408afae */ /* 0x0001e2000c901d68 */
[----:B------:R-:W-:Y:S01]  /*226b0*/  MOV R13, R2 ;  /* 0x00000002000d7202 */ /* 0x000fe20000000f00 */
[----:B------:R-:W-:Y:S01]  /*226c0*/  IMAD.MOV.U32 R12, RZ, RZ, 0x2 ;  /* 0x00000002ff0c7424 */ /* 0x000fe200078e00ff */
[----:B0-----:R-:W-:Y:S01]  /*226d0*/  IADD3 R4, R17, 0x10, RZ ;  /* 0x0000001011047810 */ /* 0x001fe20007ffe0ff */
[----:B------:R-:W-:-:S03]  /*226e0*/  IMAD.MOV.U32 R6, RZ, RZ, R14 ;  /* 0x000000ffff067224 */ /* 0x000fc600078e000e */
[----:B------:R-:W-:-:S13]  /*226f0*/  ISETP.GE.AND P2, PT, R4, R0, PT ;  /* 0x000000000400720c */ /* 0x000fda0003f46270 */
[----:B------:R-:W-:Y:S05]  /*22700*/  WARPSYNC.COLLECTIVE R15, `(.L_x_3160) ;  /* 0x000000000f087348 */ /* 0x000fea0003c00000 */
[----:B------:R0:W1:Y:S02]  /*22710*/  SHFL.IDX P6, R14, R13, R12, R11 ;  /* 0x0000000c0d0e7389 */ /* 0x00006400000c000b */
[----:B01----:R-:W-:Y:S01]  /*22720*/  ENDCOLLECTIVE ;  /* 0x000000000000791b */ /* 0x003fe20003800000 */
.L_x_3160:
[----:B------:R-:W-:Y:S01]  /*22730*/  @!P2 LEA R5, P3, R9, R6, 0x1 ;  /* 0x000000060905a211 */ /* 0x000fe200078608ff */
[----:B------:R-:W-:-:S04]  /*22740*/  IMAD.MOV.U32 R13, RZ, RZ, R3 ;  /* 0x000000ffff0d7224 */ /* 0x000fc800078e0003 */
[----:B------:R-:W-:-:S05]  /*22750*/  @!P2 IMAD.X R4, RZ, RZ, R7, P3 ;  /* 0x000000ffff04a224 */ /* 0x000fca00018e0607 */
[----:B------:R-:W-:Y:S01]  /*22760*/  @!P2 LOP3.LUT R5, R5, R4, RZ, 0x3c, !PT ;  /* 0x000000040505a212 */ /* 0x000fe200078e3cff */
[----:B------:R-:W-:-:S07]  /*22770*/  IMAD.MOV.U32 R6, RZ, RZ, R14 ;  /* 0x000000ffff067224 */ /* 0x000fce00078e000e */
[----:B------:R-:W-:Y:S05]  /*22780*/  WARPSYNC.COLLECTIVE R15, `(.L_x_3161) ;  /* 0x000000000f087348 */ /* 0x000fea0003c00000 */
[----:B------:R0:W1:Y:S02]  /*22790*/  SHFL.IDX P6, R14, R13, R12, R11 ;  /* 0x0000000c0d0e7389 */ /* 0x00006400000c000b */
[----:B01----:R-:W-:Y:S01]  /*227a0*/  ENDCOLLECTIVE ;  /* 0x000000000000791b */ /* 0x003fe20003800000 */
.L_x_3161:
[----:B------:R-:W-:-:S04]  /*227b0*/  @!P2 LOP3.LUT R4, R5, R4, RZ, 0x3c, !PT ;  /* 0x000000040504a212 */ /* 0x000fc800078e3cff */
[----:B------:R-:W-:-:S05]  /*227c0*/  @!P2 LOP3.LUT R5, R5, R4, RZ, 0x3c, !PT ;  /* 0x000000040505a212 */ /* 0x000fca00078e3cff */
[----:B------:R-:W-:Y:S01]  /*227d0*/  @!PT LDS RZ, [RZ] ;  /* 0x00000000fffff984 */ /* 0x000fe20000000800 */
[----:B------:R-:W-:Y:S01]  /*227e0*/  @!PT LDS RZ, [RZ] ;  /* 0x00000000fffff984 */ /* 0x000fe20000000800 */
[----:B------:R-:W-:Y:S01]  /*227f0*/  @!PT LDS RZ, [RZ] ;  /* 0x00000000fffff984 */ /* 0x000fe20000000800 */
[----:B------:R-:W-:Y:S04]  /*22800*/  @!P2 LDGSTS.E.BYPASS.LTC128B.128 [R8+0x10c00], desc[UR40][R4.64], !P0 ;  /* 0x10c000000408afae */ /* 0x000fe8000c101d68 */
[----:B------:R0:W-:Y:S01]  /*22810*/  @!P2 LDGSTS.E.BYPASS.LTC128B.128 [R8+0x14c00], desc[UR40][R4.64+0x80], !P1 ;  /* 0x14c000800408afae */ /* 0x0001e2000c901d68 */
[----:B------:R-:W-:Y:S01]  /*22820*/  IMAD.MOV.U32 R13, RZ, RZ, R2 ;  /* 0x000000ffff0d7224 */ /* 0x000fe200078e0002 */
[----:B------:R-:W-:Y:S01]  /*22830*/  MOV R12, 0x3 ;  /* 0x00000003000c7802 */ /* 0x000fe20000000f00 */
[----:B0-----:R-:W-:-:S05]  /*22840*/  VIADD R4, R17, 0x20 ;  /* 0x0000002011047836 */ /* 0x001fca0000000000 */
[----:B------:R-:W-:Y:S02]  /*22850*/  ISETP.GE.AND P2, PT, R4, R0, PT ;  /* 0x000000000400720c */ /* 0x000fe40003f46270 */
[----:B------:R-:W-:-:S11]  /*22860*/  MOV R4, R14 ;  /* 0x0000000e00047202 */ /* 0x000fd60000000f00 */
[----:B------:R-:W-:Y:S05]  /*22870*/  WARPSYNC.COLLECTIVE R15, `(.L_x_3162) ;  /* 0x000000000f087348 */ /* 0x000fea0003c00000 */
[----:B------:R0:W1:Y:S02]  /*22880*/  SHFL.IDX P6, R14, R13, R12, R11 ;  /* 0x0000000c0d0e7389 */ /* 0x00006400000c000b */
[----:B01----:R-:W-:Y:S01]  /*22890*/  ENDCOLLECTIVE ;  /* 0x000000000000791b */ /* 0x003fe20003800000 */
.L_x_3162:
[----:B------:R-:W-:Y:S01]  /*228a0*/  @!P2 LEA R5, P3, R9, R4, 0x1 ;  /* 0x000000040905a211 */ /* 0x000fe200078608ff */
[----:B------:R-:W-:-:S04]  /*228b0*/  IMAD.MOV.U32 R13, RZ, RZ, R3 ;  /* 0x000000ffff0d7224 */ /* 0x000fc800078e0003 */
[----:B------:R-:W-:-:S05]  /*228c0*/  @!P2 IMAD.X R4, RZ, RZ, R6, P3 ;  /* 0x000000ffff04a224 */ /* 0x000fca00018e0606 */
[----:B------:R-:W-:Y:S01]  /*228d0*/  @!P2 LOP3.LUT R5, R5, R4, RZ, 0x3c, !PT ;  /* 0x000000040505a212 */ /* 0x000fe200078e3cff */
[----:B------:R-:W-:-:S03]  /*228e0*/  IMAD.MOV.U32 R6, RZ, RZ, R14 ;  /* 0x000000ffff067224 */ /* 0x000fc600078e000e */
[----:B------:R-:W-:-:S07]  /*228f0*/  @!P2 LOP3.LUT R4, R5, R4, RZ, 0x3c, !PT ;  /* 0x000000040504a212 */ /* 0x000fce00078e3cff */
[----:B------:R-:W-:Y:S05]  /*22900*/  WARPSYNC.COLLECTIVE R15, `(.L_x_3163) ;  /* 0x000000000f087348 */ /* 0x000fea0003c00000 */
[----:B------:R0:W1:Y:S02]  /*22910*/  SHFL.IDX P6, R14, R13, R12, R11 ;  /* 0x0000000c0d0e7389 */ /* 0x00006400000c000b */
[----:B01----:R-:W-:Y:S01]  /*22920*/  ENDCOLLECTIVE ;  /* 0x000000000000791b */ /* 0x003fe20003800000 */
.L_x_3163:
[----:B------:R-:W-:-:S05]  /*22930*/  @!P2 LOP3.LUT R5, R5, R4, RZ, 0x3c, !PT ;  /* 0x000000040505a212 */ /* 0x000fca00078e3cff */
[----:B------:R-:W-:Y:S01]  /*22940*/  @!PT LDS RZ, [RZ] ;  /* 0x00000000fffff984 */ /* 0x000fe20000000800 */
[----:B------:R-:W-:Y:S01]  /*22950*/  @!PT LDS RZ, [RZ] ;  /* 0x00000000fffff984 */ /* 0x000fe20000000800 */
[----:B------:R-:W-:Y:S01]  /*22960*/  @!PT LDS RZ, [RZ] ;  /* 0x00000000fffff984 */ /* 0x000fe20000000800 */
[----:B------:R-:W-:Y:S04]  /*22970*/  @!P2 LDGSTS.E.BYPASS.LTC128B.128 [R8+0x11400], desc[UR40][R4.64], !P0 ;  /* 0x114000000408afae */ /* 0x000fe8000c101d68 */
[----:B------:R0:W-:Y:S01]  /*22980*/  @!P2 LDGSTS.E.BYPASS.LTC128B.128 [R8+0x15400], desc[UR40][R4.64+0x80], !P1 ;  /* 0x154000800408afae */ /* 0x0001e2000c901d68 */
[----:B------:R-:W-:Y:S02]  /*22990*/  IMAD.MOV.U32 R13, RZ, RZ, R2 ;  /* 0x000000ffff0d7224 */ /* 0x000fe400078e0002 */
[----:B------:R-:W-:Y:S02]  /*229a0*/  IMAD.MOV.U32 R12, RZ, RZ, 0x4 ;  /* 0x00000004ff0c7424 */ /* 0x000fe400078e00ff */
[----:B0-----:R-:W-:-:S05]  /*229b0*/  VIADD R4, R17, 0x30 ;  /* 0x0000003011047836 */ /* 0x001fca0000000000 */
[----:B------:R-:W-:Y:S01]  /*229c0*/  ISETP.GE.AND P2, PT, R4, R0, PT ;  /* 0x000000000400720c */ /* 0x000fe20003f46270 */
[----:B------:R-:W-:-:S12]  /*229d0*/  IMAD.MOV.U32 R4, RZ, RZ, R14 ;  /* 0x000000ffff047224 */ /* 0x000fd800078e000e */
[----:B------:R-:W-:Y:S05]  /*229e0*/  WARPSYNC.COLLECTIVE R15, `(.L_x_3164) ;  /* 0x000000000f087348 */ /* 0x000fea0003c00000 */
[----:B------:R0:W1:Y:S02]  /*229f0*/  SHFL.IDX P6, R14, R13, R12, R11 ;  /* 0x0000000c0d0e7389 */ /* 0x00006400000c000b */
[----:B01----:R-:W-:Y:S01]  /*22a00*/  ENDCOLLECTIVE ;  /* 0x000000000000791b */ /* 0x003fe20003800000 */
.L_x_3164:
[----:B------:R-:W-:Y:S01]  /*22a10*/  @!P2 LEA R5, P3, R9, R4, 0x1 ;  /* 0x000000040905a211 */ /* 0x000fe200078608ff */
[----:B------:R-:W-:-:S03]  /*22a20*/  IMAD.MOV.U32 R13, RZ, RZ, R3 ;  /* 0x000000ffff0d7224 */ /* 0x000fc600078e0003 */
[----:B------:R-:W-:-:S04]  /*22a30*/  @!P2 IADD3.X R4, RZ, R6, RZ, P3, !PT ;  /* 0x00000006ff04a210 */ /* 0x000fc80001ffe4ff */
[----:B------:R-:W-:-:S04]  /*22a40*/  @!P2 LOP3.LUT R5, R5, R4, RZ, 0x3c, !PT ;  /* 0x000000040505a212 */ /* 0x000fc800078e3cff */
[----:B------:R-:W-:Y:S02]  /*22a50*/  @!P2 LOP3.LUT R4, R5, R4, RZ, 0x3c, !PT ;  /* 0x000000040504a212 */ /* 0x000fe400078e3cff */
[----:B------:R-:W-:-:S07]  /*22a60*/  MOV R6, R14 ;  /* 0x0000000e00067202 */ /* 0x000fce0000000f00 */
[----:B------:R-:W-:Y:S05]  /*22a70*/  WARPSYNC.COLLECTIVE R15, `(.L_x_3165) ;  /* 0x000000000f087348 */ /* 0x000fea0003c00000 */
[----:B------:R0:W1:Y:S02]  /*22a80*/  SHFL.IDX P6, R14, R13, R12, R11 ;  /* 0x0000000c0d0e7389 */ /* 0x00006400000c000b */
[----:B01----:R-:W-:Y:S01]  /*22a90*/  ENDCOLLECTIVE ;  /* 0x000000000000791b */ /* 0x003fe20003800000 */
.L_x_3165:
        /* <DEDUP_REMOVED lines=14> */
.L_x_3166:
[----:B------:R-:W-:Y:S02]  /*22b80*/  @!P2 LEA R5, P3, R9, R4, 0x1 ;  /* 0x000000040905a211 */ /* 0x000fe400078608ff */
[----:B------:R-:W-:-:S03]  /*22b90*/  MOV R13, R3 ;  /* 0x00000003000d7202 */ /* 0x000fc60000000f00 */
[----:B------:R-:W-:-:S05]  /*22ba0*/  @!P2 IMAD.X R4, RZ, RZ, R6, P3 ;  /* 0x000000ffff04a224 */ /* 0x000fca00018e0606 */
[----:B------:R-:W-:Y:S01]  /*22bb0*/  @!P2 LOP3.LUT R5, R5, R4, RZ, 0x3c, !PT ;  /* 0x000000040505a212 */ /* 0x000fe200078e3cff */
[----:B------:R-:W-:-:S03]  /*22bc0*/  IMAD.MOV.U32 R6, RZ, RZ, R14 ;  /* 0x000000ffff067224 */ /* 0x000fc600078e000e */
[----:B------:R-:W-:-:S07]  /*22bd0*/  @!P2 LOP3.LUT R4, R5, R4, RZ, 0x3c, !PT ;  /* 0x000000040504a212 */ /* 0x000fce00078e3cff */
[----:B------:R-:W-:Y:S05]  /*22be0*/  WARPSYNC.COLLECTIVE R15, `(.L_x_3167) ;  /* 0x000000000f087348 */ /* 0x000fea0003c00000 */
[----:B------:R0:W1:Y:S02]  /*22bf0*/  SHFL.IDX P6, R14, R13, R12, R11 ;  /* 0x0000000c0d0e7389 */ /* 0x00006400000c000b */
[----:B01----:R-:W-:Y:S01]  /*22c00*/  ENDCOLLECTIVE ;  /* 0x000000000000791b */ /* 0x003fe20003800000 */
.L_x_3167:
[----:B------:R-:W-:-:S05]  /*22c10*/  @!P2 LOP3.LUT R5, R5, R4, RZ, 0x3c, !PT ;  /* 0x000000040505a212 */ /* 0x000fca00078e3cff */
[----:B------:R-:W-:Y:S01]  /*22c20*/  @!PT LDS RZ, [RZ] ;  /* 0x00000000fffff984 */ /* 0x000fe20000000800 */
[----:B------:R-:W-:Y:S01]  /*22c30*/  @!PT LDS RZ, [RZ] ;  /* 0x00000000fffff984 */ /* 0x000fe20000000800 */
[----:B------:R-:W-:Y:S01]  /*22c40*/  @!PT LDS RZ, [RZ] ;  /* 0x00000000fffff984 */ /* 0x000fe20000000800 */
[----:B------:R-:W-:Y:S04]  /*22c50*/  @!P2 LDGSTS.E.BYPASS.LTC128B.128 [R8+0x12400], desc[UR40][R4.64], !P0 ;  /* 0x124000000408afae */ /* 0x000fe8000c101d68 */
[----:B------:R0:W-:Y:S01]  /*22c60*/  @!P2 LDGSTS.E.BYPASS.LTC128B.128 [R8+0x16400], desc[UR40][R4.64+0x80], !P1 ;  /* 0x164000800408afae */ /* 0x0001e2000c901d68 */
[----:B------:R-:W-:Y:S01]  /*22c70*/  IMAD.MOV.U32 R13, RZ, RZ, R2 ;  /* 0x000000ffff0d7224 */ /* 0x000fe200078e0002 */
[----:B------:R-:W-:Y:S02]  /*22c80*/  MOV R12, 0x6 ;  /* 0x00000006000c7802 */ /* 0x000fe40000000f00 */
[----:B0-----:R-:W-:-:S04]  /*22c90*/  IADD3 R4, R17, 0x50, RZ ;  /* 0x0000005011047810 */ /* 0x001fc80007ffe0ff */
[----:B------:R-:W-:Y:S01]  /*22ca0*/  ISETP.GE.AND P2, PT, R4, R0, PT ;  /* 0x000000000400720c */ /* 0x000fe20003f46270 */
[----:B------:R-:W-:-:S12]  /*22cb0*/  IMAD.MOV.U32 R4, RZ, RZ, R14 ;  /* 0x000000ffff047224 */ /* 0x000fd800078e000e */
[----:B------:R-:W-:Y:S05]  /*22cc0*/  WARPSYNC.COLLECTIVE R15, `(.L_x_3168) ;  /* 0x000000000f087348 */ /* 0x000fea0003c00000 */
[----:B------:R0:W1:Y:S02]  /*22cd0*/  SHFL.IDX P6, R14, R13, R12, R11 ;  /* 0x0000000c0d0e7389 */ /* 0x00006400000c000b */
[----:B01----:R-:W-:Y:S01]  /*22ce0*/  ENDCOLLECTIVE ;  /* 0x000000000000791b */ /* 0x003fe20003800000 */
.L_x_3168:
        /* <DEDUP_REMOVED lines=9> */
.L_x_3169:
[----:B------:R-:W-:-:S05]  /*22d80*/  @!P2 LOP3.LUT R5, R5, R4, RZ, 0x3c, !PT ;  /* 0x000000040505a212 */ /* 0x000fca00078e3cff */
[----:B------:R-:W-:Y:S01]  /*22d90*/  @!PT LDS RZ, [RZ] ;  /* 0x00000000fffff984 */ /* 0x000fe20000000800 */
[----:B------:R-:W-:Y:S01]  /*22da0*/  @!PT LDS RZ, [RZ] ;  /* 0x00000000fffff984 */ /* 0x000fe20000000800 */
[----:B------:R-:W-:Y:S01]  /*22db0*/  @!PT LDS RZ, [RZ] ;  /* 0x00000000fffff984 */ /* 0x000fe20000000800 */
[----:B------:R-:W-:Y:S04]  /*22dc0*/  @!P2 LDGSTS.E.BYPASS.LTC128B.128 [R8+0x12c00], desc[UR40][R4.64], !P0 ;  /* 0x12c000000408afae */ /* 0x000fe8000c101d68 */
[----:B------:R0:W-:Y:S01]  /*22dd0*/  @!P2 LDGSTS.E.BYPASS.LTC128B.128 [R8+0x16c00], desc[UR40][R4.64+0x80], !P1 ;  /* 0x16c000800408afae */ /* 0x0001e2000c901d68 */
[----:B------:R-:W-:Y:S02]  /*22de0*/  IMAD.MOV.U32 R13, RZ, RZ, R2 ;  /* 0x000000ffff0d7224 */ /* 0x000fe400078e0002 */
[----:B------:R-:W-:Y:S01]  /*22df0*/  IMAD.MOV.U32 R12, RZ, RZ, 0x7 ;  /* 0x00000007ff0c7424 */ /* 0x000fe200078e00ff */
[----:B0-----:R-:W-:Y:S01]  /*22e00*/  IADD3 R5, R17, 0x60, RZ ;  /* 0x0000006011057810 */ /* 0x001fe20007ffe0ff */
[----:B------:R-:W-:-:S07]  /*22e10*/  IMAD.MOV.U32 R4, RZ, RZ, R14 ;  /* 0x000000ffff047224 */ /* 0x000fce00078e000e */
[----:B------:R-:W-:Y:S05]  /*22e20*/  WARPSYNC.COLLECTIVE R15, `(.L_x_3170) ;  /* 0x000000000f087348 */ /* 0x000fea0003c00000 */
[----:B------:R0:W1:Y:S02]  /*22e30*/  SHFL.IDX P6, R14, R13, R12, R11 ;  /* 0x0000000c0d0e7389 */ /* 0x00006400000c000b */
[----:B01----:R-:W-:Y:S01]  /*22e40*/  ENDCOLLECTIVE ;  /* 0x000000000000791b */ /* 0x003fe20003800000 */
.L_x_3170:
[----:B------:R-:W-:-:S13]  /*22e50*/  ISETP.GE.AND P2, PT, R5, R0, PT ;  /* 0x000000000500720c */ /* 0x000fda0003f46270 */
[----:B------:R-:W-:Y:S01]  /*22e60*/  @!P2 LEA R5, P3, R9, R4, 0x1 ;  /* 0x000000040905a211 */ /* 0x000fe200078608ff */
[----:B------:R-:W-:-:S04]  /*22e70*/  IMAD.MOV.U32 R13, RZ, RZ, R3 ;  /* 0x000000ffff0d7224 */ /* 0x000fc800078e0003 */
[----:B------:R-:W-:-:S05]  /*22e80*/  @!P2 IMAD.X R4, RZ, RZ, R6, P3 ;  /* 0x000000ffff04a224 */ /* 0x000fca00018e0606 */
        /* <DEDUP_REMOVED lines=8> */
[----:B0-----:R-:W-:-:S07]  /*22f10*/  MOV R4, R14 ;  /* 0x0000000e00047202 */ /* 0x001fce0000000f00 */
[----:B------:R-:W-:Y:S05]  /*22f20*/  WARPSYNC.COLLECTIVE R15, `(.L_x_3171) ;  /* 0x000000000f087348 */ /* 0x000fea0003c00000 */
[----:B------:R0:W1:Y:S02]  /*22f30*/  SHFL.IDX P6, R14, R13, R12, R11 ;  /* 0x0000000c0d0e7389 */ /* 0x00006400000c000b */
[----:B01----:R-:W-:Y:S01]  /*22f40*/  ENDCOLLECTIVE ;  /* 0x000000000000791b */ /* 0x003fe20003800000 */
.L_x_3171:
[----:B------:R-:W-:Y:S01]  /*22f50*/  IMAD.MOV.U32 R3, RZ, RZ, R14 ;  /* 0x000000ffff037224 */ /* 0x000fe200078e000e */
[----:B------:R-:W-:Y:S06]  /*22f60*/  BRA `(.L_x_3172) ;  /* 0xffffff9c00807947 */ /* 0x000fec000383ffff */
.L_x_2986:
[----:B0-----:R-:W3:Y:S02]  /*22f70*/  LDL R2, [R1+0x4] ;  /* 0x0000040001027983 */ /* 0x001ee40000100800 */
[----:B---3--:R0:W1:Y:S02]  /*22f80*/  SYNCS.PHASECHK.TRANS64.TRYWAIT P0, [R2+URZ+0x28820], R0 ;  /* 0x02882000020075a7 */ /* 0x008064000800017f */
[----:B-1----:R-:W-:Y:S05]  /*22f90*/  @!P0 NANOSLEEP.SYNCS 0x989680 ;  /* 0x009896800000895d */ /* 0x002fea0003900000 */
[----:B------:R-:W1:Y:S02]  /*22fa0*/  @!P0 SYNCS.PHASECHK.TRANS64 P0, [R2+URZ+0x28820], R0 ;  /* 0x02882000020085a7 */ /* 0x000e64000800007f */
[----:B-1----:R-:W-:Y:S05]  /*22fb0*/  @!P0 BRA `(.L_x_2986) ;  /* 0xfffffffc00ec8947 */ /* 0x002fea000383ffff */
[----:B------:R-:W-:Y:S05]  /*22fc0*/  BRA `(.L_x_3173) ;  /* 0xffffff9c00f47947 */ /* 0x000fea000383ffff */
.L_x_2995:
[----:B-1----:R1:W2:Y:S02]  /*22fd0*/  SYNCS.PHASECHK.TRANS64.TRYWAIT P0, [R3+URZ+0x28840], R0 ;  /* 0x02884000030075a7 */ /* 0x0022a4000800017f */
[----:B--2---:R-:W-:Y:S05]  /*22fe0*/  @!P0 NANOSLEEP.SYNCS 0x989680 ;  /* 0x009896800000895d */ /* 0x004fea0003900000 */
[----:B------:R-:W2:Y:S02]  /*22ff0*/  @!P0 SYNCS.PHASECHK.TRANS64 P0, [R3+URZ+0x28840], R0 ;  /* 0x02884000030085a7 */ /* 0x000ea4000800007f */
[----:B--2---:R-:W-:Y:S05]  /*23000*/  @!P0 BRA `(.L_x_2995) ;  /* 0xfffffffc00f08947 */ /* 0x004fea000383ffff */
[----:B------:R-:W-:Y:S05]  /*23010*/  BRA `(.L_x_3174) ;  /* 0xffffffa000b87947 */ /* 0x000fea000383ffff */
.L_x_3001:
[----:B0-----:R0:W1:Y:S02]  /*23020*/  SYNCS.PHASECHK.TRANS64.TRYWAIT P0, [R3+URZ+0x60], R0 ;  /* 0x00006000030075a7 */ /* 0x001064000800017f */
[----:B-1----:R-:W-:Y:S05]  /*23030*/  @!P0 NANOSLEEP.SYNCS 0x989680 ;  /* 0x009896800000895d */ /* 0x002fea0003900000 */
[----:B------:R-:W1:Y:S02]  /*23040*/  @!P0 SYNCS.PHASECHK.TRANS64 P0, [R3+URZ+0x60], R0 ;  /* 0x00006000030085a7 */ /* 0x000e64000800007f */
[----:B-1----:R-:W-:Y:S05]  /*23050*/  @!P0 BRA `(.L_x_3001) ;  /* 0xfffffffc00f08947 */ /* 0x002fea000383ffff */
[----:B------:R-:W-:Y:S05]  /*23060*/  BRA `(.L_x_3175) ;  /* 0xffffffa400947947 */ /* 0x000fea000383ffff */
.L_x_3010:
[----:B--2---:R2:W3:Y:S02]  /*23070*/  SYNCS.PHASECHK.TRANS64.TRYWAIT P0, [R3+URZ+0x28840], R2 ;  /* 0x02884002030075a7 */ /* 0x0044e4000800017f */
[----:B---3--:R-:W-:Y:S05]  /*23080*/  @!P0 NANOSLEEP.SYNCS 0x989680 ;  /* 0x009896800000895d */ /* 0x008fea0003900000 */
[----:B------:R-:W3:Y:S02]  /*23090*/  @!P0 SYNCS.PHASECHK.TRANS64 P0, [R3+URZ+0x28840], R2 ;  /* 0x02884002030085a7 */ /* 0x000ee4000800007f */
[----:B---3--:R-:W-:Y:S05]  /*230a0*/  @!P0 BRA `(.L_x_3010) ;  /* 0xfffffffc00f08947 */ /* 0x008fea000383ffff */
[----:B------:R-:W-:Y:S05]  /*230b0*/  BRA `(.L_x_3176) ;  /* 0xffffffac00347947 */ /* 0x000fea000383ffff */
.L_x_3016:
[----:B0-----:R0:W2:Y:S02]  /*230c0*/  SYNCS.PHASECHK.TRANS64.TRYWAIT P0, [R2+URZ+0x60], R3 ;  /* 0x00006003020075a7 */ /* 0x0010a4000800017f */
[----:B--2---:R-:W-:Y:S05]  /*230d0*/  @!P0 NANOSLEEP.SYNCS 0x989680 ;  /* 0x009896800000895d */ /* 0x004fea0003900000 */
[----:B------:R-:W2:Y:S02]  /*230e0*/  @!P0 SYNCS.PHASECHK.TRANS64 P0, [R2+URZ+0x60], R3 ;  /* 0x00006003020085a7 */ /* 0x000ea4000800007f */
[----:B--2---:R-:W-:Y:S05]  /*230f0*/  @!P0 BRA `(.L_x_3016) ;  /* 0xfffffffc00f08947 */ /* 0x004fea000383ffff */
[----:B------:R-:W-:Y:S05]  /*23100*/  BRA `(.L_x_3177) ;  /* 0xffffffb000107947 */ /* 0x000fea000383ffff */
.L_x_3025:
[----:B----4-:R4:W0:Y:S02]  /*23110*/  SYNCS.PHASECHK.TRANS64.TRYWAIT P0, [R2+URZ+0x28840], R3 ;  /* 0x02884003020075a7 */ /* 0x010824000800017f */
[----:B0-----:R-:W-:Y:S05]  /*23120*/  @!P0 NANOSLEEP.SYNCS 0x989680 ;  /* 0x009896800000895d */ /* 0x001fea0003900000 */
[----:B------:R-:W0:Y:S02]  /*23130*/  @!P0 SYNCS.PHASECHK.TRANS64 P0, [R2+URZ+0x28840], R3 ;  /* 0x02884003020085a7 */ /* 0x000e24000800007f */
[----:B0-----:R-:W-:Y:S05]  /*23140*/  @!P0 BRA `(.L_x_3025) ;  /* 0xfffffffc00f08947 */ /* 0x001fea000383ffff */
[----:B------:R-:W-:Y:S05]  /*23150*/  BRA `(.L_x_3178) ;  /* 0xffffffb400847947 */ /* 0x000fea000383ffff */
.L_x_3031:
[----:B0-----:R0:W2:Y:S02]  /*23160*/  SYNCS.PHASECHK.TRANS64.TRYWAIT P0, [R2+URZ+0x60], R5 ;  /* 0x00006005020075a7 */ /* 0x0010a4000800017f */
[----:B--2---:R-:W-:Y:S05]  /*23170*/  @!P0 NANOSLEEP.SYNCS 0x989680 ;  /* 0x009896800000895d */ /* 0x004fea0003900000 */
[----:B------:R-:W2:Y:S02]  /*23180*/  @!P0 SYNCS.PHASECHK.TRANS64 P0, [R2+URZ+0x60], R5 ;  /* 0x00006005020085a7 */ /* 0x000ea4000800007f */
[----:B--2---:R-:W-:Y:S05]  /*23190*/  @!P0 BRA `(.L_x_3031) ;  /* 0xfffffffc00f08947 */ /* 0x004fea000383ffff */
[----:B------:R-:W-:Y:S05]  /*231a0*/  BRA `(.L_x_3179) ;  /* 0xffffffb800607947 */ /* 0x000fea000383ffff */
.L_x_3042:
[----:B0-----:R0:W2:Y:S02]  /*231b0*/  SYNCS.PHASECHK.TRANS64.TRYWAIT P0, [R0+URZ+0x28860], R2 ;  /* 0x02886002000075a7 */ /* 0x0010a4000800017f */
[----:B--2---:R-:W-:Y:S05]  /*231c0*/  @!P0 NANOSLEEP.SYNCS 0x989680 ;  /* 0x009896800000895d */ /* 0x004fea0003900000 */
[----:B------:R-:W2:Y:S02]  /*231d0*/  @!P0 SYNCS.PHASECHK.TRANS64 P0, [R0+URZ+0x28860], R2 ;  /* 0x02886002000085a7 */ /* 0x000ea4000800007f */
[----:B--2---:R-:W-:Y:S05]  /*231e0*/  @!P0 BRA `(.L_x_3042) ;  /* 0xfffffffc00f08947 */ /* 0x004fea000383ffff */
[----:B------:R-:W-:Y:S05]  /*231f0*/  BRA `(.L_x_3180) ;  /* 0xffffffbc00b87947 */ /* 0x000fea000383ffff */
.L_x_3049:
[----:B------:R-:W-:Y:S01]  /*23200*/  BSSY B0, `(.L_x_3181) ;  /* 0x0000008000007945 */ /* 0x000fe20003800000 */
[----:B------:R-:W-:Y:S01]  /*23210*/  IMAD.MOV.U32 R13, RZ, RZ, R16 ;  /* 0x000000ffff0d7224 */ /* 0x000fe200078e0010 */
[----:B------:R-:W-:Y:S01]  /*23220*/  MOV R12, RZ ;  /* 0x000000ff000c7202 */ /* 0x000fe20000000f00 */
[----:B------:R-:W-:Y:S02]  /*23230*/  IMAD.MOV.U32 R11, RZ, RZ, 0x1f ;  /* 0x0000001fff0b7424 */ /* 0x000fe400078e00ff */
[----:B------:R-:W-:-:S07]  /*23240*/  IMAD.MOV.U32 R15, RZ, RZ, -0x1 ;  /* 0xffffffffff0f7424 */ /* 0x000fce00078e00ff */
[----:B-1---5:R-:W-:Y:S05]  /*23250*/  WARPSYNC.COLLECTIVE R15, `(.L_x_3182) ;  /* 0x000000000f087348 */ /* 0x022fea0003c00000 */
[----:B------:R0:W2:Y:S02]  /*23260*/  SHFL.IDX P6, R14, R13, R12, R11 ;  /* 0x0000000c0d0e7389 */ /* 0x0000a400000c000b */
[----:B012--5:R-:W-:Y:S01]  /*23270*/  ENDCOLLECTIVE ;  /* 0x000000000000791b */ /* 0x027fe20003800000 */
.L_x_3182:
[----:B------:R-:W-:Y:S05]  /*23280*/  BSYNC B0 ;  /* 0x0000000000007941 */ /* 0x000fea0003800000 */
.L_x_3181:
[----:B------:R-:W-:Y:S01]  /*23290*/  MOV R13, R16 ;  /* 0x00000010000d7202 */ /* 0x000fe20000000f00 */
        /* <DEDUP_REMOVED lines=8> */
.L_x_3183:
[----:B------:R-:W-:Y:S02]  /*23320*/  ULDC UR4, c[0x0][0xc3c] ;  /* 0x00030f0000047ab9 */ /* 0x000fe40000000800 */
[----:B------:R-:W-:-:S13]  /*23330*/  ISETP.GE.OR P1, PT, R4, UR4, !P0 ;  /* 0x0000000404007c0c */ /* 0x000fda000c726670 */
[----:B------:R-:W0:Y:S01]  /*23340*/  @!P1 LDC.64 R2, c[0x0][0xc80] ;  /* 0x00032000ff029b82 */ /* 0x000e220000000a00 */
[----:B------:R-:W-:Y:S01]  /*23350*/  IMAD.MOV.U32 R11, RZ, RZ, RZ ;  /* 0x000000ffff0b7224 */ /* 0x000fe200078e00ff */
[----:B------:R-:W-:Y:S01]  /*23360*/  MOV R5, R14 ;  /* 0x0000000e00057202 */ /* 0x000fe20000000f00 */
        /* <DEDUP_REMOVED lines=13> */
.L_x_3184:
        /* <DEDUP_REMOVED lines=8> */
.L_x_3185:
        /* <DEDUP_REMOVED lines=8> */
.L_x_3186:
        /* <DEDUP_REMOVED lines=8> */
.L_x_3187:
        /* <DEDUP_REMOVED lines=8> */
.L_x_3188:
        /* <DEDUP_REMOVED lines=9> */
.L_x_3189:
[----:B------:R-:W-:Y:S01]  /*236d0*/  IMAD.MOV.U32 R16, RZ, RZ, R14 ;  /* 0x000000ffff107224 */ /* 0x000fe200078e000e */
[----:B------:R-:W-:Y:S06]  /*236e0*/  BRA `(.L_x_3190) ;  /* 0xffffffc0003c7947 */ /* 0x000fec000383ffff */
.L_x_3054:
[----:B------:R-:W-:Y:S01]  /*236f0*/  BSSY B0, `(.L_x_3191) ;  /* 0x0000008000007945 */ /* 0x000fe20003800000 */
[----:B-----5:R-:W-:Y:S01]  /*23700*/  MOV R13, R3 ;  /* 0x00000003000d7202 */ /* 0x020fe20000000f00 */
[----:B------:R-:W-:Y:S02]  /*23710*/  IMAD.MOV.U32 R12, RZ, RZ, 0x1 ;  /* 0x00000001ff0c7424 */ /* 0x000fe400078e00ff */
[----:B------:R-:W-:Y:S02]  /*23720*/  IMAD.MOV.U32 R11, RZ, RZ, RZ ;  /* 0x000000ffff0b7224 */ /* 0x000fe400078e00ff */
[----:B------:R-:W-:-:S07]  /*23730*/  IMAD.MOV.U32 R15, RZ, RZ, -0x1 ;  /* 0xffffffffff0f7424 */ /* 0x000fce00078e00ff */
[----:B01----:R-:W-:Y:S05]  /*23740*/  WARPSYNC.COLLECTIVE R15, `(.L_x_3192) ;  /* 0x000000000f087348 */ /* 0x003fea0003c00000 */
[----:B------:R2:W3:Y:S02]  /*23750*/  SHFL.UP P6, R14, R13, R12, R11 ;  /* 0x0400000c0d0e7389 */ /* 0x0004e400000c000b */
[----:B0123--:R-:W-:Y:S01]  /*23760*/  ENDCOLLECTIVE ;  /* 0x000000000000791b */ /* 0x00ffe20003800000 */
.L_x_3192:
[----:B------:R-:W-:Y:S05]  /*23770*/  BSYNC B0 ;  /* 0x0000000000007941 */ /* 0x000fea0003800000 */
.L_x_3191:
[----:B------:R-:W-:Y:S01]  /*23780*/  SEL R2, R14, RZ, P1 ;  /* 0x000000ff0e027207 */ /* 0x000fe20000800000 */
[----:B------:R-:W-:Y:S01]  /*23790*/  IMAD.MOV.U32 R12, RZ, RZ, 0x2 ;  /* 0x00000002ff0c7424 */ /* 0x000fe200078e00ff */
[----:B------:R-:W-:Y:S01]  /*237a0*/  MOV R15, 0xffffffff ;  /* 0xffffffff000f7802 */ /* 0x000fe20000000f00 */
[----:B------:R-:W-:Y:S01]  /*237b0*/  IMAD.MOV.U32 R11, RZ, RZ, RZ ;  /* 0x000000ffff0b7224 */ /* 0x000fe200078e00ff */
[----:B------:R-:W-:-:S05]  /*237c0*/  IADD3 R2, R3, R2, RZ ;  /* 0x0000000203027210 */ /* 0x000fca0007ffe0ff */
[----:B------:R-:W-:-:S07]  /*237d0*/  IMAD.MOV.U32 R13, RZ, RZ, R2 ;  /* 0x000000ffff0d7224 */ /* 0x000fce00078e0002 */
[----:B------:R-:W-:Y:S05]  /*237e0*/  WARPSYNC.COLLECTIVE R15, `(.L_x_3193) ;  /* 0x000000000f087348 */ /* 0x000fea0003c00000 */
[----:B------:R0:W1:Y:S02]  /*237f0*/  SHFL.UP P6, R14, R13, R12, R11 ;  /* 0x0400000c0d0e7389 */ /* 0x00006400000c000b */
[----:B01----:R-:W-:Y:S01]  /*23800*/  ENDCOLLECTIVE ;  /* 0x000000000000791b */ /* 0x003fe20003800000 */
.L_x_3193:
[----:B------:R-:W-:Y:S01]  /*23810*/  MOV R12, 0x4 ;  /* 0x00000004000c7802 */ /* 0x000fe20000000f00 */
[----:B------:R-:W-:-:S05]  /*23820*/  IMAD.MOV.U32 R4, RZ, RZ, R14 ;  /* 0x000000ffff047224 */ /* 0x000fca00078e000e */
[----:B------:R-:W-:-:S05]  /*23830*/  SEL R4, R4, RZ, P2 ;  /* 0x000000ff04047207 */ /* 0x000fca0001000000 */
[----:B------:R-:W-:-:S04]  /*23840*/  IMAD.IADD R2, R2, 0x1, R4 ;  /* 0x0000000102027824 */ /* 0x000fc800078e0204 */
[----:B------:R-:W-:-:S07]  /*23850*/  IMAD.MOV.U32 R13, RZ, RZ, R2 ;  /* 0x000000ffff0d7224 */ /* 0x000fce00078e0002 */
[----:B------:R-:W-:Y:S05]  /*23860*/  WARPSYNC.COLLECTIVE R15, `(.L_x_3194) ;  /* 0x000000000f087348 */ /* 0x000fea0003c00000 */
[----:B------:R0:W1:Y:S02]  /*23870*/  SHFL.UP P6, R14, R13, R12, R11 ;  /* 0x0400000c0d0e7389 */ /* 0x00006400000c000b */
[----:B01----:R-:W-:Y:S01]  /*23880*/  ENDCOLLECTIVE ;  /* 0x000000000000791b */ /* 0x003fe20003800000 */
.L_x_3194:
        /* <DEDUP_REMOVED lines=8> */
.L_x_3195:
        /* <DEDUP_REMOVED lines=8> */
.L_x_3196:
        /* <DEDUP_REMOVED lines=9> */
.L_x_3197:
[----:B------:R-:W-:Y:S01]  /*23a20*/  IMAD.MOV.U32 R16, RZ, RZ, R14 ;  /* 0x000000ffff107224 */ /* 0x000fe200078e000e */
[----:B------:R-:W-:Y:S06]  /*23a30*/  BRA `(.L_x_3198) ;  /* 0xffffffc000047947 */ /* 0x000fec000383ffff */
.L_x_3056:
[----:B------:R-:W-:Y:S01]  /*23a40*/  BSSY B0, `(.L_x_3199) ;  /* 0x0000006000007945 */ /* 0x000fe20003800000 */
[----:B------:R-:W-:Y:S01]  /*23a50*/  PLOP3.LUT P6, PT, P6, PT, PT, 0x8, 0x0 ;  /* 0x000000000000781c */ /* 0x000fe200037ce170 */
[----:B------:R-:W-:-:S12]  /*23a60*/  IMAD.MOV.U32 R15, RZ, RZ, -0x1 ;  /* 0xffffffffff0f7424 */ /* 0x000fd800078e00ff */
[----:B01---5:R-:W-:Y:S05]  /*23a70*/  WARPSYNC.COLLECTIVE R15, `(.L_x_3200) ;  /* 0x000000000f087348 */ /* 0x023fea0003c00000 */
[----:B------:R-:W-:Y:S01]  /*23a80*/  VOTE.ANY R14, PT, P6 ;  /* 0x00000000000e7806 */ /* 0x000fe200030e0100 */
[----:B01---5:R-:W-:Y:S06]  /*23a90*/  ENDCOLLECTIVE ;  /* 0x000000000000791b */ /* 0x023fec0003800000 */
.L_x_3200:
[----:B------:R-:W-:Y:S05]  /*23aa0*/  BSYNC B0 ;  /* 0x0000000000007941 */ /* 0x000fea0003800000 */
.L_x_3199:
[----:B------:R-:W-:Y:S01]  /*23ab0*/  MOV R5, R14 ;  /* 0x0000000e00057202 */ /* 0x000fe20000000f00 */
[----:B------:R-:W-:Y:S01]  /*23ac0*/  IMAD.MOV.U32 R13, RZ, RZ, R3 ;  /* 0x000000ffff0d7224 */ /* 0x000fe200078e0003 */
[----:B------:R-:W-:Y:S01]  /*23ad0*/  MOV R15, 0xffffffff ;  /* 0xffffffff000f7802 */ /* 0x000fe20000000f00 */
[----:B------:R-:W-:Y:S01]  /*23ae0*/  IMAD.MOV.U32 R11, RZ, RZ, 0x1f ;  /* 0x0000001fff0b7424 */ /* 0x000fe200078e00ff */
[----:B------:R-:W0:Y:S02]  /*23af0*/  POPC R6, R5 ;  /* 0x0000000500067309 */ /* 0x000e240000000000 */
[----:B0-----:R-:W-:-:S07]  /*23b00*/  IMAD.MOV.U32 R12, RZ, RZ, R6 ;  /* 0x000000ffff0c7224 */ /* 0x001fce00078e0006 */
[----:B------:R-:W-:Y:S05]  /*23b10*/  WARPSYNC.COLLECTIVE R15, `(.L_x_3201) ;  /* 0x000000000f087348 */ /* 0x000fea0003c00000 */
[----:B------:R0:W1:Y:S02]  /*23b20*/  SHFL.IDX P6, R14, R13, R12, R11 ;  /* 0x0000000c0d0e7389 */ /* 0x00006400000c000b */
[----:B01----:R-:W-:Y:S01]  /*23b30*/  ENDCOLLECTIVE ;  /* 0x000000000000791b */ /* 0x003fe20003800000 */
.L_x_3201:
[----:B------:R-:W-:Y:S01]  /*23b40*/  IMAD.MOV.U32 R17, RZ, RZ, R14 ;  /* 0x000000ffff117224 */ /* 0x000fe200078e000e */
[----:B------:R-:W-:Y:S06]  /*23b50*/  BRA `(.L_x_3202) ;  /* 0xffffffbc00f47947 */ /* 0x000fec000383ffff */
.L_x_3058:
[----:B------:R-:W-:Y:S01]  /*23b60*/  BSSY B0, `(.L_x_3203) ;  /* 0x0000007000007945 */ /* 0x000fe20003800000 */
[----:B------:R-:W-:Y:S01]  /*23b70*/  IMAD.MOV.U32 R13, RZ, RZ, R2 ;  /* 0x000000ffff0d7224 */ /* 0x000fe200078e0002 */
[----:B------:R-:W-:Y:S01]  /*23b80*/  MOV R15, 0xffffffff ;  /* 0xffffffff000f7802 */ /* 0x000fe20000000f00 */
[----:B------:R-:W-:-:S07]  /*23b90*/  IMAD.MOV.U32 R11, RZ, RZ, 0x1f ;  /* 0x0000001fff0b7424 */ /* 0x000fce00078e00ff */
[----:B0123-5:R-:W-:Y:S05]  /*23ba0*/  WARPSYNC.COLLECTIVE R15, `(.L_x_3204) ;  /* 0x000000000f087348 */ /* 0x02ffea0003c00000 */
[----:B------:R4:W0:Y:S02]  /*23bb0*/  SHFL.IDX P6, R14, R13, R12, R11 ;  /* 0x0000000c0d0e7389 */ /* 0x00082400000c000b */
[----:B012345:R-:W-:Y:S01]  /*23bc0*/  ENDCOLLECTIVE ;  /* 0x000000000000791b */ /* 0x03ffe20003800000 */
.L_x_3204:
[----:B------:R-:W-:Y:S05]  /*23bd0*/  BSYNC B0 ;  /* 0x0000000000007941 */ /* 0x000fea0003800000 */
.L_x_3203:
[----:B------:R-:W-:Y:S01]  /*23be0*/  IMAD.MOV.U32 R2, RZ, RZ, R14 ;  /* 0x000000ffff027224 */ /* 0x000fe200078e000e */
[----:B------:R-:W-:Y:S06]  /*23bf0*/  BRA `(.L_x_3205) ;  /* 0xffffffbc00e87947 */ /* 0x000fec000383ffff */
.L_x_3062:
[----:B0-----:R0:W2:Y:S02]  /*23c00*/  SYNCS.PHASECHK.TRANS64.TRYWAIT P0, [R0+URZ+0x28820], R3 ;  /* 0x02882003000075a7 */ /* 0x0010a4000800017f */
[----:B--2---:R-:W-:Y:S05]  /*23c10*/  @!P0 NANOSLEEP.SYNCS 0x989680 ;  /* 0x009896800000895d */ /* 0x004fea0003900000 */
[----:B------:R-:W2:Y:S02]  /*23c20*/  @!P0 SYNCS.PHASECHK.TRANS64 P0, [R0+URZ+0x28820], R3 ;  /* 0x02882003000085a7 */ /* 0x000ea4000800007f */
[----:B--2---:R-:W-:Y:S05]  /*23c30*/  @!P0 BRA `(.L_x_3062) ;  /* 0xfffffffc00f08947 */ /* 0x004fea000383ffff */
[----:B------:R-:W-:Y:S05]  /*23c40*/  BRA `(.L_x_3206) ;  /* 0xffffffc4006c7947 */ /* 0x000fea000383ffff */
.L_x_3063:
[----:B------:R-:W2:Y:S01]  /*23c50*/  S2R R2, SR_TID.X ;  /* 0x0000000000027919 */ /* 0x000ea20000002100 */
[----:B------:R-:W-:Y:S01]  /*23c60*/  BSSY B0, `(.L_x_3207) ;  /* 0x000000a000007945 */ /* 0x000fe20003800000 */
[----:B------:R-:W-:Y:S01]  /*23c70*/  IMAD.MOV.U32 R12, RZ, RZ, RZ ;  /* 0x000000ffff0c7224 */ /* 0x000fe200078e00ff */
[----:B------:R-:W-:Y:S01]  /*23c80*/  MOV R11, 0x1f ;  /* 0x0000001f000b7802 */ /* 0x000fe20000000f00 */
[----:B------:R-:W-:Y:S01]  /*23c90*/  IMAD.MOV.U32 R15, RZ, RZ, -0x1 ;  /* 0xffffffffff0f7424 */ /* 0x000fe200078e00ff */
[----:B--2---:R-:W-:-:S04]  /*23ca0*/  SHF.R.U32.HI R2, RZ, 0x5, R2 ;  /* 0x00000005ff027819 */ /* 0x004fc80000011602 */
[----:B------:R-:W-:-:S05]  /*23cb0*/  LOP3.LUT R2, R2, 0x3, RZ, 0xc0, !PT ;  /* 0x0000000302027812 */ /* 0x000fca00078ec0ff */
[----:B------:R-:W-:-:S07]  /*23cc0*/  IMAD.MOV.U32 R13, RZ, RZ, R2 ;  /* 0x000000ffff0d7224 */ /* 0x000fce00078e0002 */
[----:B01-3-5:R-:W-:Y:S05]  /*23cd0*/  WARPSYNC.COLLECTIVE R15, `(.L_x_3208) ;  /* 0x000000000f087348 */ /* 0x02bfea0003c00000 */
[----:B------:R2:W4:Y:S02]  /*23ce0*/  SHFL.IDX P6, R14, R13, R12, R11 ;  /* 0x0000000c0d0e7389 */ /* 0x00052400000c000b */
[----:B012345:R-:W-:Y:S01]  /*23cf0*/  ENDCOLLECTIVE ;  /* 0x000000000000791b */ /* 0x03ffe20003800000 */
.L_x_3208:
[----:B------:R-:W-:Y:S05]  /*23d00*/  BSYNC B0 ;  /* 0x0000000000007941 */ /* 0x000fea0003800000 */
.L_x_3207:
[----:B------:R-:W-:Y:S05]  /*23d10*/  BRA `(.L_x_3209) ;  /* 0xffffffc400547947 */ /* 0x000fea000383ffff */
.L_x_3064:
[----:B------:R-:W-:Y:S01]  /*23d20*/  BSSY B0, `(.L_x_3210) ;  /* 0x0000006000007945 */ /* 0x000fe20003800000 */
[----:B------:R-:W-:-:S07]  /*23d30*/  IMAD.MOV.U32 R15, RZ, RZ, -0x1 ;  /* 0xffffffffff0f7424 */ /* 0x000fce00078e00ff */
[----:B0123-5:R-:W-:Y:S05]  /*23d40*/  WARPSYNC.COLLECTIVE R15, `(.L_x_3211) ;  /* 0x000000000f0c7348 */ /* 0x02ffea0003c00000 */
[----:B------:R-:W-:Y:S02]  /*23d50*/  ELECT P6, UR62, PT ;  /* 0x00000000003e782f */ /* 0x000fe400038c0000 */
[----:B------:R-:W-:Y:S01]  /*23d60*/  MOV R14, UR62 ;  /* 0x0000003e000e7c02 */ /* 0x000fe20008000f00 */
[----:B0123-5:R-:W-:Y:S10]  /*23d70*/  ENDCOLLECTIVE ;  /* 0x000000000000791b */ /* 0x02fff40003800000 */
.L_x_3211:
[----:B------:R-:W-:Y:S05]  /*23d80*/  BSYNC B0 ;  /* 0x0000000000007941 */ /* 0x000fea0003800000 */
.L_x_3210:
[----:B------:R-:W-:Y:S05]  /*23d90*/  BRA `(.L_x_3212) ;  /* 0xffffffc400487947 */ /* 0x000fea000383ffff */
.L_x_3066:
[----:B0-----:R0:W2:Y:S02]  /*23da0*/  SYNCS.PHASECHK.TRANS64.TRYWAIT P0, [R6+URZ], R5 ;  /* 0x00000005060075a7 */ /* 0x0010a4000800017f */
[----:B--2---:R-:W-:Y:S05]  /*23db0*/  @!P0 NANOSLEEP.SYNCS 0x989680 ;  /* 0x009896800000895d */ /* 0x004fea0003900000 */
[----:B------:R-:W2:Y:S02]  /*23dc0*/  @!P0 SYNCS.PHASECHK.TRANS64 P0, [R6+URZ], R5 ;  /* 0x00000005060085a7 */ /* 0x000ea4000800007f */
[----:B--2---:R-:W-:Y:S05]  /*23dd0*/  @!P0 BRA `(.L_x_3066) ;  /* 0xfffffffc00f08947 */ /* 0x004fea000383ffff */
[----:B------:R-:W-:Y:S05]  /*23de0*/  BRA `(.L_x_3213) ;  /* 0xffffffc400847947 */ /* 0x000fea000383ffff */
.L_x_3067:
[----:B--2---:R2:W3:Y:S02]  /*23df0*/  SYNCS.PHASECHK.TRANS64.TRYWAIT P0, [R7+URZ], R2 ;  /* 0x00000002070075a7 */ /* 0x0044e4000800017f */
[----:B---3--:R-:W-:Y:S05]  /*23e00*/  @!P0 NANOSLEEP.SYNCS 0x989680 ;  /* 0x009896800000895d */ /* 0x008fea0003900000 */
[----:B------:R-:W3:Y:S02]  /*23e10*/  @!P0 SYNCS.PHASECHK.TRANS64 P0, [R7+URZ], R2 ;  /* 0x00000002070085a7 */ /* 0x000ee4000800007f */
[----:B---3--:R-:W-:Y:S05]  /*23e20*/  @!P0 BRA `(.L_x_3067) ;  /* 0xfffffffc00f08947 */ /* 0x008fea000383ffff */
[----:B------:R-:W-:Y:S05]  /*23e30*/  BRA `(.L_x_3214) ;  /* 0xffffffc400787947 */ /* 0x000fea000383ffff */
.L_x_3069:
[----:B---3--:R3:W4:Y:S02]  /*23e40*/  SYNCS.PHASECHK.TRANS64.TRYWAIT P0, [R4+URZ], R5 ;  /* 0x00000005040075a7 */ /* 0x008724000800017f */
[----:B----4-:R-:W-:Y:S05]  /*23e50*/  @!P0 NANOSLEEP.SYNCS 0x989680 ;  /* 0x009896800000895d */ /* 0x010fea0003900000 */
[----:B------:R-:W4:Y:S02]  /*23e60*/  @!P0 SYNCS.PHASECHK.TRANS64 P0, [R4+URZ], R5 ;  /* 0x00000005040085a7 */ /* 0x000f24000800007f */
[----:B----4-:R-:W-:Y:S05]  /*23e70*/  @!P0 BRA `(.L_x_3069) ;  /* 0xfffffffc00f08947 */ /* 0x010fea000383ffff */
[----:B------:R-:W-:Y:S05]  /*23e80*/  BRA `(.L_x_3215) ;  /* 0xffffffc400807947 */ /* 0x000fea000383ffff */
.L_x_3216:
        /* <DEDUP_REMOVED lines=15> */
.L_x_3226:


//--------------------- .nv.global.init           --------------------------
	.section	.nv.global.init,"aw",@progbits
.nv.global.init:
	.type		$str$23,@object
	.size		$str$23,($str$24 - $str$23)
$str$23:
        /*0000*/ 	.byte	0x28, 0x61, 0x64, 0x64, 0x72, 0x65, 0x73, 0x73, 0x20, 0x26, 0x20, 0x6d, 0x61, 0x73, 0x6b, 0x29
        /*0010*/ 	.byte	0x20, 0x3d, 0x3d, 0x20, 0x30, 0x00
	.type		$str$24,@object
	.size		$str$24,(__unnamed_4 - $str$24)
$str$24:
        /*0016*/ 	.byte	0x2f, 0x74, 0x6d, 0x70, 0x2f, 0x6f, 0x73, 0x73, 0x5f, 0x6b, 0x65, 0x72, 0x6e, 0x65, 0x6c, 0x73
        /*0026*/ 	.byte	0x5f, 0x73, 0x72, 0x63, 0x2f, 0x66, 0x6c, 0x61, 0x73, 0x68, 0x5f, 0x61, 0x74, 0x74, 0x65, 0x6e
        /*0036*/ 	.byte	0x74, 0x69, 0x6f, 0x6e, 0x2f, 0x63, 0x73, 0x72, 0x63, 0x2f, 0x63, 0x75, 0x74, 0x6c, 0x61, 0x73
        /*0046*/ 	.byte	0x73, 0x2f, 0x69, 0x6e, 0x63, 0x6c, 0x75, 0x64, 0x65, 0x2f, 0x63, 0x75, 0x74, 0x65, 0x2f, 0x70
        /*0056*/ 	.byte	0x6f, 0x69, 0x6e, 0x74, 0x65, 0x72, 0x5f, 0x66, 0x6c, 0x61, 0x67, 0x67, 0x65, 0x64, 0x2e, 0x68
        /*0066*/ 	.byte	0x70, 0x70, 0x00
	.type		__unnamed_4,@object
	.size		__unnamed_4,(__unnamed_8 - __unnamed_4)
__unnamed_4:
        /* <DEDUP_REMOVED lines=24> */
	.type		__unnamed_8,@object
	.size		__unnamed_8,(__unnamed_3 - __unnamed_8)
__unnamed_8:
        /* <DEDUP_REMOVED lines=24> */
        /*0369*/ 	.byte	0x00
	.type		__unnamed_3,@object
	.size		__unnamed_3,(__unnamed_2 - __unnamed_3)
__unnamed_3:
        /* <DEDUP_REMOVED lines=29> */
	.type		__unnamed_2,@object
	.size		__unnamed_2,(__unnamed_7 - __unnamed_2)
__unnamed_2:
        /* <DEDUP_REMOVED lines=29> */
	.type		__unnamed_7,@object
	.size		__unnamed_7,(__unnamed_6 - __unnamed_7)
__unnamed_7:
        /* <DEDUP_REMOVED lines=28> */
        /*08c2*/ 	.byte	0x3c, 0x32, 0x32, 0x35, 0x32, 0x38, 0x3e, 0x3e, 0x3e, 0x3e, 0x3e, 0x5d, 0x00
	.type		__unnamed_6,@object
	.size		__unnamed_6,(__unnamed_1 - __unnamed_6)
__unnamed_6:
        /* <DEDUP_REMOVED lines=29> */
	.type		__unnamed_1,@object
	.size		__unnamed_1,(__unnamed_5 - __unnamed_1)
__unnamed_1:
        /* <DEDUP_REMOVED lines=28> */
        /*0c5c*/ 	.byte	0x31, 0x36, 0x33, 0x38, 0x34, 0x3e, 0x3e, 0x3e, 0x3e, 0x3e, 0x20, 0x26, 0x5d, 0x00
	.type		__unnamed_5,@object
	.size		__unnamed_5,(.L_4 - __unnamed_5)
__unnamed_5:
        /* <DEDUP_REMOVED lines=28> */
        /*0e2a*/ 	.byte	0x3c, 0x32, 0x32, 0x35, 0x32, 0x38, 0x3e, 0x3e, 0x3e, 0x3e, 0x3e, 0x20, 0x26, 0x5d, 0x00
.L_4:


//--------------------- .nv.shared._ZN7cutlass13device_kernelIN5flash11enable_sm90INS1_16FlashAttnFwdSm90INS1_25CollectiveMainloopFwdSm90ILi2EN4cute5tupleIJNS5_1CILi1EEES8_S8_EEENS6_IJNS7_ILi128EEENS7_ILi176EEESA_EEELi128ENS_6half_tEfNS_4arch4Sm90ELb0ELb0ELb1ELb0ELb0ELb0ELb0ELb1ELb1ELb1ELb0ELb0EEENS1_21CollectiveEpilogueFwdINS6_IJSA_SA_SB_EEES9_SD_SF_Li256ELb0ELb1ELb0ELb0EEENS1_29StaticPersistentTileSchedulerILb0EEEEEEEEEvNT_6ParamsE --------------------------
	.section	.nv.shared._ZN7cutlass13device_kernelIN5flash11enable_sm90INS1_16FlashAttnFwdSm90INS1_25CollectiveMainloopFwdSm90ILi2EN4cute5tupleIJNS5_1CILi1EEES8_S8_EEENS6_IJNS7_ILi128EEENS7_ILi176EEESA_EEELi128ENS_6half_tEfNS_4arch4Sm90ELb0ELb0ELb1ELb0ELb0ELb0ELb0ELb1ELb1ELb1ELb0ELb0EEENS1_21CollectiveEpilogueFwdINS6_IJSA_SA_SB_EEES9_SD_SF_Li256ELb0ELb1ELb0ELb0EEENS1_29StaticPersistentTileSchedulerILb0EEEEEEEEEvNT_6ParamsE,"aw",@nobits
	.sectionflags	@""
	.align	16
	.zero		1024


//--------------------- .nv.shared.reserved.0     --------------------------
	.section	.nv.shared.reserved.0,"aw",@nobits
	.weak		__nv_reservedSMEM_offset_0_alias
	.size		__nv_reservedSMEM_offset_0_alias, 0, 0
	.other		__nv_reservedSMEM_offset_0_alias,@"STO_CUDA_RESERVED_SHARED STV_DEFAULT"
__nv_reservedSMEM_offset_0_alias:
	.zero		0


//--------------------- .nv.global                --------------------------
	.section	.nv.global,"aw",@nobits
.nv.global:
	.type		_ZN82_INTERNAL_6a3bdbc2_46_flash_fwd_hdim128_fp16_softcap_packgqa_sm90_cu_93b96ec2_34774cute1_E,@object
	.size		_ZN82_INTERNAL_6a3bdbc2_46_flash_fwd_hdim128_fp16_softcap_packgqa_sm90_cu_93b96ec2_34774cute1_E,(_ZN82_INTERNAL_6a3bdbc2_46_flash_fwd_hdim128_fp16_softcap_packgqa_sm90_cu_93b96ec2_34774cuda3std3__45__cpo6cbeginE - _ZN82_INTERNAL_6a3bdbc2_46_flash_fwd_hdim128_fp16_softcap_packgqa_sm90_cu_93b96ec2_34774cute1_E)
_ZN82_INTERNAL_6a3bdbc2_46_flash_fwd_hdim128_fp16_softcap_packgqa_sm90_cu_93b96ec2_34774cute1_E:
	.zero		1
	.type		_ZN82_INTERNAL_6a3bdbc2_46_flash_fwd_hdim128_fp16_softcap_packgqa_sm90_cu_93b96ec2_34774cuda3std3__45__cpo6cbeginE,@object
	.size		_ZN82_INTERNAL_6a3bdbc2_46_flash_fwd_hdim128_fp16_softcap_packgqa_sm90_cu_93b96ec2_34774cuda3std3__45__cpo6cbeginE,(_ZN82_INTERNAL_6a3bdbc2_46_flash_fwd_hdim128_fp16_softcap_packgqa_sm90_cu_93b96ec2_34774cuda3std3__48in_placeE - _ZN82_INTERNAL_6a3bdbc2_46_flash_fwd_hdim128_fp16_softcap_packgqa_sm90_cu_93b96ec2_34774cuda3std3__45__cpo6cbeginE)
_ZN82_INTERNAL_6a3bdbc2_46_flash_fwd_hdim128_fp16_softcap_packgqa_sm90_cu_93b96ec2_34774cuda3std3__45__cpo6cbeginE:
	.zero		1
	.type		_ZN82_INTERNAL_6a3bdbc2_46_flash_fwd_hdim128_fp16_softcap_packgqa_sm90_cu_93b96ec2_34774cuda3std3__48in_placeE,@object
	.size		_ZN82_INTERNAL_6a3bdbc2_46_flash_fwd_hdim128_fp16_softcap_packgqa_sm90_cu_93b96ec2_34774cuda3std3__48in_placeE,(_ZN82_INTERNAL_6a3bdbc2_46_flash_fwd_hdim128_fp16_softcap_packgqa_sm90_cu_93b96ec2_34774cuda3std6ranges3__45__cpo9iter_moveE - _ZN82_INTERNAL_6a3bdbc2_46_flash_fwd_hdim128_fp16_softcap_packgqa_sm90_cu_93b96ec2_34774cuda3std3__48in_placeE)
_ZN82_INTERNAL_6a3bdbc2_46_flash_fwd_hdim128_fp16_softcap_packgqa_sm90_cu_93b96ec2_34774cuda3std3__48in_placeE:
	.zero		1
	.type		_ZN82_INTERNAL_6a3bdbc2_46_flash_fwd_hdim128_fp16_softcap_packgqa_sm90_cu_93b96ec2_34774cuda3std6ranges3__45__cpo9iter_moveE,@object
	.size		_ZN82_INTERNAL_6a3bdbc2_46_flash_fwd_hdim128_fp16_softcap_packgqa_sm90_cu_93b96ec2_34774cuda3std6ranges3__45__cpo9iter_moveE,(_ZN82_INTERNAL_6a3bdbc2_46_flash_fwd_hdim128_fp16_softcap_packgqa_sm90_cu_93b96ec2_34774cuda3std3__45__cpo5beginE - _ZN82_INTERNAL_6a3bdbc2_46_flash_fwd_hdim128_fp16_softcap_packgqa_sm90_cu_93b96ec2_34774cuda3std6ranges3__45__cpo9iter_moveE)
_ZN82_INTERNAL_6a3bdbc2_46_flash_fwd_hdim128_fp16_softcap_packgqa_sm90_cu_93b96ec2_34774cuda3std6ranges3__45__cpo9iter_moveE:
	.zero		1
	.type		_ZN82_INTERNAL_6a3bdbc2_46_flash_fwd_hdim128_fp16_softcap_packgqa_sm90_cu_93b96ec2_34774cuda3std3__45__cpo5beginE,@object
	.size		_ZN82_INTERNAL_6a3bdbc2_46_flash_fwd_hdim128_fp16_softcap_packgqa_sm90_cu_93b96ec2_34774cuda3std3__45__cpo5beginE,(_ZN82_INTERNAL_6a3bdbc2_46_flash_fwd_hdim128_fp16_softcap_packgqa_sm90_cu_93b96ec2_34774cuda3std3__484_GLOBAL__N__6a3bdbc2_46_flash_fwd_hdim128_fp16_softcap_packgqa_sm90_cu_93b96ec2_34776ignoreE - _ZN82_INTERNAL_6a3bdbc2_46_flash_fwd_hdim128_fp16_softcap_packgqa_sm90_cu_93b96ec2_34774cuda3std3__45__cpo5beginE)
_ZN82_INTERNAL_6a3bdbc2_46_flash_fwd_hdim128_fp16_softcap_packgqa_sm90_cu_93b96ec2_34774cuda3std3__45__cpo5beginE:
	.zero		1
	.type		_ZN82_INTERNAL_6a3bdbc2_46_flash_fwd_hdim128_fp16_softcap_packgqa_sm90_cu_93b96ec2_34774cuda3std3__484_GLOBAL__N__6a3bdbc2_46_flash_fwd_hdim128_fp16_softcap_packgqa_sm90_cu_93b96ec2_34776ignoreE,@object
	.size		_ZN82_INTERNAL_6a3bdbc2_46_flash_fwd_hdim128_fp16_softcap_packgqa_sm90_cu_93b96ec2_34774cuda3std3__484_GLOBAL__N__6a3bdbc2_46_flash_fwd_hdim128_fp16_softcap_packgqa_sm90_cu_93b96ec2_34776ignoreE,(_ZN82_INTERNAL_6a3bdbc2_46_flash_fwd_hdim128_fp16_softcap_packgqa_sm90_cu_93b96ec2_34774cute7productE - _ZN82_INTERNAL_6a3bdbc2_46_flash_fwd_hdim128_fp16_softcap_packgqa_sm90_cu_93b96ec2_34774cuda3std3__484_GLOBAL__N__6a3bdbc2_46_flash_fwd_hdim128_fp16_softcap_packgqa_sm90_cu_93b96ec2_34776ignoreE)
_ZN82_INTERNAL_6a3bdbc2_46_flash_fwd_hdim128_fp16_softcap_packgqa_sm90_cu_93b96ec2_34774cuda3std3__484_GLOBAL__N__6a3bdbc2_46_flash_fwd_hdim128_fp16_softcap_packgqa_sm90_cu_93b96ec2_34776ignoreE:
	.zero		1
	.type		_ZN82_INTERNAL_6a3bdbc2_46_flash_fwd_hdim128_fp16_softcap_packgqa_sm90_cu_93b96ec2_34774cute7productE,@object
	.size		_ZN82_INTERNAL_6a3bdbc2_46_flash_fwd_hdim128_fp16_softcap_packgqa_sm90_cu_93b96ec2_34774cute7productE,(_ZN82_INTERNAL_6a3bdbc2_46_flash_fwd_hdim128_fp16_softcap_packgqa_sm90_cu_93b96ec2_34774cuda3std3__45__cpo3endE - _ZN82_INTERNAL_6a3bdbc2_46_flash_fwd_hdim128_fp16_softcap_packgqa_sm90_cu_93b96ec2_34774cute7productE)
_ZN82_INTERNAL_6a3bdbc2_46_flash_fwd_hdim128_fp16_softcap_packgqa_sm90_cu_93b96ec2_34774cute7productE:
	.zero		1
	.type		_ZN82_INTERNAL_6a3bdbc2_46_flash_fwd_hdim128_fp16_softcap_packgqa_sm90_cu_93b96ec2_34774cuda3std3__45__cpo3endE,@object
	.size		_ZN82_INTERNAL_6a3bdbc2_46_flash_fwd_hdim128_fp16_softcap_packgqa_sm90_cu_93b96ec2_34774cuda3std3__45__cpo3endE,(_ZN82_INTERNAL_6a3bdbc2_46_flash_fwd_hdim128_fp16_softcap_packgqa_sm90_cu_93b96ec2_34774cuda3std3__419piecewise_constructE - _ZN82_INTERNAL_6a3bdbc2_46_flash_fwd_hdim128_fp16_softcap_packgqa_sm90_cu_93b96ec2_34774cuda3std3__45__cpo3endE)
_ZN82_INTERNAL_6a3bdbc2_46_flash_fwd_hdim128_fp16_softcap_packgqa_sm90_cu_93b96ec2_34774cuda3std3__45__cpo3endE:
	.zero		1
	.type		_ZN82_INTERNAL_6a3bdbc2_46_flash_fwd_hdim128_fp16_softcap_packgqa_sm90_cu_93b96ec2_34774cuda3std3__419piecewise_constructE,@object
	.size		_ZN82_INTERNAL_6a3bdbc2_46_flash_fwd_hdim128_fp16_softcap_packgqa_sm90_cu_93b96ec2_34774cuda3std3__419piecewise_constructE,(_ZN82_INTERNAL_6a3bdbc2_46_flash_fwd_hdim128_fp16_softcap_packgqa_sm90_cu_93b96ec2_34774cuda3std3__45__cpo4cendE - _ZN82_INTERNAL_6a3bdbc2_46_flash_fwd_hdim128_fp16_softcap_packgqa_sm90_cu_93b96ec2_34774cuda3std3__419piecewise_constructE)
_ZN82_INTERNAL_6a3bdbc2_46_flash_fwd_hdim128_fp16_softcap_packgqa_sm90_cu_93b96ec2_34774cuda3std3__419piecewise_constructE:
	.zero		1
	.type		_ZN82_INTERNAL_6a3bdbc2_46_flash_fwd_hdim128_fp16_softcap_packgqa_sm90_cu_93b96ec2_34774cuda3std3__45__cpo4cendE,@object
	.size		_ZN82_INTERNAL_6a3bdbc2_46_flash_fwd_hdim128_fp16_softcap_packgqa_sm90_cu_93b96ec2_34774cuda3std3__45__cpo4cendE,(_ZN82_INTERNAL_6a3bdbc2_46_flash_fwd_hdim128_fp16_softcap_packgqa_sm90_cu_93b96ec2_34774cuda3std6ranges3__45__cpo4swapE - _ZN82_INTERNAL_6a3bdbc2_46_flash_fwd_hdim128_fp16_softcap_packgqa_sm90_cu_93b96ec2_34774cuda3std3__45__cpo4cendE)
_ZN82_INTERNAL_6a3bdbc2_46_flash_fwd_hdim128_fp16_softcap_packgqa_sm90_cu_93b96ec2_34774cuda3std3__45__cpo4cendE:
	.zero		1
	.type		_ZN82_INTERNAL_6a3bdbc2_46_flash_fwd_hdim128_fp16_softcap_packgqa_sm90_cu_93b96ec2_34774cuda3std6ranges3__45__cpo4swapE,@object
	.size		_ZN82_INTERNAL_6a3bdbc2_46_flash_fwd_hdim128_fp16_softcap_packgqa_sm90_cu_93b96ec2_34774cuda3std6ranges3__45__cpo4swapE,(.L_15 - _ZN82_INTERNAL_6a3bdbc2_46_flash_fwd_hdim128_fp16_softcap_packgqa_sm90_cu_93b96ec2_34774cuda3std6ranges3__45__cpo4swapE)
_ZN82_INTERNAL_6a3bdbc2_46_flash_fwd_hdim128_fp16_softcap_packgqa_sm90_cu_93b96ec2_34774cuda3std6ranges3__45__cpo4swapE:
	.zero		1
.L_15:


//--------------------- .nv.shared._ZN7cutlass13device_kernelIN5flash11enable_sm90INS1_16FlashAttnFwdSm90INS1_25CollectiveMainloopFwdSm90ILi2EN4cute5tupleIJNS5_1CILi2EEENS7_ILi1EEES9_EEENS6_IJNS7_ILi128EEENS7_ILi176EEESB_EEELi128ENS_6half_tEfNS_4arch4Sm90ELb0ELb0ELb1ELb0ELb0ELb0ELb0ELb1ELb1ELb1ELb0ELb0EEENS1_21CollectiveEpilogueFwdINS6_IJSB_SB_SC_EEESA_SE_SG_Li256ELb0ELb1ELb0ELb0EEENS1_29StaticPersistentTileSchedulerILb0EEEEEEEEEvNT_6ParamsE --------------------------
	.section	.nv.shared._ZN7cutlass13device_kernelIN5flash11enable_sm90INS1_16FlashAttnFwdSm90INS1_25CollectiveMainloopFwdSm90ILi2EN4cute5tupleIJNS5_1CILi2EEENS7_ILi1EEES9_EEENS6_IJNS7_ILi128EEENS7_ILi176EEESB_EEELi128ENS_6half_tEfNS_4arch4Sm90ELb0ELb0ELb1ELb0ELb0ELb0ELb0ELb1ELb1ELb1ELb0ELb0EEENS1_21CollectiveEpilogueFwdINS6_IJSB_SB_SC_EEESA_SE_SG_Li256ELb0ELb1ELb0ELb0EEENS1_29StaticPersistentTileSchedulerILb0EEEEEEEEEvNT_6ParamsE,"aw",@nobits
	.sectionflags	@""
	.align	16
	.zero		1024


//--------------------- .nv.shared._ZN7cutlass13device_kernelIN5flash11enable_sm90INS1_16FlashAttnFwdSm90INS1_25CollectiveMainloopFwdSm90ILi2EN4cute5tupleIJNS5_1CILi1EEES8_S8_EEENS6_IJNS7_ILi128EEENS7_ILi176EEESA_EEELi128ENS_6half_tEfNS_4arch4Sm90ELb0ELb0ELb1ELb1ELb0ELb0ELb0ELb1ELb1ELb1ELb0ELb0EEENS1_21CollectiveEpilogueFwdINS6_IJSA_SA_SB_EEES9_SD_SF_Li256ELb1ELb1ELb0ELb0EEENS1_36VarlenDynamicPersistentTileSchedulerILi128ELi176ELi256ELi128ELb0ELb1ELb1ELb0ELb1ELb1EEEEEEEEEvNT_6ParamsE --------------------------
	.section	.nv.shared._ZN7cutlass13device_kernelIN5flash11enable_sm90INS1_16FlashAttnFwdSm90INS1_25CollectiveMainloopFwdSm90ILi2EN4cute5tupleIJNS5_1CILi1EEES8_S8_EEENS6_IJNS7_ILi128EEENS7_ILi176EEESA_EEELi128ENS_6half_tEfNS_4arch4Sm90ELb0ELb0ELb1ELb1ELb0ELb0ELb0ELb1ELb1ELb1ELb0ELb0EEENS1_21CollectiveEpilogueFwdINS6_IJSA_SA_SB_EEES9_SD_SF_Li256ELb1ELb1ELb0ELb0EEENS1_36VarlenDynamicPersistentTileSchedulerILi128ELi176ELi256ELi128ELb0ELb1ELb1ELb0ELb1ELb1EEEEEEEEEvNT_6ParamsE,"aw",@nobits
	.sectionflags	@""
	.align	16
	.zero		1024


//--------------------- .nv.shared._ZN7cutlass13device_kernelIN5flash11enable_sm90INS1_16FlashAttnFwdSm90INS1_25CollectiveMainloopFwdSm90ILi2EN4cute5tupleIJNS5_1CILi1EEES8_S8_EEENS6_IJNS7_ILi128EEENS7_ILi176EEESA_EEELi128ENS_6half_tEfNS_4arch4Sm90ELb0ELb0ELb1ELb1ELb0ELb1ELb0ELb1ELb1ELb1ELb0ELb0EEENS1_21CollectiveEpilogueFwdINS6_IJSA_SA_SB_EEES9_SD_SF_Li256ELb1ELb1ELb0ELb0EEENS1_36VarlenDynamicPersistentTileSchedulerILi128ELi176ELi256ELi128ELb0ELb1ELb1ELb0ELb1ELb1EEEEEEEEEvNT_6ParamsE --------------------------
	.section	.nv.shared._ZN7cutlass13device_kernelIN5flash11enable_sm90INS1_16FlashAttnFwdSm90INS1_25CollectiveMainloopFwdSm90ILi2EN4cute5tupleIJNS5_1CILi1EEES8_S8_EEENS6_IJNS7_ILi128EEENS7_ILi176EEESA_EEELi128ENS_6half_tEfNS_4arch4Sm90ELb0ELb0ELb1ELb1ELb0ELb1ELb0ELb1ELb1ELb1ELb0ELb0EEENS1_21CollectiveEpilogueFwdINS6_IJSA_SA_SB_EEES9_SD_SF_Li256ELb1ELb1ELb0ELb0EEENS1_36VarlenDynamicPersistentTileSchedulerILi128ELi176ELi256ELi128ELb0ELb1ELb1ELb0ELb1ELb1EEEEEEEEEvNT_6ParamsE,"aw",@nobits
	.sectionflags	@""
	.align	16
	.zero		1024


//--------------------- .nv.shared._ZN7cutlass13device_kernelIN5flash11enable_sm90INS1_16FlashAttnFwdSm90INS1_25CollectiveMainloopFwdSm90ILi2EN4cute5tupleIJNS5_1CILi1EEES8_S8_EEENS6_IJNS7_ILi128EEESA_SA_EEELi128ENS_6half_tEfNS_4arch4Sm90ELb0ELb1ELb1ELb0ELb0ELb0ELb0ELb1ELb1ELb1ELb0ELb0EEENS1_21CollectiveEpilogueFwdISB_S9_SC_SE_Li256ELb0ELb1ELb0ELb0EEENS1_30DynamicPersistentTileSchedulerILi256ELi128ELb0ELb1ELb1EEEEEEEEEvNT_6ParamsE --------------------------
	.section	.nv.shared._ZN7cutlass13device_kernelIN5flash11enable_sm90INS1_16FlashAttnFwdSm90INS1_25CollectiveMainloopFwdSm90ILi2EN4cute5tupleIJNS5_1CILi1EEES8_S8_EEENS6_IJNS7_ILi128EEESA_SA_EEELi128ENS_6half_tEfNS_4arch4Sm90ELb0ELb1ELb1ELb0ELb0ELb0ELb0ELb1ELb1ELb1ELb0ELb0EEENS1_21CollectiveEpilogueFwdISB_S9_SC_SE_Li256ELb0ELb1ELb0ELb0EEENS1_30DynamicPersistentTileSchedulerILi256ELi128ELb0ELb1ELb1EEEEEEEEEvNT_6ParamsE,"aw",@nobits
	.sectionflags	@""
	.align	16
	.zero		1024


//--------------------- .nv.shared._ZN7cutlass13device_kernelIN5flash11enable_sm90INS1_16FlashAttnFwdSm90INS1_25CollectiveMainloopFwdSm90ILi2EN4cute5tupleIJNS5_1CILi1EEES8_S8_EEENS6_IJNS7_ILi128EEESA_SA_EEELi128ENS_6half_tEfNS_4arch4Sm90ELb0ELb1ELb1ELb1ELb0ELb0ELb0ELb1ELb1ELb1ELb0ELb0EEENS1_21CollectiveEpilogueFwdISB_S9_SC_SE_Li256ELb1ELb1ELb0ELb0EEENS1_36VarlenDynamicPersistentTileSchedulerILi128ELi128ELi256ELi128ELb0ELb1ELb1ELb1ELb0ELb1EEEEEEEEEvNT_6ParamsE --------------------------
	.section	.nv.shared._ZN7cutlass13device_kernelIN5flash11enable_sm90INS1_16FlashAttnFwdSm90INS1_25CollectiveMainloopFwdSm90ILi2EN4cute5tupleIJNS5_1CILi1EEES8_S8_EEENS6_IJNS7_ILi128EEESA_SA_EEELi128ENS_6half_tEfNS_4arch4Sm90ELb0ELb1ELb1ELb1ELb0ELb0ELb0ELb1ELb1ELb1ELb0ELb0EEENS1_21CollectiveEpilogueFwdISB_S9_SC_SE_Li256ELb1ELb1ELb0ELb0EEENS1_36VarlenDynamicPersistentTileSchedulerILi128ELi128ELi256ELi128ELb0ELb1ELb1ELb1ELb0ELb1EEEEEEEEEvNT_6ParamsE,"aw",@nobits
	.sectionflags	@""
	.align	16
	.zero		1024


//--------------------- .nv.shared._ZN7cutlass13device_kernelIN5flash11enable_sm90INS1_16FlashAttnFwdSm90INS1_25CollectiveMainloopFwdSm90ILi2EN4cute5tupleIJNS5_1CILi1EEES8_S8_EEENS6_IJNS7_ILi128EEESA_SA_EEELi128ENS_6half_tEfNS_4arch4Sm90ELb0ELb1ELb1ELb1ELb0ELb1ELb0ELb1ELb1ELb1ELb0ELb0EEENS1_21CollectiveEpilogueFwdISB_S9_SC_SE_Li256ELb1ELb1ELb0ELb0EEENS1_36VarlenDynamicPersistentTileSchedulerILi128ELi128ELi256ELi128ELb0ELb1ELb1ELb1ELb0ELb1EEEEEEEEEvNT_6ParamsE --------------------------
	.section	.nv.shared._ZN7cutlass13device_kernelIN5flash11enable_sm90INS1_16FlashAttnFwdSm90INS1_25CollectiveMainloopFwdSm90ILi2EN4cute5tupleIJNS5_1CILi1EEES8_S8_EEENS6_IJNS7_ILi128EEESA_SA_EEELi128ENS_6half_tEfNS_4arch4Sm90ELb0ELb1ELb1ELb1ELb0ELb1ELb0ELb1ELb1ELb1ELb0ELb0EEENS1_21CollectiveEpilogueFwdISB_S9_SC_SE_Li256ELb1ELb1ELb0ELb0EEENS1_36VarlenDynamicPersistentTileSchedulerILi128ELi128ELi256ELi128ELb0ELb1ELb1ELb1ELb0ELb1EEEEEEEEEvNT_6ParamsE,"aw",@nobits
	.sectionflags	@""
	.align	16
	.zero		1024


//--------------------- .nv.shared._ZN7cutlass13device_kernelIN5flash11enable_sm90INS1_16FlashAttnFwdSm90INS1_25CollectiveMainloopFwdSm90ILi2EN4cute5tupleIJNS5_1CILi1EEES8_S8_EEENS6_IJNS7_ILi128EEESA_SA_EEELi128ENS_6half_tEfNS_4arch4Sm90ELb1ELb0ELb1ELb0ELb0ELb0ELb0ELb1ELb1ELb1ELb0ELb0EEENS1_21CollectiveEpilogueFwdISB_S9_SC_SE_Li256ELb0ELb1ELb0ELb0EEENS1_30DynamicPersistentTileSchedulerILi256ELi128ELb0ELb1ELb1EEEEEEEEEvNT_6ParamsE --------------------------
	.section	.nv.shared._ZN7cutlass13device_kernelIN5flash11enable_sm90INS1_16FlashAttnFwdSm90INS1_25CollectiveMainloopFwdSm90ILi2EN4cute5tupleIJNS5_1CILi1EEES8_S8_EEENS6_IJNS7_ILi128EEESA_SA_EEELi128ENS_6half_tEfNS_4arch4Sm90ELb1ELb0ELb1ELb0ELb0ELb0ELb0ELb1ELb1ELb1ELb0ELb0EEENS1_21CollectiveEpilogueFwdISB_S9_SC_SE_Li256ELb0ELb1ELb0ELb0EEENS1_30DynamicPersistentTileSchedulerILi256ELi128ELb0ELb1ELb1EEEEEEEEEvNT_6ParamsE,"aw",@nobits
	.sectionflags	@""
	.align	16
	.zero		1024


//--------------------- .nv.shared._ZN7cutlass13device_kernelIN5flash11enable_sm90INS1_16FlashAttnFwdSm90INS1_25CollectiveMainloopFwdSm90ILi2EN4cute5tupleIJNS5_1CILi1EEES8_S8_EEENS6_IJNS7_ILi128EEESA_SA_EEELi128ENS_6half_tEfNS_4arch4Sm90ELb1ELb0ELb1ELb1ELb0ELb0ELb0ELb1ELb1ELb1ELb0ELb0EEENS1_21CollectiveEpilogueFwdISB_S9_SC_SE_Li256ELb1ELb1ELb0ELb0EEENS1_36VarlenDynamicPersistentTileSchedulerILi128ELi128ELi256ELi128ELb0ELb1ELb1ELb1ELb1ELb1EEEEEEEEEvNT_6ParamsE --------------------------
	.section	.nv.shared._ZN7cutlass13device_kernelIN5flash11enable_sm90INS1_16FlashAttnFwdSm90INS1_25CollectiveMainloopFwdSm90ILi2EN4cute5tupleIJNS5_1CILi1EEES8_S8_EEENS6_IJNS7_ILi128EEESA_SA_EEELi128ENS_6half_tEfNS_4arch4Sm90ELb1ELb0ELb1ELb1ELb0ELb0ELb0ELb1ELb1ELb1ELb0ELb0EEENS1_21CollectiveEpilogueFwdISB_S9_SC_SE_Li256ELb1ELb1ELb0ELb0EEENS1_36VarlenDynamicPersistentTileSchedulerILi128ELi128ELi256ELi128ELb0ELb1ELb1ELb1ELb1ELb1EEEEEEEEEvNT_6ParamsE,"aw",@nobits
	.sectionflags	@""
	.align	16
	.zero		1024


//--------------------- .nv.shared._ZN7cutlass13device_kernelIN5flash11enable_sm90INS1_16FlashAttnFwdSm90INS1_25CollectiveMainloopFwdSm90ILi2EN4cute5tupleIJNS5_1CILi1EEES8_S8_EEENS6_IJNS7_ILi128EEESA_SA_EEELi128ENS_6half_tEfNS_4arch4Sm90ELb1ELb0ELb1ELb1ELb0ELb1ELb0ELb1ELb1ELb1ELb0ELb0EEENS1_21CollectiveEpilogueFwdISB_S9_SC_SE_Li256ELb1ELb1ELb0ELb0EEENS1_36VarlenDynamicPersistentTileSchedulerILi128ELi128ELi256ELi128ELb0ELb1ELb1ELb1ELb1ELb1EEEEEEEEEvNT_6ParamsE --------------------------
	.section	.nv.shared._ZN7cutlass13device_kernelIN5flash11enable_sm90INS1_16FlashAttnFwdSm90INS1_25CollectiveMainloopFwdSm90ILi2EN4cute5tupleIJNS5_1CILi1EEES8_S8_EEENS6_IJNS7_ILi128EEESA_SA_EEELi128ENS_6half_tEfNS_4arch4Sm90ELb1ELb0ELb1ELb1ELb0ELb1ELb0ELb1ELb1ELb1ELb0ELb0EEENS1_21CollectiveEpilogueFwdISB_S9_SC_SE_Li256ELb1ELb1ELb0ELb0EEENS1_36VarlenDynamicPersistentTileSchedulerILi128ELi128ELi256ELi128ELb0ELb1ELb1ELb1ELb1ELb1EEEEEEEEEvNT_6ParamsE,"aw",@nobits
	.sectionflags	@""
	.align	16
	.zero		1024


//--------------------- .nv.constant0._ZN7cutlass13device_kernelIN5flash11enable_sm90INS1_16FlashAttnFwdSm90INS1_25CollectiveMainloopFwdSm90ILi2EN4cute5tupleIJNS5_1CILi1EEES8_S8_EEENS6_IJNS7_ILi128EEENS7_ILi176EEESA_EEELi128ENS_6half_tEfNS_4arch4Sm90ELb0ELb0ELb1ELb0ELb0ELb0ELb0ELb1ELb1ELb1ELb0ELb0EEENS1_21CollectiveEpilogueFwdINS6_IJSA_SA_SB_EEES9_SD_SF_Li256ELb0ELb1ELb0ELb0EEENS1_29StaticPersistentTileSchedulerILb0EEEEEEEEEvNT_6ParamsE --------------------------
	.section	.nv.constant0._ZN7cutlass13device_kernelIN5flash11enable_sm90INS1_16FlashAttnFwdSm90INS1_25CollectiveMainloopFwdSm90ILi2EN4cute5tupleIJNS5_1CILi1EEES8_S8_EEENS6_IJNS7_ILi128EEENS7_ILi176EEESA_EEELi128ENS_6half_tEfNS_4arch4Sm90ELb0ELb0ELb1ELb0ELb0ELb0ELb0ELb1ELb1ELb1ELb0ELb0EEENS1_21CollectiveEpilogueFwdINS6_IJSA_SA_SB_EEES9_SD_SF_Li256ELb0ELb1ELb0ELb0EEENS1_29StaticPersistentTileSchedulerILb0EEEEEEEEEvNT_6ParamsE,"a",@progbits
	.sectionflags	@""
	.align	4
.nv.constant0._ZN7cutlass13device_kernelIN5flash11enable_sm90INS1_16FlashAttnFwdSm90INS1_25CollectiveMainloopFwdSm90ILi2EN4cute5tupleIJNS5_1CILi1EEES8_S8_EEENS6_IJNS7_ILi128EEENS7_ILi176EEESA_EEELi128ENS_6half_tEfNS_4arch4Sm90ELb0ELb0ELb1ELb0ELb0ELb0ELb0ELb1ELb1ELb1ELb0ELb0EEENS1_21CollectiveEpilogueFwdINS6_IJSA_SA_SB_EEES9_SD_SF_Li256ELb0ELb1ELb0ELb0EEENS1_29StaticPersistentTileSchedulerILb0EEEEEEEEEvNT_6ParamsE:
	.zero		3200


//--------------------- .nv.constant0._ZN7cutlass13device_kernelIN5flash11enable_sm90INS1_16FlashAttnFwdSm90INS1_25CollectiveMainloopFwdSm90ILi2EN4cute5tupleIJNS5_1CILi2EEENS7_ILi1EEES9_EEENS6_IJNS7_ILi128EEENS7_ILi176EEESB_EEELi128ENS_6half_tEfNS_4arch4Sm90ELb0ELb0ELb1ELb0ELb0ELb0ELb0ELb1ELb1ELb1ELb0ELb0EEENS1_21CollectiveEpilogueFwdINS6_IJSB_SB_SC_EEESA_SE_SG_Li256ELb0ELb1ELb0ELb0EEENS1_29StaticPersistentTileSchedulerILb0EEEEEEEEEvNT_6ParamsE --------------------------
	.section	.nv.constant0._ZN7cutlass13device_kernelIN5flash11enable_sm90INS1_16FlashAttnFwdSm90INS1_25CollectiveMainloopFwdSm90ILi2EN4cute5tupleIJNS5_1CILi2EEENS7_ILi1EEES9_EEENS6_IJNS7_ILi128EEENS7_ILi176EEESB_EEELi128ENS_6half_tEfNS_4arch4Sm90ELb0ELb0ELb1ELb0ELb0ELb0ELb0ELb1ELb1ELb1ELb0ELb0EEENS1_21CollectiveEpilogueFwdINS6_IJSB_SB_SC_EEESA_SE_SG_Li256ELb0ELb1ELb0ELb0EEENS1_29StaticPersistentTileSchedulerILb0EEEEEEEEEvNT_6ParamsE,"a",@progbits
	.sectionflags	@""
	.align	4
.nv.constant0._ZN7cutlass13device_kernelIN5flash11enable_sm90INS1_16FlashAttnFwdSm90INS1_25CollectiveMainloopFwdSm90ILi2EN4cute5tupleIJNS5_1CILi2EEENS7_ILi1EEES9_EEENS6_IJNS7_ILi128EEENS7_ILi176EEESB_EEELi128ENS_6half_tEfNS_4arch4Sm90ELb0ELb0ELb1ELb0ELb0ELb0ELb0ELb1ELb1ELb1ELb0ELb0EEENS1_21CollectiveEpilogueFwdINS6_IJSB_SB_SC_EEESA_SE_SG_Li256ELb0ELb1ELb0ELb0EEENS1_29StaticPersistentTileSchedulerILb0EEEEEEEEEvNT_6ParamsE:
	.zero		3200


//--------------------- .nv.constant0._ZN7cutlass13device_kernelIN5flash11enable_sm90INS1_16FlashAttnFwdSm90INS1_25CollectiveMainloopFwdSm90ILi2EN4cute5tupleIJNS5_1CILi1EEES8_S8_EEENS6_IJNS7_ILi128EEENS7_ILi176EEESA_EEELi128ENS_6half_tEfNS_4arch4Sm90ELb0ELb0ELb1ELb1ELb0ELb0ELb0ELb1ELb1ELb1ELb0ELb0EEENS1_21CollectiveEpilogueFwdINS6_IJSA_SA_SB_EEES9_SD_SF_Li256ELb1ELb1ELb0ELb0EEENS1_36VarlenDynamicPersistentTileSchedulerILi128ELi176ELi256ELi128ELb0ELb1ELb1ELb0ELb1ELb1EEEEEEEEEvNT_6ParamsE --------------------------
	.section	.nv.constant0._ZN7cutlass13device_kernelIN5flash11enable_sm90INS1_16FlashAttnFwdSm90INS1_25CollectiveMainloopFwdSm90ILi2EN4cute5tupleIJNS5_1CILi1EEES8_S8_EEENS6_IJNS7_ILi128EEENS7_ILi176EEESA_EEELi128ENS_6half_tEfNS_4arch4Sm90ELb0ELb0ELb1ELb1ELb0ELb0ELb0ELb1ELb1ELb1ELb0ELb0EEENS1_21CollectiveEpilogueFwdINS6_IJSA_SA_SB_EEES9_SD_SF_Li256ELb1ELb1ELb0ELb0EEENS1_36VarlenDynamicPersistentTileSchedulerILi128ELi176ELi256ELi128ELb0ELb1ELb1ELb0ELb1ELb1EEEEEEEEEvNT_6ParamsE,"a",@progbits
	.sectionflags	@""
	.align	4
.nv.constant0._ZN7cutlass13device_kernelIN5flash11enable_sm90INS1_16FlashAttnFwdSm90INS1_25CollectiveMainloopFwdSm90ILi2EN4cute5tupleIJNS5_1CILi1EEES8_S8_EEENS6_IJNS7_ILi128EEENS7_ILi176EEESA_EEELi128ENS_6half_tEfNS_4arch4Sm90ELb0ELb0ELb1ELb1ELb0ELb0ELb0ELb1ELb1ELb1ELb0ELb0EEENS1_21CollectiveEpilogueFwdINS6_IJSA_SA_SB_EEES9_SD_SF_Li256ELb1ELb1ELb0ELb0EEENS1_36VarlenDynamicPersistentTileSchedulerILi128ELi176ELi256ELi128ELb0ELb1ELb1ELb0ELb1ELb1EEEEEEEEEvNT_6ParamsE:
	.zero		3328


//--------------------- .nv.constant0._ZN7cutlass13device_kernelIN5flash11enable_sm90INS1_16FlashAttnFwdSm90INS1_25CollectiveMainloopFwdSm90ILi2EN4cute5tupleIJNS5_1CILi1EEES8_S8_EEENS6_IJNS7_ILi128EEENS7_ILi176EEESA_EEELi128ENS_6half_tEfNS_4arch4Sm90ELb0ELb0ELb1ELb1ELb0ELb1ELb0ELb1ELb1ELb1ELb0ELb0EEENS1_21CollectiveEpilogueFwdINS6_IJSA_SA_SB_EEES9_SD_SF_Li256ELb1ELb1ELb0ELb0EEENS1_36VarlenDynamicPersistentTileSchedulerILi128ELi176ELi256ELi128ELb0ELb1ELb1ELb0ELb1ELb1EEEEEEEEEvNT_6ParamsE --------------------------
	.section	.nv.constant0._ZN7cutlass13device_kernelIN5flash11enable_sm90INS1_16FlashAttnFwdSm90INS1_25CollectiveMainloopFwdSm90ILi2EN4cute5tupleIJNS5_1CILi1EEES8_S8_EEENS6_IJNS7_ILi128EEENS7_ILi176EEESA_EEELi128ENS_6half_tEfNS_4arch4Sm90ELb0ELb0ELb1ELb1ELb0ELb1ELb0ELb1ELb1ELb1ELb0ELb0EEENS1_21CollectiveEpilogueFwdINS6_IJSA_SA_SB_EEES9_SD_SF_Li256ELb1ELb1ELb0ELb0EEENS1_36VarlenDynamicPersistentTileSchedulerILi128ELi176ELi256ELi128ELb0ELb1ELb1ELb0ELb1ELb1EEEEEEEEEvNT_6ParamsE,"a",@progbits
	.sectionflags	@""
	.align	4
.nv.constant0._ZN7cutlass13device_kernelIN5flash11enable_sm90INS1_16FlashAttnFwdSm90INS1_25CollectiveMainloopFwdSm90ILi2EN4cute5tupleIJNS5_1CILi1EEES8_S8_EEENS6_IJNS7_ILi128EEENS7_ILi176EEESA_EEELi128ENS_6half_tEfNS_4arch4Sm90ELb0ELb0ELb1ELb1ELb0ELb1ELb0ELb1ELb1ELb1ELb0ELb0EEENS1_21CollectiveEpilogueFwdINS6_IJSA_SA_SB_EEES9_SD_SF_Li256ELb1ELb1ELb0ELb0EEENS1_36VarlenDynamicPersistentTileSchedulerILi128ELi176ELi256ELi128ELb0ELb1ELb1ELb0ELb1ELb1EEEEEEEEEvNT_6ParamsE:
	.zero		3328


//--------------------- .nv.constant0._ZN7cutlass13device_kernelIN5flash11enable_sm90INS1_16FlashAttnFwdSm90INS1_25CollectiveMainloopFwdSm90ILi2EN4cute5tupleIJNS5_1CILi1EEES8_S8_EEENS6_IJNS7_ILi128EEESA_SA_EEELi128ENS_6half_tEfNS_4arch4Sm90ELb0ELb1ELb1ELb0ELb0ELb0ELb0ELb1ELb1ELb1ELb0ELb0EEENS1_21CollectiveEpilogueFwdISB_S9_SC_SE_Li256ELb0ELb1ELb0ELb0EEENS1_30DynamicPersistentTileSchedulerILi256ELi128ELb0ELb1ELb1EEEEEEEEEvNT_6ParamsE --------------------------
	.section	.nv.constant0._ZN7cutlass13device_kernelIN5flash11enable_sm90INS1_16FlashAttnFwdSm90INS1_25CollectiveMainloopFwdSm90ILi2EN4cute5tupleIJNS5_1CILi1EEES8_S8_EEENS6_IJNS7_ILi128EEESA_SA_EEELi128ENS_6half_tEfNS_4arch4Sm90ELb0ELb1ELb1ELb0ELb0ELb0ELb0ELb1ELb1ELb1ELb0ELb0EEENS1_21CollectiveEpilogueFwdISB_S9_SC_SE_Li256ELb0ELb1ELb0ELb0EEENS1_30DynamicPersistentTileSchedulerILi256ELi128ELb0ELb1ELb1EEEEEEEEEvNT_6ParamsE,"a",@progbits
	.sectionflags	@""
	.align	4
.nv.constant0._ZN7cutlass13device_kernelIN5flash11enable_sm90INS1_16FlashAttnFwdSm90INS1_25CollectiveMainloopFwdSm90ILi2EN4cute5tupleIJNS5_1CILi1EEES8_S8_EEENS6_IJNS7_ILi128EEESA_SA_EEELi128ENS_6half_tEfNS_4arch4Sm90ELb0ELb1ELb1ELb0ELb0ELb0ELb0ELb1ELb1ELb1ELb0ELb0EEENS1_21CollectiveEpilogueFwdISB_S9_SC_SE_Li256ELb0ELb1ELb0ELb0EEENS1_30DynamicPersistentTileSchedulerILi256ELi128ELb0ELb1ELb1EEEEEEEEEvNT_6ParamsE:
	.zero		3328


//--------------------- .nv.constant0._ZN7cutlass13device_kernelIN5flash11enable_sm90INS1_16FlashAttnFwdSm90INS1_25CollectiveMainloopFwdSm90ILi2EN4cute5tupleIJNS5_1CILi1EEES8_S8_EEENS6_IJNS7_ILi128EEESA_SA_EEELi128ENS_6half_tEfNS_4arch4Sm90ELb0ELb1ELb1ELb1ELb0ELb0ELb0ELb1ELb1ELb1ELb0ELb0EEENS1_21CollectiveEpilogueFwdISB_S9_SC_SE_Li256ELb1ELb1ELb0ELb0EEENS1_36VarlenDynamicPersistentTileSchedulerILi128ELi128ELi256ELi128ELb0ELb1ELb1ELb1ELb0ELb1EEEEEEEEEvNT_6ParamsE --------------------------
	.section	.nv.constant0._ZN7cutlass13device_kernelIN5flash11enable_sm90INS1_16FlashAttnFwdSm90INS1_25CollectiveMainloopFwdSm90ILi2EN4cute5tupleIJNS5_1CILi1EEES8_S8_EEENS6_IJNS7_ILi128EEESA_SA_EEELi128ENS_6half_tEfNS_4arch4Sm90ELb0ELb1ELb1ELb1ELb0ELb0ELb0ELb1ELb1ELb1ELb0ELb0EEENS1_21CollectiveEpilogueFwdISB_S9_SC_SE_Li256ELb1ELb1ELb0ELb0EEENS1_36VarlenDynamicPersistentTileSchedulerILi128ELi128ELi256ELi128ELb0ELb1ELb1ELb1ELb0ELb1EEEEEEEEEvNT_6ParamsE,"a",@progbits
	.sectionflags	@""
	.align	4
.nv.constant0._ZN7cutlass13device_kernelIN5flash11enable_sm90INS1_16FlashAttnFwdSm90INS1_25CollectiveMainloopFwdSm90ILi2EN4cute5tupleIJNS5_1CILi1EEES8_S8_EEENS6_IJNS7_ILi128EEESA_SA_EEELi128ENS_6half_tEfNS_4arch4Sm90ELb0ELb1ELb1ELb1ELb0ELb0ELb0ELb1ELb1ELb1ELb0ELb0EEENS1_21CollectiveEpilogueFwdISB_S9_SC_SE_Li256ELb1ELb1ELb0ELb0EEENS1_36VarlenDynamicPersistentTileSchedulerILi128ELi128ELi256ELi128ELb0ELb1ELb1ELb1ELb0ELb1EEEEEEEEEvNT_6ParamsE:
	.zero		3328


//--------------------- .nv.constant0._ZN7cutlass13device_kernelIN5flash11enable_sm90INS1_16FlashAttnFwdSm90INS1_25CollectiveMainloopFwdSm90ILi2EN4cute5tupleIJNS5_1CILi1EEES8_S8_EEENS6_IJNS7_ILi128EEESA_SA_EEELi128ENS_6half_tEfNS_4arch4Sm90ELb0ELb1ELb1ELb1ELb0ELb1ELb0ELb1ELb1ELb1ELb0ELb0EEENS1_21CollectiveEpilogueFwdISB_S9_SC_SE_Li256ELb1ELb1ELb0ELb0EEENS1_36VarlenDynamicPersistentTileSchedulerILi128ELi128ELi256ELi128ELb0ELb1ELb1ELb1ELb0ELb1EEEEEEEEEvNT_6ParamsE --------------------------
	.section	.nv.constant0._ZN7cutlass13device_kernelIN5flash11enable_sm90INS1_16FlashAttnFwdSm90INS1_25CollectiveMainloopFwdSm90ILi2EN4cute5tupleIJNS5_1CILi1EEES8_S8_EEENS6_IJNS7_ILi128EEESA_SA_EEELi128ENS_6half_tEfNS_4arch4Sm90ELb0ELb1ELb1ELb1ELb0ELb1ELb0ELb1ELb1ELb1ELb0ELb0EEENS1_21CollectiveEpilogueFwdISB_S9_SC_SE_Li256ELb1ELb1ELb0ELb0EEENS1_36VarlenDynamicPersistentTileSchedulerILi128ELi128ELi256ELi128ELb0ELb1ELb1ELb1ELb0ELb1EEEEEEEEEvNT_6ParamsE,"a",@progbits
	.sectionflags	@""
	.align	4
.nv.constant0._ZN7cutlass13device_kernelIN5flash11enable_sm90INS1_16FlashAttnFwdSm90INS1_25CollectiveMainloopFwdSm90ILi2EN4cute5tupleIJNS5_1CILi1EEES8_S8_EEENS6_IJNS7_ILi128EEESA_SA_EEELi128ENS_6half_tEfNS_4arch4Sm90ELb0ELb1ELb1ELb1ELb0ELb1ELb0ELb1ELb1ELb1ELb0ELb0EEENS1_21CollectiveEpilogueFwdISB_S9_SC_SE_Li256ELb1ELb1ELb0ELb0EEENS1_36VarlenDynamicPersistentTileSchedulerILi128ELi128ELi256ELi128ELb0ELb1ELb1ELb1ELb0ELb1EEEEEEEEEvNT_6ParamsE:
	.zero		3328


//--------------------- .nv.constant0._ZN7cutlass13device_kernelIN5flash11enable_sm90INS1_16FlashAttnFwdSm90INS1_25CollectiveMainloopFwdSm90ILi2EN4cute5tupleIJNS5_1CILi1EEES8_S8_EEENS6_IJNS7_ILi128EEESA_SA_EEELi128ENS_6half_tEfNS_4arch4Sm90ELb1ELb0ELb1ELb0ELb0ELb0ELb0ELb1ELb1ELb1ELb0ELb0EEENS1_21CollectiveEpilogueFwdISB_S9_SC_SE_Li256ELb0ELb1ELb0ELb0EEENS1_30DynamicPersistentTileSchedulerILi256ELi128ELb0ELb1ELb1EEEEEEEEEvNT_6ParamsE --------------------------
	.section	.nv.constant0._ZN7cutlass13device_kernelIN5flash11enable_sm90INS1_16FlashAttnFwdSm90INS1_25CollectiveMainloopFwdSm90ILi2EN4cute5tupleIJNS5_1CILi1EEES8_S8_EEENS6_IJNS7_ILi128EEESA_SA_EEELi128ENS_6half_tEfNS_4arch4Sm90ELb1ELb0ELb1ELb0ELb0ELb0ELb0ELb1ELb1ELb1ELb0ELb0EEENS1_21CollectiveEpilogueFwdISB_S9_SC_SE_Li256ELb0ELb1ELb0ELb0EEENS1_30DynamicPersistentTileSchedulerILi256ELi128ELb0ELb1ELb1EEEEEEEEEvNT_6ParamsE,"a",@progbits
	.sectionflags	@""
	.align	4
.nv.constant0._ZN7cutlass13device_kernelIN5flash11enable_sm90INS1_16FlashAttnFwdSm90INS1_25CollectiveMainloopFwdSm90ILi2EN4cute5tupleIJNS5_1CILi1EEES8_S8_EEENS6_IJNS7_ILi128EEESA_SA_EEELi128ENS_6half_tEfNS_4arch4Sm90ELb1ELb0ELb1ELb0ELb0ELb0ELb0ELb1ELb1ELb1ELb0ELb0EEENS1_21CollectiveEpilogueFwdISB_S9_SC_SE_Li256ELb0ELb1ELb0ELb0EEENS1_30DynamicPersistentTileSchedulerILi256ELi128ELb0ELb1ELb1EEEEEEEEEvNT_6ParamsE:
	.zero		3328


//--------------------- .nv.constant0._ZN7cutlass13device_kernelIN5flash11enable_sm90INS1_16FlashAttnFwdSm90INS1_25CollectiveMainloopFwdSm90ILi2EN4cute5tupleIJNS5_1CILi1EEES8_S8_EEENS6_IJNS7_ILi128EEESA_SA_EEELi128ENS_6half_tEfNS_4arch4Sm90ELb1ELb0ELb1ELb1ELb0ELb0ELb0ELb1ELb1ELb1ELb0ELb0EEENS1_21CollectiveEpilogueFwdISB_S9_SC_SE_Li256ELb1ELb1ELb0ELb0EEENS1_36VarlenDynamicPersistentTileSchedulerILi128ELi128ELi256ELi128ELb0ELb1ELb1ELb1ELb1ELb1EEEEEEEEEvNT_6ParamsE --------------------------
	.section	.nv.constant0._ZN7cutlass13device_kernelIN5flash11enable_sm90INS1_16FlashAttnFwdSm90INS1_25CollectiveMainloopFwdSm90ILi2EN4cute5tupleIJNS5_1CILi1EEES8_S8_EEENS6_IJNS7_ILi128EEESA_SA_EEELi128ENS_6half_tEfNS_4arch4Sm90ELb1ELb0ELb1ELb1ELb0ELb0ELb0ELb1ELb1ELb1ELb0ELb0EEENS1_21CollectiveEpilogueFwdISB_S9_SC_SE_Li256ELb1ELb1ELb0ELb0EEENS1_36VarlenDynamicPersistentTileSchedulerILi128ELi128ELi256ELi128ELb0ELb1ELb1ELb1ELb1ELb1EEEEEEEEEvNT_6ParamsE,"a",@progbits
	.sectionflags	@""
	.align	4
.nv.constant0._ZN7cutlass13device_kernelIN5flash11enable_sm90INS1_16FlashAttnFwdSm90INS1_25CollectiveMainloopFwdSm90ILi2EN4cute5tupleIJNS5_1CILi1EEES8_S8_EEENS6_IJNS7_ILi128EEESA_SA_EEELi128ENS_6half_tEfNS_4arch4Sm90ELb1ELb0ELb1ELb1ELb0ELb0ELb0ELb1ELb1ELb1ELb0ELb0EEENS1_21CollectiveEpilogueFwdISB_S9_SC_SE_Li256ELb1ELb1ELb0ELb0EEENS1_36VarlenDynamicPersistentTileSchedulerILi128ELi128ELi256ELi128ELb0ELb1ELb1ELb1ELb1ELb1EEEEEEEEEvNT_6ParamsE:
	.zero		3328


//--------------------- .nv.constant0._ZN7cutlass13device_kernelIN5flash11enable_sm90INS1_16FlashAttnFwdSm90INS1_25CollectiveMainloopFwdSm90ILi2EN4cute5tupleIJNS5_1CILi1EEES8_S8_EEENS6_IJNS7_ILi128EEESA_SA_EEELi128ENS_6half_tEfNS_4arch4Sm90ELb1ELb0ELb1ELb1ELb0ELb1ELb0ELb1ELb1ELb1ELb0ELb0EEENS1_21CollectiveEpilogueFwdISB_S9_SC_SE_Li256ELb1ELb1ELb0ELb0EEENS1_36VarlenDynamicPersistentTileSchedulerILi128ELi128ELi256ELi128ELb0ELb1ELb1ELb1ELb1ELb1EEEEEEEEEvNT_6ParamsE --------------------------
	.section	.nv.constant0._ZN7cutlass13device_kernelIN5flash11enable_sm90INS1_16FlashAttnFwdSm90INS1_25CollectiveMainloopFwdSm90ILi2EN4cute5tupleIJNS5_1CILi1EEES8_S8_EEENS6_IJNS7_ILi128EEESA_SA_EEELi128ENS_6half_tEfNS_4arch4Sm90ELb1ELb0ELb1ELb1ELb0ELb1ELb0ELb1ELb1ELb1ELb0ELb0EEENS1_21CollectiveEpilogueFwdISB_S9_SC_SE_Li256ELb1ELb1ELb0ELb0EEENS1_36VarlenDynamicPersistentTileSchedulerILi128ELi128ELi256ELi128ELb0ELb1ELb1ELb1ELb1ELb1EEEEEEEEEvNT_6ParamsE,"a",@progbits
	.sectionflags	@""
	.align	4
.nv.constant0._ZN7cutlass13device_kernelIN5flash11enable_sm90INS1_16FlashAttnFwdSm90INS1_25CollectiveMainloopFwdSm90ILi2EN4cute5tupleIJNS5_1CILi1EEES8_S8_EEENS6_IJNS7_ILi128EEESA_SA_EEELi128ENS_6half_tEfNS_4arch4Sm90ELb1ELb0ELb1ELb1ELb0ELb1ELb0ELb1ELb1ELb1ELb0ELb0EEENS1_21CollectiveEpilogueFwdISB_S9_SC_SE_Li256ELb1ELb1ELb0ELb0EEENS1_36VarlenDynamicPersistentTileSchedulerILi128ELi128ELi256ELi128ELb0ELb1ELb1ELb1ELb1ELb1EEEEEEEEEvNT_6ParamsE:
	.zero		3328


//--------------------- SYMBOLS --------------------------

	.type		.nv.reservedSmem.offset0,@object
	.size		.nv.reservedSmem.offset0,0x4
	.type		__assertfail,@function
